	.target	sm_90a

	.elftype	@"ET_EXEC"


//--------------------- .note.nv.tkinfo           --------------------------
	.section	.note.nv.tkinfo,"",@"SHT_NOTE"
	.sectionflags	@"SHF_NOTE_NV_TKINFO"
	.tkinfo
        /*0018*/ 	.word	0x00000002
        /*0030*/ 	.string	""
        /*0030*/ 	.string	"ptxas"
        /*0030*/ 	.string	"Cuda compilation tools, release 13.0, V13.0.88"
        /*0030*/ 	.string	"Build cuda_13.0.r13.0/compiler.36424714_0"
        /*0030*/ 	.string	"-arch sm_90a -m 64 "



//--------------------- .note.nv.cuinfo           --------------------------
	.section	.note.nv.cuinfo,"",@"SHT_NOTE"
	.sectionflags	@"SHF_NOTE_NV_CUINFO"
        /*0018*/ 	.short	0x0002
        /*001a*/ 	.short	0x005a
        /*001c*/ 	.short	0x0082
	.zero		2


//--------------------- .nv.info                  --------------------------
	.section	.nv.info,"",@"SHT_CUDA_INFO"
	.align	4


	//----- nvinfo : EIATTR_REGCOUNT
	.align		4
        /*0000*/ 	.byte	0x04, 0x2f
        /*0002*/ 	.short	(.L_23 - .L_22)
	.align		4
.L_22:
        /*0004*/ 	.word	index@(_ZN7cutlass13device_kernelIN5flash11enable_sm90INS1_16FlashAttnFwdSm90INS1_25CollectiveMainloopFwdSm90ILi2EN4cute5tupleIJNS5_1CILi1EEES8_S8_EEENS6_IJNS7_ILi128EEENS7_ILi80EEENS7_ILi256EEEEEELi256ENS_10bfloat16_tEfNS_4arch4Sm90ELb1ELb0ELb0ELb1ELb1ELb1ELb0ELb1ELb1ELb1ELb0ELb0EEENS1_21CollectiveEpilogueFwdINS6_IJSA_SC_SB_EEES9_SE_SG_Li256ELb1ELb1ELb0ELb0EEENS1_36VarlenDynamicPersistentTileSchedulerILi128ELi80ELi256ELi128ELb0ELb1ELb1ELb1ELb1ELb1EEEEEEEEEvNT_6ParamsE)
        /*0008*/ 	.word	0x000000a8


	//----- nvinfo : EIATTR_FRAME_SIZE
	.align		4
.L_23:
        /*000c*/ 	.byte	0x04, 0x11
        /*000e*/ 	.short	(.L_25 - .L_24)
	.align		4
.L_24:
        /*0010*/ 	.word	index@(_ZN7cutlass13device_kernelIN5flash11enable_sm90INS1_16FlashAttnFwdSm90INS1_25CollectiveMainloopFwdSm90ILi2EN4cute5tupleIJNS5_1CILi1EEES8_S8_EEENS6_IJNS7_ILi128EEENS7_ILi80EEENS7_ILi256EEEEEELi256ENS_10bfloat16_tEfNS_4arch4Sm90ELb1ELb0ELb0ELb1ELb1ELb1ELb0ELb1ELb1ELb1ELb0ELb0EEENS1_21CollectiveEpilogueFwdINS6_IJSA_SC_SB_EEES9_SE_SG_Li256ELb1ELb1ELb0ELb0EEENS1_36VarlenDynamicPersistentTileSchedulerILi128ELi80ELi256ELi128ELb0ELb1ELb1ELb1ELb1ELb1EEEEEEEEEvNT_6ParamsE)
        /*0014*/ 	.word	0x00000090


	//----- nvinfo : EIATTR_REGCOUNT
	.align		4
.L_25:
        /*0018*/ 	.byte	0x04, 0x2f
        /*001a*/ 	.short	(.L_27 - .L_26)
	.align		4
.L_26:
        /*001c*/ 	.word	index@(_ZN7cutlass13device_kernelIN5flash11enable_sm90INS1_16FlashAttnFwdSm90INS1_25CollectiveMainloopFwdSm90ILi2EN4cute5tupleIJNS5_1CILi1EEES8_S8_EEENS6_IJNS7_ILi128EEENS7_ILi80EEENS7_ILi256EEEEEELi256ENS_10bfloat16_tEfNS_4arch4Sm90ELb1ELb0ELb0ELb1ELb1ELb0ELb0ELb1ELb1ELb1ELb0ELb0EEENS1_21CollectiveEpilogueFwdINS6_IJSA_SC_SB_EEES9_SE_SG_Li256ELb1ELb1ELb0ELb0EEENS1_36VarlenDynamicPersistentTileSchedulerILi128ELi80ELi256ELi128ELb0ELb1ELb1ELb1ELb1ELb1EEEEEEEEEvNT_6ParamsE)
        /*0020*/ 	.word	0x000000a8


	//----- nvinfo : EIATTR_FRAME_SIZE
	.align		4
.L_27:
        /*0024*/ 	.byte	0x04, 0x11
        /*0026*/ 	.short	(.L_29 - .L_28)
	.align		4
.L_28:
        /*0028*/ 	.word	index@(_ZN7cutlass13device_kernelIN5flash11enable_sm90INS1_16FlashAttnFwdSm90INS1_25CollectiveMainloopFwdSm90ILi2EN4cute5tupleIJNS5_1CILi1EEES8_S8_EEENS6_IJNS7_ILi128EEENS7_ILi80EEENS7_ILi256EEEEEELi256ENS_10bfloat16_tEfNS_4arch4Sm90ELb1ELb0ELb0ELb1ELb1ELb0ELb0ELb1ELb1ELb1ELb0ELb0EEENS1_21CollectiveEpilogueFwdINS6_IJSA_SC_SB_EEES9_SE_SG_Li256ELb1ELb1ELb0ELb0EEENS1_36VarlenDynamicPersistentTileSchedulerILi128ELi80ELi256ELi128ELb0ELb1ELb1ELb1ELb1ELb1EEEEEEEEEvNT_6ParamsE)
        /*002c*/ 	.word	0x00000030


	//----- nvinfo : EIATTR_REGCOUNT
	.align		4
.L_29:
        /*0030*/ 	.byte	0x04, 0x2f
        /*0032*/ 	.short	(.L_31 - .L_30)
	.align		4
.L_30:
        /*0034*/ 	.word	index@(_ZN7cutlass13device_kernelIN5flash11enable_sm90INS1_16FlashAttnFwdSm90INS1_25CollectiveMainloopFwdSm90ILi2EN4cute5tupleIJNS5_1CILi1EEES8_S8_EEENS6_IJNS7_ILi128EEENS7_ILi80EEENS7_ILi256EEEEEELi256ENS_10bfloat16_tEfNS_4arch4Sm90ELb1ELb0ELb0ELb0ELb1ELb0ELb0ELb1ELb1ELb1ELb0ELb0EEENS1_21CollectiveEpilogueFwdINS6_IJSA_SC_SB_EEES9_SE_SG_Li256ELb0ELb1ELb0ELb0EEENS1_30DynamicPersistentTileSchedulerILi256ELi128ELb0ELb1ELb1EEEEEEEEEvNT_6ParamsE)
        /*0038*/ 	.word	0x000000a8


	//----- nvinfo : EIATTR_FRAME_SIZE
	.align		4
.L_31:
        /*003c*/ 	.byte	0x04, 0x11
        /*003e*/ 	.short	(.L_33 - .L_32)
	.align		4
.L_32:
        /*0040*/ 	.word	index@(_ZN7cutlass13device_kernelIN5flash11enable_sm90INS1_16FlashAttnFwdSm90INS1_25CollectiveMainloopFwdSm90ILi2EN4cute5tupleIJNS5_1CILi1EEES8_S8_EEENS6_IJNS7_ILi128EEENS7_ILi80EEENS7_ILi256EEEEEELi256ENS_10bfloat16_tEfNS_4arch4Sm90ELb1ELb0ELb0ELb0ELb1ELb0ELb0ELb1ELb1ELb1ELb0ELb0EEENS1_21CollectiveEpilogueFwdINS6_IJSA_SC_SB_EEES9_SE_SG_Li256ELb0ELb1ELb0ELb0EEENS1_30DynamicPersistentTileSchedulerILi256ELi128ELb0ELb1ELb1EEEEEEEEEvNT_6ParamsE)
        /*0044*/ 	.word	0x00000008


	//----- nvinfo : EIATTR_REGCOUNT
	.align		4
.L_33:
        /*0048*/ 	.byte	0x04, 0x2f
        /*004a*/ 	.short	(.L_35 - .L_34)
	.align		4
.L_34:
        /*004c*/ 	.word	index@(_ZN7cutlass13device_kernelIN5flash11enable_sm90INS1_16FlashAttnFwdSm90INS1_25CollectiveMainloopFwdSm90ILi2EN4cute5tupleIJNS5_1CILi1EEES8_S8_EEENS6_IJNS7_ILi128EEENS7_ILi64EEENS7_ILi256EEEEEELi256ENS_10bfloat16_tEfNS_4arch4Sm90ELb0ELb1ELb0ELb1ELb1ELb1ELb0ELb1ELb1ELb1ELb0ELb0EEENS1_21CollectiveEpilogueFwdINS6_IJSA_SC_SB_EEES9_SE_SG_Li256ELb1ELb1ELb0ELb0EEENS1_36VarlenDynamicPersistentTileSchedulerILi128ELi64ELi256ELi128ELb0ELb1ELb1ELb1ELb0ELb1EEEEEEEEEvNT_6ParamsE)
        /*0050*/ 	.word	0x000000a8


	//----- nvinfo : EIATTR_FRAME_SIZE
	.align		4
.L_35:
        /*0054*/ 	.byte	0x04, 0x11
        /*0056*/ 	.short	(.L_37 - .L_36)
	.align		4
.L_36:
        /*0058*/ 	.word	index@(_ZN7cutlass13device_kernelIN5flash11enable_sm90INS1_16FlashAttnFwdSm90INS1_25CollectiveMainloopFwdSm90ILi2EN4cute5tupleIJNS5_1CILi1EEES8_S8_EEENS6_IJNS7_ILi128EEENS7_ILi64EEENS7_ILi256EEEEEELi256ENS_10bfloat16_tEfNS_4arch4Sm90ELb0ELb1ELb0ELb1ELb1ELb1ELb0ELb1ELb1ELb1ELb0ELb0EEENS1_21CollectiveEpilogueFwdINS6_IJSA_SC_SB_EEES9_SE_SG_Li256ELb1ELb1ELb0ELb0EEENS1_36VarlenDynamicPersistentTileSchedulerILi128ELi64ELi256ELi128ELb0ELb1ELb1ELb1ELb0ELb1EEEEEEEEEvNT_6ParamsE)
        /*005c*/ 	.word	0x000000d8


	//----- nvinfo : EIATTR_REGCOUNT
	.align		4
.L_37:
        /*0060*/ 	.byte	0x04, 0x2f
        /*0062*/ 	.short	(.L_39 - .L_38)
	.align		4
.L_38:
        /*0064*/ 	.word	index@(_ZN7cutlass13device_kernelIN5flash11enable_sm90INS1_16FlashAttnFwdSm90INS1_25CollectiveMainloopFwdSm90ILi2EN4cute5tupleIJNS5_1CILi1EEES8_S8_EEENS6_IJNS7_ILi128EEENS7_ILi64EEENS7_ILi256EEEEEELi256ENS_10bfloat16_tEfNS_4arch4Sm90ELb0ELb1ELb0ELb1ELb1ELb0ELb0ELb1ELb1ELb1ELb0ELb0EEENS1_21CollectiveEpilogueFwdINS6_IJSA_SC_SB_EEES9_SE_SG_Li256ELb1ELb1ELb0ELb0EEENS1_36VarlenDynamicPersistentTileSchedulerILi128ELi64ELi256ELi128ELb0ELb1ELb1ELb1ELb0ELb1EEEEEEEEEvNT_6ParamsE)
        /*0068*/ 	.word	0x000000a8


	//----- nvinfo : EIATTR_FRAME_SIZE
	.align		4
.L_39:
        /*006c*/ 	.byte	0x04, 0x11
        /*006e*/ 	.short	(.L_41 - .L_40)
	.align		4
.L_40:
        /*0070*/ 	.word	index@(_ZN7cutlass13device_kernelIN5flash11enable_sm90INS1_16FlashAttnFwdSm90INS1_25CollectiveMainloopFwdSm90ILi2EN4cute5tupleIJNS5_1CILi1EEES8_S8_EEENS6_IJNS7_ILi128EEENS7_ILi64EEENS7_ILi256EEEEEELi256ENS_10bfloat16_tEfNS_4arch4Sm90ELb0ELb1ELb0ELb1ELb1ELb0ELb0ELb1ELb1ELb1ELb0ELb0EEENS1_21CollectiveEpilogueFwdINS6_IJSA_SC_SB_EEES9_SE_SG_Li256ELb1ELb1ELb0ELb0EEENS1_36VarlenDynamicPersistentTileSchedulerILi128ELi64ELi256ELi128ELb0ELb1ELb1ELb1ELb0ELb1EEEEEEEEEvNT_6ParamsE)
        /*0074*/ 	.word	0x00000028


	//----- nvinfo : EIATTR_REGCOUNT
	.align		4
.L_41:
        /*0078*/ 	.byte	0x04, 0x2f
        /*007a*/ 	.short	(.L_43 - .L_42)
	.align		4
.L_42:
        /*007c*/ 	.word	index@(_ZN7cutlass13device_kernelIN5flash11enable_sm90INS1_16FlashAttnFwdSm90INS1_25CollectiveMainloopFwdSm90ILi2EN4cute5tupleIJNS5_1CILi1EEES8_S8_EEENS6_IJNS7_ILi128EEENS7_ILi64EEENS7_ILi256EEEEEELi256ENS_10bfloat16_tEfNS_4arch4Sm90ELb0ELb1ELb0ELb0ELb1ELb0ELb0ELb1ELb1ELb1ELb0ELb0EEENS1_21CollectiveEpilogueFwdINS6_IJSA_SC_SB_EEES9_SE_SG_Li256ELb0ELb1ELb0ELb0EEENS1_30DynamicPersistentTileSchedulerILi256ELi128ELb0ELb1ELb1EEEEEEEEEvNT_6ParamsE)
        /*0080*/ 	.word	0x000000a8


	//----- nvinfo : EIATTR_FRAME_SIZE
	.align		4
.L_43:
        /*0084*/ 	.byte	0x04, 0x11
        /*0086*/ 	.short	(.L_45 - .L_44)
	.align		4
.L_44:
        /*0088*/ 	.word	index@(_ZN7cutlass13device_kernelIN5flash11enable_sm90INS1_16FlashAttnFwdSm90INS1_25CollectiveMainloopFwdSm90ILi2EN4cute5tupleIJNS5_1CILi1EEES8_S8_EEENS6_IJNS7_ILi128EEENS7_ILi64EEENS7_ILi256EEEEEELi256ENS_10bfloat16_tEfNS_4arch4Sm90ELb0ELb1ELb0ELb0ELb1ELb0ELb0ELb1ELb1ELb1ELb0ELb0EEENS1_21CollectiveEpilogueFwdINS6_IJSA_SC_SB_EEES9_SE_SG_Li256ELb0ELb1ELb0ELb0EEENS1_30DynamicPersistentTileSchedulerILi256ELi128ELb0ELb1ELb1EEEEEEEEEvNT_6ParamsE)
        /*008c*/ 	.word	0x00000008


	//----- nvinfo : EIATTR_REGCOUNT
	.align		4
.L_45:
        /*0090*/ 	.byte	0x04, 0x2f
        /*0092*/ 	.short	(.L_47 - .L_46)
	.align		4
.L_46:
        /*0094*/ 	.word	index@(_ZN7cutlass13device_kernelIN5flash11enable_sm90INS1_16FlashAttnFwdSm90INS1_25CollectiveMainloopFwdSm90ILi2EN4cute5tupleIJNS5_1CILi1EEES8_S8_EEENS6_IJNS7_ILi128EEENS7_ILi80EEENS7_ILi256EEEEEELi256ENS_10bfloat16_tEfNS_4arch4Sm90ELb0ELb0ELb0ELb1ELb1ELb1ELb0ELb1ELb1ELb1ELb0ELb0EEENS1_21CollectiveEpilogueFwdINS6_IJSA_SC_SB_EEES9_SE_SG_Li256ELb1ELb1ELb0ELb0EEENS1_36VarlenDynamicPersistentTileSchedulerILi128ELi80ELi256ELi128ELb0ELb1ELb1ELb0ELb1ELb1EEEEEEEEEvNT_6ParamsE)
        /*0098*/ 	.word	0x000000a8


	//----- nvinfo : EIATTR_FRAME_SIZE
	.align		4
.L_47:
        /*009c*/ 	.byte	0x04, 0x11
        /*009e*/ 	.short	(.L_49 - .L_48)
	.align		4
.L_48:
        /*00a0*/ 	.word	index@(_ZN7cutlass13device_kernelIN5flash11enable_sm90INS1_16FlashAttnFwdSm90INS1_25CollectiveMainloopFwdSm90ILi2EN4cute5tupleIJNS5_1CILi1EEES8_S8_EEENS6_IJNS7_ILi128EEENS7_ILi80EEENS7_ILi256EEEEEELi256ENS_10bfloat16_tEfNS_4arch4Sm90ELb0ELb0ELb0ELb1ELb1ELb1ELb0ELb1ELb1ELb1ELb0ELb0EEENS1_21CollectiveEpilogueFwdINS6_IJSA_SC_SB_EEES9_SE_SG_Li256ELb1ELb1ELb0ELb0EEENS1_36VarlenDynamicPersistentTileSchedulerILi128ELi80ELi256ELi128ELb0ELb1ELb1ELb0ELb1ELb1EEEEEEEEEvNT_6ParamsE)
        /*00a4*/ 	.word	0x00000080


	//----- nvinfo : EIATTR_REGCOUNT
	.align		4
.L_49:
        /*00a8*/ 	.byte	0x04, 0x2f
        /*00aa*/ 	.short	(.L_51 - .L_50)
	.align		4
.L_50:
        /*00ac*/ 	.word	index@(_ZN7cutlass13device_kernelIN5flash11enable_sm90INS1_16FlashAttnFwdSm90INS1_25CollectiveMainloopFwdSm90ILi2EN4cute5tupleIJNS5_1CILi1EEES8_S8_EEENS6_IJNS7_ILi128EEENS7_ILi80EEENS7_ILi256EEEEEELi256ENS_10bfloat16_tEfNS_4arch4Sm90ELb0ELb0ELb0ELb1ELb1ELb0ELb0ELb1ELb1ELb1ELb0ELb0EEENS1_21CollectiveEpilogueFwdINS6_IJSA_SC_SB_EEES9_SE_SG_Li256ELb1ELb1ELb0ELb0EEENS1_36VarlenDynamicPersistentTileSchedulerILi128ELi80ELi256ELi128ELb0ELb1ELb1ELb0ELb1ELb1EEEEEEEEEvNT_6ParamsE)
        /*00b0*/ 	.word	0x000000a8


	//----- nvinfo : EIATTR_FRAME_SIZE
	.align		4
.L_51:
        /*00b4*/ 	.byte	0x04, 0x11
        /*00b6*/ 	.short	(.L_53 - .L_52)
	.align		4
.L_52:
        /*00b8*/ 	.word	index@(_ZN7cutlass13device_kernelIN5flash11enable_sm90INS1_16FlashAttnFwdSm90INS1_25CollectiveMainloopFwdSm90ILi2EN4cute5tupleIJNS5_1CILi1EEES8_S8_EEENS6_IJNS7_ILi128EEENS7_ILi80EEENS7_ILi256EEEEEELi256ENS_10bfloat16_tEfNS_4arch4Sm90ELb0ELb0ELb0ELb1ELb1ELb0ELb0ELb1ELb1ELb1ELb0ELb0EEENS1_21CollectiveEpilogueFwdINS6_IJSA_SC_SB_EEES9_SE_SG_Li256ELb1ELb1ELb0ELb0EEENS1_36VarlenDynamicPersistentTileSchedulerILi128ELi80ELi256ELi128ELb0ELb1ELb1ELb0ELb1ELb1EEEEEEEEEvNT_6ParamsE)
        /*00bc*/ 	.word	0x00000028


	//----- nvinfo : EIATTR_REGCOUNT
	.align		4
.L_53:
        /*00c0*/ 	.byte	0x04, 0x2f
        /*00c2*/ 	.short	(.L_55 - .L_54)
	.align		4
.L_54:
        /*00c4*/ 	.word	index@(_ZN7cutlass13device_kernelIN5flash11enable_sm90INS1_16FlashAttnFwdSm90INS1_25CollectiveMainloopFwdSm90ILi2EN4cute5tupleIJNS5_1CILi1EEES8_S8_EEENS6_IJNS7_ILi128EEENS7_ILi80EEENS7_ILi256EEEEEELi256ENS_10bfloat16_tEfNS_4arch4Sm90ELb0ELb0ELb0ELb0ELb1ELb0ELb0ELb1ELb1ELb1ELb0ELb0EEENS1_21CollectiveEpilogueFwdINS6_IJSA_SC_SB_EEES9_SE_SG_Li256ELb0ELb1ELb0ELb0EEENS1_29StaticPersistentTileSchedulerILb0EEEEEEEEEvNT_6ParamsE)
        /*00c8*/ 	.word	0x000000a8


	//----- nvinfo : EIATTR_FRAME_SIZE
	.align		4
.L_55:
        /*00cc*/ 	.byte	0x04, 0x11
        /*00ce*/ 	.short	(.L_57 - .L_56)
	.align		4
.L_56:
        /*00d0*/ 	.word	index@(_ZN7cutlass13device_kernelIN5flash11enable_sm90INS1_16FlashAttnFwdSm90INS1_25CollectiveMainloopFwdSm90ILi2EN4cute5tupleIJNS5_1CILi1EEES8_S8_EEENS6_IJNS7_ILi128EEENS7_ILi80EEENS7_ILi256EEEEEELi256ENS_10bfloat16_tEfNS_4arch4Sm90ELb0ELb0ELb0ELb0ELb1ELb0ELb0ELb1ELb1ELb1ELb0ELb0EEENS1_21CollectiveEpilogueFwdINS6_IJSA_SC_SB_EEES9_SE_SG_Li256ELb0ELb1ELb0ELb0EEENS1_29StaticPersistentTileSchedulerILb0EEEEEEEEEvNT_6ParamsE)
        /*00d4*/ 	.word	0x00000010


	//----- nvinfo : EIATTR_MIN_STACK_SIZE
	.align		4
.L_57:
        /*00d8*/ 	.byte	0x04, 0x12
        /*00da*/ 	.short	(.L_59 - .L_58)
	.align		4
.L_58:
        /*00dc*/ 	.word	index@(_ZN7cutlass13device_kernelIN5flash11enable_sm90INS1_16FlashAttnFwdSm90INS1_25CollectiveMainloopFwdSm90ILi2EN4cute5tupleIJNS5_1CILi1EEES8_S8_EEENS6_IJNS7_ILi128EEENS7_ILi80EEENS7_ILi256EEEEEELi256ENS_10bfloat16_tEfNS_4arch4Sm90ELb0ELb0ELb0ELb0ELb1ELb0ELb0ELb1ELb1ELb1ELb0ELb0EEENS1_21CollectiveEpilogueFwdINS6_IJSA_SC_SB_EEES9_SE_SG_Li256ELb0ELb1ELb0ELb0EEENS1_29StaticPersistentTileSchedulerILb0EEEEEEEEEvNT_6ParamsE)
        /*00e0*/ 	.word	0x00000010


	//----- nvinfo : EIATTR_MIN_STACK_SIZE
	.align		4
.L_59:
        /*00e4*/ 	.byte	0x04, 0x12
        /*00e6*/ 	.short	(.L_61 - .L_60)
	.align		4
.L_60:
        /*00e8*/ 	.word	index@(_ZN7cutlass13device_kernelIN5flash11enable_sm90INS1_16FlashAttnFwdSm90INS1_25CollectiveMainloopFwdSm90ILi2EN4cute5tupleIJNS5_1CILi1EEES8_S8_EEENS6_IJNS7_ILi128EEENS7_ILi80EEENS7_ILi256EEEEEELi256ENS_10bfloat16_tEfNS_4arch4Sm90ELb0ELb0ELb0ELb1ELb1ELb0ELb0ELb1ELb1ELb1ELb0ELb0EEENS1_21CollectiveEpilogueFwdINS6_IJSA_SC_SB_EEES9_SE_SG_Li256ELb1ELb1ELb0ELb0EEENS1_36VarlenDynamicPersistentTileSchedulerILi128ELi80ELi256ELi128ELb0ELb1ELb1ELb0ELb1ELb1EEEEEEEEEvNT_6ParamsE)
        /*00ec*/ 	.word	0x00000028


	//----- nvinfo : EIATTR_MIN_STACK_SIZE
	.align		4
.L_61:
        /*00f0*/ 	.byte	0x04, 0x12
        /*00f2*/ 	.short	(.L_63 - .L_62)
	.align		4
.L_62:
        /*00f4*/ 	.word	index@(_ZN7cutlass13device_kernelIN5flash11enable_sm90INS1_16FlashAttnFwdSm90INS1_25CollectiveMainloopFwdSm90ILi2EN4cute5tupleIJNS5_1CILi1EEES8_S8_EEENS6_IJNS7_ILi128EEENS7_ILi80EEENS7_ILi256EEEEEELi256ENS_10bfloat16_tEfNS_4arch4Sm90ELb0ELb0ELb0ELb1ELb1ELb1ELb0ELb1ELb1ELb1ELb0ELb0EEENS1_21CollectiveEpilogueFwdINS6_IJSA_SC_SB_EEES9_SE_SG_Li256ELb1ELb1ELb0ELb0EEENS1_36VarlenDynamicPersistentTileSchedulerILi128ELi80ELi256ELi128ELb0ELb1ELb1ELb0ELb1ELb1EEEEEEEEEvNT_6ParamsE)
        /*00f8*/ 	.word	0x00000080


	//----- nvinfo : EIATTR_MIN_STACK_SIZE
	.align		4
.L_63:
        /*00fc*/ 	.byte	0x04, 0x12
        /*00fe*/ 	.short	(.L_65 - .L_64)
	.align		4
.L_64:
        /*0100*/ 	.word	index@(_ZN7cutlass13device_kernelIN5flash11enable_sm90INS1_16FlashAttnFwdSm90INS1_25CollectiveMainloopFwdSm90ILi2EN4cute5tupleIJNS5_1CILi1EEES8_S8_EEENS6_IJNS7_ILi128EEENS7_ILi64EEENS7_ILi256EEEEEELi256ENS_10bfloat16_tEfNS_4arch4Sm90ELb0ELb1ELb0ELb0ELb1ELb0ELb0ELb1ELb1ELb1ELb0ELb0EEENS1_21CollectiveEpilogueFwdINS6_IJSA_SC_SB_EEES9_SE_SG_Li256ELb0ELb1ELb0ELb0EEENS1_30DynamicPersistentTileSchedulerILi256ELi128ELb0ELb1ELb1EEEEEEEEEvNT_6ParamsE)
        /*0104*/ 	.word	0x00000008


	//----- nvinfo : EIATTR_MIN_STACK_SIZE
	.align		4
.L_65:
        /*0108*/ 	.byte	0x04, 0x12
        /*010a*/ 	.short	(.L_67 - .L_66)
	.align		4
.L_66:
        /*010c*/ 	.word	index@(_ZN7cutlass13device_kernelIN5flash11enable_sm90INS1_16FlashAttnFwdSm90INS1_25CollectiveMainloopFwdSm90ILi2EN4cute5tupleIJNS5_1CILi1EEES8_S8_EEENS6_IJNS7_ILi128EEENS7_ILi64EEENS7_ILi256EEEEEELi256ENS_10bfloat16_tEfNS_4arch4Sm90ELb0ELb1ELb0ELb1ELb1ELb0ELb0ELb1ELb1ELb1ELb0ELb0EEENS1_21CollectiveEpilogueFwdINS6_IJSA_SC_SB_EEES9_SE_SG_Li256ELb1ELb1ELb0ELb0EEENS1_36VarlenDynamicPersistentTileSchedulerILi128ELi64ELi256ELi128ELb0ELb1ELb1ELb1ELb0ELb1EEEEEEEEEvNT_6ParamsE)
        /*0110*/ 	.word	0x00000028


	//----- nvinfo : EIATTR_MIN_STACK_SIZE
	.align		4
.L_67:
        /*0114*/ 	.byte	0x04, 0x12
        /*0116*/ 	.short	(.L_69 - .L_68)
	.align		4
.L_68:
        /*0118*/ 	.word	index@(_ZN7cutlass13device_kernelIN5flash11enable_sm90INS1_16FlashAttnFwdSm90INS1_25CollectiveMainloopFwdSm90ILi2EN4cute5tupleIJNS5_1CILi1EEES8_S8_EEENS6_IJNS7_ILi128EEENS7_ILi64EEENS7_ILi256EEEEEELi256ENS_10bfloat16_tEfNS_4arch4Sm90ELb0ELb1ELb0ELb1ELb1ELb1ELb0ELb1ELb1ELb1ELb0ELb0EEENS1_21CollectiveEpilogueFwdINS6_IJSA_SC_SB_EEES9_SE_SG_Li256ELb1ELb1ELb0ELb0EEENS1_36VarlenDynamicPersistentTileSchedulerILi128ELi64ELi256ELi128ELb0ELb1ELb1ELb1ELb0ELb1EEEEEEEEEvNT_6ParamsE)
        /*011c*/ 	.word	0x000000d8


	//----- nvinfo : EIATTR_MIN_STACK_SIZE
	.align		4
.L_69:
        /*0120*/ 	.byte	0x04, 0x12
        /*0122*/ 	.short	(.L_71 - .L_70)
	.align		4
.L_70:
        /*0124*/ 	.word	index@(_ZN7cutlass13device_kernelIN5flash11enable_sm90INS1_16FlashAttnFwdSm90INS1_25CollectiveMainloopFwdSm90ILi2EN4cute5tupleIJNS5_1CILi1EEES8_S8_EEENS6_IJNS7_ILi128EEENS7_ILi80EEENS7_ILi256EEEEEELi256ENS_10bfloat16_tEfNS_4arch4Sm90ELb1ELb0ELb0ELb0ELb1ELb0ELb0ELb1ELb1ELb1ELb0ELb0EEENS1_21CollectiveEpilogueFwdINS6_IJSA_SC_SB_EEES9_SE_SG_Li256ELb0ELb1ELb0ELb0EEENS1_30DynamicPersistentTileSchedulerILi256ELi128ELb0ELb1ELb1EEEEEEEEEvNT_6ParamsE)
        /*0128*/ 	.word	0x00000008


	//----- nvinfo : EIATTR_MIN_STACK_SIZE
	.align		4
.L_71:
        /*012c*/ 	.byte	0x04, 0x12
        /*012e*/ 	.short	(.L_73 - .L_72)
	.align		4
.L_72:
        /*0130*/ 	.word	index@(_ZN7cutlass13device_kernelIN5flash11enable_sm90INS1_16FlashAttnFwdSm90INS1_25CollectiveMainloopFwdSm90ILi2EN4cute5tupleIJNS5_1CILi1EEES8_S8_EEENS6_IJNS7_ILi128EEENS7_ILi80EEENS7_ILi256EEEEEELi256ENS_10bfloat16_tEfNS_4arch4Sm90ELb1ELb0ELb0ELb1ELb1ELb0ELb0ELb1ELb1ELb1ELb0ELb0EEENS1_21CollectiveEpilogueFwdINS6_IJSA_SC_SB_EEES9_SE_SG_Li256ELb1ELb1ELb0ELb0EEENS1_36VarlenDynamicPersistentTileSchedulerILi128ELi80ELi256ELi128ELb0ELb1ELb1ELb1ELb1ELb1EEEEEEEEEvNT_6ParamsE)
        /*0134*/ 	.word	0x00000030


	//----- nvinfo : EIATTR_MIN_STACK_SIZE
	.align		4
.L_73:
        /*0138*/ 	.byte	0x04, 0x12
        /*013a*/ 	.short	(.L_75 - .L_74)
	.align		4
.L_74:
        /*013c*/ 	.word	index@(_ZN7cutlass13device_kernelIN5flash11enable_sm90INS1_16FlashAttnFwdSm90INS1_25CollectiveMainloopFwdSm90ILi2EN4cute5tupleIJNS5_1CILi1EEES8_S8_EEENS6_IJNS7_ILi128EEENS7_ILi80EEENS7_ILi256EEEEEELi256ENS_10bfloat16_tEfNS_4arch4Sm90ELb1ELb0ELb0ELb1ELb1ELb1ELb0ELb1ELb1ELb1ELb0ELb0EEENS1_21CollectiveEpilogueFwdINS6_IJSA_SC_SB_EEES9_SE_SG_Li256ELb1ELb1ELb0ELb0EEENS1_36VarlenDynamicPersistentTileSchedulerILi128ELi80ELi256ELi128ELb0ELb1ELb1ELb1ELb1ELb1EEEEEEEEEvNT_6ParamsE)
        /*0140*/ 	.word	0x00000090
.L_75:


//--------------------- .nv.compat                --------------------------
	.section	.nv.compat,"",@"SHT_CUDA_COMPAT_INFO"
	.align	4
        /*0000*/ 	.byte	0x02, 0x09, 0x01, 0x00, 0x02, 0x02, 0x04, 0x00, 0x02, 0x05, 0x05, 0x00, 0x03, 0x07, 0x01, 0x01
        /*0010*/ 	.byte	0x02, 0x03, 0x01, 0x00, 0x02, 0x06, 0x01, 0x00, 0x04, 0x0b, 0x08, 0x00, 0x00, 0x00, 0x00, 0x00
        /*0020*/ 	.byte	0x00, 0x00, 0x00, 0x00


//--------------------- .nv.info._ZN7cutlass13device_kernelIN5flash11enable_sm90INS1_16FlashAttnFwdSm90INS1_25CollectiveMainloopFwdSm90ILi2EN4cute5tupleIJNS5_1CILi1EEES8_S8_EEENS6_IJNS7_ILi128EEENS7_ILi80EEENS7_ILi256EEEEEELi256ENS_10bfloat16_tEfNS_4arch4Sm90ELb0ELb0ELb0ELb0ELb1ELb0ELb0ELb1ELb1ELb1ELb0ELb0EEENS1_21CollectiveEpilogueFwdINS6_IJSA_SC_SB_EEES9_SE_SG_Li256ELb0ELb1ELb0ELb0EEENS1_29StaticPersistentTileSchedulerILb0EEEEEEEEEvNT_6ParamsE --------------------------
	.section	.nv.info._ZN7cutlass13device_kernelIN5flash11enable_sm90INS1_16FlashAttnFwdSm90INS1_25CollectiveMainloopFwdSm90ILi2EN4cute5tupleIJNS5_1CILi1EEES8_S8_EEENS6_IJNS7_ILi128EEENS7_ILi80EEENS7_ILi256EEEEEELi256ENS_10bfloat16_tEfNS_4arch4Sm90ELb0ELb0ELb0ELb0ELb1ELb0ELb0ELb1ELb1ELb1ELb0ELb0EEENS1_21CollectiveEpilogueFwdINS6_IJSA_SC_SB_EEES9_SE_SG_Li256ELb0ELb1ELb0ELb0EEENS1_29StaticPersistentTileSchedulerILb0EEEEEEEEEvNT_6ParamsE,"",@"SHT_CUDA_INFO"
	.sectionflags	@""
	.align	4


	//----- nvinfo : EIATTR_CUDA_API_VERSION
	.align		4
        /*0000*/ 	.byte	0x04, 0x37
        /*0002*/ 	.short	(.L_77 - .L_76)
.L_76:
        /*0004*/ 	.word	0x00000082


	//----- nvinfo : EIATTR_KPARAM_INFO
	.align		4
.L_77:
        /*0008*/ 	.byte	0x04, 0x17
        /*000a*/ 	.short	(.L_79 - .L_78)
.L_78:
        /*000c*/ 	.word	0x00000000
        /*0010*/ 	.short	0x0000
        /*0012*/ 	.short	0x0070
        /*0014*/ 	.byte	0x00, 0xf0, 0x01, 0x28


	//----- nvinfo : EIATTR_SPARSE_MMA_MASK
	.align		4
.L_79:
        /*0018*/ 	.byte	0x03, 0x50
        /*001a*/ 	.short	0x0000


	//----- nvinfo : EIATTR_MAXREG_COUNT
	.align		4
        /*001c*/ 	.byte	0x03, 0x1b
        /*001e*/ 	.short	0x00a8


	//----- nvinfo : EIATTR_NUM_BARRIERS
	.align		4
        /*0020*/ 	.byte	0x02, 0x4c
        /*0022*/ 	.byte	0x09
	.zero		1


	//----- nvinfo : EIATTR_EXTERNS
	.align		4
        /*0024*/ 	.byte	0x04, 0x0f
        /*0026*/ 	.short	(.L_81 - .L_80)


	//   ....[0]....
	.align		4
.L_80:
        /*0028*/ 	.word	index@(__assertfail)


	//----- nvinfo : EIATTR_ANNOTATIONS
	.align		4
.L_81:
        /*002c*/ 	.byte	0x04, 0x55
        /*002e*/ 	.short	(.L_83 - .L_82)


	//   ....[0]....
.L_82:
        /*0030*/ 	.word	0x00000001
        /*0034*/ 	.byte	0xa0, 0x08, 0x00, 0x00, 0x01, 0x00, 0x00, 0x00, 0x50, 0x09, 0x00, 0x00, 0x01, 0x00, 0x00, 0x00
        /*0044*/ 	.byte	0x00, 0xc3, 0x00, 0x00, 0x01, 0x00, 0x00, 0x00, 0xe0, 0xc3, 0x00, 0x00, 0x01, 0x00, 0x00, 0x00
        /*0054*/ 	.byte	0xb0, 0xc6, 0x00, 0x00, 0x01, 0x00, 0x00, 0x00, 0x60, 0xc7, 0x00, 0x00, 0x01, 0x00, 0x00, 0x00
        /*0064*/ 	.byte	0x00, 0xce, 0x00, 0x00, 0x01, 0x00, 0x00, 0x00, 0xa0, 0xd9, 0x00, 0x00, 0x01, 0x00, 0x00, 0x00
        /*0074*/ 	.byte	0xe0, 0xe1, 0x00, 0x00, 0x01, 0x00, 0x00, 0x00, 0x30, 0xf9, 0x00, 0x00, 0x01, 0x00, 0x00, 0x00
        /*0084*/ 	.byte	0xe0, 0xf9, 0x00, 0x00, 0x01, 0x00, 0x00, 0x00, 0x60, 0xfb, 0x00, 0x00


	//----- nvinfo : EIATTR_MERCURY_ISA_VERSION
	.align		4
.L_83:
        /*0090*/ 	.byte	0x03, 0x5f
        /*0092*/ 	.short	0x0101


	//----- nvinfo : EIATTR_INT_WARP_WIDE_INSTR_OFFSETS
	.align		4
        /*0094*/ 	.byte	0x04, 0x31
        /*0096*/ 	.short	(.L_85 - .L_84)


	//   ....[0]....
.L_84:
        /*0098*/ 	.word	0x000000c0


	//   ....[1]....
        /*009c*/ 	.word	0x000000d0


	//   ....[2]....
        /*00a0*/ 	.word	0x00000170


	//----- nvinfo : EIATTR_COOP_GROUP_MASK_REGIDS
	.align		4
.L_85:
        /*00a4*/ 	.byte	0x04, 0x29
        /*00a6*/ 	.short	(.L_87 - .L_86)


	//   ....[0]....
.L_86:
        /*00a8*/ 	.word	0xffffffff


	//   ....[1]....
        /*00ac*/ 	.word	0xffffffff


	//   ....[2]....
        /*00b0*/ 	.word	0xffffffff


	//   ....[3]....
        /*00b4*/ 	.word	0xffffffff


	//   ....[4]....
        /*00b8*/ 	.word	0xffffffff


	//   ....[5]....
        /*00bc*/ 	.word	0xffffffff


	//   ....[6]....
        /*00c0*/ 	.word	0xffffffff


	//   ....[7]....
        /*00c4*/ 	.word	0xffffffff


	//   ....[8]....
        /*00c8*/ 	.word	0xffffffff


	//   ....[9]....
        /*00cc*/ 	.word	0xffffffff


	//   ....[10]....
        /*00d0*/ 	.word	0xffffffff


	//   ....[11]....
        /*00d4*/ 	.word	0xffffffff


	//   ....[12]....
        /*00d8*/ 	.word	0xffffffff


	//   ....[13]....
        /*00dc*/ 	.word	0xffffffff


	//   ....[14]....
        /*00e0*/ 	.word	0xffffffff


	//   ....[15]....
        /*00e4*/ 	.word	0xffffffff


	//   ....[16]....
        /*00e8*/ 	.word	0xffffffff


	//   ....[17]....
        /*00ec*/ 	.word	0xffffffff


	//   ....[18]....
        /*00f0*/ 	.word	0xffffffff


	//   ....[19]....
        /*00f4*/ 	.word	0xffffffff


	//   ....[20]....
        /*00f8*/ 	.word	0xffffffff


	//   ....[21]....
        /*00fc*/ 	.word	0xffffffff


	//   ....[22]....
        /*0100*/ 	.word	0xffffffff


	//   ....[23]....
        /*0104*/ 	.word	0xffffffff


	//   ....[24]....
        /*0108*/ 	.word	0xffffffff


	//   ....[25]....
        /*010c*/ 	.word	0xffffffff


	//   ....[26]....
        /*0110*/ 	.word	0xffffffff


	//   ....[27]....
        /*0114*/ 	.word	0xffffffff


	//   ....[28]....
        /*0118*/ 	.word	0xffffffff


	//   ....[29]....
        /*011c*/ 	.word	0xffffffff


	//   ....[30]....
        /*0120*/ 	.word	0xffffffff


	//   ....[31]....
        /*0124*/ 	.word	0xffffffff


	//   ....[32]....
        /*0128*/ 	.word	0xffffffff


	//   ....[33]....
        /*012c*/ 	.word	0xffffffff


	//   ....[34]....
        /*0130*/ 	.word	0xffffffff


	//   ....[35]....
        /*0134*/ 	.word	0xffffffff


	//   ....[36]....
        /*0138*/ 	.word	0xffffffff


	//   ....[37]....
        /*013c*/ 	.word	0xffffffff


	//   ....[38]....
        /*0140*/ 	.word	0xffffffff


	//   ....[39]....
        /*0144*/ 	.word	0xffffffff


	//   ....[40]....
        /*0148*/ 	.word	0xffffffff


	//   ....[41]....
        /*014c*/ 	.word	0xffffffff


	//   ....[42]....
        /*0150*/ 	.word	0xffffffff


	//   ....[43]....
        /*0154*/ 	.word	0xffffffff


	//   ....[44]....
        /*0158*/ 	.word	0xffffffff


	//   ....[45]....
        /*015c*/ 	.word	0xffffffff


	//   ....[46]....
        /*0160*/ 	.word	0xffffffff


	//   ....[47]....
        /*0164*/ 	.word	0xffffffff


	//   ....[48]....
        /*0168*/ 	.word	0xffffffff


	//   ....[49]....
        /*016c*/ 	.word	0xffffffff


	//   ....[50]....
        /*0170*/ 	.word	0xffffffff


	//   ....[51]....
        /*0174*/ 	.word	0xffffffff


	//   ....[52]....
        /*0178*/ 	.word	0xffffffff


	//   ....[53]....
        /*017c*/ 	.word	0xffffffff


	//   ....[54]....
        /*0180*/ 	.word	0xffffffff


	//   ....[55]....
        /*0184*/ 	.word	0xffffffff


	//   ....[56]....
        /*0188*/ 	.word	0xffffffff


	//   ....[57]....
        /*018c*/ 	.word	0xffffffff


	//   ....[58]....
        /*0190*/ 	.word	0xffffffff


	//   ....[59]....
        /*0194*/ 	.word	0xffffffff


	//   ....[60]....
        /*0198*/ 	.word	0xffffffff


	//   ....[61]....
        /*019c*/ 	.word	0xffffffff


	//   ....[62]....
        /*01a0*/ 	.word	0xffffffff


	//   ....[63]....
        /*01a4*/ 	.word	0xffffffff


	//   ....[64]....
        /*01a8*/ 	.word	0xffffffff


	//   ....[65]....
        /*01ac*/ 	.word	0xffffffff


	//   ....[66]....
        /*01b0*/ 	.word	0xffffffff


	//   ....[67]....
        /*01b4*/ 	.word	0xffffffff


	//   ....[68]....
        /*01b8*/ 	.word	0xffffffff


	//   ....[69]....
        /*01bc*/ 	.word	0xffffffff


	//   ....[70]....
        /*01c0*/ 	.word	0xffffffff


	//   ....[71]....
        /*01c4*/ 	.word	0xffffffff


	//   ....[72]....
        /*01c8*/ 	.word	0xffffffff


	//   ....[73]....
        /*01cc*/ 	.word	0xffffffff


	//   ....[74]....
        /*01d0*/ 	.word	0xffffffff


	//   ....[75]....
        /*01d4*/ 	.word	0xffffffff


	//   ....[76]....
        /*01d8*/ 	.word	0xffffffff


	//   ....[77]....
        /*01dc*/ 	.word	0xffffffff


	//   ....[78]....
        /*01e0*/ 	.word	0xffffffff


	//   ....[79]....
        /*01e4*/ 	.word	0xffffffff


	//   ....[80]....
        /*01e8*/ 	.word	0xffffffff


	//   ....[81]....
        /*01ec*/ 	.word	0xffffffff


	//   ....[82]....
        /*01f0*/ 	.word	0xffffffff


	//   ....[83]....
        /*01f4*/ 	.word	0xffffffff


	//   ....[84]....
        /*01f8*/ 	.word	0xffffffff


	//   ....[85]....
        /*01fc*/ 	.word	0xffffffff


	//   ....[86]....
        /*0200*/ 	.word	0xffffffff


	//   ....[87]....
        /*0204*/ 	.word	0xffffffff


	//   ....[88]....
        /*0208*/ 	.word	0x0500000f


	//   ....[89]....
        /*020c*/ 	.word	0x0500000f


	//   ....[90]....
        /*0210*/ 	.word	0x0500000f


	//   ....[91]....
        /*0214*/ 	.word	0x0500000f


	//   ....[92]....
        /*0218*/ 	.word	0x0500000f


	//   ....[93]....
        /*021c*/ 	.word	0x0500000f


	//   ....[94]....
        /*0220*/ 	.word	0x0500000f


	//   ....[95]....
        /*0224*/ 	.word	0x0500000f


	//   ....[96]....
        /*0228*/ 	.word	0x0500000f


	//   ....[97]....
        /*022c*/ 	.word	0x0500000f


	//   ....[98]....
        /*0230*/ 	.word	0x0500000f


	//   ....[99]....
        /*0234*/ 	.word	0x0500000f


	//   ....[100]....
        /*0238*/ 	.word	0x0500000f


	//   ....[101]....
        /*023c*/ 	.word	0x0500000f


	//   ....[102]....
        /*0240*/ 	.word	0x0500000f


	//   ....[103]....
        /*0244*/ 	.word	0x0500000f


	//   ....[104]....
        /*0248*/ 	.word	0x0500000f


	//   ....[105]....
        /*024c*/ 	.word	0x0500000f


	//   ....[106]....
        /*0250*/ 	.word	0x0500000f


	//   ....[107]....
        /*0254*/ 	.word	0x0500000f


	//   ....[108]....
        /*0258*/ 	.word	0x0500000f


	//   ....[109]....
        /*025c*/ 	.word	0x0500000f


	//   ....[110]....
        /*0260*/ 	.word	0x0500000f


	//   ....[111]....
        /*0264*/ 	.word	0x0500000f


	//   ....[112]....
        /*0268*/ 	.word	0x0500000f


	//   ....[113]....
        /*026c*/ 	.word	0x0500000f


	//   ....[114]....
        /*0270*/ 	.word	0x0500000f


	//   ....[115]....
        /*0274*/ 	.word	0x0500000f


	//   ....[116]....
        /*0278*/ 	.word	0x0500000f


	//   ....[117]....
        /*027c*/ 	.word	0x0500000f


	//   ....[118]....
        /*0280*/ 	.word	0x0500000f


	//   ....[119]....
        /*0284*/ 	.word	0x0500000f


	//   ....[120]....
        /*0288*/ 	.word	0x0500000f


	//   ....[121]....
        /*028c*/ 	.word	0x0500000f


	//   ....[122]....
        /*0290*/ 	.word	0x0500000f


	//   ....[123]....
        /*0294*/ 	.word	0x0500000f


	//   ....[124]....
        /*0298*/ 	.word	0x0500000f


	//   ....[125]....
        /*029c*/ 	.word	0x0500000f


	//   ....[126]....
        /*02a0*/ 	.word	0x0500000f


	//   ....[127]....
        /*02a4*/ 	.word	0x0500000f


	//   ....[128]....
        /*02a8*/ 	.word	0x0500000f


	//   ....[129]....
        /*02ac*/ 	.word	0x0500000f


	//   ....[130]....
        /*02b0*/ 	.word	0x0500000f


	//   ....[131]....
        /*02b4*/ 	.word	0x0500000f


	//   ....[132]....
        /*02b8*/ 	.word	0x0500000f


	//   ....[133]....
        /*02bc*/ 	.word	0x0500000f


	//   ....[134]....
        /*02c0*/ 	.word	0x0500000f


	//   ....[135]....
        /*02c4*/ 	.word	0x0500000f


	//   ....[136]....
        /*02c8*/ 	.word	0x0500000f


	//   ....[137]....
        /*02cc*/ 	.word	0x0500000f


	//   ....[138]....
        /*02d0*/ 	.word	0x0500000f


	//   ....[139]....
        /*02d4*/ 	.word	0x0500000f


	//   ....[140]....
        /*02d8*/ 	.word	0x0500000f


	//   ....[141]....
        /*02dc*/ 	.word	0x0500000f


	//   ....[142]....
        /*02e0*/ 	.word	0x0500000f


	//   ....[143]....
        /*02e4*/ 	.word	0x0500000f


	//   ....[144]....
        /*02e8*/ 	.word	0x0500000f


	//   ....[145]....
        /*02ec*/ 	.word	0x0500000f


	//----- nvinfo : EIATTR_COOP_GROUP_INSTR_OFFSETS
	.align		4
.L_87:
        /*02f0*/ 	.byte	0x04, 0x28
        /*02f2*/ 	.short	(.L_89 - .L_88)


	//   ....[0]....
.L_88:
        /*02f4*/ 	.word	0x00000070


	//   ....[1]....
        /*02f8*/ 	.word	0x000000b0


	//   ....[2]....
        /*02fc*/ 	.word	0x000002d0


	//   ....[3]....
        /*0300*/ 	.word	0x00000430


	//   ....[4]....
        /*0304*/ 	.word	0x00000550


	//   ....[5]....
        /*0308*/ 	.word	0x000006b0


	//   ....[6]....
        /*030c*/ 	.word	0x00000d40


	//   ....[7]....
        /*0310*/ 	.word	0x00004060


	//   ....[8]....
        /*0314*/ 	.word	0x00004160


	//   ....[9]....
        /*0318*/ 	.word	0x00004570


	//   ....[10]....
        /*031c*/ 	.word	0x000045f0


	//   ....[11]....
        /*0320*/ 	.word	0x000083b0


	//   ....[12]....
        /*0324*/ 	.word	0x000083c0


	//   ....[13]....
        /*0328*/ 	.word	0x000083f0


	//   ....[14]....
        /*032c*/ 	.word	0x00008400


	//   ....[15]....
        /*0330*/ 	.word	0x000097c0


	//   ....[16]....
        /*0334*/ 	.word	0x00009800


	//   ....[17]....
        /*0338*/ 	.word	0x000098a0


	//   ....[18]....
        /*033c*/ 	.word	0x000098c0


	//   ....[19]....
        /*0340*/ 	.word	0x0000b5e0


	//   ....[20]....
        /*0344*/ 	.word	0x0000b610


	//   ....[21]....
        /*0348*/ 	.word	0x0000b740


	//   ....[22]....
        /*034c*/ 	.word	0x0000b7a0


	//   ....[23]....
        /*0350*/ 	.word	0x0000bc30


	//   ....[24]....
        /*0354*/ 	.word	0x0000bc70


	//   ....[25]....
        /*0358*/ 	.word	0x0000bde0


	//   ....[26]....
        /*035c*/ 	.word	0x0000be00


	//   ....[27]....
        /*0360*/ 	.word	0x0000bf30


	//   ....[28]....
        /*0364*/ 	.word	0x0000bf50


	//   ....[29]....
        /*0368*/ 	.word	0x0000c0a0


	//   ....[30]....
        /*036c*/ 	.word	0x0000c0d0


	//   ....[31]....
        /*0370*/ 	.word	0x0000d300


	//   ....[32]....
        /*0374*/ 	.word	0x0000d330


	//   ....[33]....
        /*0378*/ 	.word	0x0000d360


	//   ....[34]....
        /*037c*/ 	.word	0x0000d3c0


	//   ....[35]....
        /*0380*/ 	.word	0x0000d420


	//   ....[36]....
        /*0384*/ 	.word	0x0000d470


	//   ....[37]....
        /*0388*/ 	.word	0x0000d520


	//   ....[38]....
        /*038c*/ 	.word	0x0000d540


	//   ....[39]....
        /*0390*/ 	.word	0x0000d5e0


	//   ....[40]....
        /*0394*/ 	.word	0x0000d600


	//   ....[41]....
        /*0398*/ 	.word	0x0000dc90


	//   ....[42]....
        /*039c*/ 	.word	0x0000dcb0


	//   ....[43]....
        /*03a0*/ 	.word	0x0000dce0


	//   ....[44]....
        /*03a4*/ 	.word	0x0000dd20


	//   ....[45]....
        /*03a8*/ 	.word	0x0000ddb0


	//   ....[46]....
        /*03ac*/ 	.word	0x0000ddd0


	//   ....[47]....
        /*03b0*/ 	.word	0x0000de70


	//   ....[48]....
        /*03b4*/ 	.word	0x0000de90


	//   ....[49]....
        /*03b8*/ 	.word	0x0000df30


	//   ....[50]....
        /*03bc*/ 	.word	0x0000df50


	//   ....[51]....
        /*03c0*/ 	.word	0x0000dff0


	//   ....[52]....
        /*03c4*/ 	.word	0x0000e010


	//   ....[53]....
        /*03c8*/ 	.word	0x0000e0b0


	//   ....[54]....
        /*03cc*/ 	.word	0x0000e0d0


	//   ....[55]....
        /*03d0*/ 	.word	0x0000e170


	//   ....[56]....
        /*03d4*/ 	.word	0x0000e190


	//   ....[57]....
        /*03d8*/ 	.word	0x0000e810


	//   ....[58]....
        /*03dc*/ 	.word	0x0000e840


	//   ....[59]....
        /*03e0*/ 	.word	0x0000e850


	//   ....[60]....
        /*03e4*/ 	.word	0x0000e870


	//   ....[61]....
        /*03e8*/ 	.word	0x0000e8e0


	//   ....[62]....
        /*03ec*/ 	.word	0x0000e900


	//   ....[63]....
        /*03f0*/ 	.word	0x0000e960


	//   ....[64]....
        /*03f4*/ 	.word	0x0000e980


	//   ....[65]....
        /*03f8*/ 	.word	0x0000e9e0


	//   ....[66]....
        /*03fc*/ 	.word	0x0000ea00


	//   ....[67]....
        /*0400*/ 	.word	0x0000ecd0


	//   ....[68]....
        /*0404*/ 	.word	0x0000ecf0


	//   ....[69]....
        /*0408*/ 	.word	0x0000ed10


	//   ....[70]....
        /*040c*/ 	.word	0x0000edb0


	//   ....[71]....
        /*0410*/ 	.word	0x0000edd0


	//   ....[72]....
        /*0414*/ 	.word	0x0000ee70


	//   ....[73]....
        /*0418*/ 	.word	0x0000ee90


	//   ....[74]....
        /*041c*/ 	.word	0x0000ef30


	//   ....[75]....
        /*0420*/ 	.word	0x0000ef50


	//   ....[76]....
        /*0424*/ 	.word	0x0000ef60


	//   ....[77]....
        /*0428*/ 	.word	0x0000f460


	//   ....[78]....
        /*042c*/ 	.word	0x0000f480


	//   ....[79]....
        /*0430*/ 	.word	0x0000f4a0


	//   ....[80]....
        /*0434*/ 	.word	0x0000f4e0


	//   ....[81]....
        /*0438*/ 	.word	0x0000f570


	//   ....[82]....
        /*043c*/ 	.word	0x0000f5a0


	//   ....[83]....
        /*0440*/ 	.word	0x0000f630


	//   ....[84]....
        /*0444*/ 	.word	0x0000f660


	//   ....[85]....
        /*0448*/ 	.word	0x0000f670


	//   ....[86]....
        /*044c*/ 	.word	0x0000f700


	//   ....[87]....
        /*0450*/ 	.word	0x0000fae0


	//   ....[88]....
        /*0454*/ 	.word	0x0000ffe0


	//   ....[89]....
        /*0458*/ 	.word	0x000100d0


	//   ....[90]....
        /*045c*/ 	.word	0x000101a0


	//   ....[91]....
        /*0460*/ 	.word	0x00010240


	//   ....[92]....
        /*0464*/ 	.word	0x00010310


	//   ....[93]....
        /*0468*/ 	.word	0x00010390


	//   ....[94]....
        /*046c*/ 	.word	0x00010480


	//   ....[95]....
        /*0470*/ 	.word	0x00010500


	//   ....[96]....
        /*0474*/ 	.word	0x000105f0


	//   ....[97]....
        /*0478*/ 	.word	0x00010680


	//   ....[98]....
        /*047c*/ 	.word	0x00010750


	//   ....[99]....
        /*0480*/ 	.word	0x000107e0


	//   ....[100]....
        /*0484*/ 	.word	0x00010850


	//   ....[101]....
        /*0488*/ 	.word	0x000108d0


	//   ....[102]....
        /*048c*/ 	.word	0x000109a0


	//   ....[103]....
        /*0490*/ 	.word	0x00010a10


	//   ....[104]....
        /*0494*/ 	.word	0x00010b10


	//   ....[105]....
        /*0498*/ 	.word	0x00010b80


	//   ....[106]....
        /*049c*/ 	.word	0x00010c80


	//   ....[107]....
        /*04a0*/ 	.word	0x00010cf0


	//   ....[108]....
        /*04a4*/ 	.word	0x00010df0


	//   ....[109]....
        /*04a8*/ 	.word	0x00010e60


	//   ....[110]....
        /*04ac*/ 	.word	0x00010f60


	//   ....[111]....
        /*04b0*/ 	.word	0x00010fd0


	//   ....[112]....
        /*04b4*/ 	.word	0x000110d0


	//   ....[113]....
        /*04b8*/ 	.word	0x00011140


	//   ....[114]....
        /*04bc*/ 	.word	0x00011220


	//   ....[115]....
        /*04c0*/ 	.word	0x00011360


	//   ....[116]....
        /*04c4*/ 	.word	0x00011410


	//   ....[117]....
        /*04c8*/ 	.word	0x00011470


	//   ....[118]....
        /*04cc*/ 	.word	0x00011540


	//   ....[119]....
        /*04d0*/ 	.word	0x000115a0


	//   ....[120]....
        /*04d4*/ 	.word	0x00011670


	//   ....[121]....
        /*04d8*/ 	.word	0x000116d0


	//   ....[122]....
        /*04dc*/ 	.word	0x000117a0


	//   ....[123]....
        /*04e0*/ 	.word	0x00011800


	//   ....[124]....
        /*04e4*/ 	.word	0x000118d0


	//   ....[125]....
        /*04e8*/ 	.word	0x000119b0


	//   ....[126]....
        /*04ec*/ 	.word	0x00011a50


	//   ....[127]....
        /*04f0*/ 	.word	0x00011ab0


	//   ....[128]....
        /*04f4*/ 	.word	0x00011bc0


	//   ....[129]....
        /*04f8*/ 	.word	0x00011c20


	//   ....[130]....
        /*04fc*/ 	.word	0x00011d30


	//   ....[131]....
        /*0500*/ 	.word	0x00011d90


	//   ....[132]....
        /*0504*/ 	.word	0x00011ea0


	//   ....[133]....
        /*0508*/ 	.word	0x00011f00


	//   ....[134]....
        /*050c*/ 	.word	0x00011fc0


	//   ....[135]....
        /*0510*/ 	.word	0x00012120


	//   ....[136]....
        /*0514*/ 	.word	0x000121c0


	//   ....[137]....
        /*0518*/ 	.word	0x00012220


	//   ....[138]....
        /*051c*/ 	.word	0x000122f0


	//   ....[139]....
        /*0520*/ 	.word	0x000123d0


	//   ....[140]....
        /*0524*/ 	.word	0x00012490


	//   ....[141]....
        /*0528*/ 	.word	0x00012570


	//   ....[142]....
        /*052c*/ 	.word	0x00012630


	//   ....[143]....
        /*0530*/ 	.word	0x00012710


	//   ....[144]....
        /*0534*/ 	.word	0x000127d0


	//   ....[145]....
        /*0538*/ 	.word	0x00012960


	//----- nvinfo : EIATTR_REG_RECONFIG
	.align		4
.L_89:
        /*053c*/ 	.byte	0x01, 0x54
	.zero		2


	//----- nvinfo : EIATTR_SYSCALL_OFFSETS
	.align		4
        /*0540*/ 	.byte	0x04, 0x46
        /*0542*/ 	.short	(.L_91 - .L_90)


	//   ....[0]....
.L_90:
        /*0544*/ 	.word	0x000010f0


	//   ....[1]....
        /*0548*/ 	.word	0x0000caf0


	//   ....[2]....
        /*054c*/ 	.word	0x0000cc30


	//   ....[3]....
        /*0550*/ 	.word	0x0000cd20


	//   ....[4]....
        /*0554*/ 	.word	0x0000d990


	//----- nvinfo : EIATTR_MBARRIER_INSTR_OFFSETS
	.align		4
.L_91:
        /*0558*/ 	.byte	0x04, 0x39
        /*055a*/ 	.short	(.L_93 - .L_92)


	//   ....[0]....
.L_92:
        /*055c*/ 	.word	0x00000180
        /*0560*/ 	.word	0x000000ff
        /*0564*/ 	.word	0x00038800
        /*0568*/ 	.short	0x0100
        /*056a*/ 	.byte	0x08
	.zero		1


	//   ....[1]....
        /*056c*/ 	.word	0x00000190
        /*0570*/ 	.word	0x000000ff
        /*0574*/ 	.word	0x00038820
        /*0578*/ 	.short	0x0100
        /*057a*/ 	.byte	0x08
	.zero		1


	//   ....[2]....
        /*057c*/ 	.word	0x00000280
        /*0580*/ 	.word	0x000000ff
        /*0584*/ 	.word	0x00038830
        /*0588*/ 	.short	0x0100
        /*058a*/ 	.byte	0x08
	.zero		1


	//   ....[3]....
        /*058c*/ 	.word	0x00000290
        /*0590*/ 	.word	0x000000ff
        /*0594*/ 	.word	0x00038840
        /*0598*/ 	.short	0x0100
        /*059a*/ 	.byte	0x08
	.zero		1


	//   ....[4]....
        /*059c*/ 	.word	0x000002a0
        /*05a0*/ 	.word	0x000000ff
        /*05a4*/ 	.word	0x00038838
        /*05a8*/ 	.short	0x0100
        /*05aa*/ 	.byte	0x08
	.zero		1


	//   ....[5]....
        /*05ac*/ 	.word	0x000002b0
        /*05b0*/ 	.word	0x000000ff
        /*05b4*/ 	.word	0x00038848
        /*05b8*/ 	.short	0x0100
        /*05ba*/ 	.byte	0x08
	.zero		1


	//   ....[6]....
        /*05bc*/ 	.word	0x000003e0
        /*05c0*/ 	.word	0x000000ff
        /*05c4*/ 	.word	0x00038850
        /*05c8*/ 	.short	0x0100
        /*05ca*/ 	.byte	0x08
	.zero		1


	//   ....[7]....
        /*05cc*/ 	.word	0x000003f0
        /*05d0*/ 	.word	0x000000ff
        /*05d4*/ 	.word	0x00038860
        /*05d8*/ 	.short	0x0100
        /*05da*/ 	.byte	0x08
	.zero		1


	//   ....[8]....
        /*05dc*/ 	.word	0x00000400
        /*05e0*/ 	.word	0x000000ff
        /*05e4*/ 	.word	0x00038858
        /*05e8*/ 	.short	0x0100
        /*05ea*/ 	.byte	0x08
	.zero		1


	//   ....[9]....
        /*05ec*/ 	.word	0x00000410
        /*05f0*/ 	.word	0x000000ff
        /*05f4*/ 	.word	0x00038868
        /*05f8*/ 	.short	0x0100
        /*05fa*/ 	.byte	0x08
	.zero		1


	//   ....[10]....
        /*05fc*/ 	.word	0x00000500
        /*0600*/ 	.word	0x000000ff
        /*0604*/ 	.word	0x00038870
        /*0608*/ 	.short	0x0100
        /*060a*/ 	.byte	0x06
	.zero		1


	//   ....[11]....
        /*060c*/ 	.word	0x00000510
        /*0610*/ 	.word	0x000000ff
        /*0614*/ 	.word	0x00038880
        /*0618*/ 	.short	0x0100
        /*061a*/ 	.byte	0x06
	.zero		1


	//   ....[12]....
        /*061c*/ 	.word	0x00000520
        /*0620*/ 	.word	0x000000ff
        /*0624*/ 	.word	0x00038878
        /*0628*/ 	.short	0x0100
        /*062a*/ 	.byte	0x06
	.zero		1


	//   ....[13]....
        /*062c*/ 	.word	0x00000530
        /*0630*/ 	.word	0x000000ff
        /*0634*/ 	.word	0x00038888
        /*0638*/ 	.short	0x0100
        /*063a*/ 	.byte	0x06
	.zero		1


	//   ....[14]....
        /*063c*/ 	.word	0x00000660
        /*0640*/ 	.word	0x000000ff
        /*0644*/ 	.word	0x00038890
        /*0648*/ 	.short	0x0100
        /*064a*/ 	.byte	0x08
	.zero		1


	//   ....[15]....
        /*064c*/ 	.word	0x00000670
        /*0650*/ 	.word	0x000000ff
        /*0654*/ 	.word	0x000388a0
        /*0658*/ 	.short	0x0100
        /*065a*/ 	.byte	0x08
	.zero		1


	//   ....[16]....
        /*065c*/ 	.word	0x00000680
        /*0660*/ 	.word	0x000000ff
        /*0664*/ 	.word	0x00038898
        /*0668*/ 	.short	0x0100
        /*066a*/ 	.byte	0x08
	.zero		1


	//   ....[17]....
        /*066c*/ 	.word	0x00000690
        /*0670*/ 	.word	0x000000ff
        /*0674*/ 	.word	0x000388a8
        /*0678*/ 	.short	0x0100
        /*067a*/ 	.byte	0x08
	.zero		1


	//   ....[18]....
        /*067c*/ 	.word	0x000007d0
        /*0680*/ 	.word	0x000000ff
        /*0684*/ 	.word	0x000388b0
        /*0688*/ 	.short	0x0100
        /*068a*/ 	.byte	0x08
	.zero		1


	//   ....[19]....
        /*068c*/ 	.word	0x000007e0
        /*0690*/ 	.word	0x000000ff
        /*0694*/ 	.word	0x000388c0
        /*0698*/ 	.short	0x0100
        /*069a*/ 	.byte	0x08
	.zero		1


	//   ....[20]....
        /*069c*/ 	.word	0x000007f0
        /*06a0*/ 	.word	0x000000ff
        /*06a4*/ 	.word	0x000388b8
        /*06a8*/ 	.short	0x0100
        /*06aa*/ 	.byte	0x08
	.zero		1


	//   ....[21]....
        /*06ac*/ 	.word	0x00000800
        /*06b0*/ 	.word	0x000000ff
        /*06b4*/ 	.word	0x000388c8
        /*06b8*/ 	.short	0x0100
        /*06ba*/ 	.byte	0x08
	.zero		1


	//   ....[22]....
        /*06bc*/ 	.word	0x00001170
        /*06c0*/ 	.word	0x000000ff
        /*06c4*/ 	.word	0x00038800
        /*06c8*/ 	.short	0x010a
        /*06ca*/ 	.byte	0x28
	.zero		1


	//   ....[23]....
        /*06cc*/ 	.word	0x00001200
        /*06d0*/ 	.word	0x00000000
        /*06d4*/ 	.word	0x00038830
        /*06d8*/ 	.short	0x010a
        /*06da*/ 	.byte	0x3f
	.zero		1


	//   ....[24]....
        /*06dc*/ 	.word	0x00001250
        /*06e0*/ 	.word	0x00000000
        /*06e4*/ 	.word	0x00038830
        /*06e8*/ 	.short	0x010a
        /*06ea*/ 	.byte	0x3f
	.zero		1


	//   ....[25]....
        /*06ec*/ 	.word	0x000038a0
        /*06f0*/ 	.word	0x000000ff
        /*06f4*/ 	.word	0x00000000
        /*06f8*/ 	.short	0x0101
        /*06fa*/ 	.byte	0x04
	.zero		1


	//   ....[26]....
        /*06fc*/ 	.word	0x000054b0
        /*0700*/ 	.word	0x000000ff
        /*0704*/ 	.word	0x00038830
        /*0708*/ 	.short	0x010a
        /*070a*/ 	.byte	0x3c
	.zero		1


	//   ....[27]....
        /*070c*/ 	.word	0x000054f0
        /*0710*/ 	.word	0x000000ff
        /*0714*/ 	.word	0x00038830
        /*0718*/ 	.short	0x010a
        /*071a*/ 	.byte	0x3c
	.zero		1


	//   ....[28]....
        /*071c*/ 	.word	0x00007e40
        /*0720*/ 	.word	0x000000ff
        /*0724*/ 	.word	0x00038850
        /*0728*/ 	.short	0x010a
        /*072a*/ 	.byte	0x04
	.zero		1


	//   ....[29]....
        /*072c*/ 	.word	0x00007e80
        /*0730*/ 	.word	0x000000ff
        /*0734*/ 	.word	0x00038850
        /*0738*/ 	.short	0x010a
        /*073a*/ 	.byte	0x04
	.zero		1


	//   ....[30]....
        /*073c*/ 	.word	0x00008250
        /*0740*/ 	.word	0x000000ff
        /*0744*/ 	.word	0x00000000
        /*0748*/ 	.short	0x0101
        /*074a*/ 	.byte	0x3c
	.zero		1


	//   ....[31]....
        /*074c*/ 	.word	0x00008d90
        /*0750*/ 	.word	0x000000ff
        /*0754*/ 	.word	0x00000000
        /*0758*/ 	.short	0x0101
        /*075a*/ 	.byte	0x04
	.zero		1


	//   ....[32]....
        /*075c*/ 	.word	0x00009710
        /*0760*/ 	.word	0x000000ff
        /*0764*/ 	.word	0x00038850
        /*0768*/ 	.short	0x010a
        /*076a*/ 	.byte	0x0c
	.zero		1


	//   ....[33]....
        /*076c*/ 	.word	0x00009750
        /*0770*/ 	.word	0x000000ff
        /*0774*/ 	.word	0x00038850
        /*0778*/ 	.short	0x010a
        /*077a*/ 	.byte	0x0c
	.zero		1


	//   ....[34]....
        /*077c*/ 	.word	0x0000a6a0
        /*0780*/ 	.word	0x000000ff
        /*0784*/ 	.word	0x00000000
        /*0788*/ 	.short	0x0101
        /*078a*/ 	.byte	0x05
	.zero		1


	//   ....[35]....
        /*078c*/ 	.word	0x0000bc60
        /*0790*/ 	.word	0x000000ff
        /*0794*/ 	.word	0x00000000
        /*0798*/ 	.short	0x0101
        /*079a*/ 	.byte	0x04
	.zero		1


	//   ....[36]....
        /*079c*/ 	.word	0x0000d180
        /*07a0*/ 	.word	0x00000000
        /*07a4*/ 	.word	0x00038840
        /*07a8*/ 	.short	0x010a
        /*07aa*/ 	.byte	0x3f
	.zero		1


	//   ....[37]....
        /*07ac*/ 	.word	0x0000d770
        /*07b0*/ 	.word	0x00000000
        /*07b4*/ 	.word	0x00038830
        /*07b8*/ 	.short	0x0107
        /*07ba*/ 	.byte	0x3f
	.zero		1


	//   ....[38]....
        /*07bc*/ 	.word	0x0000d830
        /*07c0*/ 	.word	0x00000000
        /*07c4*/ 	.word	0x00038830
        /*07c8*/ 	.short	0x0101
        /*07ca*/ 	.byte	0x3f
	.zero		1


	//   ....[39]....
        /*07cc*/ 	.word	0x0000e2a0
        /*07d0*/ 	.word	0x000000ff
        /*07d4*/ 	.word	0x00038800
        /*07d8*/ 	.short	0x0107
        /*07da*/ 	.byte	0x27
	.zero		1


	//   ....[40]....
        /*07dc*/ 	.word	0x0000e300
        /*07e0*/ 	.word	0x000000ff
        /*07e4*/ 	.word	0x00038800
        /*07e8*/ 	.short	0x0101
        /*07ea*/ 	.byte	0x27
	.zero		1


	//   ....[41]....
        /*07ec*/ 	.word	0x0000e320
        /*07f0*/ 	.word	0x000000ff
        /*07f4*/ 	.word	0x00038820
        /*07f8*/ 	.short	0x010a
        /*07fa*/ 	.byte	0x27
	.zero		1


	//   ....[42]....
        /*07fc*/ 	.word	0x0000e630
        /*0800*/ 	.word	0x00000007
        /*0804*/ 	.word	0x00038840
        /*0808*/ 	.short	0x010a
        /*080a*/ 	.byte	0x3f
	.zero		1


	//   ....[43]....
        /*080c*/ 	.word	0x0000eaf0
        /*0810*/ 	.word	0x00000007
        /*0814*/ 	.word	0x00038830
        /*0818*/ 	.short	0x0107
        /*081a*/ 	.byte	0x3f
	.zero		1


	//   ....[44]....
        /*081c*/ 	.word	0x0000eba0
        /*0820*/ 	.word	0x00000007
        /*0824*/ 	.word	0x00038830
        /*0828*/ 	.short	0x0101
        /*082a*/ 	.byte	0x3f
	.zero		1


	//   ....[45]....
        /*082c*/ 	.word	0x0000ec20
        /*0830*/ 	.word	0x00000007
        /*0834*/ 	.word	0x00038860
        /*0838*/ 	.short	0x010a
        /*083a*/ 	.byte	0x3f
	.zero		1


	//   ....[46]....
        /*083c*/ 	.word	0x0000f1a0
        /*0840*/ 	.word	0x00000007
        /*0844*/ 	.word	0x00038850
        /*0848*/ 	.short	0x0107
        /*084a*/ 	.byte	0x3f
	.zero		1


	//   ....[47]....
        /*084c*/ 	.word	0x0000f2c0
        /*0850*/ 	.word	0x00000007
        /*0854*/ 	.word	0x00038850
        /*0858*/ 	.short	0x0101
        /*085a*/ 	.byte	0x3f
	.zero		1


	//   ....[48]....
        /*085c*/ 	.word	0x0000f3a0
        /*0860*/ 	.word	0x00000004
        /*0864*/ 	.word	0x00038860
        /*0868*/ 	.short	0x010a
        /*086a*/ 	.byte	0x3f
	.zero		1


	//   ....[49]....
        /*086c*/ 	.word	0x0000f880
        /*0870*/ 	.word	0x00000004
        /*0874*/ 	.word	0x00038850
        /*0878*/ 	.short	0x0107
        /*087a*/ 	.byte	0x3f
	.zero		1


	//   ....[50]....
        /*087c*/ 	.word	0x0000f970
        /*0880*/ 	.word	0x00000004
        /*0884*/ 	.word	0x00038850
        /*0888*/ 	.short	0x0101
        /*088a*/ 	.byte	0x3f
	.zero		1


	//   ....[51]....
        /*088c*/ 	.word	0x0000fa60
        /*0890*/ 	.word	0x00000005
        /*0894*/ 	.word	0x00038820
        /*0898*/ 	.short	0x010a
        /*089a*/ 	.byte	0x3f
	.zero		1


	//   ....[52]....
        /*089c*/ 	.word	0x0000fc00
        /*08a0*/ 	.word	0x00000003
        /*08a4*/ 	.word	0x00038840
        /*08a8*/ 	.short	0x010a
        /*08aa*/ 	.byte	0x3f
	.zero		1


	//   ....[53]....
        /*08ac*/ 	.word	0x0000fca0
        /*08b0*/ 	.word	0x00000005
        /*08b4*/ 	.word	0x00038840
        /*08b8*/ 	.short	0x010a
        /*08ba*/ 	.byte	0x3f
	.zero		1


	//   ....[54]....
        /*08bc*/ 	.word	0x0000fce0
        /*08c0*/ 	.word	0x00000003
        /*08c4*/ 	.word	0x00038860
        /*08c8*/ 	.short	0x010a
        /*08ca*/ 	.byte	0x3f
	.zero		1


	//   ....[55]....
        /*08cc*/ 	.word	0x0000fd20
        /*08d0*/ 	.word	0x00000005
        /*08d4*/ 	.word	0x00038860
        /*08d8*/ 	.short	0x010a
        /*08da*/ 	.byte	0x3f
	.zero		1


	//   ....[56]....
        /*08dc*/ 	.word	0x0000fd90
        /*08e0*/ 	.word	0x00000003
        /*08e4*/ 	.word	0x00038800
        /*08e8*/ 	.short	0x010a
        /*08ea*/ 	.byte	0x3f
	.zero		1


	//   ....[57]....
        /*08ec*/ 	.word	0x0000fde0
        /*08f0*/ 	.word	0x00000000
        /*08f4*/ 	.word	0x00038830
        /*08f8*/ 	.short	0x010a
        /*08fa*/ 	.byte	0x3f
	.zero		1


	//   ....[58]....
        /*08fc*/ 	.word	0x0000fe40
        /*0900*/ 	.word	0x00000004
        /*0904*/ 	.word	0x00038830
        /*0908*/ 	.short	0x010a
        /*090a*/ 	.byte	0x3f
	.zero		1


	//   ....[59]....
        /*090c*/ 	.word	0x0000fea0
        /*0910*/ 	.word	0x00000003
        /*0914*/ 	.word	0x00038850
        /*0918*/ 	.short	0x010a
        /*091a*/ 	.byte	0x3f
	.zero		1


	//   ....[60]....
        /*091c*/ 	.word	0x0000ff00
        /*0920*/ 	.word	0x00000007
        /*0924*/ 	.word	0x00038850
        /*0928*/ 	.short	0x010a
        /*092a*/ 	.byte	0x3f
	.zero		1


	//   ....[61]....
        /*092c*/ 	.word	0x00010020
        /*0930*/ 	.word	0x00000000
        /*0934*/ 	.word	0x00038840
        /*0938*/ 	.short	0x010a
        /*093a*/ 	.byte	0x3f
	.zero		1


	//   ....[62]....
        /*093c*/ 	.word	0x00011260
        /*0940*/ 	.word	0x00000003
        /*0944*/ 	.word	0x00038820
        /*0948*/ 	.short	0x010a
        /*094a*/ 	.byte	0x3f
	.zero		1


	//   ....[63]....
        /*094c*/ 	.word	0x000112b0
        /*0950*/ 	.word	0x00000007
        /*0954*/ 	.word	0x00038840
        /*0958*/ 	.short	0x010a
        /*095a*/ 	.byte	0x3f
	.zero		1


	//   ....[64]....
        /*095c*/ 	.word	0x00011900
        /*0960*/ 	.word	0x00000007
        /*0964*/ 	.word	0x00038860
        /*0968*/ 	.short	0x010a
        /*096a*/ 	.byte	0x3f
	.zero		1


	//   ....[65]....
        /*096c*/ 	.word	0x00012070
        /*0970*/ 	.word	0x00000004
        /*0974*/ 	.word	0x00038860
        /*0978*/ 	.short	0x010a
        /*097a*/ 	.byte	0x3f
	.zero		1


	//   ....[66]....
        /*097c*/ 	.word	0x00012880
        /*0980*/ 	.word	0x00000005
        /*0984*/ 	.word	0x00038820
        /*0988*/ 	.short	0x010a
        /*098a*/ 	.byte	0x3f
	.zero		1


	//   ....[67]....
        /*098c*/ 	.word	0x00012a20
        /*0990*/ 	.word	0x00000003
        /*0994*/ 	.word	0x00038840
        /*0998*/ 	.short	0x010a
        /*099a*/ 	.byte	0x3f
	.zero		1


	//   ....[68]....
        /*099c*/ 	.word	0x00012a70
        /*09a0*/ 	.word	0x00000005
        /*09a4*/ 	.word	0x00038840
        /*09a8*/ 	.short	0x010a
        /*09aa*/ 	.byte	0x3f
	.zero		1


	//   ....[69]....
        /*09ac*/ 	.word	0x00012ac0
        /*09b0*/ 	.word	0x00000003
        /*09b4*/ 	.word	0x00038860
        /*09b8*/ 	.short	0x010a
        /*09ba*/ 	.byte	0x3f
	.zero		1


	//----- nvinfo : EIATTR_NUM_MBARRIERS
	.align		4
.L_93:
        /*09bc*/ 	.byte	0x03, 0x38
        /*09be*/ 	.short	0x0016


	//----- nvinfo : EIATTR_EXIT_INSTR_OFFSETS
	.align		4
        /*09c0*/ 	.byte	0x04, 0x1c
        /*09c2*/ 	.short	(.L_95 - .L_94)


	//   ....[0]....
.L_94:
        /*09c4*/ 	.word	0x00000940


	//   ....[1]....
        /*09c8*/ 	.word	0x0000c260


	//   ....[2]....
        /*09cc*/ 	.word	0x0000fd70


	//----- nvinfo : EIATTR_MAX_THREADS
	.align		4
.L_95:
        /*09d0*/ 	.byte	0x04, 0x05
        /*09d2*/ 	.short	(.L_97 - .L_96)
.L_96:
        /*09d4*/ 	.word	0x00000180
        /*09d8*/ 	.word	0x00000001
        /*09dc*/ 	.word	0x00000001


	//----- nvinfo : EIATTR_CRS_STACK_SIZE
	.align		4
.L_97:
        /*09e0*/ 	.byte	0x04, 0x1e
        /*09e2*/ 	.short	(.L_99 - .L_98)
.L_98:
        /*09e4*/ 	.word	0x00000000


	//----- nvinfo : EIATTR_CBANK_PARAM_SIZE
	.align		4
.L_99:
        /*09e8*/ 	.byte	0x03, 0x19
        /*09ea*/ 	.short	0x0a70


	//----- nvinfo : EIATTR_PARAM_CBANK
	.align		4
        /*09ec*/ 	.byte	0x04, 0x0a
        /*09ee*/ 	.short	(.L_101 - .L_100)
	.align		4
.L_100:
        /*09f0*/ 	.word	index@(.nv.constant0._ZN7cutlass13device_kernelIN5flash11enable_sm90INS1_16FlashAttnFwdSm90INS1_25CollectiveMainloopFwdSm90ILi2EN4cute5tupleIJNS5_1CILi1EEES8_S8_EEENS6_IJNS7_ILi128EEENS7_ILi80EEENS7_ILi256EEEEEELi256ENS_10bfloat16_tEfNS_4arch4Sm90ELb0ELb0ELb0ELb0ELb1ELb0ELb0ELb1ELb1ELb1ELb0ELb0EEENS1_21CollectiveEpilogueFwdINS6_IJSA_SC_SB_EEES9_SE_SG_Li256ELb0ELb1ELb0ELb0EEENS1_29StaticPersistentTileSchedulerILb0EEEEEEEEEvNT_6ParamsE)
        /*09f4*/ 	.short	0x0210
        /*09f6*/ 	.short	0x0a70


	//----- nvinfo : EIATTR_SW_WAR
	.align		4
.L_101:
        /*09f8*/ 	.byte	0x04, 0x36
        /*09fa*/ 	.short	(.L_103 - .L_102)
.L_102:
        /*09fc*/ 	.word	0x00000008
.L_103:


//--------------------- .nv.info._ZN7cutlass13device_kernelIN5flash11enable_sm90INS1_16FlashAttnFwdSm90INS1_25CollectiveMainloopFwdSm90ILi2EN4cute5tupleIJNS5_1CILi1EEES8_S8_EEENS6_IJNS7_ILi128EEENS7_ILi80EEENS7_ILi256EEEEEELi256ENS_10bfloat16_tEfNS_4arch4Sm90ELb0ELb0ELb0ELb1ELb1ELb0ELb0ELb1ELb1ELb1ELb0ELb0EEENS1_21CollectiveEpilogueFwdINS6_IJSA_SC_SB_EEES9_SE_SG_Li256ELb1ELb1ELb0ELb0EEENS1_36VarlenDynamicPersistentTileSchedulerILi128ELi80ELi256ELi128ELb0ELb1ELb1ELb0ELb1ELb1EEEEEEEEEvNT_6ParamsE --------------------------
	.section	.nv.info._ZN7cutlass13device_kernelIN5flash11enable_sm90INS1_16FlashAttnFwdSm90INS1_25CollectiveMainloopFwdSm90ILi2EN4cute5tupleIJNS5_1CILi1EEES8_S8_EEENS6_IJNS7_ILi128EEENS7_ILi80EEENS7_ILi256EEEEEELi256ENS_10bfloat16_tEfNS_4arch4Sm90ELb0ELb0ELb0ELb1ELb1ELb0ELb0ELb1ELb1ELb1ELb0ELb0EEENS1_21CollectiveEpilogueFwdINS6_IJSA_SC_SB_EEES9_SE_SG_Li256ELb1ELb1ELb0ELb0EEENS1_36VarlenDynamicPersistentTileSchedulerILi128ELi80ELi256ELi128ELb0ELb1ELb1ELb0ELb1ELb1EEEEEEEEEvNT_6ParamsE,"",@"SHT_CUDA_INFO"
	.sectionflags	@""
	.align	4


	//----- nvinfo : EIATTR_CUDA_API_VERSION
	.align		4
        /*0000*/ 	.byte	0x04, 0x37
        /*0002*/ 	.short	(.L_105 - .L_104)
.L_104:
        /*0004*/ 	.word	0x00000082


	//----- nvinfo : EIATTR_KPARAM_INFO
	.align		4
.L_105:
        /*0008*/ 	.byte	0x04, 0x17
        /*000a*/ 	.short	(.L_107 - .L_106)
.L_106:
        /*000c*/ 	.word	0x00000000
        /*0010*/ 	.short	0x0000
        /*0012*/ 	.short	0x0070
        /*0014*/ 	.byte	0x00, 0xf0, 0x01, 0x2a


	//----- nvinfo : EIATTR_SPARSE_MMA_MASK
	.align		4
.L_107:
        /*0018*/ 	.byte	0x03, 0x50
        /*001a*/ 	.short	0x0000


	//----- nvinfo : EIATTR_MAXREG_COUNT
	.align		4
        /*001c*/ 	.byte	0x03, 0x1b
        /*001e*/ 	.short	0x00a8


	//----- nvinfo : EIATTR_NUM_BARRIERS
	.align		4
        /*0020*/ 	.byte	0x02, 0x4c
        /*0022*/ 	.byte	0x09
	.zero		1


	//----- nvinfo : EIATTR_EXTERNS
	.align		4
        /*0024*/ 	.byte	0x04, 0x0f
        /*0026*/ 	.short	(.L_109 - .L_108)


	//   ....[0]....
	.align		4
.L_108:
        /*0028*/ 	.word	index@(__assertfail)


	//----- nvinfo : EIATTR_ANNOTATIONS
	.align		4
.L_109:
        /*002c*/ 	.byte	0x04, 0x55
        /*002e*/ 	.short	(.L_111 - .L_110)


	//   ....[0]....
.L_110:
        /*0030*/ 	.word	0x00000001
        /*0034*/ 	.byte	0xa0, 0x08, 0x00, 0x00, 0x01, 0x00, 0x00, 0x00, 0xa0, 0x09, 0x00, 0x00, 0x01, 0x00, 0x00, 0x00
        /* <DEDUP_REMOVED lines=14> */
        /*0124*/ 	.byte	0xd0, 0x2c, 0x01, 0x00, 0x01, 0x00, 0x00, 0x00, 0x70, 0x2e, 0x01, 0x00


	//----- nvinfo : EIATTR_MERCURY_ISA_VERSION
	.align		4
.L_111:
        /*0130*/ 	.byte	0x03, 0x5f
        /*0132*/ 	.short	0x0101


	//----- nvinfo : EIATTR_UNUSED_LOAD_BYTE_OFFSET
	.align		4
        /*0134*/ 	.byte	0x04, 0x44
        /*0136*/ 	.short	(.L_113 - .L_112)


	//   ....[0]....
.L_112:
        /*0138*/ 	.word	0x00000950
        /*013c*/ 	.word	0x0000fff0


	//   ....[1]....
        /*0140*/ 	.word	0x0000abb0
        /*0144*/ 	.word	0x0000fff0


	//----- nvinfo : EIATTR_INT_WARP_WIDE_INSTR_OFFSETS
	.align		4
.L_113:
        /*0148*/ 	.byte	0x04, 0x31
        /*014a*/ 	.short	(.L_115 - .L_114)


	//   ....[0]....
.L_114:
        /*014c*/ 	.word	0x000000c0


	//   ....[1]....
        /*0150*/ 	.word	0x000000d0


	//   ....[2]....
        /*0154*/ 	.word	0x00000170


	//   ....[3]....
        /*0158*/ 	.word	0x0000eb40


	//   ....[4]....
        /*015c*/ 	.word	0x0000ebd0


	//   ....[5]....
        /*0160*/ 	.word	0x00011b60


	//   ....[6]....
        /*0164*/ 	.word	0x00011bf0


	//----- nvinfo : EIATTR_COOP_GROUP_MASK_REGIDS
	.align		4
.L_115:
        /*0168*/ 	.byte	0x04, 0x29
        /*016a*/ 	.short	(.L_117 - .L_116)


	//   ....[0]....
.L_116:
        /*016c*/ 	.word	0xffffffff


	//   ....[1]....
        /*0170*/ 	.word	0xffffffff


	//   ....[2]....
        /*0174*/ 	.word	0xffffffff


	//   ....[3]....
        /*0178*/ 	.word	0xffffffff


	//   ....[4]....
        /*017c*/ 	.word	0xffffffff


	//   ....[5]....
        /*0180*/ 	.word	0xffffffff


	//   ....[6]....
        /*0184*/ 	.word	0xffffffff


	//   ....[7]....
        /*0188*/ 	.word	0xffffffff


	//   ....[8]....
        /*018c*/ 	.word	0xffffffff


	//   ....[9]....
        /*0190*/ 	.word	0xffffffff


	//   ....[10]....
        /*0194*/ 	.word	0xffffffff


	//   ....[11]....
        /*0198*/ 	.word	0xffffffff


	//   ....[12]....
        /*019c*/ 	.word	0xffffffff


	//   ....[13]....
        /*01a0*/ 	.word	0xffffffff


	//   ....[14]....
        /*01a4*/ 	.word	0xffffffff


	//   ....[15]....
        /*01a8*/ 	.word	0xffffffff


	//   ....[16]....
        /*01ac*/ 	.word	0xffffffff


	//   ....[17]....
        /*01b0*/ 	.word	0xffffffff


	//   ....[18]....
        /*01b4*/ 	.word	0xffffffff


	//   ....[19]....
        /*01b8*/ 	.word	0xffffffff


	//   ....[20]....
        /*01bc*/ 	.word	0xffffffff


	//   ....[21]....
        /*01c0*/ 	.word	0xffffffff


	//   ....[22]....
        /*01c4*/ 	.word	0xffffffff


	//   ....[23]....
        /*01c8*/ 	.word	0xffffffff


	//   ....[24]....
        /*01cc*/ 	.word	0xffffffff


	//   ....[25]....
        /*01d0*/ 	.word	0xffffffff


	//   ....[26]....
        /*01d4*/ 	.word	0xffffffff


	//   ....[27]....
        /*01d8*/ 	.word	0xffffffff


	//   ....[28]....
        /*01dc*/ 	.word	0xffffffff


	//   ....[29]....
        /*01e0*/ 	.word	0xffffffff


	//   ....[30]....
        /*01e4*/ 	.word	0xffffffff


	//   ....[31]....
        /*01e8*/ 	.word	0xffffffff


	//   ....[32]....
        /*01ec*/ 	.word	0xffffffff


	//   ....[33]....
        /*01f0*/ 	.word	0xffffffff


	//   ....[34]....
        /*01f4*/ 	.word	0xffffffff


	//   ....[35]....
        /*01f8*/ 	.word	0xffffffff


	//   ....[36]....
        /*01fc*/ 	.word	0xffffffff


	//   ....[37]....
        /*0200*/ 	.word	0xffffffff


	//   ....[38]....
        /*0204*/ 	.word	0xffffffff


	//   ....[39]....
        /*0208*/ 	.word	0xffffffff


	//   ....[40]....
        /*020c*/ 	.word	0xffffffff


	//   ....[41]....
        /*0210*/ 	.word	0xffffffff


	//   ....[42]....
        /*0214*/ 	.word	0xffffffff


	//   ....[43]....
        /*0218*/ 	.word	0xffffffff


	//   ....[44]....
        /*021c*/ 	.word	0xffffffff


	//   ....[45]....
        /*0220*/ 	.word	0xffffffff


	//   ....[46]....
        /*0224*/ 	.word	0xffffffff


	//   ....[47]....
        /*0228*/ 	.word	0xffffffff


	//   ....[48]....
        /*022c*/ 	.word	0xffffffff


	//   ....[49]....
        /*0230*/ 	.word	0xffffffff


	//   ....[50]....
        /*0234*/ 	.word	0xffffffff


	//   ....[51]....
        /*0238*/ 	.word	0xffffffff


	//   ....[52]....
        /*023c*/ 	.word	0xffffffff


	//   ....[53]....
        /*0240*/ 	.word	0xffffffff


	//   ....[54]....
        /*0244*/ 	.word	0xffffffff


	//   ....[55]....
        /*0248*/ 	.word	0xffffffff


	//   ....[56]....
        /*024c*/ 	.word	0xffffffff


	//   ....[57]....
        /*0250*/ 	.word	0xffffffff


	//   ....[58]....
        /*0254*/ 	.word	0xffffffff


	//   ....[59]....
        /*0258*/ 	.word	0xffffffff


	//   ....[60]....
        /*025c*/ 	.word	0xffffffff


	//   ....[61]....
        /*0260*/ 	.word	0xffffffff


	//   ....[62]....
        /*0264*/ 	.word	0xffffffff


	//   ....[63]....
        /*0268*/ 	.word	0xffffffff


	//   ....[64]....
        /*026c*/ 	.word	0xffffffff


	//   ....[65]....
        /*0270*/ 	.word	0xffffffff


	//   ....[66]....
        /*0274*/ 	.word	0xffffffff


	//   ....[67]....
        /*0278*/ 	.word	0xffffffff


	//   ....[68]....
        /*027c*/ 	.word	0xffffffff


	//   ....[69]....
        /*0280*/ 	.word	0xffffffff


	//   ....[70]....
        /*0284*/ 	.word	0xffffffff


	//   ....[71]....
        /*0288*/ 	.word	0xffffffff


	//   ....[72]....
        /*028c*/ 	.word	0xffffffff


	//   ....[73]....
        /*0290*/ 	.word	0xffffffff


	//   ....[74]....
        /*0294*/ 	.word	0xffffffff


	//   ....[75]....
        /*0298*/ 	.word	0xffffffff


	//   ....[76]....
        /*029c*/ 	.word	0xffffffff


	//   ....[77]....
        /*02a0*/ 	.word	0xffffffff


	//   ....[78]....
        /*02a4*/ 	.word	0xffffffff


	//   ....[79]....
        /*02a8*/ 	.word	0xffffffff


	//   ....[80]....
        /*02ac*/ 	.word	0xffffffff


	//   ....[81]....
        /*02b0*/ 	.word	0xffffffff


	//   ....[82]....
        /*02b4*/ 	.word	0xffffffff


	//   ....[83]....
        /*02b8*/ 	.word	0xffffffff


	//   ....[84]....
        /*02bc*/ 	.word	0xffffffff


	//   ....[85]....
        /*02c0*/ 	.word	0xffffffff


	//   ....[86]....
        /*02c4*/ 	.word	0xffffffff


	//   ....[87]....
        /*02c8*/ 	.word	0xffffffff


	//   ....[88]....
        /*02cc*/ 	.word	0xffffffff


	//   ....[89]....
        /*02d0*/ 	.word	0xffffffff


	//   ....[90]....
        /*02d4*/ 	.word	0xffffffff


	//   ....[91]....
        /*02d8*/ 	.word	0xffffffff


	//   ....[92]....
        /*02dc*/ 	.word	0xffffffff


	//   ....[93]....
        /*02e0*/ 	.word	0xffffffff


	//   ....[94]....
        /*02e4*/ 	.word	0xffffffff


	//   ....[95]....
        /*02e8*/ 	.word	0xffffffff


	//   ....[96]....
        /*02ec*/ 	.word	0xffffffff


	//   ....[97]....
        /*02f0*/ 	.word	0xffffffff


	//   ....[98]....
        /*02f4*/ 	.word	0xffffffff


	//   ....[99]....
        /*02f8*/ 	.word	0xffffffff


	//   ....[100]....
        /*02fc*/ 	.word	0xffffffff


	//   ....[101]....
        /*0300*/ 	.word	0xffffffff


	//   ....[102]....
        /*0304*/ 	.word	0xffffffff


	//   ....[103]....
        /*0308*/ 	.word	0xffffffff


	//   ....[104]....
        /*030c*/ 	.word	0xffffffff


	//   ....[105]....
        /*0310*/ 	.word	0xffffffff


	//   ....[106]....
        /*0314*/ 	.word	0xffffffff


	//   ....[107]....
        /*0318*/ 	.word	0xffffffff


	//   ....[108]....
        /*031c*/ 	.word	0xffffffff


	//   ....[109]....
        /*0320*/ 	.word	0xffffffff


	//   ....[110]....
        /*0324*/ 	.word	0xffffffff


	//   ....[111]....
        /*0328*/ 	.word	0xffffffff


	//   ....[112]....
        /*032c*/ 	.word	0xffffffff


	//   ....[113]....
        /*0330*/ 	.word	0xffffffff


	//   ....[114]....
        /*0334*/ 	.word	0xffffffff


	//   ....[115]....
        /*0338*/ 	.word	0xffffffff


	//   ....[116]....
        /*033c*/ 	.word	0xffffffff


	//   ....[117]....
        /*0340*/ 	.word	0xffffffff


	//   ....[118]....
        /*0344*/ 	.word	0xffffffff


	//   ....[119]....
        /*0348*/ 	.word	0xffffffff


	//   ....[120]....
        /*034c*/ 	.word	0xffffffff


	//   ....[121]....
        /*0350*/ 	.word	0xffffffff


	//   ....[122]....
        /*0354*/ 	.word	0xffffffff


	//   ....[123]....
        /*0358*/ 	.word	0xffffffff


	//   ....[124]....
        /*035c*/ 	.word	0xffffffff


	//   ....[125]....
        /*0360*/ 	.word	0xffffffff


	//   ....[126]....
        /*0364*/ 	.word	0xffffffff


	//   ....[127]....
        /*0368*/ 	.word	0xffffffff


	//   ....[128]....
        /*036c*/ 	.word	0xffffffff


	//   ....[129]....
        /*0370*/ 	.word	0x0500000f


	//   ....[130]....
        /*0374*/ 	.word	0x0500000f


	//   ....[131]....
        /*0378*/ 	.word	0x0500000f


	//   ....[132]....
        /*037c*/ 	.word	0x0500000f


	//   ....[133]....
        /*0380*/ 	.word	0x0500000f


	//   ....[134]....
        /*0384*/ 	.word	0x0500000f


	//   ....[135]....
        /*0388*/ 	.word	0x0500000f


	//   ....[136]....
        /*038c*/ 	.word	0x0500000f


	//   ....[137]....
        /*0390*/ 	.word	0x0500000f


	//   ....[138]....
        /*0394*/ 	.word	0x0500000f


	//   ....[139]....
        /*0398*/ 	.word	0x0500000f


	//   ....[140]....
        /*039c*/ 	.word	0x0500000f


	//   ....[141]....
        /*03a0*/ 	.word	0x0500000f


	//   ....[142]....
        /*03a4*/ 	.word	0x0500000f


	//   ....[143]....
        /*03a8*/ 	.word	0x0500000f


	//   ....[144]....
        /*03ac*/ 	.word	0x0500000f


	//   ....[145]....
        /*03b0*/ 	.word	0x0500000f


	//   ....[146]....
        /*03b4*/ 	.word	0x0500000f


	//   ....[147]....
        /*03b8*/ 	.word	0x0500000f


	//   ....[148]....
        /*03bc*/ 	.word	0x0500000f


	//   ....[149]....
        /*03c0*/ 	.word	0x0500000f


	//   ....[150]....
        /*03c4*/ 	.word	0x0500000f


	//   ....[151]....
        /*03c8*/ 	.word	0x0500000f


	//   ....[152]....
        /*03cc*/ 	.word	0x0500000f


	//   ....[153]....
        /*03d0*/ 	.word	0x0500000f


	//   ....[154]....
        /*03d4*/ 	.word	0x0500000f


	//   ....[155]....
        /*03d8*/ 	.word	0x0500000f


	//   ....[156]....
        /*03dc*/ 	.word	0x0500000f


	//   ....[157]....
        /*03e0*/ 	.word	0x0500000f


	//   ....[158]....
        /*03e4*/ 	.word	0x0500000f


	//   ....[159]....
        /*03e8*/ 	.word	0x0500000f


	//   ....[160]....
        /*03ec*/ 	.word	0x0500000f


	//   ....[161]....
        /*03f0*/ 	.word	0x0500000f


	//   ....[162]....
        /*03f4*/ 	.word	0x0500000f


	//   ....[163]....
        /*03f8*/ 	.word	0x0500000f


	//   ....[164]....
        /*03fc*/ 	.word	0x0500000f


	//   ....[165]....
        /*0400*/ 	.word	0x0500000f


	//   ....[166]....
        /*0404*/ 	.word	0x0500000f


	//   ....[167]....
        /*0408*/ 	.word	0x0500000f


	//   ....[168]....
        /*040c*/ 	.word	0x0500000f


	//   ....[169]....
        /*0410*/ 	.word	0x0500000f


	//   ....[170]....
        /*0414*/ 	.word	0x0500000f


	//   ....[171]....
        /*0418*/ 	.word	0x0500000f


	//   ....[172]....
        /*041c*/ 	.word	0x0500000f


	//   ....[173]....
        /*0420*/ 	.word	0x0500000f


	//   ....[174]....
        /*0424*/ 	.word	0x0500000f


	//   ....[175]....
        /*0428*/ 	.word	0x0500000f


	//   ....[176]....
        /*042c*/ 	.word	0x0500000f


	//   ....[177]....
        /*0430*/ 	.word	0x0500000f


	//   ....[178]....
        /*0434*/ 	.word	0x0500000f


	//   ....[179]....
        /*0438*/ 	.word	0x0500000f


	//   ....[180]....
        /*043c*/ 	.word	0x0500000f


	//   ....[181]....
        /*0440*/ 	.word	0x0500000f


	//   ....[182]....
        /*0444*/ 	.word	0x0500000f


	//   ....[183]....
        /*0448*/ 	.word	0x0500000f


	//   ....[184]....
        /*044c*/ 	.word	0x0500000f


	//   ....[185]....
        /*0450*/ 	.word	0x0500000f


	//   ....[186]....
        /*0454*/ 	.word	0x0500000f


	//   ....[187]....
        /*0458*/ 	.word	0x0500000f


	//   ....[188]....
        /*045c*/ 	.word	0x0500000f


	//   ....[189]....
        /*0460*/ 	.word	0x0500000f


	//   ....[190]....
        /*0464*/ 	.word	0x0500000f


	//   ....[191]....
        /*0468*/ 	.word	0x0500000f


	//   ....[192]....
        /*046c*/ 	.word	0x0500000f


	//   ....[193]....
        /*0470*/ 	.word	0x0500000f


	//   ....[194]....
        /*0474*/ 	.word	0x0500000f


	//   ....[195]....
        /*0478*/ 	.word	0x0500000f


	//   ....[196]....
        /*047c*/ 	.word	0x0500000f


	//   ....[197]....
        /*0480*/ 	.word	0x0500000f


	//   ....[198]....
        /*0484*/ 	.word	0x0500000f


	//   ....[199]....
        /*0488*/ 	.word	0x0500000f


	//   ....[200]....
        /*048c*/ 	.word	0x0500000f


	//   ....[201]....
        /*0490*/ 	.word	0x0500000f


	//   ....[202]....
        /*0494*/ 	.word	0x0500000f


	//   ....[203]....
        /*0498*/ 	.word	0x0500000f


	//----- nvinfo : EIATTR_COOP_GROUP_INSTR_OFFSETS
	.align		4
.L_117:
        /*049c*/ 	.byte	0x04, 0x28
        /*049e*/ 	.short	(.L_119 - .L_118)


	//   ....[0]....
.L_118:
        /*04a0*/ 	.word	0x00000070


	//   ....[1]....
        /*04a4*/ 	.word	0x000000b0


	//   ....[2]....
        /*04a8*/ 	.word	0x000002d0


	//   ....[3]....
        /*04ac*/ 	.word	0x00000430


	//   ....[4]....
        /*04b0*/ 	.word	0x00000550


	//   ....[5]....
        /*04b4*/ 	.word	0x000006b0


	//   ....[6]....
        /*04b8*/ 	.word	0x000015f0


	//   ....[7]....
        /*04bc*/ 	.word	0x000047c0


	//   ....[8]....
        /*04c0*/ 	.word	0x000048c0


	//   ....[9]....
        /*04c4*/ 	.word	0x00004d00


	//   ....[10]....
        /*04c8*/ 	.word	0x00004d70


	//   ....[11]....
        /*04cc*/ 	.word	0x00008ab0


	//   ....[12]....
        /*04d0*/ 	.word	0x00008ac0


	//   ....[13]....
        /*04d4*/ 	.word	0x00008af0


	//   ....[14]....
        /*04d8*/ 	.word	0x00008b00


	//   ....[15]....
        /*04dc*/ 	.word	0x00009ea0


	//   ....[16]....
        /*04e0*/ 	.word	0x00009ed0


	//   ....[17]....
        /*04e4*/ 	.word	0x00009fb0


	//   ....[18]....
        /*04e8*/ 	.word	0x00009fc0


	//   ....[19]....
        /*04ec*/ 	.word	0x0000bd30


	//   ....[20]....
        /*04f0*/ 	.word	0x0000bd70


	//   ....[21]....
        /*04f4*/ 	.word	0x0000bde0


	//   ....[22]....
        /*04f8*/ 	.word	0x0000be20


	//   ....[23]....
        /*04fc*/ 	.word	0x0000c660


	//   ....[24]....
        /*0500*/ 	.word	0x0000c6a0


	//   ....[25]....
        /*0504*/ 	.word	0x0000c810


	//   ....[26]....
        /*0508*/ 	.word	0x0000c830


	//   ....[27]....
        /*050c*/ 	.word	0x0000c970


	//   ....[28]....
        /*0510*/ 	.word	0x0000c990


	//   ....[29]....
        /*0514*/ 	.word	0x0000cae0


	//   ....[30]....
        /*0518*/ 	.word	0x0000cb00


	//   ....[31]....
        /*051c*/ 	.word	0x0000d540


	//   ....[32]....
        /*0520*/ 	.word	0x0000d560


	//   ....[33]....
        /*0524*/ 	.word	0x0000d6a0


	//   ....[34]....
        /*0528*/ 	.word	0x0000d6c0


	//   ....[35]....
        /*052c*/ 	.word	0x0000d800


	//   ....[36]....
        /*0530*/ 	.word	0x0000d820


	//   ....[37]....
        /*0534*/ 	.word	0x0000d970


	//   ....[38]....
        /*0538*/ 	.word	0x0000d990


	//   ....[39]....
        /*053c*/ 	.word	0x0000db60


	//   ....[40]....
        /*0540*/ 	.word	0x0000dd30


	//   ....[41]....
        /*0544*/ 	.word	0x0000dd60


	//   ....[42]....
        /*0548*/ 	.word	0x0000dd90


	//   ....[43]....
        /*054c*/ 	.word	0x0000ddc0


	//   ....[44]....
        /*0550*/ 	.word	0x0000ddf0


	//   ....[45]....
        /*0554*/ 	.word	0x0000de20


	//   ....[46]....
        /*0558*/ 	.word	0x0000df70


	//   ....[47]....
        /*055c*/ 	.word	0x0000dfa0


	//   ....[48]....
        /*0560*/ 	.word	0x0000dfd0


	//   ....[49]....
        /*0564*/ 	.word	0x0000e000


	//   ....[50]....
        /*0568*/ 	.word	0x0000e030


	//   ....[51]....
        /*056c*/ 	.word	0x0000e060


	//   ....[52]....
        /*0570*/ 	.word	0x0000e0f0


	//   ....[53]....
        /*0574*/ 	.word	0x0000e120


	//   ....[54]....
        /*0578*/ 	.word	0x0000e1a0


	//   ....[55]....
        /*057c*/ 	.word	0x0000f740


	//   ....[56]....
        /*0580*/ 	.word	0x0000f780


	//   ....[57]....
        /*0584*/ 	.word	0x0000f7b0


	//   ....[58]....
        /*0588*/ 	.word	0x0000f860


	//   ....[59]....
        /*058c*/ 	.word	0x0000f8a0


	//   ....[60]....
        /*0590*/ 	.word	0x0000f900


	//   ....[61]....
        /*0594*/ 	.word	0x0000f940


	//   ....[62]....
        /*0598*/ 	.word	0x0000f9a0


	//   ....[63]....
        /*059c*/ 	.word	0x0000f9c0


	//   ....[64]....
        /*05a0*/ 	.word	0x0000f9f0


	//   ....[65]....
        /*05a4*/ 	.word	0x000101f0


	//   ....[66]....
        /*05a8*/ 	.word	0x00010220


	//   ....[67]....
        /*05ac*/ 	.word	0x00010280


	//   ....[68]....
        /*05b0*/ 	.word	0x000102e0


	//   ....[69]....
        /*05b4*/ 	.word	0x00010320


	//   ....[70]....
        /*05b8*/ 	.word	0x000103a0


	//   ....[71]....
        /*05bc*/ 	.word	0x000103f0


	//   ....[72]....
        /*05c0*/ 	.word	0x00010460


	//   ....[73]....
        /*05c4*/ 	.word	0x000104a0


	//   ....[74]....
        /*05c8*/ 	.word	0x00010520


	//   ....[75]....
        /*05cc*/ 	.word	0x00010570


	//   ....[76]....
        /*05d0*/ 	.word	0x000105e0


	//   ....[77]....
        /*05d4*/ 	.word	0x00010620


	//   ....[78]....
        /*05d8*/ 	.word	0x000106a0


	//   ....[79]....
        /*05dc*/ 	.word	0x000106f0


	//   ....[80]....
        /*05e0*/ 	.word	0x00010740


	//   ....[81]....
        /*05e4*/ 	.word	0x00010f00


	//   ....[82]....
        /*05e8*/ 	.word	0x00010f30


	//   ....[83]....
        /*05ec*/ 	.word	0x00010f60


	//   ....[84]....
        /*05f0*/ 	.word	0x00011020


	//   ....[85]....
        /*05f4*/ 	.word	0x00011050


	//   ....[86]....
        /*05f8*/ 	.word	0x000110a0


	//   ....[87]....
        /*05fc*/ 	.word	0x000110d0


	//   ....[88]....
        /*0600*/ 	.word	0x00011120


	//   ....[89]....
        /*0604*/ 	.word	0x00011150


	//   ....[90]....
        /*0608*/ 	.word	0x000111c0


	//   ....[91]....
        /*060c*/ 	.word	0x000114a0


	//   ....[92]....
        /*0610*/ 	.word	0x000114c0


	//   ....[93]....
        /*0614*/ 	.word	0x000114d0


	//   ....[94]....
        /*0618*/ 	.word	0x00011580


	//   ....[95]....
        /*061c*/ 	.word	0x00011590


	//   ....[96]....
        /*0620*/ 	.word	0x00011640


	//   ....[97]....
        /*0624*/ 	.word	0x00011650


	//   ....[98]....
        /*0628*/ 	.word	0x00011700


	//   ....[99]....
        /*062c*/ 	.word	0x00011710


	//   ....[100]....
        /*0630*/ 	.word	0x00011720


	//   ....[101]....
        /*0634*/ 	.word	0x00011d40


	//   ....[102]....
        /*0638*/ 	.word	0x00011d80


	//   ....[103]....
        /*063c*/ 	.word	0x00011dc0


	//   ....[104]....
        /*0640*/ 	.word	0x00011df0


	//   ....[105]....
        /*0644*/ 	.word	0x00011e10


	//   ....[106]....
        /*0648*/ 	.word	0x00011ec0


	//   ....[107]....
        /*064c*/ 	.word	0x00011f70


	//   ....[108]....
        /*0650*/ 	.word	0x00011fa0


	//   ....[109]....
        /*0654*/ 	.word	0x00011fb0


	//   ....[110]....
        /*0658*/ 	.word	0x00012040


	//   ....[111]....
        /*065c*/ 	.word	0x00012470


	//   ....[112]....
        /*0660*/ 	.word	0x000124c0


	//   ....[113]....
        /*0664*/ 	.word	0x000124f0


	//   ....[114]....
        /*0668*/ 	.word	0x00012500


	//   ....[115]....
        /*066c*/ 	.word	0x00012530


	//   ....[116]....
        /*0670*/ 	.word	0x00012560


	//   ....[117]....
        /*0674*/ 	.word	0x00012590


	//   ....[118]....
        /*0678*/ 	.word	0x000125c0


	//   ....[119]....
        /*067c*/ 	.word	0x00012740


	//   ....[120]....
        /*0680*/ 	.word	0x00012770


	//   ....[121]....
        /*0684*/ 	.word	0x000127a0


	//   ....[122]....
        /*0688*/ 	.word	0x000127d0


	//   ....[123]....
        /*068c*/ 	.word	0x00012800


	//   ....[124]....
        /*0690*/ 	.word	0x00012830


	//   ....[125]....
        /*0694*/ 	.word	0x000128f0


	//   ....[126]....
        /*0698*/ 	.word	0x00012910


	//   ....[127]....
        /*069c*/ 	.word	0x00012980


	//   ....[128]....
        /*06a0*/ 	.word	0x00012df0


	//   ....[129]....
        /*06a4*/ 	.word	0x000132e0


	//   ....[130]....
        /*06a8*/ 	.word	0x000133d0


	//   ....[131]....
        /*06ac*/ 	.word	0x000134b0


	//   ....[132]....
        /*06b0*/ 	.word	0x00013510


	//   ....[133]....
        /*06b4*/ 	.word	0x000135f0


	//   ....[134]....
        /*06b8*/ 	.word	0x000136c0


	//   ....[135]....
        /*06bc*/ 	.word	0x000137c0


	//   ....[136]....
        /*06c0*/ 	.word	0x00013830


	//   ....[137]....
        /*06c4*/ 	.word	0x00013920


	//   ....[138]....
        /*06c8*/ 	.word	0x00013990


	//   ....[139]....
        /*06cc*/ 	.word	0x00013a70


	//   ....[140]....
        /*06d0*/ 	.word	0x00013b30


	//   ....[141]....
        /*06d4*/ 	.word	0x00013b90


	//   ....[142]....
        /*06d8*/ 	.word	0x00013c10


	//   ....[143]....
        /*06dc*/ 	.word	0x00013ce0


	//   ....[144]....
        /*06e0*/ 	.word	0x00013d60


	//   ....[145]....
        /*06e4*/ 	.word	0x00013e50


	//   ....[146]....
        /*06e8*/ 	.word	0x00013ed0


	//   ....[147]....
        /*06ec*/ 	.word	0x00013fc0


	//   ....[148]....
        /*06f0*/ 	.word	0x00014040


	//   ....[149]....
        /*06f4*/ 	.word	0x00014130


	//   ....[150]....
        /*06f8*/ 	.word	0x000141b0


	//   ....[151]....
        /*06fc*/ 	.word	0x000142a0


	//   ....[152]....
        /*0700*/ 	.word	0x00014320


	//   ....[153]....
        /*0704*/ 	.word	0x00014410


	//   ....[154]....
        /*0708*/ 	.word	0x00014490


	//   ....[155]....
        /*070c*/ 	.word	0x00014560


	//   ....[156]....
        /*0710*/ 	.word	0x00014690


	//   ....[157]....
        /*0714*/ 	.word	0x00014750


	//   ....[158]....
        /*0718*/ 	.word	0x00014830


	//   ....[159]....
        /*071c*/ 	.word	0x00014910


	//   ....[160]....
        /*0720*/ 	.word	0x00014970


	//   ....[161]....
        /*0724*/ 	.word	0x00014a50


	//   ....[162]....
        /*0728*/ 	.word	0x00014ab0


	//   ....[163]....
        /*072c*/ 	.word	0x00014b90


	//   ....[164]....
        /*0730*/ 	.word	0x00014bf0


	//   ....[165]....
        /*0734*/ 	.word	0x00014d00


	//   ....[166]....
        /*0738*/ 	.word	0x00014df0


	//   ....[167]....
        /*073c*/ 	.word	0x00014e90


	//   ....[168]....
        /*0740*/ 	.word	0x00014ef0


	//   ....[169]....
        /*0744*/ 	.word	0x00015010


	//   ....[170]....
        /*0748*/ 	.word	0x00015070


	//   ....[171]....
        /*074c*/ 	.word	0x00015190


	//   ....[172]....
        /*0750*/ 	.word	0x000151f0


	//   ....[173]....
        /*0754*/ 	.word	0x00015310


	//   ....[174]....
        /*0758*/ 	.word	0x00015370


	//   ....[175]....
        /*075c*/ 	.word	0x00015440


	//   ....[176]....
        /*0760*/ 	.word	0x000155a0


	//   ....[177]....
        /*0764*/ 	.word	0x00015650


	//   ....[178]....
        /*0768*/ 	.word	0x000157a0


	//   ....[179]....
        /*076c*/ 	.word	0x00015850


	//   ....[180]....
        /*0770*/ 	.word	0x000158b0


	//   ....[181]....
        /*0774*/ 	.word	0x00015970


	//   ....[182]....
        /*0778*/ 	.word	0x00015a50


	//   ....[183]....
        /*077c*/ 	.word	0x00015b10


	//   ....[184]....
        /*0780*/ 	.word	0x00015bf0


	//   ....[185]....
        /*0784*/ 	.word	0x00015cb0


	//   ....[186]....
        /*0788*/ 	.word	0x00015dc0


	//   ....[187]....
        /*078c*/ 	.word	0x00015e60


	//   ....[188]....
        /*0790*/ 	.word	0x00015f80


	//   ....[189]....
        /*0794*/ 	.word	0x00015ff0


	//   ....[190]....
        /*0798*/ 	.word	0x00016060


	//   ....[191]....
        /*079c*/ 	.word	0x000160d0


	//   ....[192]....
        /*07a0*/ 	.word	0x00016140


	//   ....[193]....
        /*07a4*/ 	.word	0x000161c0


	//   ....[194]....
        /*07a8*/ 	.word	0x00016250


	//   ....[195]....
        /*07ac*/ 	.word	0x000162e0


	//   ....[196]....
        /*07b0*/ 	.word	0x00016350


	//   ....[197]....
        /*07b4*/ 	.word	0x000163c0


	//   ....[198]....
        /*07b8*/ 	.word	0x00016430


	//   ....[199]....
        /*07bc*/ 	.word	0x000164b0


	//   ....[200]....
        /*07c0*/ 	.word	0x00016520


	//   ....[201]....
        /*07c4*/ 	.word	0x000165c0


	//   ....[202]....
        /*07c8*/ 	.word	0x00016650


	//   ....[203]....
        /*07cc*/ 	.word	0x00016770


	//----- nvinfo : EIATTR_REG_RECONFIG
	.align		4
.L_119:
        /*07d0*/ 	.byte	0x01, 0x54
	.zero		2


	//----- nvinfo : EIATTR_SYSCALL_OFFSETS
	.align		4
        /*07d4*/ 	.byte	0x04, 0x46
        /*07d6*/ 	.short	(.L_121 - .L_120)


	//   ....[0]....
.L_120:
        /*07d8*/ 	.word	0x000017d0


	//   ....[1]....
        /*07dc*/ 	.word	0x0000ed30


	//   ....[2]....
        /*07e0*/ 	.word	0x0000ee80


	//   ....[3]....
        /*07e4*/ 	.word	0x0000ef70


	//   ....[4]....
        /*07e8*/ 	.word	0x0000fe40


	//----- nvinfo : EIATTR_MBARRIER_INSTR_OFFSETS
	.align		4
.L_121:
        /*07ec*/ 	.byte	0x04, 0x39
        /*07ee*/ 	.short	(.L_123 - .L_122)


	//   ....[0]....
.L_122:
        /*07f0*/ 	.word	0x00000180
        /*07f4*/ 	.word	0x000000ff
        /*07f8*/ 	.word	0x00038800
        /*07fc*/ 	.short	0x0100
        /*07fe*/ 	.byte	0x08
	.zero		1


	//   ....[1]....
        /*0800*/ 	.word	0x00000190
        /*0804*/ 	.word	0x000000ff
        /*0808*/ 	.word	0x00038820
        /*080c*/ 	.short	0x0100
        /*080e*/ 	.byte	0x08
	.zero		1


	//   ....[2]....
        /*0810*/ 	.word	0x00000280
        /*0814*/ 	.word	0x000000ff
        /*0818*/ 	.word	0x00038830
        /*081c*/ 	.short	0x0100
        /*081e*/ 	.byte	0x08
	.zero		1


	//   ....[3]....
        /*0820*/ 	.word	0x00000290
        /*0824*/ 	.word	0x000000ff
        /*0828*/ 	.word	0x00038840
        /*082c*/ 	.short	0x0100
        /*082e*/ 	.byte	0x08
	.zero		1


	//   ....[4]....
        /*0830*/ 	.word	0x000002a0
        /*0834*/ 	.word	0x000000ff
        /*0838*/ 	.word	0x00038838
        /*083c*/ 	.short	0x0100
        /*083e*/ 	.byte	0x08
	.zero		1


	//   ....[5]....
        /*0840*/ 	.word	0x000002b0
        /*0844*/ 	.word	0x000000ff
        /*0848*/ 	.word	0x00038848
        /*084c*/ 	.short	0x0100
        /*084e*/ 	.byte	0x08
	.zero		1


	//   ....[6]....
        /*0850*/ 	.word	0x000003e0
        /*0854*/ 	.word	0x000000ff
        /*0858*/ 	.word	0x00038850
        /*085c*/ 	.short	0x0100
        /*085e*/ 	.byte	0x08
	.zero		1


	//   ....[7]....
        /*0860*/ 	.word	0x000003f0
        /*0864*/ 	.word	0x000000ff
        /*0868*/ 	.word	0x00038860
        /*086c*/ 	.short	0x0100
        /*086e*/ 	.byte	0x08
	.zero		1


	//   ....[8]....
        /*0870*/ 	.word	0x00000400
        /*0874*/ 	.word	0x000000ff
        /*0878*/ 	.word	0x00038858
        /*087c*/ 	.short	0x0100
        /*087e*/ 	.byte	0x08
	.zero		1


	//   ....[9]....
        /*0880*/ 	.word	0x00000410
        /*0884*/ 	.word	0x000000ff
        /*0888*/ 	.word	0x00038868
        /*088c*/ 	.short	0x0100
        /*088e*/ 	.byte	0x08
	.zero		1


	//   ....[10]....
        /*0890*/ 	.word	0x00000500
        /*0894*/ 	.word	0x000000ff
        /*0898*/ 	.word	0x00038870
        /*089c*/ 	.short	0x0100
        /*089e*/ 	.byte	0x06
	.zero		1


	//   ....[11]....
        /*08a0*/ 	.word	0x00000510
        /*08a4*/ 	.word	0x000000ff
        /*08a8*/ 	.word	0x00038880
        /*08ac*/ 	.short	0x0100
        /*08ae*/ 	.byte	0x06
	.zero		1


	//   ....[12]....
        /*08b0*/ 	.word	0x00000520
        /*08b4*/ 	.word	0x000000ff
        /*08b8*/ 	.word	0x00038878
        /*08bc*/ 	.short	0x0100
        /*08be*/ 	.byte	0x06
	.zero		1


	//   ....[13]....
        /*08c0*/ 	.word	0x00000530
        /*08c4*/ 	.word	0x000000ff
        /*08c8*/ 	.word	0x00038888
        /*08cc*/ 	.short	0x0100
        /*08ce*/ 	.byte	0x06
	.zero		1


	//   ....[14]....
        /*08d0*/ 	.word	0x00000660
        /*08d4*/ 	.word	0x000000ff
        /*08d8*/ 	.word	0x00038890
        /*08dc*/ 	.short	0x0100
        /*08de*/ 	.byte	0x08
	.zero		1


	//   ....[15]....
        /*08e0*/ 	.word	0x00000670
        /*08e4*/ 	.word	0x000000ff
        /*08e8*/ 	.word	0x000388a0
        /*08ec*/ 	.short	0x0100
        /*08ee*/ 	.byte	0x08
	.zero		1


	//   ....[16]....
        /*08f0*/ 	.word	0x00000680
        /*08f4*/ 	.word	0x000000ff
        /*08f8*/ 	.word	0x00038898
        /*08fc*/ 	.short	0x0100
        /*08fe*/ 	.byte	0x08
	.zero		1


	//   ....[17]....
        /*0900*/ 	.word	0x00000690
        /*0904*/ 	.word	0x000000ff
        /*0908*/ 	.word	0x000388a8
        /*090c*/ 	.short	0x0100
        /*090e*/ 	.byte	0x08
	.zero		1


	//   ....[18]....
        /*0910*/ 	.word	0x000007d0
        /*0914*/ 	.word	0x000000ff
        /*0918*/ 	.word	0x000388b0
        /*091c*/ 	.short	0x0100
        /*091e*/ 	.byte	0x08
	.zero		1


	//   ....[19]....
        /*0920*/ 	.word	0x000007e0
        /*0924*/ 	.word	0x000000ff
        /*0928*/ 	.word	0x000388c0
        /*092c*/ 	.short	0x0100
        /*092e*/ 	.byte	0x08
	.zero		1


	//   ....[20]....
        /*0930*/ 	.word	0x000007f0
        /*0934*/ 	.word	0x000000ff
        /*0938*/ 	.word	0x000388b8
        /*093c*/ 	.short	0x0100
        /*093e*/ 	.byte	0x08
	.zero		1


	//   ....[21]....
        /*0940*/ 	.word	0x00000800
        /*0944*/ 	.word	0x000000ff
        /*0948*/ 	.word	0x000388c8
        /*094c*/ 	.short	0x0100
        /*094e*/ 	.byte	0x08
	.zero		1


	//   ....[22]....
        /*0950*/ 	.word	0x00001870
        /*0954*/ 	.word	0x000000ff
        /*0958*/ 	.word	0x00038800
        /*095c*/ 	.short	0x010a
        /*095e*/ 	.byte	0x28
	.zero		1


	//   ....[23]....
        /*0960*/ 	.word	0x00001900
        /*0964*/ 	.word	0x00000000
        /*0968*/ 	.word	0x00038830
        /*096c*/ 	.short	0x010a
        /*096e*/ 	.byte	0x3f
	.zero		1


	//   ....[24]....
        /*0970*/ 	.word	0x00001950
        /*0974*/ 	.word	0x00000000
        /*0978*/ 	.word	0x00038830
        /*097c*/ 	.short	0x010a
        /*097e*/ 	.byte	0x3f
	.zero		1


	//   ....[25]....
        /*0980*/ 	.word	0x00003fa0
        /*0984*/ 	.word	0x000000ff
        /*0988*/ 	.word	0x00000000
        /*098c*/ 	.short	0x0101
        /*098e*/ 	.byte	0x04
	.zero		1


	//   ....[26]....
        /*0990*/ 	.word	0x00005bb0
        /*0994*/ 	.word	0x000000ff
        /*0998*/ 	.word	0x00038830
        /*099c*/ 	.short	0x010a
        /*099e*/ 	.byte	0x3c
	.zero		1


	//   ....[27]....
        /*09a0*/ 	.word	0x00005bf0
        /*09a4*/ 	.word	0x000000ff
        /*09a8*/ 	.word	0x00038830
        /*09ac*/ 	.short	0x010a
        /*09ae*/ 	.byte	0x3c
	.zero		1


	//   ....[28]....
        /*09b0*/ 	.word	0x00008540
        /*09b4*/ 	.word	0x000000ff
        /*09b8*/ 	.word	0x00038850
        /*09bc*/ 	.short	0x010a
        /*09be*/ 	.byte	0x04
	.zero		1


	//   ....[29]....
        /*09c0*/ 	.word	0x00008580
        /*09c4*/ 	.word	0x000000ff
        /*09c8*/ 	.word	0x00038850
        /*09cc*/ 	.short	0x010a
        /*09ce*/ 	.byte	0x04
	.zero		1


	//   ....[30]....
        /*09d0*/ 	.word	0x00008950
        /*09d4*/ 	.word	0x000000ff
        /*09d8*/ 	.word	0x00000000
        /*09dc*/ 	.short	0x0101
        /*09de*/ 	.byte	0x3c
	.zero		1


	//   ....[31]....
        /*09e0*/ 	.word	0x00009490
        /*09e4*/ 	.word	0x000000ff
        /*09e8*/ 	.word	0x00000000
        /*09ec*/ 	.short	0x0101
        /*09ee*/ 	.byte	0x04
	.zero		1


	//   ....[32]....
        /*09f0*/ 	.word	0x00009e10
        /*09f4*/ 	.word	0x000000ff
        /*09f8*/ 	.word	0x00038850
        /*09fc*/ 	.short	0x010a
        /*09fe*/ 	.byte	0x07
	.zero		1


	//   ....[33]....
        /*0a00*/ 	.word	0x00009e50
        /*0a04*/ 	.word	0x000000ff
        /*0a08*/ 	.word	0x00038850
        /*0a0c*/ 	.short	0x010a
        /*0a0e*/ 	.byte	0x07
	.zero		1


	//   ....[34]....
        /*0a10*/ 	.word	0x0000a350
        /*0a14*/ 	.word	0x000000ff
        /*0a18*/ 	.word	0x00000000
        /*0a1c*/ 	.short	0x0101
        /*0a1e*/ 	.byte	0x04
	.zero		1


	//   ....[35]....
        /*0a20*/ 	.word	0x0000c680
        /*0a24*/ 	.word	0x000000ff
        /*0a28*/ 	.word	0x00000000
        /*0a2c*/ 	.short	0x0101
        /*0a2e*/ 	.byte	0x0a
	.zero		1


	//   ....[36]....
        /*0a30*/ 	.word	0x0000f550
        /*0a34*/ 	.word	0x00000005
        /*0a38*/ 	.word	0x00038840
        /*0a3c*/ 	.short	0x010a
        /*0a3e*/ 	.byte	0x3f
	.zero		1


	//   ....[37]....
        /*0a40*/ 	.word	0x0000fb60
        /*0a44*/ 	.word	0x00000005
        /*0a48*/ 	.word	0x00038830
        /*0a4c*/ 	.short	0x0107
        /*0a4e*/ 	.byte	0x3f
	.zero		1


	//   ....[38]....
        /*0a50*/ 	.word	0x0000fc40
        /*0a54*/ 	.word	0x00000005
        /*0a58*/ 	.word	0x00038830
        /*0a5c*/ 	.short	0x0101
        /*0a5e*/ 	.byte	0x3f
	.zero		1


	//   ....[39]....
        /*0a60*/ 	.word	0x00010830
        /*0a64*/ 	.word	0x00000016
        /*0a68*/ 	.word	0x00038800
        /*0a6c*/ 	.short	0x0107
        /*0a6e*/ 	.byte	0x3f
	.zero		1


	//   ....[40]....
        /*0a70*/ 	.word	0x00010930
        /*0a74*/ 	.word	0x00000016
        /*0a78*/ 	.word	0x00038800
        /*0a7c*/ 	.short	0x0101
        /*0a7e*/ 	.byte	0x3f
	.zero		1


	//   ....[41]....
        /*0a80*/ 	.word	0x00010950
        /*0a84*/ 	.word	0x00000016
        /*0a88*/ 	.word	0x00038820
        /*0a8c*/ 	.short	0x010a
        /*0a8e*/ 	.byte	0x3f
	.zero		1


	//   ....[42]....
        /*0a90*/ 	.word	0x00010d50
        /*0a94*/ 	.word	0x00000006
        /*0a98*/ 	.word	0x00038840
        /*0a9c*/ 	.short	0x010a
        /*0a9e*/ 	.byte	0x3f
	.zero		1


	//   ....[43]....
        /*0aa0*/ 	.word	0x000112d0
        /*0aa4*/ 	.word	0x00000006
        /*0aa8*/ 	.word	0x00038830
        /*0aac*/ 	.short	0x0107
        /*0aae*/ 	.byte	0x3f
	.zero		1


	//   ....[44]....
        /*0ab0*/ 	.word	0x00011380
        /*0ab4*/ 	.word	0x00000006
        /*0ab8*/ 	.word	0x00038830
        /*0abc*/ 	.short	0x0101
        /*0abe*/ 	.byte	0x3f
	.zero		1


	//   ....[45]....
        /*0ac0*/ 	.word	0x000113e0
        /*0ac4*/ 	.word	0x00000006
        /*0ac8*/ 	.word	0x00038860
        /*0acc*/ 	.short	0x010a
        /*0ace*/ 	.byte	0x3f
	.zero		1


	//   ....[46]....
        /*0ad0*/ 	.word	0x000118d0
        /*0ad4*/ 	.word	0x00000006
        /*0ad8*/ 	.word	0x00038850
        /*0adc*/ 	.short	0x0107
        /*0ade*/ 	.byte	0x3f
	.zero		1


	//   ....[47]....
        /*0ae0*/ 	.word	0x00011a90
        /*0ae4*/ 	.word	0x00000006
        /*0ae8*/ 	.word	0x00038850
        /*0aec*/ 	.short	0x0101
        /*0aee*/ 	.byte	0x3f
	.zero		1


	//   ....[48]....
        /*0af0*/ 	.word	0x00011c90
        /*0af4*/ 	.word	0x00000004
        /*0af8*/ 	.word	0x00038860
        /*0afc*/ 	.short	0x010a
        /*0afe*/ 	.byte	0x3f
	.zero		1


	//   ....[49]....
        /*0b00*/ 	.word	0x000121c0
        /*0b04*/ 	.word	0x00000004
        /*0b08*/ 	.word	0x00038850
        /*0b0c*/ 	.short	0x0107
        /*0b0e*/ 	.byte	0x3f
	.zero		1


	//   ....[50]....
        /*0b10*/ 	.word	0x00012270
        /*0b14*/ 	.word	0x00000004
        /*0b18*/ 	.word	0x00038850
        /*0b1c*/ 	.short	0x0101
        /*0b1e*/ 	.byte	0x3f
	.zero		1


	//   ....[51]....
        /*0b20*/ 	.word	0x00012d70
        /*0b24*/ 	.word	0x00000004
        /*0b28*/ 	.word	0x00038820
        /*0b2c*/ 	.short	0x010a
        /*0b2e*/ 	.byte	0x3f
	.zero		1


	//   ....[52]....
        /*0b30*/ 	.word	0x00012f10
        /*0b34*/ 	.word	0x00000005
        /*0b38*/ 	.word	0x00038840
        /*0b3c*/ 	.short	0x010a
        /*0b3e*/ 	.byte	0x3f
	.zero		1


	//   ....[53]....
        /*0b40*/ 	.word	0x00012fb0
        /*0b44*/ 	.word	0x0000001b
        /*0b48*/ 	.word	0x00038840
        /*0b4c*/ 	.short	0x010a
        /*0b4e*/ 	.byte	0x3f
	.zero		1


	//   ....[54]....
        /*0b50*/ 	.word	0x00012ff0
        /*0b54*/ 	.word	0x00000005
        /*0b58*/ 	.word	0x00038860
        /*0b5c*/ 	.short	0x010a
        /*0b5e*/ 	.byte	0x3f
	.zero		1


	//   ....[55]....
        /*0b60*/ 	.word	0x00013030
        /*0b64*/ 	.word	0x0000001b
        /*0b68*/ 	.word	0x00038860
        /*0b6c*/ 	.short	0x010a
        /*0b6e*/ 	.byte	0x3f
	.zero		1


	//   ....[56]....
        /*0b70*/ 	.word	0x000130a0
        /*0b74*/ 	.word	0x00000003
        /*0b78*/ 	.word	0x00038800
        /*0b7c*/ 	.short	0x010a
        /*0b7e*/ 	.byte	0x3f
	.zero		1


	//   ....[57]....
        /*0b80*/ 	.word	0x000130f0
        /*0b84*/ 	.word	0x00000000
        /*0b88*/ 	.word	0x00038830
        /*0b8c*/ 	.short	0x010a
        /*0b8e*/ 	.byte	0x3f
	.zero		1


	//   ....[58]....
        /*0b90*/ 	.word	0x00013150
        /*0b94*/ 	.word	0x00000004
        /*0b98*/ 	.word	0x00038830
        /*0b9c*/ 	.short	0x010a
        /*0b9e*/ 	.byte	0x3f
	.zero		1


	//   ....[59]....
        /*0ba0*/ 	.word	0x000131b0
        /*0ba4*/ 	.word	0x00000002
        /*0ba8*/ 	.word	0x00038850
        /*0bac*/ 	.short	0x010a
        /*0bae*/ 	.byte	0x3f
	.zero		1


	//   ....[60]....
        /*0bb0*/ 	.word	0x00013210
        /*0bb4*/ 	.word	0x00000007
        /*0bb8*/ 	.word	0x00038850
        /*0bbc*/ 	.short	0x010a
        /*0bbe*/ 	.byte	0x3f
	.zero		1


	//   ....[61]....
        /*0bc0*/ 	.word	0x00013320
        /*0bc4*/ 	.word	0x00000005
        /*0bc8*/ 	.word	0x00038840
        /*0bcc*/ 	.short	0x010a
        /*0bce*/ 	.byte	0x3f
	.zero		1


	//   ....[62]....
        /*0bd0*/ 	.word	0x00014590
        /*0bd4*/ 	.word	0x00000016
        /*0bd8*/ 	.word	0x00038820
        /*0bdc*/ 	.short	0x010a
        /*0bde*/ 	.byte	0x3f
	.zero		1


	//   ....[63]....
        /*0be0*/ 	.word	0x000145e0
        /*0be4*/ 	.word	0x00000006
        /*0be8*/ 	.word	0x00038840
        /*0bec*/ 	.short	0x010a
        /*0bee*/ 	.byte	0x3f
	.zero		1


	//   ....[64]....
        /*0bf0*/ 	.word	0x00014d40
        /*0bf4*/ 	.word	0x00000006
        /*0bf8*/ 	.word	0x00038860
        /*0bfc*/ 	.short	0x010a
        /*0bfe*/ 	.byte	0x3f
	.zero		1


	//   ....[65]....
        /*0c00*/ 	.word	0x000154f0
        /*0c04*/ 	.word	0x00000004
        /*0c08*/ 	.word	0x00038860
        /*0c0c*/ 	.short	0x010a
        /*0c0e*/ 	.byte	0x3f
	.zero		1


	//   ....[66]....
        /*0c10*/ 	.word	0x00016690
        /*0c14*/ 	.word	0x00000004
        /*0c18*/ 	.word	0x00038820
        /*0c1c*/ 	.short	0x010a
        /*0c1e*/ 	.byte	0x3f
	.zero		1


	//   ....[67]....
        /*0c20*/ 	.word	0x00016830
        /*0c24*/ 	.word	0x00000005
        /*0c28*/ 	.word	0x00038840
        /*0c2c*/ 	.short	0x010a
        /*0c2e*/ 	.byte	0x3f
	.zero		1


	//   ....[68]....
        /*0c30*/ 	.word	0x00016880
        /*0c34*/ 	.word	0x0000001b
        /*0c38*/ 	.word	0x00038840
        /*0c3c*/ 	.short	0x010a
        /*0c3e*/ 	.byte	0x3f
	.zero		1


	//   ....[69]....
        /*0c40*/ 	.word	0x000168d0
        /*0c44*/ 	.word	0x00000005
        /*0c48*/ 	.word	0x00038860
        /*0c4c*/ 	.short	0x010a
        /*0c4e*/ 	.byte	0x3f
	.zero		1


	//----- nvinfo : EIATTR_NUM_MBARRIERS
	.align		4
.L_123:
        /*0c50*/ 	.byte	0x03, 0x38
        /*0c52*/ 	.short	0x0016


	//----- nvinfo : EIATTR_EXIT_INSTR_OFFSETS
	.align		4
        /*0c54*/ 	.byte	0x04, 0x1c
        /*0c56*/ 	.short	(.L_125 - .L_124)


	//   ....[0]....
.L_124:
        /*0c58*/ 	.word	0x00000990


	//   ....[1]....
        /*0c5c*/ 	.word	0x0000db10


	//   ....[2]....
        /*0c60*/ 	.word	0x00013080


	//----- nvinfo : EIATTR_MAX_THREADS
	.align		4
.L_125:
        /*0c64*/ 	.byte	0x04, 0x05
        /*0c66*/ 	.short	(.L_127 - .L_126)
.L_126:
        /*0c68*/ 	.word	0x00000180
        /*0c6c*/ 	.word	0x00000001
        /*0c70*/ 	.word	0x00000001


	//----- nvinfo : EIATTR_CRS_STACK_SIZE
	.align		4
.L_127:
        /*0c74*/ 	.byte	0x04, 0x1e
        /*0c76*/ 	.short	(.L_129 - .L_128)
.L_128:
        /*0c78*/ 	.word	0x00000000


	//----- nvinfo : EIATTR_CBANK_PARAM_SIZE
	.align		4
.L_129:
        /*0c7c*/ 	.byte	0x03, 0x19
        /*0c7e*/ 	.short	0x0af0


	//----- nvinfo : EIATTR_PARAM_CBANK
	.align		4
        /*0c80*/ 	.byte	0x04, 0x0a
        /*0c82*/ 	.short	(.L_131 - .L_130)
	.align		4
.L_130:
        /*0c84*/ 	.word	index@(.nv.constant0._ZN7cutlass13device_kernelIN5flash11enable_sm90INS1_16FlashAttnFwdSm90INS1_25CollectiveMainloopFwdSm90ILi2EN4cute5tupleIJNS5_1CILi1EEES8_S8_EEENS6_IJNS7_ILi128EEENS7_ILi80EEENS7_ILi256EEEEEELi256ENS_10bfloat16_tEfNS_4arch4Sm90ELb0ELb0ELb0ELb1ELb1ELb0ELb0ELb1ELb1ELb1ELb0ELb0EEENS1_21CollectiveEpilogueFwdINS6_IJSA_SC_SB_EEES9_SE_SG_Li256ELb1ELb1ELb0ELb0EEENS1_36VarlenDynamicPersistentTileSchedulerILi128ELi80ELi256ELi128ELb0ELb1ELb1ELb0ELb1ELb1EEEEEEEEEvNT_6ParamsE)
        /*0c88*/ 	.short	0x0210
        /*0c8a*/ 	.short	0x0af0


	//----- nvinfo : EIATTR_SW_WAR
	.align		4
.L_131:
        /*0c8c*/ 	.byte	0x04, 0x36
        /*0c8e*/ 	.short	(.L_133 - .L_132)
.L_132:
        /*0c90*/ 	.word	0x00000008
.L_133:


//--------------------- .nv.info._ZN7cutlass13device_kernelIN5flash11enable_sm90INS1_16FlashAttnFwdSm90INS1_25CollectiveMainloopFwdSm90ILi2EN4cute5tupleIJNS5_1CILi1EEES8_S8_EEENS6_IJNS7_ILi128EEENS7_ILi80EEENS7_ILi256EEEEEELi256ENS_10bfloat16_tEfNS_4arch4Sm90ELb0ELb0ELb0ELb1ELb1ELb1ELb0ELb1ELb1ELb1ELb0ELb0EEENS1_21CollectiveEpilogueFwdINS6_IJSA_SC_SB_EEES9_SE_SG_Li256ELb1ELb1ELb0ELb0EEENS1_36VarlenDynamicPersistentTileSchedulerILi128ELi80ELi256ELi128ELb0ELb1ELb1ELb0ELb1ELb1EEEEEEEEEvNT_6ParamsE --------------------------
	.section	.nv.info._ZN7cutlass13device_kernelIN5flash11enable_sm90INS1_16FlashAttnFwdSm90INS1_25CollectiveMainloopFwdSm90ILi2EN4cute5tupleIJNS5_1CILi1EEES8_S8_EEENS6_IJNS7_ILi128EEENS7_ILi80EEENS7_ILi256EEEEEELi256ENS_10bfloat16_tEfNS_4arch4Sm90ELb0ELb0ELb0ELb1ELb1ELb1ELb0ELb1ELb1ELb1ELb0ELb0EEENS1_21CollectiveEpilogueFwdINS6_IJSA_SC_SB_EEES9_SE_SG_Li256ELb1ELb1ELb0ELb0EEENS1_36VarlenDynamicPersistentTileSchedulerILi128ELi80ELi256ELi128ELb0ELb1ELb1ELb0ELb1ELb1EEEEEEEEEvNT_6ParamsE,"",@"SHT_CUDA_INFO"
	.sectionflags	@""
	.align	4


	//----- nvinfo : EIATTR_CUDA_API_VERSION
	.align		4
        /*0000*/ 	.byte	0x04, 0x37
        /*0002*/ 	.short	(.L_135 - .L_134)
.L_134:
        /*0004*/ 	.word	0x00000082


	//----- nvinfo : EIATTR_KPARAM_INFO
	.align		4
.L_135:
        /*0008*/ 	.byte	0x04, 0x17
        /*000a*/ 	.short	(.L_137 - .L_136)
.L_136:
        /*000c*/ 	.word	0x00000000
        /*0010*/ 	.short	0x0000
        /*0012*/ 	.short	0x0070
        /*0014*/ 	.byte	0x00, 0xf0, 0x01, 0x2a


	//----- nvinfo : EIATTR_SPARSE_MMA_MASK
	.align		4
.L_137:
        /*0018*/ 	.byte	0x03, 0x50
        /*001a*/ 	.short	0x0000


	//----- nvinfo : EIATTR_MAXREG_COUNT
	.align		4
        /*001c*/ 	.byte	0x03, 0x1b
        /*001e*/ 	.short	0x00a8


	//----- nvinfo : EIATTR_NUM_BARRIERS
	.align		4
        /*0020*/ 	.byte	0x02, 0x4c
        /*0022*/ 	.byte	0x10
	.zero		1


	//----- nvinfo : EIATTR_EXTERNS
	.align		4
        /*0024*/ 	.byte	0x04, 0x0f
        /*0026*/ 	.short	(.L_139 - .L_138)


	//   ....[0]....
	.align		4
.L_138:
        /*0028*/ 	.word	index@(__assertfail)


	//----- nvinfo : EIATTR_ANNOTATIONS
	.align		4
.L_139:
        /*002c*/ 	.byte	0x04, 0x55
        /*002e*/ 	.short	(.L_141 - .L_140)


	//   ....[0]....
.L_140:
        /* <DEDUP_REMOVED lines=54> */


	//----- nvinfo : EIATTR_MERCURY_ISA_VERSION
	.align		4
.L_141:
        /*0380*/ 	.byte	0x03, 0x5f
        /*0382*/ 	.short	0x0101


	//----- nvinfo : EIATTR_UNUSED_LOAD_BYTE_OFFSET
	.align		4
        /*0384*/ 	.byte	0x04, 0x44
        /*0386*/ 	.short	(.L_143 - .L_142)


	//   ....[0]....
.L_142:
        /*0388*/ 	.word	0x00000a30
        /*038c*/ 	.word	0x0000fff0


	//   ....[1]....
        /*0390*/ 	.word	0x0001d6a0
        /*0394*/ 	.word	0x0000fff0


	//----- nvinfo : EIATTR_INT_WARP_WIDE_INSTR_OFFSETS
	.align		4
.L_143:
        /*0398*/ 	.byte	0x04, 0x31
        /*039a*/ 	.short	(.L_145 - .L_144)


	//   ....[0]....
.L_144:
        /*039c*/ 	.word	0x00000130


	//   ....[1]....
        /*03a0*/ 	.word	0x00000170


	//   ....[2]....
        /*03a4*/ 	.word	0x000001e0


	//   ....[3]....
        /*03a8*/ 	.word	0x00023070


	//   ....[4]....
        /*03ac*/ 	.word	0x00023110


	//   ....[5]....
        /*03b0*/ 	.word	0x000261e0


	//   ....[6]....
        /*03b4*/ 	.word	0x00026280


	//----- nvinfo : EIATTR_COOP_GROUP_MASK_REGIDS
	.align		4
.L_145:
        /*03b8*/ 	.byte	0x04, 0x29
        /*03ba*/ 	.short	(.L_147 - .L_146)


	//   ....[0]....
.L_146:
        /*03bc*/ 	.word	0xffffffff


	//   ....[1]....
        /*03c0*/ 	.word	0xffffffff


	//   ....[2]....
        /*03c4*/ 	.word	0xffffffff


	//   ....[3]....
        /*03c8*/ 	.word	0xffffffff


	//   ....[4]....
        /*03cc*/ 	.word	0xffffffff


	//   ....[5]....
        /*03d0*/ 	.word	0xffffffff


	//   ....[6]....
        /*03d4*/ 	.word	0xffffffff


	//   ....[7]....
        /*03d8*/ 	.word	0xffffffff


	//   ....[8]....
        /*03dc*/ 	.word	0xffffffff


	//   ....[9]....
        /*03e0*/ 	.word	0xffffffff


	//   ....[10]....
        /*03e4*/ 	.word	0xffffffff


	//   ....[11]....
        /*03e8*/ 	.word	0xffffffff


	//   ....[12]....
        /*03ec*/ 	.word	0xffffffff


	//   ....[13]....
        /*03f0*/ 	.word	0xffffffff


	//   ....[14]....
        /*03f4*/ 	.word	0xffffffff


	//   ....[15]....
        /*03f8*/ 	.word	0xffffffff


	//   ....[16]....
        /*03fc*/ 	.word	0xffffffff


	//   ....[17]....
        /*0400*/ 	.word	0xffffffff


	//   ....[18]....
        /*0404*/ 	.word	0xffffffff


	//   ....[19]....
        /*0408*/ 	.word	0xffffffff


	//   ....[20]....
        /*040c*/ 	.word	0xffffffff


	//   ....[21]....
        /*0410*/ 	.word	0xffffffff


	//   ....[22]....
        /*0414*/ 	.word	0xffffffff


	//   ....[23]....
        /*0418*/ 	.word	0xffffffff


	//   ....[24]....
        /*041c*/ 	.word	0xffffffff


	//   ....[25]....
        /*0420*/ 	.word	0xffffffff


	//   ....[26]....
        /*0424*/ 	.word	0xffffffff


	//   ....[27]....
        /*0428*/ 	.word	0xffffffff


	//   ....[28]....
        /*042c*/ 	.word	0xffffffff


	//   ....[29]....
        /*0430*/ 	.word	0xffffffff


	//   ....[30]....
        /*0434*/ 	.word	0xffffffff


	//   ....[31]....
        /*0438*/ 	.word	0xffffffff


	//   ....[32]....
        /*043c*/ 	.word	0xffffffff


	//   ....[33]....
        /*0440*/ 	.word	0xffffffff


	//   ....[34]....
        /*0444*/ 	.word	0xffffffff


	//   ....[35]....
        /*0448*/ 	.word	0xffffffff


	//   ....[36]....
        /*044c*/ 	.word	0xffffffff


	//   ....[37]....
        /*0450*/ 	.word	0xffffffff


	//   ....[38]....
        /*0454*/ 	.word	0xffffffff


	//   ....[39]....
        /*0458*/ 	.word	0xffffffff


	//   ....[40]....
        /*045c*/ 	.word	0xffffffff


	//   ....[41]....
        /*0460*/ 	.word	0xffffffff


	//   ....[42]....
        /*0464*/ 	.word	0xffffffff


	//   ....[43]....
        /*0468*/ 	.word	0xffffffff


	//   ....[44]....
        /*046c*/ 	.word	0xffffffff


	//   ....[45]....
        /*0470*/ 	.word	0xffffffff


	//   ....[46]....
        /*0474*/ 	.word	0xffffffff


	//   ....[47]....
        /*0478*/ 	.word	0xffffffff


	//   ....[48]....
        /*047c*/ 	.word	0xffffffff


	//   ....[49]....
        /*0480*/ 	.word	0xffffffff


	//   ....[50]....
        /*0484*/ 	.word	0xffffffff


	//   ....[51]....
        /*0488*/ 	.word	0xffffffff


	//   ....[52]....
        /*048c*/ 	.word	0xffffffff


	//   ....[53]....
        /*0490*/ 	.word	0xffffffff


	//   ....[54]....
        /*0494*/ 	.word	0xffffffff


	//   ....[55]....
        /*0498*/ 	.word	0xffffffff


	//   ....[56]....
        /*049c*/ 	.word	0xffffffff


	//   ....[57]....
        /*04a0*/ 	.word	0xffffffff


	//   ....[58]....
        /*04a4*/ 	.word	0xffffffff


	//   ....[59]....
        /*04a8*/ 	.word	0xffffffff


	//   ....[60]....
        /*04ac*/ 	.word	0xffffffff


	//   ....[61]....
        /*04b0*/ 	.word	0xffffffff


	//   ....[62]....
        /*04b4*/ 	.word	0xffffffff


	//   ....[63]....
        /*04b8*/ 	.word	0xffffffff


	//   ....[64]....
        /*04bc*/ 	.word	0xffffffff


	//   ....[65]....
        /*04c0*/ 	.word	0xffffffff


	//   ....[66]....
        /*04c4*/ 	.word	0xffffffff


	//   ....[67]....
        /*04c8*/ 	.word	0xffffffff


	//   ....[68]....
        /*04cc*/ 	.word	0xffffffff


	//   ....[69]....
        /*04d0*/ 	.word	0xffffffff


	//   ....[70]....
        /*04d4*/ 	.word	0xffffffff


	//   ....[71]....
        /*04d8*/ 	.word	0xffffffff


	//   ....[72]....
        /*04dc*/ 	.word	0xffffffff


	//   ....[73]....
        /*04e0*/ 	.word	0xffffffff


	//   ....[74]....
        /*04e4*/ 	.word	0xffffffff


	//   ....[75]....
        /*04e8*/ 	.word	0xffffffff


	//   ....[76]....
        /*04ec*/ 	.word	0xffffffff


	//   ....[77]....
        /*04f0*/ 	.word	0xffffffff


	//   ....[78]....
        /*04f4*/ 	.word	0xffffffff


	//   ....[79]....
        /*04f8*/ 	.word	0xffffffff


	//   ....[80]....
        /*04fc*/ 	.word	0xffffffff


	//   ....[81]....
        /*0500*/ 	.word	0xffffffff


	//   ....[82]....
        /*0504*/ 	.word	0xffffffff


	//   ....[83]....
        /*0508*/ 	.word	0xffffffff


	//   ....[84]....
        /*050c*/ 	.word	0xffffffff


	//   ....[85]....
        /*0510*/ 	.word	0xffffffff


	//   ....[86]....
        /*0514*/ 	.word	0xffffffff


	//   ....[87]....
        /*0518*/ 	.word	0xffffffff


	//   ....[88]....
        /*051c*/ 	.word	0xffffffff


	//   ....[89]....
        /*0520*/ 	.word	0xffffffff


	//   ....[90]....
        /*0524*/ 	.word	0xffffffff


	//   ....[91]....
        /*0528*/ 	.word	0xffffffff


	//   ....[92]....
        /*052c*/ 	.word	0xffffffff


	//   ....[93]....
        /*0530*/ 	.word	0xffffffff


	//   ....[94]....
        /*0534*/ 	.word	0xffffffff


	//   ....[95]....
        /*0538*/ 	.word	0xffffffff


	//   ....[96]....
        /*053c*/ 	.word	0xffffffff


	//   ....[97]....
        /*0540*/ 	.word	0xffffffff


	//   ....[98]....
        /*0544*/ 	.word	0xffffffff


	//   ....[99]....
        /*0548*/ 	.word	0xffffffff


	//   ....[100]....
        /*054c*/ 	.word	0xffffffff


	//   ....[101]....
        /*0550*/ 	.word	0xffffffff


	//   ....[102]....
        /*0554*/ 	.word	0xffffffff


	//   ....[103]....
        /*0558*/ 	.word	0xffffffff


	//   ....[104]....
        /*055c*/ 	.word	0xffffffff


	//   ....[105]....
        /*0560*/ 	.word	0xffffffff


	//   ....[106]....
        /*0564*/ 	.word	0xffffffff


	//   ....[107]....
        /*0568*/ 	.word	0xffffffff


	//   ....[108]....
        /*056c*/ 	.word	0xffffffff


	//   ....[109]....
        /*0570*/ 	.word	0xffffffff


	//   ....[110]....
        /*0574*/ 	.word	0xffffffff


	//   ....[111]....
        /*0578*/ 	.word	0xffffffff


	//   ....[112]....
        /*057c*/ 	.word	0xffffffff


	//   ....[113]....
        /*0580*/ 	.word	0xffffffff


	//   ....[114]....
        /*0584*/ 	.word	0xffffffff


	//   ....[115]....
        /*0588*/ 	.word	0xffffffff


	//   ....[116]....
        /*058c*/ 	.word	0xffffffff


	//   ....[117]....
        /*0590*/ 	.word	0xffffffff


	//   ....[118]....
        /*0594*/ 	.word	0xffffffff


	//   ....[119]....
        /*0598*/ 	.word	0xffffffff


	//   ....[120]....
        /*059c*/ 	.word	0xffffffff


	//   ....[121]....
        /*05a0*/ 	.word	0xffffffff


	//   ....[122]....
        /*05a4*/ 	.word	0xffffffff


	//   ....[123]....
        /*05a8*/ 	.word	0xffffffff


	//   ....[124]....
        /*05ac*/ 	.word	0xffffffff


	//   ....[125]....
        /*05b0*/ 	.word	0xffffffff


	//   ....[126]....
        /*05b4*/ 	.word	0xffffffff


	//   ....[127]....
        /*05b8*/ 	.word	0xffffffff


	//   ....[128]....
        /*05bc*/ 	.word	0xffffffff


	//   ....[129]....
        /*05c0*/ 	.word	0xffffffff


	//   ....[130]....
        /*05c4*/ 	.word	0xffffffff


	//   ....[131]....
        /*05c8*/ 	.word	0xffffffff


	//   ....[132]....
        /*05cc*/ 	.word	0xffffffff


	//   ....[133]....
        /*05d0*/ 	.word	0xffffffff


	//   ....[134]....
        /*05d4*/ 	.word	0xffffffff


	//   ....[135]....
        /*05d8*/ 	.word	0xffffffff


	//   ....[136]....
        /*05dc*/ 	.word	0xffffffff


	//   ....[137]....
        /*05e0*/ 	.word	0xffffffff


	//   ....[138]....
        /*05e4*/ 	.word	0xffffffff


	//   ....[139]....
        /*05e8*/ 	.word	0xffffffff


	//   ....[140]....
        /*05ec*/ 	.word	0xffffffff


	//   ....[141]....
        /*05f0*/ 	.word	0xffffffff


	//   ....[142]....
        /*05f4*/ 	.word	0xffffffff


	//   ....[143]....
        /*05f8*/ 	.word	0xffffffff


	//   ....[144]....
        /*05fc*/ 	.word	0xffffffff


	//   ....[145]....
        /*0600*/ 	.word	0xffffffff


	//   ....[146]....
        /*0604*/ 	.word	0xffffffff


	//   ....[147]....
        /*0608*/ 	.word	0xffffffff


	//   ....[148]....
        /*060c*/ 	.word	0xffffffff


	//   ....[149]....
        /*0610*/ 	.word	0xffffffff


	//   ....[150]....
        /*0614*/ 	.word	0xffffffff


	//   ....[151]....
        /*0618*/ 	.word	0xffffffff


	//   ....[152]....
        /*061c*/ 	.word	0xffffffff


	//   ....[153]....
        /*0620*/ 	.word	0xffffffff


	//   ....[154]....
        /*0624*/ 	.word	0xffffffff


	//   ....[155]....
        /*0628*/ 	.word	0xffffffff


	//   ....[156]....
        /*062c*/ 	.word	0xffffffff


	//   ....[157]....
        /*0630*/ 	.word	0xffffffff


	//   ....[158]....
        /*0634*/ 	.word	0xffffffff


	//   ....[159]....
        /*0638*/ 	.word	0xffffffff


	//   ....[160]....
        /*063c*/ 	.word	0xffffffff


	//   ....[161]....
        /*0640*/ 	.word	0xffffffff


	//   ....[162]....
        /*0644*/ 	.word	0xffffffff


	//   ....[163]....
        /*0648*/ 	.word	0x0500000f


	//   ....[164]....
        /*064c*/ 	.word	0x0500000f


	//   ....[165]....
        /*0650*/ 	.word	0x0500000f


	//   ....[166]....
        /*0654*/ 	.word	0x0500000f


	//   ....[167]....
        /*0658*/ 	.word	0x0500000f


	//   ....[168]....
        /*065c*/ 	.word	0x0500000f


	//   ....[169]....
        /*0660*/ 	.word	0x0500000f


	//   ....[170]....
        /*0664*/ 	.word	0x0500000f


	//   ....[171]....
        /*0668*/ 	.word	0x0500000f


	//   ....[172]....
        /*066c*/ 	.word	0x0500000f


	//   ....[173]....
        /*0670*/ 	.word	0x0500000f


	//   ....[174]....
        /*0674*/ 	.word	0x0500000f


	//   ....[175]....
        /*0678*/ 	.word	0x0500000f


	//   ....[176]....
        /*067c*/ 	.word	0x0500000f


	//   ....[177]....
        /*0680*/ 	.word	0x0500000f


	//   ....[178]....
        /*0684*/ 	.word	0x0500000f


	//   ....[179]....
        /*0688*/ 	.word	0x0500000f


	//   ....[180]....
        /*068c*/ 	.word	0x0500000f


	//   ....[181]....
        /*0690*/ 	.word	0x0500000f


	//   ....[182]....
        /*0694*/ 	.word	0x0500000f


	//   ....[183]....
        /*0698*/ 	.word	0x0500000f


	//   ....[184]....
        /*069c*/ 	.word	0x0500000f


	//   ....[185]....
        /*06a0*/ 	.word	0x0500000f


	//   ....[186]....
        /*06a4*/ 	.word	0x0500000f


	//   ....[187]....
        /*06a8*/ 	.word	0x0500000f


	//   ....[188]....
        /*06ac*/ 	.word	0x0500000f


	//   ....[189]....
        /*06b0*/ 	.word	0x0500000f


	//   ....[190]....
        /*06b4*/ 	.word	0x0500000f


	//   ....[191]....
        /*06b8*/ 	.word	0x0500000f


	//   ....[192]....
        /*06bc*/ 	.word	0x0500000f


	//   ....[193]....
        /*06c0*/ 	.word	0x0500000f


	//   ....[194]....
        /*06c4*/ 	.word	0x0500000f


	//   ....[195]....
        /*06c8*/ 	.word	0x0500000f


	//   ....[196]....
        /*06cc*/ 	.word	0x0500000f


	//   ....[197]....
        /*06d0*/ 	.word	0x0500000f


	//   ....[198]....
        /*06d4*/ 	.word	0x0500000f


	//   ....[199]....
        /*06d8*/ 	.word	0x0500000f


	//   ....[200]....
        /*06dc*/ 	.word	0x0500000f


	//   ....[201]....
        /*06e0*/ 	.word	0x0500000f


	//   ....[202]....
        /*06e4*/ 	.word	0x0500000f


	//   ....[203]....
        /*06e8*/ 	.word	0x0500000f


	//   ....[204]....
        /*06ec*/ 	.word	0x0500000f


	//   ....[205]....
        /*06f0*/ 	.word	0x0500000f


	//   ....[206]....
        /*06f4*/ 	.word	0x0500000f


	//   ....[207]....
        /*06f8*/ 	.word	0x0500000f


	//   ....[208]....
        /*06fc*/ 	.word	0x0500000f


	//   ....[209]....
        /*0700*/ 	.word	0x0500000f


	//   ....[210]....
        /*0704*/ 	.word	0x0500000f


	//   ....[211]....
        /*0708*/ 	.word	0x0500000f


	//   ....[212]....
        /*070c*/ 	.word	0x0500000f


	//   ....[213]....
        /*0710*/ 	.word	0x0500000f


	//   ....[214]....
        /*0714*/ 	.word	0x0500000f


	//   ....[215]....
        /*0718*/ 	.word	0x0500000f


	//   ....[216]....
        /*071c*/ 	.word	0x0500000f


	//   ....[217]....
        /*0720*/ 	.word	0x0500000f


	//   ....[218]....
        /*0724*/ 	.word	0x0500000f


	//   ....[219]....
        /*0728*/ 	.word	0x0500000f


	//   ....[220]....
        /*072c*/ 	.word	0x0500000f


	//   ....[221]....
        /*0730*/ 	.word	0x0500000f


	//   ....[222]....
        /*0734*/ 	.word	0x0500000f


	//   ....[223]....
        /*0738*/ 	.word	0x0500000f


	//   ....[224]....
        /*073c*/ 	.word	0x0500000f


	//   ....[225]....
        /*0740*/ 	.word	0x0500000f


	//   ....[226]....
        /*0744*/ 	.word	0x0500000f


	//   ....[227]....
        /*0748*/ 	.word	0x0500000f


	//   ....[228]....
        /*074c*/ 	.word	0x0500000f


	//   ....[229]....
        /*0750*/ 	.word	0x0500000f


	//   ....[230]....
        /*0754*/ 	.word	0x0500000f


	//   ....[231]....
        /*0758*/ 	.word	0x0500000f


	//   ....[232]....
        /*075c*/ 	.word	0x0500000f


	//   ....[233]....
        /*0760*/ 	.word	0x0500000f


	//   ....[234]....
        /*0764*/ 	.word	0x0500000f


	//   ....[235]....
        /*0768*/ 	.word	0x0500000f


	//   ....[236]....
        /*076c*/ 	.word	0x0500000f


	//   ....[237]....
        /*0770*/ 	.word	0x0500000f


	//   ....[238]....
        /*0774*/ 	.word	0x0500000f


	//   ....[239]....
        /*0778*/ 	.word	0x0500000f


	//   ....[240]....
        /*077c*/ 	.word	0x0500000f


	//   ....[241]....
        /*0780*/ 	.word	0x0500000f


	//   ....[242]....
        /*0784*/ 	.word	0x0500000f


	//   ....[243]....
        /*0788*/ 	.word	0x0500000f


	//   ....[244]....
        /*078c*/ 	.word	0x0500000f


	//   ....[245]....
        /*0790*/ 	.word	0x0500000f


	//   ....[246]....
        /*0794*/ 	.word	0x0500000f


	//   ....[247]....
        /*0798*/ 	.word	0x0500000f


	//   ....[248]....
        /*079c*/ 	.word	0x0500000f


	//   ....[249]....
        /*07a0*/ 	.word	0x0500000f


	//   ....[250]....
        /*07a4*/ 	.word	0x0500000f


	//   ....[251]....
        /*07a8*/ 	.word	0x0500000f


	//   ....[252]....
        /*07ac*/ 	.word	0x0500000f


	//   ....[253]....
        /*07b0*/ 	.word	0x0500000f


	//   ....[254]....
        /*07b4*/ 	.word	0x0500000f


	//   ....[255]....
        /*07b8*/ 	.word	0x0500000f


	//   ....[0]....
        /*07bc*/ 	.word	0x0500000f


	//   ....[1]....
        /*07c0*/ 	.word	0x0500000f


	//   ....[2]....
        /*07c4*/ 	.word	0x0500000f


	//   ....[3]....
        /*07c8*/ 	.word	0x0500000f


	//   ....[4]....
        /*07cc*/ 	.word	0x0500000f


	//   ....[5]....
        /*07d0*/ 	.word	0x0500000f


	//   ....[6]....
        /*07d4*/ 	.word	0x0500000f


	//   ....[7]....
        /*07d8*/ 	.word	0x0500000f


	//   ....[8]....
        /*07dc*/ 	.word	0x0500000f


	//----- nvinfo : EIATTR_COOP_GROUP_INSTR_OFFSETS
	.align		4
.L_147:
        /*07e0*/ 	.byte	0x04, 0x28
        /*07e2*/ 	.short	(.L_149 - .L_148)


	//   ....[0]....
.L_148:
        /*07e4*/ 	.word	0x00000060


	//   ....[1]....
        /*07e8*/ 	.word	0x00000140


	//   ....[2]....
        /*07ec*/ 	.word	0x00000190


	//   ....[3]....
        /*07f0*/ 	.word	0x000003c0


	//   ....[4]....
        /*07f4*/ 	.word	0x00000520


	//   ....[5]....
        /*07f8*/ 	.word	0x00000640


	//   ....[6]....
        /*07fc*/ 	.word	0x000007a0


	//   ....[7]....
        /*0800*/ 	.word	0x00003420


	//   ....[8]....
        /*0804*/ 	.word	0x00003430


	//   ....[9]....
        /*0808*/ 	.word	0x00004310


	//   ....[10]....
        /*080c*/ 	.word	0x00004320


	//   ....[11]....
        /*0810*/ 	.word	0x00005210


	//   ....[12]....
        /*0814*/ 	.word	0x00005220


	//   ....[13]....
        /*0818*/ 	.word	0x00006eb0


	//   ....[14]....
        /*081c*/ 	.word	0x00006ec0


	//   ....[15]....
        /*0820*/ 	.word	0x00007ef0


	//   ....[16]....
        /*0824*/ 	.word	0x00007f00


	//   ....[17]....
        /*0828*/ 	.word	0x00008fe0


	//   ....[18]....
        /*082c*/ 	.word	0x00008ff0


	//   ....[19]....
        /*0830*/ 	.word	0x0000a300


	//   ....[20]....
        /*0834*/ 	.word	0x0000a310


	//   ....[21]....
        /*0838*/ 	.word	0x0000a4d0


	//   ....[22]....
        /*083c*/ 	.word	0x0000a4e0


	//   ....[23]....
        /*0840*/ 	.word	0x0000a6b0


	//   ....[24]....
        /*0844*/ 	.word	0x0000a6c0


	//   ....[25]....
        /*0848*/ 	.word	0x0000ab30


	//   ....[26]....
        /*084c*/ 	.word	0x0000ab40


	//   ....[27]....
        /*0850*/ 	.word	0x0000acc0


	//   ....[28]....
        /*0854*/ 	.word	0x0000ace0


	//   ....[29]....
        /*0858*/ 	.word	0x0000ae70


	//   ....[30]....
        /*085c*/ 	.word	0x0000ae90


	//   ....[31]....
        /*0860*/ 	.word	0x0000b670


	//   ....[32]....
        /*0864*/ 	.word	0x0000bc90


	//   ....[33]....
        /*0868*/ 	.word	0x0000bca0


	//   ....[34]....
        /*086c*/ 	.word	0x0000bcb0


	//   ....[35]....
        /*0870*/ 	.word	0x0000bcc0


	//   ....[36]....
        /*0874*/ 	.word	0x0000ef20


	//   ....[37]....
        /*0878*/ 	.word	0x0000ef30


	//   ....[38]....
        /*087c*/ 	.word	0x0000ef40


	//   ....[39]....
        /*0880*/ 	.word	0x0000ef50


	//   ....[40]....
        /*0884*/ 	.word	0x000164f0


	//   ....[41]....
        /*0888*/ 	.word	0x00016550


	//   ....[42]....
        /*088c*/ 	.word	0x00016970


	//   ....[43]....
        /*0890*/ 	.word	0x00016a10


	//   ....[44]....
        /*0894*/ 	.word	0x0001b560


	//   ....[45]....
        /*0898*/ 	.word	0x0001b570


	//   ....[46]....
        /*089c*/ 	.word	0x0001b5a0


	//   ....[47]....
        /*08a0*/ 	.word	0x0001b5b0


	//   ....[48]....
        /*08a4*/ 	.word	0x0001c990


	//   ....[49]....
        /*08a8*/ 	.word	0x0001ca40


	//   ....[50]....
        /*08ac*/ 	.word	0x0001cc10


	//   ....[51]....
        /*08b0*/ 	.word	0x0001cc30


	//   ....[52]....
        /*08b4*/ 	.word	0x0001e970


	//   ....[53]....
        /*08b8*/ 	.word	0x0001e9b0


	//   ....[54]....
        /*08bc*/ 	.word	0x0001e9f0


	//   ....[55]....
        /*08c0*/ 	.word	0x0001ea20


	//   ....[56]....
        /*08c4*/ 	.word	0x0001f220


	//   ....[57]....
        /*08c8*/ 	.word	0x0001f240


	//   ....[58]....
        /*08cc*/ 	.word	0x0001f390


	//   ....[59]....
        /*08d0*/ 	.word	0x0001f3b0


	//   ....[60]....
        /*08d4*/ 	.word	0x0001f500


	//   ....[61]....
        /*08d8*/ 	.word	0x0001f520


	//   ....[62]....
        /*08dc*/ 	.word	0x0001f680


	//   ....[63]....
        /*08e0*/ 	.word	0x0001f6a0


	//   ....[64]....
        /*08e4*/ 	.word	0x00020000


	//   ....[65]....
        /*08e8*/ 	.word	0x00020020


	//   ....[66]....
        /*08ec*/ 	.word	0x00020170


	//   ....[67]....
        /*08f0*/ 	.word	0x00020190


	//   ....[68]....
        /*08f4*/ 	.word	0x000202e0


	//   ....[69]....
        /*08f8*/ 	.word	0x00020300


	//   ....[70]....
        /*08fc*/ 	.word	0x00020460


	//   ....[71]....
        /*0900*/ 	.word	0x00020480


	//   ....[72]....
        /*0904*/ 	.word	0x00020660


	//   ....[73]....
        /*0908*/ 	.word	0x00020820


	//   ....[74]....
        /*090c*/ 	.word	0x00020850


	//   ....[75]....
        /*0910*/ 	.word	0x00020880


	//   ....[76]....
        /*0914*/ 	.word	0x000208b0


	//   ....[77]....
        /*0918*/ 	.word	0x000208e0


	//   ....[78]....
        /*091c*/ 	.word	0x00020910


	//   ....[79]....
        /*0920*/ 	.word	0x00020a90


	//   ....[80]....
        /*0924*/ 	.word	0x00020ac0


	//   ....[81]....
        /*0928*/ 	.word	0x00020af0


	//   ....[82]....
        /*092c*/ 	.word	0x00020b20


	//   ....[83]....
        /*0930*/ 	.word	0x00020b50


	//   ....[84]....
        /*0934*/ 	.word	0x00020b80


	//   ....[85]....
        /*0938*/ 	.word	0x00020c10


	//   ....[86]....
        /*093c*/ 	.word	0x00020c40


	//   ....[87]....
        /*0940*/ 	.word	0x00020cc0


	//   ....[88]....
        /*0944*/ 	.word	0x00021830


	//   ....[89]....
        /*0948*/ 	.word	0x00023c90


	//   ....[90]....
        /*094c*/ 	.word	0x00023cd0


	//   ....[91]....
        /*0950*/ 	.word	0x00023d10


	//   ....[92]....
        /*0954*/ 	.word	0x00023dd0


	//   ....[93]....
        /*0958*/ 	.word	0x00023e00


	//   ....[94]....
        /*095c*/ 	.word	0x00023e60


	//   ....[95]....
        /*0960*/ 	.word	0x00023ea0


	//   ....[96]....
        /*0964*/ 	.word	0x00023f00


	//   ....[97]....
        /*0968*/ 	.word	0x00023f20


	//   ....[98]....
        /*096c*/ 	.word	0x00023f50


	//   ....[99]....
        /*0970*/ 	.word	0x000247b0


	//   ....[100]....
        /*0974*/ 	.word	0x000247f0


	//   ....[101]....
        /*0978*/ 	.word	0x00024810


	//   ....[102]....
        /*097c*/ 	.word	0x000248b0


	//   ....[103]....
        /*0980*/ 	.word	0x000248c0


	//   ....[104]....
        /*0984*/ 	.word	0x00024970


	//   ....[105]....
        /*0988*/ 	.word	0x00024980


	//   ....[106]....
        /*098c*/ 	.word	0x00024a30


	//   ....[107]....
        /*0990*/ 	.word	0x00024a40


	//   ....[108]....
        /*0994*/ 	.word	0x00024af0


	//   ....[109]....
        /*0998*/ 	.word	0x00024b00


	//   ....[110]....
        /*099c*/ 	.word	0x00024bb0


	//   ....[111]....
        /*09a0*/ 	.word	0x00024bc0


	//   ....[112]....
        /*09a4*/ 	.word	0x00024c70


	//   ....[113]....
        /*09a8*/ 	.word	0x00024c80


	//   ....[114]....
        /*09ac*/ 	.word	0x00024cd0


	//   ....[115]....
        /*09b0*/ 	.word	0x00025510


	//   ....[116]....
        /*09b4*/ 	.word	0x00025550


	//   ....[117]....
        /*09b8*/ 	.word	0x00025580


	//   ....[118]....
        /*09bc*/ 	.word	0x00025640


	//   ....[119]....
        /*09c0*/ 	.word	0x00025670


	//   ....[120]....
        /*09c4*/ 	.word	0x000256c0


	//   ....[121]....
        /*09c8*/ 	.word	0x000256f0


	//   ....[122]....
        /*09cc*/ 	.word	0x00025740


	//   ....[123]....
        /*09d0*/ 	.word	0x00025770


	//   ....[124]....
        /*09d4*/ 	.word	0x000257e0


	//   ....[125]....
        /*09d8*/ 	.word	0x00025ae0


	//   ....[126]....
        /*09dc*/ 	.word	0x00025b10


	//   ....[127]....
        /*09e0*/ 	.word	0x00025bd0


	//   ....[128]....
        /*09e4*/ 	.word	0x00025be0


	//   ....[129]....
        /*09e8*/ 	.word	0x00025c90


	//   ....[130]....
        /*09ec*/ 	.word	0x00025ca0


	//   ....[131]....
        /*09f0*/ 	.word	0x00025d50


	//   ....[132]....
        /*09f4*/ 	.word	0x00025d60


	//   ....[133]....
        /*09f8*/ 	.word	0x00025d70


	//   ....[134]....
        /*09fc*/ 	.word	0x00025e20


	//   ....[135]....
        /*0a00*/ 	.word	0x000263e0


	//   ....[136]....
        /*0a04*/ 	.word	0x00026420


	//   ....[137]....
        /*0a08*/ 	.word	0x000264c0


	//   ....[138]....
        /*0a0c*/ 	.word	0x000264f0


	//   ....[139]....
        /*0a10*/ 	.word	0x00026580


	//   ....[140]....
        /*0a14*/ 	.word	0x000265b0


	//   ....[141]....
        /*0a18*/ 	.word	0x00026640


	//   ....[142]....
        /*0a1c*/ 	.word	0x00026670


	//   ....[143]....
        /*0a20*/ 	.word	0x00026680


	//   ....[144]....
        /*0a24*/ 	.word	0x00026710


	//   ....[145]....
        /*0a28*/ 	.word	0x00026b70


	//   ....[146]....
        /*0a2c*/ 	.word	0x00026bc0


	//   ....[147]....
        /*0a30*/ 	.word	0x00026bf0


	//   ....[148]....
        /*0a34*/ 	.word	0x00026c00


	//   ....[149]....
        /*0a38*/ 	.word	0x00026c30


	//   ....[150]....
        /*0a3c*/ 	.word	0x00026c60


	//   ....[151]....
        /*0a40*/ 	.word	0x00026c90


	//   ....[152]....
        /*0a44*/ 	.word	0x00026cc0


	//   ....[153]....
        /*0a48*/ 	.word	0x00026e50


	//   ....[154]....
        /*0a4c*/ 	.word	0x00026e80


	//   ....[155]....
        /*0a50*/ 	.word	0x00026eb0


	//   ....[156]....
        /*0a54*/ 	.word	0x00026ee0


	//   ....[157]....
        /*0a58*/ 	.word	0x00026f10


	//   ....[158]....
        /*0a5c*/ 	.word	0x00026f40


	//   ....[159]....
        /*0a60*/ 	.word	0x00027000


	//   ....[160]....
        /*0a64*/ 	.word	0x00027020


	//   ....[161]....
        /*0a68*/ 	.word	0x00027090


	//   ....[162]....
        /*0a6c*/ 	.word	0x00027500


	//   ....[163]....
        /*0a70*/ 	.word	0x00027820


	//   ....[164]....
        /*0a74*/ 	.word	0x000278b0


	//   ....[165]....
        /*0a78*/ 	.word	0x00027950


	//   ....[166]....
        /*0a7c*/ 	.word	0x000279e0


	//   ....[167]....
        /*0a80*/ 	.word	0x00027a80


	//   ....[168]....
        /*0a84*/ 	.word	0x00027b10


	//   ....[169]....
        /*0a88*/ 	.word	0x00027c00


	//   ....[170]....
        /*0a8c*/ 	.word	0x00027c90


	//   ....[171]....
        /*0a90*/ 	.word	0x00027d30


	//   ....[172]....
        /*0a94*/ 	.word	0x00027dc0


	//   ....[173]....
        /*0a98*/ 	.word	0x00027e60


	//   ....[174]....
        /*0a9c*/ 	.word	0x00027ef0


	//   ....[175]....
        /*0aa0*/ 	.word	0x00027fe0


	//   ....[176]....
        /*0aa4*/ 	.word	0x00028070


	//   ....[177]....
        /*0aa8*/ 	.word	0x00028110


	//   ....[178]....
        /*0aac*/ 	.word	0x000281a0


	//   ....[179]....
        /*0ab0*/ 	.word	0x00028240


	//   ....[180]....
        /*0ab4*/ 	.word	0x000282d0


	//   ....[181]....
        /*0ab8*/ 	.word	0x000283c0


	//   ....[182]....
        /*0abc*/ 	.word	0x00028450


	//   ....[183]....
        /*0ac0*/ 	.word	0x000284a0


	//   ....[184]....
        /*0ac4*/ 	.word	0x000284f0


	//   ....[185]....
        /*0ac8*/ 	.word	0x000285d0


	//   ....[186]....
        /*0acc*/ 	.word	0x00028660


	//   ....[187]....
        /*0ad0*/ 	.word	0x000286b0


	//   ....[188]....
        /*0ad4*/ 	.word	0x00028700


	//   ....[189]....
        /*0ad8*/ 	.word	0x00028960


	//   ....[190]....
        /*0adc*/ 	.word	0x00028c40


	//   ....[191]....
        /*0ae0*/ 	.word	0x00028d30


	//   ....[192]....
        /*0ae4*/ 	.word	0x00028e10


	//   ....[193]....
        /*0ae8*/ 	.word	0x00028f60


	//   ....[194]....
        /*0aec*/ 	.word	0x00028fb0


	//   ....[195]....
        /*0af0*/ 	.word	0x000290c0


	//   ....[196]....
        /*0af4*/ 	.word	0x00029120


	//   ....[197]....
        /*0af8*/ 	.word	0x00029230


	//   ....[198]....
        /*0afc*/ 	.word	0x00029290


	//   ....[199]....
        /*0b00*/ 	.word	0x00029390


	//   ....[200]....
        /*0b04*/ 	.word	0x000293e0


	//   ....[201]....
        /*0b08*/ 	.word	0x00029490


	//   ....[202]....
        /*0b0c*/ 	.word	0x000294f0


	//   ....[203]....
        /*0b10*/ 	.word	0x00029620


	//   ....[204]....
        /*0b14*/ 	.word	0x00029670


	//   ....[205]....
        /*0b18*/ 	.word	0x000297b0


	//   ....[206]....
        /*0b1c*/ 	.word	0x00029800


	//   ....[207]....
        /*0b20*/ 	.word	0x00029940


	//   ....[208]....
        /*0b24*/ 	.word	0x00029990


	//   ....[209]....
        /*0b28*/ 	.word	0x00029ad0


	//   ....[210]....
        /*0b2c*/ 	.word	0x00029b20


	//   ....[211]....
        /*0b30*/ 	.word	0x00029c60


	//   ....[212]....
        /*0b34*/ 	.word	0x00029cb0


	//   ....[213]....
        /*0b38*/ 	.word	0x00029df0


	//   ....[214]....
        /*0b3c*/ 	.word	0x00029e40


	//   ....[215]....
        /*0b40*/ 	.word	0x00029f60


	//   ....[216]....
        /*0b44*/ 	.word	0x00029fb0


	//   ....[217]....
        /*0b48*/ 	.word	0x0002a0e0


	//   ....[218]....
        /*0b4c*/ 	.word	0x0002a1c0


	//   ....[219]....
        /*0b50*/ 	.word	0x0002a320


	//   ....[220]....
        /*0b54*/ 	.word	0x0002a370


	//   ....[221]....
        /*0b58*/ 	.word	0x0002a470


	//   ....[222]....
        /*0b5c*/ 	.word	0x0002a4c0


	//   ....[223]....
        /*0b60*/ 	.word	0x0002a5c0


	//   ....[224]....
        /*0b64*/ 	.word	0x0002a610


	//   ....[225]....
        /*0b68*/ 	.word	0x0002a740


	//   ....[226]....
        /*0b6c*/ 	.word	0x0002a790


	//   ....[227]....
        /*0b70*/ 	.word	0x0002a880


	//   ....[228]....
        /*0b74*/ 	.word	0x0002a920


	//   ....[229]....
        /*0b78*/ 	.word	0x0002aa60


	//   ....[230]....
        /*0b7c*/ 	.word	0x0002aab0


	//   ....[231]....
        /*0b80*/ 	.word	0x0002abf0


	//   ....[232]....
        /*0b84*/ 	.word	0x0002ac40


	//   ....[233]....
        /*0b88*/ 	.word	0x0002ad80


	//   ....[234]....
        /*0b8c*/ 	.word	0x0002add0


	//   ....[235]....
        /*0b90*/ 	.word	0x0002af10


	//   ....[236]....
        /*0b94*/ 	.word	0x0002af60


	//   ....[237]....
        /*0b98*/ 	.word	0x0002b050


	//   ....[238]....
        /*0b9c*/ 	.word	0x0002b110


	//   ....[239]....
        /*0ba0*/ 	.word	0x0002b2b0


	//   ....[240]....
        /*0ba4*/ 	.word	0x0002b300


	//   ....[241]....
        /*0ba8*/ 	.word	0x0002b430


	//   ....[242]....
        /*0bac*/ 	.word	0x0002b480


	//   ....[243]....
        /*0bb0*/ 	.word	0x0002b5b0


	//   ....[244]....
        /*0bb4*/ 	.word	0x0002b600


	//   ....[245]....
        /*0bb8*/ 	.word	0x0002b730


	//   ....[246]....
        /*0bbc*/ 	.word	0x0002b780


	//   ....[247]....
        /*0bc0*/ 	.word	0x0002b810


	//   ....[248]....
        /*0bc4*/ 	.word	0x0002b8b0


	//   ....[249]....
        /*0bc8*/ 	.word	0x0002b9e0


	//   ....[250]....
        /*0bcc*/ 	.word	0x0002ba50


	//   ....[251]....
        /*0bd0*/ 	.word	0x0002bac0


	//   ....[252]....
        /*0bd4*/ 	.word	0x0002bb30


	//   ....[253]....
        /*0bd8*/ 	.word	0x0002bba0


	//   ....[254]....
        /*0bdc*/ 	.word	0x0002bc20


	//   ....[255]....
        /*0be0*/ 	.word	0x0002bcb0


	//   ....[0]....
        /*0be4*/ 	.word	0x0002bd40


	//   ....[1]....
        /*0be8*/ 	.word	0x0002bdb0


	//   ....[2]....
        /*0bec*/ 	.word	0x0002be20


	//   ....[3]....
        /*0bf0*/ 	.word	0x0002be90


	//   ....[4]....
        /*0bf4*/ 	.word	0x0002bf10


	//   ....[5]....
        /*0bf8*/ 	.word	0x0002bf80


	//   ....[6]....
        /*0bfc*/ 	.word	0x0002c020


	//   ....[7]....
        /*0c00*/ 	.word	0x0002c0b0


	//   ....[8]....
        /*0c04*/ 	.word	0x0002c1d0


	//----- nvinfo : EIATTR_REG_RECONFIG
	.align		4
.L_149:
        /*0c08*/ 	.byte	0x01, 0x54
	.zero		2


	//----- nvinfo : EIATTR_SYSCALL_OFFSETS
	.align		4
        /*0c0c*/ 	.byte	0x04, 0x46
        /*0c0e*/ 	.short	(.L_151 - .L_150)


	//   ....[0]....
.L_150:
        /*0c10*/ 	.word	0x00001690


	//   ....[1]....
        /*0c14*/ 	.word	0x000017e0


	//   ....[2]....
        /*0c18*/ 	.word	0x0000b810


	//   ....[3]....
        /*0c1c*/ 	.word	0x0000bba0


	//   ....[4]....
        /*0c20*/ 	.word	0x00023270


	//   ....[5]....
        /*0c24*/ 	.word	0x000233c0


	//   ....[6]....
        /*0c28*/ 	.word	0x000234b0


	//   ....[7]....
        /*0c2c*/ 	.word	0x000243e0


	//----- nvinfo : EIATTR_MBARRIER_INSTR_OFFSETS
	.align		4
.L_151:
        /*0c30*/ 	.byte	0x04, 0x39
        /*0c32*/ 	.short	(.L_153 - .L_152)


	//   ....[0]....
.L_152:
        /*0c34*/ 	.word	0x00000270
        /*0c38*/ 	.word	0x000000ff
        /*0c3c*/ 	.word	0x00038800
        /*0c40*/ 	.short	0x0100
        /*0c42*/ 	.byte	0x08
	.zero		1


	//   ....[1]....
        /*0c44*/ 	.word	0x00000280
        /*0c48*/ 	.word	0x000000ff
        /*0c4c*/ 	.word	0x00038820
        /*0c50*/ 	.short	0x0100
        /*0c52*/ 	.byte	0x08
	.zero		1


	//   ....[2]....
        /*0c54*/ 	.word	0x00000370
        /*0c58*/ 	.word	0x000000ff
        /*0c5c*/ 	.word	0x00038830
        /*0c60*/ 	.short	0x0100
        /*0c62*/ 	.byte	0x08
	.zero		1


	//   ....[3]....
        /*0c64*/ 	.word	0x00000380
        /*0c68*/ 	.word	0x000000ff
        /*0c6c*/ 	.word	0x00038840
        /*0c70*/ 	.short	0x0100
        /*0c72*/ 	.byte	0x08
	.zero		1


	//   ....[4]....
        /*0c74*/ 	.word	0x00000390
        /*0c78*/ 	.word	0x000000ff
        /*0c7c*/ 	.word	0x00038838
        /*0c80*/ 	.short	0x0100
        /*0c82*/ 	.byte	0x08
	.zero		1


	//   ....[5]....
        /*0c84*/ 	.word	0x000003a0
        /*0c88*/ 	.word	0x000000ff
        /*0c8c*/ 	.word	0x00038848
        /*0c90*/ 	.short	0x0100
        /*0c92*/ 	.byte	0x08
	.zero		1


	//   ....[6]....
        /*0c94*/ 	.word	0x000004d0
        /*0c98*/ 	.word	0x000000ff
        /*0c9c*/ 	.word	0x00038850
        /*0ca0*/ 	.short	0x0100
        /*0ca2*/ 	.byte	0x08
	.zero		1


	//   ....[7]....
        /*0ca4*/ 	.word	0x000004e0
        /*0ca8*/ 	.word	0x000000ff
        /*0cac*/ 	.word	0x00038860
        /*0cb0*/ 	.short	0x0100
        /*0cb2*/ 	.byte	0x08
	.zero		1


	//   ....[8]....
        /*0cb4*/ 	.word	0x000004f0
        /*0cb8*/ 	.word	0x000000ff
        /*0cbc*/ 	.word	0x00038858
        /*0cc0*/ 	.short	0x0100
        /*0cc2*/ 	.byte	0x08
	.zero		1


	//   ....[9]....
        /*0cc4*/ 	.word	0x00000500
        /*0cc8*/ 	.word	0x000000ff
        /*0ccc*/ 	.word	0x00038868
        /*0cd0*/ 	.short	0x0100
        /*0cd2*/ 	.byte	0x08
	.zero		1


	//   ....[10]....
        /*0cd4*/ 	.word	0x000005f0
        /*0cd8*/ 	.word	0x000000ff
        /*0cdc*/ 	.word	0x00038870
        /*0ce0*/ 	.short	0x0100
        /*0ce2*/ 	.byte	0x06
	.zero		1


	//   ....[11]....
        /*0ce4*/ 	.word	0x00000600
        /*0ce8*/ 	.word	0x000000ff
        /*0cec*/ 	.word	0x00038880
        /*0cf0*/ 	.short	0x0100
        /*0cf2*/ 	.byte	0x06
	.zero		1


	//   ....[12]....
        /*0cf4*/ 	.word	0x00000610
        /*0cf8*/ 	.word	0x000000ff
        /*0cfc*/ 	.word	0x00038878
        /*0d00*/ 	.short	0x0100
        /*0d02*/ 	.byte	0x06
	.zero		1


	//   ....[13]....
        /*0d04*/ 	.word	0x00000620
        /*0d08*/ 	.word	0x000000ff
        /*0d0c*/ 	.word	0x00038888
        /*0d10*/ 	.short	0x0100
        /*0d12*/ 	.byte	0x06
	.zero		1


	//   ....[14]....
        /*0d14*/ 	.word	0x00000750
        /*0d18*/ 	.word	0x000000ff
        /*0d1c*/ 	.word	0x00038890
        /*0d20*/ 	.short	0x0100
        /*0d22*/ 	.byte	0x08
	.zero		1


	//   ....[15]....
        /*0d24*/ 	.word	0x00000760
        /*0d28*/ 	.word	0x000000ff
        /*0d2c*/ 	.word	0x000388a0
        /*0d30*/ 	.short	0x0100
        /*0d32*/ 	.byte	0x08
	.zero		1


	//   ....[16]....
        /*0d34*/ 	.word	0x00000770
        /*0d38*/ 	.word	0x000000ff
        /*0d3c*/ 	.word	0x00038898
        /*0d40*/ 	.short	0x0100
        /*0d42*/ 	.byte	0x08
	.zero		1


	//   ....[17]....
        /*0d44*/ 	.word	0x00000780
        /*0d48*/ 	.word	0x000000ff
        /*0d4c*/ 	.word	0x000388a8
        /*0d50*/ 	.short	0x0100
        /*0d52*/ 	.byte	0x08
	.zero		1


	//   ....[18]....
        /*0d54*/ 	.word	0x000008b0
        /*0d58*/ 	.word	0x000000ff
        /*0d5c*/ 	.word	0x000388b0
        /*0d60*/ 	.short	0x0100
        /*0d62*/ 	.byte	0x08
	.zero		1


	//   ....[19]....
        /*0d64*/ 	.word	0x000008c0
        /*0d68*/ 	.word	0x000000ff
        /*0d6c*/ 	.word	0x000388c0
        /*0d70*/ 	.short	0x0100
        /*0d72*/ 	.byte	0x08
	.zero		1


	//   ....[20]....
        /*0d74*/ 	.word	0x000008d0
        /*0d78*/ 	.word	0x000000ff
        /*0d7c*/ 	.word	0x000388b8
        /*0d80*/ 	.short	0x0100
        /*0d82*/ 	.byte	0x08
	.zero		1


	//   ....[21]....
        /*0d84*/ 	.word	0x000008e0
        /*0d88*/ 	.word	0x000000ff
        /*0d8c*/ 	.word	0x000388c8
        /*0d90*/ 	.short	0x0100
        /*0d92*/ 	.byte	0x08
	.zero		1


	//   ....[22]....
        /*0d94*/ 	.word	0x000033d0
        /*0d98*/ 	.word	0x00000059
        /*0d9c*/ 	.word	0x00038890
        /*0da0*/ 	.short	0x010a
        /*0da2*/ 	.byte	0x3f
	.zero		1


	//   ....[23]....
        /*0da4*/ 	.word	0x00006e50
        /*0da8*/ 	.word	0x00000059
        /*0dac*/ 	.word	0x00038890
        /*0db0*/ 	.short	0x010a
        /*0db2*/ 	.byte	0x3f
	.zero		1


	//   ....[24]....
        /*0db4*/ 	.word	0x0000a140
        /*0db8*/ 	.word	0x00000059
        /*0dbc*/ 	.word	0x00038890
        /*0dc0*/ 	.short	0x010a
        /*0dc2*/ 	.byte	0x3f
	.zero		1


	//   ....[25]....
        /*0dc4*/ 	.word	0x0000a940
        /*0dc8*/ 	.word	0x0000000b
        /*0dcc*/ 	.word	0x00000000
        /*0dd0*/ 	.short	0x0101
        /*0dd2*/ 	.byte	0x3f
	.zero		1


	//   ....[26]....
        /*0dd4*/ 	.word	0x0000a980
        /*0dd8*/ 	.word	0x00000059
        /*0ddc*/ 	.word	0x000388b0
        /*0de0*/ 	.short	0x010a
        /*0de2*/ 	.byte	0x3f
	.zero		1


	//   ....[27]....
        /*0de4*/ 	.word	0x0000b0d0
        /*0de8*/ 	.word	0x00000059
        /*0dec*/ 	.word	0x00000000
        /*0df0*/ 	.short	0x0101
        /*0df2*/ 	.byte	0x3f
	.zero		1


	//   ....[28]....
        /*0df4*/ 	.word	0x0000b8a0
        /*0df8*/ 	.word	0x00000016
        /*0dfc*/ 	.word	0x00038800
        /*0e00*/ 	.short	0x010a
        /*0e02*/ 	.byte	0x3f
	.zero		1


	//   ....[29]....
        /*0e04*/ 	.word	0x0000b8f0
        /*0e08*/ 	.word	0x00000016
        /*0e0c*/ 	.word	0x00038800
        /*0e10*/ 	.short	0x010a
        /*0e12*/ 	.byte	0x3f
	.zero		1


	//   ....[30]....
        /*0e14*/ 	.word	0x0000c120
        /*0e18*/ 	.word	0x00000016
        /*0e1c*/ 	.word	0x00038800
        /*0e20*/ 	.short	0x010a
        /*0e22*/ 	.byte	0x3f
	.zero		1


	//   ....[31]....
        /*0e24*/ 	.word	0x0000f2d0
        /*0e28*/ 	.word	0x00000016
        /*0e2c*/ 	.word	0x00038800
        /*0e30*/ 	.short	0x010a
        /*0e32*/ 	.byte	0x3f
	.zero		1


	//   ....[32]....
        /*0e34*/ 	.word	0x00012960
        /*0e38*/ 	.word	0x00000000
        /*0e3c*/ 	.word	0x00038830
        /*0e40*/ 	.short	0x010a
        /*0e42*/ 	.byte	0x3f
	.zero		1


	//   ....[33]....
        /*0e44*/ 	.word	0x000129b0
        /*0e48*/ 	.word	0x00000000
        /*0e4c*/ 	.word	0x00038830
        /*0e50*/ 	.short	0x010a
        /*0e52*/ 	.byte	0x3f
	.zero		1


	//   ....[34]....
        /*0e54*/ 	.word	0x00016880
        /*0e58*/ 	.word	0x00000000
        /*0e5c*/ 	.word	0x00000000
        /*0e60*/ 	.short	0x0101
        /*0e62*/ 	.byte	0x3f
	.zero		1


	//   ....[35]....
        /*0e64*/ 	.word	0x000177e0
        /*0e68*/ 	.word	0x00000009
        /*0e6c*/ 	.word	0x00038830
        /*0e70*/ 	.short	0x010a
        /*0e72*/ 	.byte	0x3f
	.zero		1


	//   ....[36]....
        /*0e74*/ 	.word	0x00017870
        /*0e78*/ 	.word	0x00000009
        /*0e7c*/ 	.word	0x00038830
        /*0e80*/ 	.short	0x010a
        /*0e82*/ 	.byte	0x3f
	.zero		1


	//   ....[37]....
        /*0e84*/ 	.word	0x0001af80
        /*0e88*/ 	.word	0x00000006
        /*0e8c*/ 	.word	0x00038850
        /*0e90*/ 	.short	0x010a
        /*0e92*/ 	.byte	0x3f
	.zero		1


	//   ....[38]....
        /*0e94*/ 	.word	0x0001afd0
        /*0e98*/ 	.word	0x00000006
        /*0e9c*/ 	.word	0x00038850
        /*0ea0*/ 	.short	0x010a
        /*0ea2*/ 	.byte	0x3f
	.zero		1


	//   ....[39]....
        /*0ea4*/ 	.word	0x0001bb30
        /*0ea8*/ 	.word	0x000000a1
        /*0eac*/ 	.word	0x00000000
        /*0eb0*/ 	.short	0x0101
        /*0eb2*/ 	.byte	0x3f
	.zero		1


	//   ....[40]....
        /*0eb4*/ 	.word	0x0001bed0
        /*0eb8*/ 	.word	0x00000006
        /*0ebc*/ 	.word	0x00000000
        /*0ec0*/ 	.short	0x0101
        /*0ec2*/ 	.byte	0x3f
	.zero		1


	//   ....[41]....
        /*0ec4*/ 	.word	0x0001c890
        /*0ec8*/ 	.word	0x00000008
        /*0ecc*/ 	.word	0x00038850
        /*0ed0*/ 	.short	0x010a
        /*0ed2*/ 	.byte	0x3f
	.zero		1


	//   ....[42]....
        /*0ed4*/ 	.word	0x0001c930
        /*0ed8*/ 	.word	0x00000008
        /*0edc*/ 	.word	0x00038850
        /*0ee0*/ 	.short	0x010a
        /*0ee2*/ 	.byte	0x3f
	.zero		1


	//   ....[43]....
        /*0ee4*/ 	.word	0x0001d5e0
        /*0ee8*/ 	.word	0x00000005
        /*0eec*/ 	.word	0x00000000
        /*0ef0*/ 	.short	0x0101
        /*0ef2*/ 	.byte	0x3f
	.zero		1


	//   ....[44]....
        /*0ef4*/ 	.word	0x0001f230
        /*0ef8*/ 	.word	0x00000000
        /*0efc*/ 	.word	0x00000000
        /*0f00*/ 	.short	0x0101
        /*0f02*/ 	.byte	0x3f
	.zero		1


	//   ....[45]....
        /*0f04*/ 	.word	0x00021910
        /*0f08*/ 	.word	0x00000016
        /*0f0c*/ 	.word	0x00038820
        /*0f10*/ 	.short	0x010a
        /*0f12*/ 	.byte	0x3f
	.zero		1


	//   ....[46]....
        /*0f14*/ 	.word	0x000219a0
        /*0f18*/ 	.word	0x00000009
        /*0f1c*/ 	.word	0x000388a0
        /*0f20*/ 	.short	0x010a
        /*0f22*/ 	.byte	0x3f
	.zero		1


	//   ....[47]....
        /*0f24*/ 	.word	0x00021ef0
        /*0f28*/ 	.word	0x00000009
        /*0f2c*/ 	.word	0x000388c0
        /*0f30*/ 	.short	0x010a
        /*0f32*/ 	.byte	0x3f
	.zero		1


	//   ....[48]....
        /*0f34*/ 	.word	0x000224f0
        /*0f38*/ 	.word	0x00000008
        /*0f3c*/ 	.word	0x000388a0
        /*0f40*/ 	.short	0x010a
        /*0f42*/ 	.byte	0x3f
	.zero		1


	//   ....[49]....
        /*0f44*/ 	.word	0x00022a30
        /*0f48*/ 	.word	0x00000008
        /*0f4c*/ 	.word	0x000388c0
        /*0f50*/ 	.short	0x010a
        /*0f52*/ 	.byte	0x3f
	.zero		1


	//   ....[50]....
        /*0f54*/ 	.word	0x00023aa0
        /*0f58*/ 	.word	0x00000005
        /*0f5c*/ 	.word	0x00038840
        /*0f60*/ 	.short	0x010a
        /*0f62*/ 	.byte	0x3f
	.zero		1


	//   ....[51]....
        /*0f64*/ 	.word	0x000240d0
        /*0f68*/ 	.word	0x00000005
        /*0f6c*/ 	.word	0x00038830
        /*0f70*/ 	.short	0x0107
        /*0f72*/ 	.byte	0x3f
	.zero		1


	//   ....[52]....
        /*0f74*/ 	.word	0x000241b0
        /*0f78*/ 	.word	0x00000005
        /*0f7c*/ 	.word	0x00038830
        /*0f80*/ 	.short	0x0101
        /*0f82*/ 	.byte	0x3f
	.zero		1


	//   ....[53]....
        /*0f84*/ 	.word	0x00024e10
        /*0f88*/ 	.word	0x00000016
        /*0f8c*/ 	.word	0x00038800
        /*0f90*/ 	.short	0x0107
        /*0f92*/ 	.byte	0x3f
	.zero		1


	//   ....[54]....
        /*0f94*/ 	.word	0x00024f10
        /*0f98*/ 	.word	0x00000016
        /*0f9c*/ 	.word	0x00038800
        /*0fa0*/ 	.short	0x0101
        /*0fa2*/ 	.byte	0x3f
	.zero		1


	//   ....[55]....
        /*0fa4*/ 	.word	0x00024f30
        /*0fa8*/ 	.word	0x00000016
        /*0fac*/ 	.word	0x00038820
        /*0fb0*/ 	.short	0x010a
        /*0fb2*/ 	.byte	0x3f
	.zero		1


	//   ....[56]....
        /*0fb4*/ 	.word	0x00025360
        /*0fb8*/ 	.word	0x00000006
        /*0fbc*/ 	.word	0x00038840
        /*0fc0*/ 	.short	0x010a
        /*0fc2*/ 	.byte	0x3f
	.zero		1


	//   ....[57]....
        /*0fc4*/ 	.word	0x00025900
        /*0fc8*/ 	.word	0x00000006
        /*0fcc*/ 	.word	0x00038830
        /*0fd0*/ 	.short	0x0107
        /*0fd2*/ 	.byte	0x3f
	.zero		1


	//   ....[58]....
        /*0fd4*/ 	.word	0x000259c0
        /*0fd8*/ 	.word	0x00000006
        /*0fdc*/ 	.word	0x00038830
        /*0fe0*/ 	.short	0x0101
        /*0fe2*/ 	.byte	0x3f
	.zero		1


	//   ....[59]....
        /*0fe4*/ 	.word	0x00025a20
        /*0fe8*/ 	.word	0x00000006
        /*0fec*/ 	.word	0x00038860
        /*0ff0*/ 	.short	0x010a
        /*0ff2*/ 	.byte	0x3f
	.zero		1


	//   ....[60]....
        /*0ff4*/ 	.word	0x00025f30
        /*0ff8*/ 	.word	0x00000006
        /*0ffc*/ 	.word	0x00038850
        /*1000*/ 	.short	0x0107
        /*1002*/ 	.byte	0x3f
	.zero		1


	//   ....[61]....
        /*1004*/ 	.word	0x00026110
        /*1008*/ 	.word	0x00000006
        /*100c*/ 	.word	0x00038850
        /*1010*/ 	.short	0x0101
        /*1012*/ 	.byte	0x3f
	.zero		1


	//   ....[62]....
        /*1014*/ 	.word	0x00026330
        /*1018*/ 	.word	0x00000004
        /*101c*/ 	.word	0x00038860
        /*1020*/ 	.short	0x010a
        /*1022*/ 	.byte	0x3f
	.zero		1


	//   ....[63]....
        /*1024*/ 	.word	0x000268a0
        /*1028*/ 	.word	0x00000004
        /*102c*/ 	.word	0x00038850
        /*1030*/ 	.short	0x0107
        /*1032*/ 	.byte	0x3f
	.zero		1


	//   ....[64]....
        /*1034*/ 	.word	0x00026960
        /*1038*/ 	.word	0x00000004
        /*103c*/ 	.word	0x00038850
        /*1040*/ 	.short	0x0101
        /*1042*/ 	.byte	0x3f
	.zero		1


	//   ....[65]....
        /*1044*/ 	.word	0x00027480
        /*1048*/ 	.word	0x00000005
        /*104c*/ 	.word	0x00038820
        /*1050*/ 	.short	0x010a
        /*1052*/ 	.byte	0x3f
	.zero		1


	//   ....[66]....
        /*1054*/ 	.word	0x000275f0
        /*1058*/ 	.word	0x00000003
        /*105c*/ 	.word	0x00038840
        /*1060*/ 	.short	0x010a
        /*1062*/ 	.byte	0x3f
	.zero		1


	//   ....[67]....
        /*1064*/ 	.word	0x00027690
        /*1068*/ 	.word	0x0000001b
        /*106c*/ 	.word	0x00038840
        /*1070*/ 	.short	0x010a
        /*1072*/ 	.byte	0x3f
	.zero		1


	//   ....[68]....
        /*1074*/ 	.word	0x000276d0
        /*1078*/ 	.word	0x00000003
        /*107c*/ 	.word	0x00038860
        /*1080*/ 	.short	0x010a
        /*1082*/ 	.byte	0x3f
	.zero		1


	//   ....[69]....
        /*1084*/ 	.word	0x00027710
        /*1088*/ 	.word	0x0000001b
        /*108c*/ 	.word	0x00038860
        /*1090*/ 	.short	0x010a
        /*1092*/ 	.byte	0x3f
	.zero		1


	//   ....[70]....
        /*1094*/ 	.word	0x00027770
        /*1098*/ 	.word	0x00000059
        /*109c*/ 	.word	0x00038890
        /*10a0*/ 	.short	0x010a
        /*10a2*/ 	.byte	0x3f
	.zero		1


	//   ....[71]....
        /*10a4*/ 	.word	0x00027b50
        /*10a8*/ 	.word	0x00000059
        /*10ac*/ 	.word	0x00038890
        /*10b0*/ 	.short	0x010a
        /*10b2*/ 	.byte	0x3f
	.zero		1


	//   ....[72]....
        /*10b4*/ 	.word	0x00027f30
        /*10b8*/ 	.word	0x00000059
        /*10bc*/ 	.word	0x00038890
        /*10c0*/ 	.short	0x010a
        /*10c2*/ 	.byte	0x3f
	.zero		1


	//   ....[73]....
        /*10c4*/ 	.word	0x00028310
        /*10c8*/ 	.word	0x00000059
        /*10cc*/ 	.word	0x000388b0
        /*10d0*/ 	.short	0x010a
        /*10d2*/ 	.byte	0x3f
	.zero		1


	//   ....[74]....
        /*10d4*/ 	.word	0x00028520
        /*10d8*/ 	.word	0x00000016
        /*10dc*/ 	.word	0x00038800
        /*10e0*/ 	.short	0x010a
        /*10e2*/ 	.byte	0x3f
	.zero		1


	//   ....[75]....
        /*10e4*/ 	.word	0x00028740
        /*10e8*/ 	.word	0x00000016
        /*10ec*/ 	.word	0x00038800
        /*10f0*/ 	.short	0x010a
        /*10f2*/ 	.byte	0x3f
	.zero		1


	//   ....[76]....
        /*10f4*/ 	.word	0x00028790
        /*10f8*/ 	.word	0x00000000
        /*10fc*/ 	.word	0x00038830
        /*1100*/ 	.short	0x010a
        /*1102*/ 	.byte	0x3f
	.zero		1


	//   ....[77]....
        /*1104*/ 	.word	0x000287e0
        /*1108*/ 	.word	0x00000009
        /*110c*/ 	.word	0x00038830
        /*1110*/ 	.short	0x010a
        /*1112*/ 	.byte	0x3f
	.zero		1


	//   ....[78]....
        /*1114*/ 	.word	0x00028830
        /*1118*/ 	.word	0x00000006
        /*111c*/ 	.word	0x00038850
        /*1120*/ 	.short	0x010a
        /*1122*/ 	.byte	0x3f
	.zero		1


	//   ....[79]....
        /*1124*/ 	.word	0x00028880
        /*1128*/ 	.word	0x00000008
        /*112c*/ 	.word	0x00038850
        /*1130*/ 	.short	0x010a
        /*1132*/ 	.byte	0x3f
	.zero		1


	//   ....[80]....
        /*1134*/ 	.word	0x00028a20
        /*1138*/ 	.word	0x00000016
        /*113c*/ 	.word	0x00038820
        /*1140*/ 	.short	0x010a
        /*1142*/ 	.byte	0x3f
	.zero		1


	//   ....[81]....
        /*1144*/ 	.word	0x00028a70
        /*1148*/ 	.word	0x00000009
        /*114c*/ 	.word	0x000388a0
        /*1150*/ 	.short	0x010a
        /*1152*/ 	.byte	0x3f
	.zero		1


	//   ....[82]....
        /*1154*/ 	.word	0x00028ac0
        /*1158*/ 	.word	0x00000009
        /*115c*/ 	.word	0x000388c0
        /*1160*/ 	.short	0x010a
        /*1162*/ 	.byte	0x3f
	.zero		1


	//   ....[83]....
        /*1164*/ 	.word	0x00028b10
        /*1168*/ 	.word	0x00000008
        /*116c*/ 	.word	0x000388a0
        /*1170*/ 	.short	0x010a
        /*1172*/ 	.byte	0x3f
	.zero		1


	//   ....[84]....
        /*1174*/ 	.word	0x00028b60
        /*1178*/ 	.word	0x00000008
        /*117c*/ 	.word	0x000388c0
        /*1180*/ 	.short	0x010a
        /*1182*/ 	.byte	0x3f
	.zero		1


	//   ....[85]....
        /*1184*/ 	.word	0x00028c80
        /*1188*/ 	.word	0x00000005
        /*118c*/ 	.word	0x00038840
        /*1190*/ 	.short	0x010a
        /*1192*/ 	.byte	0x3f
	.zero		1


	//   ....[86]....
        /*1194*/ 	.word	0x00029fe0
        /*1198*/ 	.word	0x00000016
        /*119c*/ 	.word	0x00038820
        /*11a0*/ 	.short	0x010a
        /*11a2*/ 	.byte	0x3f
	.zero		1


	//   ....[87]....
        /*11a4*/ 	.word	0x0002a030
        /*11a8*/ 	.word	0x00000006
        /*11ac*/ 	.word	0x00038840
        /*11b0*/ 	.short	0x010a
        /*11b2*/ 	.byte	0x3f
	.zero		1


	//   ....[88]....
        /*11b4*/ 	.word	0x0002a7d0
        /*11b8*/ 	.word	0x00000006
        /*11bc*/ 	.word	0x00038860
        /*11c0*/ 	.short	0x010a
        /*11c2*/ 	.byte	0x3f
	.zero		1


	//   ....[89]....
        /*11c4*/ 	.word	0x0002afa0
        /*11c8*/ 	.word	0x00000004
        /*11cc*/ 	.word	0x00038860
        /*11d0*/ 	.short	0x010a
        /*11d2*/ 	.byte	0x3f
	.zero		1


	//   ....[90]....
        /*11d4*/ 	.word	0x0002c0f0
        /*11d8*/ 	.word	0x00000005
        /*11dc*/ 	.word	0x00038820
        /*11e0*/ 	.short	0x010a
        /*11e2*/ 	.byte	0x3f
	.zero		1


	//   ....[91]....
        /*11e4*/ 	.word	0x0002c290
        /*11e8*/ 	.word	0x00000003
        /*11ec*/ 	.word	0x00038840
        /*11f0*/ 	.short	0x010a
        /*11f2*/ 	.byte	0x3f
	.zero		1


	//   ....[92]....
        /*11f4*/ 	.word	0x0002c2e0
        /*11f8*/ 	.word	0x0000001b
        /*11fc*/ 	.word	0x00038840
        /*1200*/ 	.short	0x010a
        /*1202*/ 	.byte	0x3f
	.zero		1


	//   ....[93]....
        /*1204*/ 	.word	0x0002c330
        /*1208*/ 	.word	0x00000003
        /*120c*/ 	.word	0x00038860
        /*1210*/ 	.short	0x010a
        /*1212*/ 	.byte	0x3f
	.zero		1


	//----- nvinfo : EIATTR_NUM_MBARRIERS
	.align		4
.L_153:
        /*1214*/ 	.byte	0x03, 0x38
        /*1216*/ 	.short	0x0016


	//----- nvinfo : EIATTR_EXIT_INSTR_OFFSETS
	.align		4
        /*1218*/ 	.byte	0x04, 0x1c
        /*121a*/ 	.short	(.L_155 - .L_154)


	//   ....[0]....
.L_154:
        /*121c*/ 	.word	0x00027760


	//----- nvinfo : EIATTR_MAX_THREADS
	.align		4
.L_155:
        /*1220*/ 	.byte	0x04, 0x05
        /*1222*/ 	.short	(.L_157 - .L_156)
.L_156:
        /*1224*/ 	.word	0x00000180
        /*1228*/ 	.word	0x00000001
        /*122c*/ 	.word	0x00000001


	//----- nvinfo : EIATTR_CRS_STACK_SIZE
	.align		4
.L_157:
        /*1230*/ 	.byte	0x04, 0x1e
        /*1232*/ 	.short	(.L_159 - .L_158)
.L_158:
        /*1234*/ 	.word	0x00000000


	//----- nvinfo : EIATTR_CBANK_PARAM_SIZE
	.align		4
.L_159:
        /*1238*/ 	.byte	0x03, 0x19
        /*123a*/ 	.short	0x0af0


	//----- nvinfo : EIATTR_PARAM_CBANK
	.align		4
        /*123c*/ 	.byte	0x04, 0x0a
        /*123e*/ 	.short	(.L_161 - .L_160)
	.align		4
.L_160:
        /*1240*/ 	.word	index@(.nv.constant0._ZN7cutlass13device_kernelIN5flash11enable_sm90INS1_16FlashAttnFwdSm90INS1_25CollectiveMainloopFwdSm90ILi2EN4cute5tupleIJNS5_1CILi1EEES8_S8_EEENS6_IJNS7_ILi128EEENS7_ILi80EEENS7_ILi256EEEEEELi256ENS_10bfloat16_tEfNS_4arch4Sm90ELb0ELb0ELb0ELb1ELb1ELb1ELb0ELb1ELb1ELb1ELb0ELb0EEENS1_21CollectiveEpilogueFwdINS6_IJSA_SC_SB_EEES9_SE_SG_Li256ELb1ELb1ELb0ELb0EEENS1_36VarlenDynamicPersistentTileSchedulerILi128ELi80ELi256ELi128ELb0ELb1ELb1ELb0ELb1ELb1EEEEEEEEEvNT_6ParamsE)
        /*1244*/ 	.short	0x0210
        /*1246*/ 	.short	0x0af0


	//----- nvinfo : EIATTR_SW_WAR
	.align		4
.L_161:
        /*1248*/ 	.byte	0x04, 0x36
        /*124a*/ 	.short	(.L_163 - .L_162)
.L_162:
        /*124c*/ 	.word	0x00000008
.L_163:


//--------------------- .nv.info._ZN7cutlass13device_kernelIN5flash11enable_sm90INS1_16FlashAttnFwdSm90INS1_25CollectiveMainloopFwdSm90ILi2EN4cute5tupleIJNS5_1CILi1EEES8_S8_EEENS6_IJNS7_ILi128EEENS7_ILi64EEENS7_ILi256EEEEEELi256ENS_10bfloat16_tEfNS_4arch4Sm90ELb0ELb1ELb0ELb0ELb1ELb0ELb0ELb1ELb1ELb1ELb0ELb0EEENS1_21CollectiveEpilogueFwdINS6_IJSA_SC_SB_EEES9_SE_SG_Li256ELb0ELb1ELb0ELb0EEENS1_30DynamicPersistentTileSchedulerILi256ELi128ELb0ELb1ELb1EEEEEEEEEvNT_6ParamsE --------------------------
	.section	.nv.info._ZN7cutlass13device_kernelIN5flash11enable_sm90INS1_16FlashAttnFwdSm90INS1_25CollectiveMainloopFwdSm90ILi2EN4cute5tupleIJNS5_1CILi1EEES8_S8_EEENS6_IJNS7_ILi128EEENS7_ILi64EEENS7_ILi256EEEEEELi256ENS_10bfloat16_tEfNS_4arch4Sm90ELb0ELb1ELb0ELb0ELb1ELb0ELb0ELb1ELb1ELb1ELb0ELb0EEENS1_21CollectiveEpilogueFwdINS6_IJSA_SC_SB_EEES9_SE_SG_Li256ELb0ELb1ELb0ELb0EEENS1_30DynamicPersistentTileSchedulerILi256ELi128ELb0ELb1ELb1EEEEEEEEEvNT_6ParamsE,"",@"SHT_CUDA_INFO"
	.sectionflags	@""
	.align	4


	//----- nvinfo : EIATTR_CUDA_API_VERSION
	.align		4
        /*0000*/ 	.byte	0x04, 0x37
        /*0002*/ 	.short	(.L_165 - .L_164)
.L_164:
        /*0004*/ 	.word	0x00000082


	//----- nvinfo : EIATTR_KPARAM_INFO
	.align		4
.L_165:
        /*0008*/ 	.byte	0x04, 0x17
        /*000a*/ 	.short	(.L_167 - .L_166)
.L_166:
        /*000c*/ 	.word	0x00000000
        /*0010*/ 	.short	0x0000
        /*0012*/ 	.short	0x0070
        /*0014*/ 	.byte	0x00, 0xf0, 0x01, 0x2a


	//----- nvinfo : EIATTR_SPARSE_MMA_MASK
	.align		4
.L_167:
        /*0018*/ 	.byte	0x03, 0x50
        /*001a*/ 	.short	0x0000


	//----- nvinfo : EIATTR_MAXREG_COUNT
	.align		4
        /*001c*/ 	.byte	0x03, 0x1b
        /*001e*/ 	.short	0x00a8


	//----- nvinfo : EIATTR_NUM_BARRIERS
	.align		4
        /*0020*/ 	.byte	0x02, 0x4c
        /*0022*/ 	.byte	0x09
	.zero		1


	//----- nvinfo : EIATTR_EXTERNS
	.align		4
        /*0024*/ 	.byte	0x04, 0x0f
        /*0026*/ 	.short	(.L_169 - .L_168)


	//   ....[0]....
	.align		4
.L_168:
        /*0028*/ 	.word	index@(__assertfail)


	//----- nvinfo : EIATTR_ANNOTATIONS
	.align		4
.L_169:
        /*002c*/ 	.byte	0x04, 0x55
        /*002e*/ 	.short	(.L_171 - .L_170)


	//   ....[0]....
.L_170:
        /*0030*/ 	.word	0x00000001
        /*0034*/ 	.byte	0xa0, 0x08, 0x00, 0x00, 0x01, 0x00, 0x00, 0x00, 0x60, 0x09, 0x00, 0x00, 0x01, 0x00, 0x00, 0x00
        /*0044*/ 	.byte	0xc0, 0xf4, 0x00, 0x00, 0x01, 0x00, 0x00, 0x00, 0x60, 0xf5, 0x00, 0x00, 0x01, 0x00, 0x00, 0x00
        /*0054*/ 	.byte	0x10, 0xf6, 0x00, 0x00, 0x01, 0x00, 0x00, 0x00, 0xe0, 0x1c, 0x01, 0x00, 0x01, 0x00, 0x00, 0x00
        /*0064*/ 	.byte	0x00, 0x1d, 0x01, 0x00, 0x01, 0x00, 0x00, 0x00, 0xf0, 0x34, 0x01, 0x00, 0x01, 0x00, 0x00, 0x00
        /*0074*/ 	.byte	0x90, 0x36, 0x01, 0x00


	//----- nvinfo : EIATTR_MERCURY_ISA_VERSION
	.align		4
.L_171:
        /*0078*/ 	.byte	0x03, 0x5f
        /*007a*/ 	.short	0x0101


	//----- nvinfo : EIATTR_INT_WARP_WIDE_INSTR_OFFSETS
	.align		4
        /*007c*/ 	.byte	0x04, 0x31
        /*007e*/ 	.short	(.L_173 - .L_172)


	//   ....[0]....
.L_172:
        /*0080*/ 	.word	0x000000c0


	//   ....[1]....
        /*0084*/ 	.word	0x000000d0


	//   ....[2]....
        /*0088*/ 	.word	0x00000170


	//   ....[3]....
        /*008c*/ 	.word	0x00010280


	//   ....[4]....
        /*0090*/ 	.word	0x00010310


	//   ....[5]....
        /*0094*/ 	.word	0x00012cf0


	//   ....[6]....
        /*0098*/ 	.word	0x00012d80


	//----- nvinfo : EIATTR_COOP_GROUP_MASK_REGIDS
	.align		4
.L_173:
        /*009c*/ 	.byte	0x04, 0x29
        /*009e*/ 	.short	(.L_175 - .L_174)


	//   ....[0]....
.L_174:
        /*00a0*/ 	.word	0xffffffff


	//   ....[1]....
        /*00a4*/ 	.word	0xffffffff


	//   ....[2]....
        /*00a8*/ 	.word	0xffffffff


	//   ....[3]....
        /*00ac*/ 	.word	0xffffffff


	//   ....[4]....
        /*00b0*/ 	.word	0xffffffff


	//   ....[5]....
        /*00b4*/ 	.word	0xffffffff


	//   ....[6]....
        /*00b8*/ 	.word	0xffffffff


	//   ....[7]....
        /*00bc*/ 	.word	0xffffffff


	//   ....[8]....
        /*00c0*/ 	.word	0xffffffff


	//   ....[9]....
        /*00c4*/ 	.word	0xffffffff


	//   ....[10]....
        /*00c8*/ 	.word	0xffffffff


	//   ....[11]....
        /*00cc*/ 	.word	0xffffffff


	//   ....[12]....
        /*00d0*/ 	.word	0xffffffff


	//   ....[13]....
        /*00d4*/ 	.word	0xffffffff


	//   ....[14]....
        /*00d8*/ 	.word	0xffffffff


	//   ....[15]....
        /*00dc*/ 	.word	0xffffffff


	//   ....[16]....
        /*00e0*/ 	.word	0xffffffff


	//   ....[17]....
        /*00e4*/ 	.word	0xffffffff


	//   ....[18]....
        /*00e8*/ 	.word	0xffffffff


	//   ....[19]....
        /*00ec*/ 	.word	0xffffffff


	//   ....[20]....
        /*00f0*/ 	.word	0xffffffff


	//   ....[21]....
        /*00f4*/ 	.word	0xffffffff


	//   ....[22]....
        /*00f8*/ 	.word	0xffffffff


	//   ....[23]....
        /*00fc*/ 	.word	0xffffffff


	//   ....[24]....
        /*0100*/ 	.word	0xffffffff


	//   ....[25]....
        /*0104*/ 	.word	0xffffffff


	//   ....[26]....
        /*0108*/ 	.word	0xffffffff


	//   ....[27]....
        /*010c*/ 	.word	0xffffffff


	//   ....[28]....
        /*0110*/ 	.word	0xffffffff


	//   ....[29]....
        /*0114*/ 	.word	0xffffffff


	//   ....[30]....
        /*0118*/ 	.word	0xffffffff


	//   ....[31]....
        /*011c*/ 	.word	0xffffffff


	//   ....[32]....
        /*0120*/ 	.word	0xffffffff


	//   ....[33]....
        /*0124*/ 	.word	0xffffffff


	//   ....[34]....
        /*0128*/ 	.word	0xffffffff


	//   ....[35]....
        /*012c*/ 	.word	0xffffffff


	//   ....[36]....
        /*0130*/ 	.word	0xffffffff


	//   ....[37]....
        /*0134*/ 	.word	0xffffffff


	//   ....[38]....
        /*0138*/ 	.word	0xffffffff


	//   ....[39]....
        /*013c*/ 	.word	0xffffffff


	//   ....[40]....
        /*0140*/ 	.word	0xffffffff


	//   ....[41]....
        /*0144*/ 	.word	0xffffffff


	//   ....[42]....
        /*0148*/ 	.word	0xffffffff


	//   ....[43]....
        /*014c*/ 	.word	0xffffffff


	//   ....[44]....
        /*0150*/ 	.word	0xffffffff


	//   ....[45]....
        /*0154*/ 	.word	0xffffffff


	//   ....[46]....
        /*0158*/ 	.word	0xffffffff


	//   ....[47]....
        /*015c*/ 	.word	0xffffffff


	//   ....[48]....
        /*0160*/ 	.word	0xffffffff


	//   ....[49]....
        /*0164*/ 	.word	0xffffffff


	//   ....[50]....
        /*0168*/ 	.word	0xffffffff


	//   ....[51]....
        /*016c*/ 	.word	0xffffffff


	//   ....[52]....
        /*0170*/ 	.word	0xffffffff


	//   ....[53]....
        /*0174*/ 	.word	0xffffffff


	//   ....[54]....
        /*0178*/ 	.word	0xffffffff


	//   ....[55]....
        /*017c*/ 	.word	0xffffffff


	//   ....[56]....
        /*0180*/ 	.word	0xffffffff


	//   ....[57]....
        /*0184*/ 	.word	0xffffffff


	//   ....[58]....
        /*0188*/ 	.word	0xffffffff


	//   ....[59]....
        /*018c*/ 	.word	0xffffffff


	//   ....[60]....
        /*0190*/ 	.word	0xffffffff


	//   ....[61]....
        /*0194*/ 	.word	0xffffffff


	//   ....[62]....
        /*0198*/ 	.word	0xffffffff


	//   ....[63]....
        /*019c*/ 	.word	0xffffffff


	//   ....[64]....
        /*01a0*/ 	.word	0xffffffff


	//   ....[65]....
        /*01a4*/ 	.word	0xffffffff


	//   ....[66]....
        /*01a8*/ 	.word	0xffffffff


	//   ....[67]....
        /*01ac*/ 	.word	0xffffffff


	//   ....[68]....
        /*01b0*/ 	.word	0xffffffff


	//   ....[69]....
        /*01b4*/ 	.word	0xffffffff


	//   ....[70]....
        /*01b8*/ 	.word	0xffffffff


	//   ....[71]....
        /*01bc*/ 	.word	0xffffffff


	//   ....[72]....
        /*01c0*/ 	.word	0xffffffff


	//   ....[73]....
        /*01c4*/ 	.word	0xffffffff


	//   ....[74]....
        /*01c8*/ 	.word	0xffffffff


	//   ....[75]....
        /*01cc*/ 	.word	0xffffffff


	//   ....[76]....
        /*01d0*/ 	.word	0xffffffff


	//   ....[77]....
        /*01d4*/ 	.word	0xffffffff


	//   ....[78]....
        /*01d8*/ 	.word	0xffffffff


	//   ....[79]....
        /*01dc*/ 	.word	0xffffffff


	//   ....[80]....
        /*01e0*/ 	.word	0xffffffff


	//   ....[81]....
        /*01e4*/ 	.word	0xffffffff


	//   ....[82]....
        /*01e8*/ 	.word	0xffffffff


	//   ....[83]....
        /*01ec*/ 	.word	0xffffffff


	//   ....[84]....
        /*01f0*/ 	.word	0xffffffff


	//   ....[85]....
        /*01f4*/ 	.word	0xffffffff


	//   ....[86]....
        /*01f8*/ 	.word	0xffffffff


	//   ....[87]....
        /*01fc*/ 	.word	0xffffffff


	//   ....[88]....
        /*0200*/ 	.word	0xffffffff


	//   ....[89]....
        /*0204*/ 	.word	0xffffffff


	//   ....[90]....
        /*0208*/ 	.word	0xffffffff


	//   ....[91]....
        /*020c*/ 	.word	0xffffffff


	//   ....[92]....
        /*0210*/ 	.word	0xffffffff


	//   ....[93]....
        /*0214*/ 	.word	0xffffffff


	//   ....[94]....
        /*0218*/ 	.word	0xffffffff


	//   ....[95]....
        /*021c*/ 	.word	0xffffffff


	//   ....[96]....
        /*0220*/ 	.word	0xffffffff


	//   ....[97]....
        /*0224*/ 	.word	0xffffffff


	//   ....[98]....
        /*0228*/ 	.word	0xffffffff


	//   ....[99]....
        /*022c*/ 	.word	0xffffffff


	//   ....[100]....
        /*0230*/ 	.word	0xffffffff


	//   ....[101]....
        /*0234*/ 	.word	0xffffffff


	//   ....[102]....
        /*0238*/ 	.word	0xffffffff


	//   ....[103]....
        /*023c*/ 	.word	0xffffffff


	//   ....[104]....
        /*0240*/ 	.word	0x0500000f


	//   ....[105]....
        /*0244*/ 	.word	0x0500000f


	//   ....[106]....
        /*0248*/ 	.word	0x0500000f


	//   ....[107]....
        /*024c*/ 	.word	0x0500000f


	//   ....[108]....
        /*0250*/ 	.word	0x0500000f


	//   ....[109]....
        /*0254*/ 	.word	0x0500000f


	//   ....[110]....
        /*0258*/ 	.word	0x0500000f


	//   ....[111]....
        /*025c*/ 	.word	0x0500000f


	//   ....[112]....
        /*0260*/ 	.word	0x0500000f


	//   ....[113]....
        /*0264*/ 	.word	0x0500000f


	//   ....[114]....
        /*0268*/ 	.word	0x0500000f


	//   ....[115]....
        /*026c*/ 	.word	0x0500000f


	//   ....[116]....
        /*0270*/ 	.word	0x0500000f


	//   ....[117]....
        /*0274*/ 	.word	0x0500000f


	//   ....[118]....
        /*0278*/ 	.word	0x0500000f


	//   ....[119]....
        /*027c*/ 	.word	0x0500000f


	//   ....[120]....
        /*0280*/ 	.word	0x0500000f


	//   ....[121]....
        /*0284*/ 	.word	0x0500000f


	//   ....[122]....
        /*0288*/ 	.word	0x0500000f


	//   ....[123]....
        /*028c*/ 	.word	0x0500000f


	//   ....[124]....
        /*0290*/ 	.word	0x0500000f


	//   ....[125]....
        /*0294*/ 	.word	0x0500000f


	//   ....[126]....
        /*0298*/ 	.word	0x0500000f


	//   ....[127]....
        /*029c*/ 	.word	0x0500000f


	//   ....[128]....
        /*02a0*/ 	.word	0x0500000f


	//   ....[129]....
        /*02a4*/ 	.word	0x0500000f


	//   ....[130]....
        /*02a8*/ 	.word	0x0500000f


	//   ....[131]....
        /*02ac*/ 	.word	0x0500000f


	//   ....[132]....
        /*02b0*/ 	.word	0x0500000f


	//   ....[133]....
        /*02b4*/ 	.word	0x0500000f


	//   ....[134]....
        /*02b8*/ 	.word	0x0500000f


	//   ....[135]....
        /*02bc*/ 	.word	0x0500000f


	//   ....[136]....
        /*02c0*/ 	.word	0x0500000f


	//   ....[137]....
        /*02c4*/ 	.word	0x0500000f


	//   ....[138]....
        /*02c8*/ 	.word	0x0500000f


	//   ....[139]....
        /*02cc*/ 	.word	0x0500000f


	//   ....[140]....
        /*02d0*/ 	.word	0x0500000f


	//   ....[141]....
        /*02d4*/ 	.word	0x0500000f


	//   ....[142]....
        /*02d8*/ 	.word	0x0500000f


	//   ....[143]....
        /*02dc*/ 	.word	0x0500000f


	//   ....[144]....
        /*02e0*/ 	.word	0x0500000f


	//   ....[145]....
        /*02e4*/ 	.word	0x0500000f


	//   ....[146]....
        /*02e8*/ 	.word	0x0500000f


	//   ....[147]....
        /*02ec*/ 	.word	0x0500000f


	//   ....[148]....
        /*02f0*/ 	.word	0x0500000f


	//   ....[149]....
        /*02f4*/ 	.word	0x0500000f


	//   ....[150]....
        /*02f8*/ 	.word	0x0500000f


	//   ....[151]....
        /*02fc*/ 	.word	0x0500000f


	//   ....[152]....
        /*0300*/ 	.word	0x0500000f


	//   ....[153]....
        /*0304*/ 	.word	0x0500000f


	//   ....[154]....
        /*0308*/ 	.word	0x0500000f


	//----- nvinfo : EIATTR_COOP_GROUP_INSTR_OFFSETS
	.align		4
.L_175:
        /*030c*/ 	.byte	0x04, 0x28
        /*030e*/ 	.short	(.L_177 - .L_176)


	//   ....[0]....
.L_176:
        /*0310*/ 	.word	0x00000070


	//   ....[1]....
        /*0314*/ 	.word	0x000000b0


	//   ....[2]....
        /*0318*/ 	.word	0x000002d0


	//   ....[3]....
        /*031c*/ 	.word	0x00000430


	//   ....[4]....
        /*0320*/ 	.word	0x00000550


	//   ....[5]....
        /*0324*/ 	.word	0x000006b0


	//   ....[6]....
        /*0328*/ 	.word	0x000019c0


	//   ....[7]....
        /*032c*/ 	.word	0x00002790


	//   ....[8]....
        /*0330*/ 	.word	0x000029f0


	//   ....[9]....
        /*0334*/ 	.word	0x00003380


	//   ....[10]....
        /*0338*/ 	.word	0x000034d0


	//   ....[11]....
        /*033c*/ 	.word	0x00003830


	//   ....[12]....
        /*0340*/ 	.word	0x000038c0


	//   ....[13]....
        /*0344*/ 	.word	0x000057d0


	//   ....[14]....
        /*0348*/ 	.word	0x00005a10


	//   ....[15]....
        /*034c*/ 	.word	0x00006100


	//   ....[16]....
        /*0350*/ 	.word	0x00006200


	//   ....[17]....
        /*0354*/ 	.word	0x00006590


	//   ....[18]....
        /*0358*/ 	.word	0x000065f0


	//   ....[19]....
        /*035c*/ 	.word	0x000083d0


	//   ....[20]....
        /*0360*/ 	.word	0x000083e0


	//   ....[21]....
        /*0364*/ 	.word	0x00008410


	//   ....[22]....
        /*0368*/ 	.word	0x00008420


	//   ....[23]....
        /*036c*/ 	.word	0x0000a020


	//   ....[24]....
        /*0370*/ 	.word	0x0000a250


	//   ....[25]....
        /*0374*/ 	.word	0x0000a940


	//   ....[26]....
        /*0378*/ 	.word	0x0000aa40


	//   ....[27]....
        /*037c*/ 	.word	0x0000add0


	//   ....[28]....
        /*0380*/ 	.word	0x0000ae30


	//   ....[29]....
        /*0384*/ 	.word	0x0000be60


	//   ....[30]....
        /*0388*/ 	.word	0x0000be90


	//   ....[31]....
        /*038c*/ 	.word	0x0000bf50


	//   ....[32]....
        /*0390*/ 	.word	0x0000bf60


	//   ....[33]....
        /*0394*/ 	.word	0x0000dcf0


	//   ....[34]....
        /*0398*/ 	.word	0x0000dd20


	//   ....[35]....
        /*039c*/ 	.word	0x0000dd50


	//   ....[36]....
        /*03a0*/ 	.word	0x0000ddb0


	//   ....[37]....
        /*03a4*/ 	.word	0x0000e2a0


	//   ....[38]....
        /*03a8*/ 	.word	0x0000e2e0


	//   ....[39]....
        /*03ac*/ 	.word	0x0000e420


	//   ....[40]....
        /*03b0*/ 	.word	0x0000e440


	//   ....[41]....
        /*03b4*/ 	.word	0x0000e580


	//   ....[42]....
        /*03b8*/ 	.word	0x0000e5a0


	//   ....[43]....
        /*03bc*/ 	.word	0x0000e6f0


	//   ....[44]....
        /*03c0*/ 	.word	0x0000e710


	//   ....[45]....
        /*03c4*/ 	.word	0x0000ee90


	//   ....[46]....
        /*03c8*/ 	.word	0x0000eeb0


	//   ....[47]....
        /*03cc*/ 	.word	0x0000eff0


	//   ....[48]....
        /*03d0*/ 	.word	0x0000f010


	//   ....[49]....
        /*03d4*/ 	.word	0x0000f150


	//   ....[50]....
        /*03d8*/ 	.word	0x0000f170


	//   ....[51]....
        /*03dc*/ 	.word	0x0000f2c0


	//   ....[52]....
        /*03e0*/ 	.word	0x0000f2e0


	//   ....[53]....
        /*03e4*/ 	.word	0x0000f4f0


	//   ....[54]....
        /*03e8*/ 	.word	0x00010e00


	//   ....[55]....
        /*03ec*/ 	.word	0x00010e20


	//   ....[56]....
        /*03f0*/ 	.word	0x00010e30


	//   ....[57]....
        /*03f4*/ 	.word	0x00010e70


	//   ....[58]....
        /*03f8*/ 	.word	0x00010f10


	//   ....[59]....
        /*03fc*/ 	.word	0x00010f30


	//   ....[60]....
        /*0400*/ 	.word	0x00010fd0


	//   ....[61]....
        /*0404*/ 	.word	0x00010ff0


	//   ....[62]....
        /*0408*/ 	.word	0x00011660


	//   ....[63]....
        /*040c*/ 	.word	0x00011680


	//   ....[64]....
        /*0410*/ 	.word	0x000116b0


	//   ....[65]....
        /*0414*/ 	.word	0x000116f0


	//   ....[66]....
        /*0418*/ 	.word	0x00011780


	//   ....[67]....
        /*041c*/ 	.word	0x000117b0


	//   ....[68]....
        /*0420*/ 	.word	0x00011840


	//   ....[69]....
        /*0424*/ 	.word	0x00011870


	//   ....[70]....
        /*0428*/ 	.word	0x00011900


	//   ....[71]....
        /*042c*/ 	.word	0x00011920


	//   ....[72]....
        /*0430*/ 	.word	0x000119c0


	//   ....[73]....
        /*0434*/ 	.word	0x000119f0


	//   ....[74]....
        /*0438*/ 	.word	0x00011a80


	//   ....[75]....
        /*043c*/ 	.word	0x00011ab0


	//   ....[76]....
        /*0440*/ 	.word	0x00011b40


	//   ....[77]....
        /*0444*/ 	.word	0x00011b60


	//   ....[78]....
        /*0448*/ 	.word	0x000122b0


	//   ....[79]....
        /*044c*/ 	.word	0x000122e0


	//   ....[80]....
        /*0450*/ 	.word	0x000122f0


	//   ....[81]....
        /*0454*/ 	.word	0x00012310


	//   ....[82]....
        /*0458*/ 	.word	0x00012380


	//   ....[83]....
        /*045c*/ 	.word	0x000123a0


	//   ....[84]....
        /*0460*/ 	.word	0x00012400


	//   ....[85]....
        /*0464*/ 	.word	0x00012420


	//   ....[86]....
        /*0468*/ 	.word	0x000126f0


	//   ....[87]....
        /*046c*/ 	.word	0x00012710


	//   ....[88]....
        /*0470*/ 	.word	0x00012730


	//   ....[89]....
        /*0474*/ 	.word	0x000127d0


	//   ....[90]....
        /*0478*/ 	.word	0x000127f0


	//   ....[91]....
        /*047c*/ 	.word	0x00012890


	//   ....[92]....
        /*0480*/ 	.word	0x000128b0


	//   ....[93]....
        /*0484*/ 	.word	0x000128c0


	//   ....[94]....
        /*0488*/ 	.word	0x00012ee0


	//   ....[95]....
        /*048c*/ 	.word	0x00012f00


	//   ....[96]....
        /*0490*/ 	.word	0x00012f10


	//   ....[97]....
        /*0494*/ 	.word	0x00012f30


	//   ....[98]....
        /*0498*/ 	.word	0x00012ff0


	//   ....[99]....
        /*049c*/ 	.word	0x00013020


	//   ....[100]....
        /*04a0*/ 	.word	0x00013030


	//   ....[101]....
        /*04a4*/ 	.word	0x000130c0


	//   ....[102]....
        /*04a8*/ 	.word	0x00013430


	//   ....[103]....
        /*04ac*/ 	.word	0x00013610


	//   ....[104]....
        /*04b0*/ 	.word	0x00013c80


	//   ....[105]....
        /*04b4*/ 	.word	0x00013d60


	//   ....[106]....
        /*04b8*/ 	.word	0x00013e00


	//   ....[107]....
        /*04bc*/ 	.word	0x00013e80


	//   ....[108]....
        /*04c0*/ 	.word	0x00013f50


	//   ....[109]....
        /*04c4*/ 	.word	0x00013fe0


	//   ....[110]....
        /*04c8*/ 	.word	0x000140c0


	//   ....[111]....
        /*04cc*/ 	.word	0x00014140


	//   ....[112]....
        /*04d0*/ 	.word	0x00014220


	//   ....[113]....
        /*04d4*/ 	.word	0x000142b0


	//   ....[114]....
        /*04d8*/ 	.word	0x00014320


	//   ....[115]....
        /*04dc*/ 	.word	0x000143a0


	//   ....[116]....
        /*04e0*/ 	.word	0x00014470


	//   ....[117]....
        /*04e4*/ 	.word	0x000144e0


	//   ....[118]....
        /*04e8*/ 	.word	0x000145e0


	//   ....[119]....
        /*04ec*/ 	.word	0x00014660


	//   ....[120]....
        /*04f0*/ 	.word	0x00014750


	//   ....[121]....
        /*04f4*/ 	.word	0x000147c0


	//   ....[122]....
        /*04f8*/ 	.word	0x000148c0


	//   ....[123]....
        /*04fc*/ 	.word	0x00014930


	//   ....[124]....
        /*0500*/ 	.word	0x00014a30


	//   ....[125]....
        /*0504*/ 	.word	0x00014aa0


	//   ....[126]....
        /*0508*/ 	.word	0x00014ba0


	//   ....[127]....
        /*050c*/ 	.word	0x00014c10


	//   ....[128]....
        /*0510*/ 	.word	0x00014cf0


	//   ....[129]....
        /*0514*/ 	.word	0x00014e20


	//   ....[130]....
        /*0518*/ 	.word	0x00014ec0


	//   ....[131]....
        /*051c*/ 	.word	0x00014f30


	//   ....[132]....
        /*0520*/ 	.word	0x00015000


	//   ....[133]....
        /*0524*/ 	.word	0x00015060


	//   ....[134]....
        /*0528*/ 	.word	0x00015130


	//   ....[135]....
        /*052c*/ 	.word	0x00015190


	//   ....[136]....
        /*0530*/ 	.word	0x00015260


	//   ....[137]....
        /*0534*/ 	.word	0x00015340


	//   ....[138]....
        /*0538*/ 	.word	0x000153e0


	//   ....[139]....
        /*053c*/ 	.word	0x00015440


	//   ....[140]....
        /*0540*/ 	.word	0x00015550


	//   ....[141]....
        /*0544*/ 	.word	0x000155b0


	//   ....[142]....
        /*0548*/ 	.word	0x000156c0


	//   ....[143]....
        /*054c*/ 	.word	0x00015720


	//   ....[144]....
        /*0550*/ 	.word	0x000157e0


	//   ....[145]....
        /*0554*/ 	.word	0x00015940


	//   ....[146]....
        /*0558*/ 	.word	0x000159e0


	//   ....[147]....
        /*055c*/ 	.word	0x00015a40


	//   ....[148]....
        /*0560*/ 	.word	0x00015b10


	//   ....[149]....
        /*0564*/ 	.word	0x00015bf0


	//   ....[150]....
        /*0568*/ 	.word	0x00015cb0


	//   ....[151]....
        /*056c*/ 	.word	0x00015d90


	//   ....[152]....
        /*0570*/ 	.word	0x00015e50


	//   ....[153]....
        /*0574*/ 	.word	0x00015f60


	//   ....[154]....
        /*0578*/ 	.word	0x00016080


	//----- nvinfo : EIATTR_REG_RECONFIG
	.align		4
.L_177:
        /*057c*/ 	.byte	0x01, 0x54
	.zero		2


	//----- nvinfo : EIATTR_SYSCALL_OFFSETS
	.align		4
        /*0580*/ 	.byte	0x04, 0x46
        /*0582*/ 	.short	(.L_179 - .L_178)


	//   ....[0]....
.L_178:
        /*0584*/ 	.word	0x00001ba0


	//   ....[1]....
        /*0588*/ 	.word	0x00010470


	//   ....[2]....
        /*058c*/ 	.word	0x000105c0


	//   ....[3]....
        /*0590*/ 	.word	0x000106b0


	//   ....[4]....
        /*0594*/ 	.word	0x00011310


	//----- nvinfo : EIATTR_MBARRIER_INSTR_OFFSETS
	.align		4
.L_179:
        /*0598*/ 	.byte	0x04, 0x39
        /*059a*/ 	.short	(.L_181 - .L_180)


	//   ....[0]....
.L_180:
        /*059c*/ 	.word	0x00000180
        /*05a0*/ 	.word	0x000000ff
        /*05a4*/ 	.word	0x00030800
        /*05a8*/ 	.short	0x0100
        /*05aa*/ 	.byte	0x08
	.zero		1


	//   ....[1]....
        /*05ac*/ 	.word	0x00000190
        /*05b0*/ 	.word	0x000000ff
        /*05b4*/ 	.word	0x00030820
        /*05b8*/ 	.short	0x0100
        /*05ba*/ 	.byte	0x08
	.zero		1


	//   ....[2]....
        /*05bc*/ 	.word	0x00000280
        /*05c0*/ 	.word	0x000000ff
        /*05c4*/ 	.word	0x00030830
        /*05c8*/ 	.short	0x0100
        /*05ca*/ 	.byte	0x08
	.zero		1


	//   ....[3]....
        /*05cc*/ 	.word	0x00000290
        /*05d0*/ 	.word	0x000000ff
        /*05d4*/ 	.word	0x00030840
        /*05d8*/ 	.short	0x0100
        /*05da*/ 	.byte	0x08
	.zero		1


	//   ....[4]....
        /*05dc*/ 	.word	0x000002a0
        /*05e0*/ 	.word	0x000000ff
        /*05e4*/ 	.word	0x00030838
        /*05e8*/ 	.short	0x0100
        /*05ea*/ 	.byte	0x08
	.zero		1


	//   ....[5]....
        /*05ec*/ 	.word	0x000002b0
        /*05f0*/ 	.word	0x000000ff
        /*05f4*/ 	.word	0x00030848
        /*05f8*/ 	.short	0x0100
        /*05fa*/ 	.byte	0x08
	.zero		1


	//   ....[6]....
        /*05fc*/ 	.word	0x000003e0
        /*0600*/ 	.word	0x000000ff
        /*0604*/ 	.word	0x00030850
        /*0608*/ 	.short	0x0100
        /*060a*/ 	.byte	0x08
	.zero		1


	//   ....[7]....
        /*060c*/ 	.word	0x000003f0
        /*0610*/ 	.word	0x000000ff
        /*0614*/ 	.word	0x00030860
        /*0618*/ 	.short	0x0100
        /*061a*/ 	.byte	0x08
	.zero		1


	//   ....[8]....
        /*061c*/ 	.word	0x00000400
        /*0620*/ 	.word	0x000000ff
        /*0624*/ 	.word	0x00030858
        /*0628*/ 	.short	0x0100
        /*062a*/ 	.byte	0x08
	.zero		1


	//   ....[9]....
        /*062c*/ 	.word	0x00000410
        /*0630*/ 	.word	0x000000ff
        /*0634*/ 	.word	0x00030868
        /*0638*/ 	.short	0x0100
        /*063a*/ 	.byte	0x08
	.zero		1


	//   ....[10]....
        /*063c*/ 	.word	0x00000500
        /*0640*/ 	.word	0x000000ff
        /*0644*/ 	.word	0x00030870
        /*0648*/ 	.short	0x0100
        /*064a*/ 	.byte	0x06
	.zero		1


	//   ....[11]....
        /*064c*/ 	.word	0x00000510
        /*0650*/ 	.word	0x000000ff
        /*0654*/ 	.word	0x00030880
        /*0658*/ 	.short	0x0100
        /*065a*/ 	.byte	0x06
	.zero		1


	//   ....[12]....
        /*065c*/ 	.word	0x00000520
        /*0660*/ 	.word	0x000000ff
        /*0664*/ 	.word	0x00030878
        /*0668*/ 	.short	0x0100
        /*066a*/ 	.byte	0x06
	.zero		1


	//   ....[13]....
        /*066c*/ 	.word	0x00000530
        /*0670*/ 	.word	0x000000ff
        /*0674*/ 	.word	0x00030888
        /*0678*/ 	.short	0x0100
        /*067a*/ 	.byte	0x06
	.zero		1


	//   ....[14]....
        /*067c*/ 	.word	0x00000660
        /*0680*/ 	.word	0x000000ff
        /*0684*/ 	.word	0x00030890
        /*0688*/ 	.short	0x0100
        /*068a*/ 	.byte	0x08
	.zero		1


	//   ....[15]....
        /*068c*/ 	.word	0x00000670
        /*0690*/ 	.word	0x000000ff
        /*0694*/ 	.word	0x000308a0
        /*0698*/ 	.short	0x0100
        /*069a*/ 	.byte	0x08
	.zero		1


	//   ....[16]....
        /*069c*/ 	.word	0x00000680
        /*06a0*/ 	.word	0x000000ff
        /*06a4*/ 	.word	0x00030898
        /*06a8*/ 	.short	0x0100
        /*06aa*/ 	.byte	0x08
	.zero		1


	//   ....[17]....
        /*06ac*/ 	.word	0x00000690
        /*06b0*/ 	.word	0x000000ff
        /*06b4*/ 	.word	0x000308a8
        /*06b8*/ 	.short	0x0100
        /*06ba*/ 	.byte	0x08
	.zero		1


	//   ....[18]....
        /*06bc*/ 	.word	0x000007d0
        /*06c0*/ 	.word	0x000000ff
        /*06c4*/ 	.word	0x000308b0
        /*06c8*/ 	.short	0x0100
        /*06ca*/ 	.byte	0x08
	.zero		1


	//   ....[19]....
        /*06cc*/ 	.word	0x000007e0
        /*06d0*/ 	.word	0x000000ff
        /*06d4*/ 	.word	0x000308c0
        /*06d8*/ 	.short	0x0100
        /*06da*/ 	.byte	0x08
	.zero		1


	//   ....[20]....
        /*06dc*/ 	.word	0x000007f0
        /*06e0*/ 	.word	0x000000ff
        /*06e4*/ 	.word	0x000308b8
        /*06e8*/ 	.short	0x0100
        /*06ea*/ 	.byte	0x08
	.zero		1


	//   ....[21]....
        /*06ec*/ 	.word	0x00000800
        /*06f0*/ 	.word	0x000000ff
        /*06f4*/ 	.word	0x000308c8
        /*06f8*/ 	.short	0x0100
        /*06fa*/ 	.byte	0x08
	.zero		1


	//   ....[22]....
        /*06fc*/ 	.word	0x00001c40
        /*0700*/ 	.word	0x000000ff
        /*0704*/ 	.word	0x00030800
        /*0708*/ 	.short	0x010a
        /*070a*/ 	.byte	0x28
	.zero		1


	//   ....[23]....
        /*070c*/ 	.word	0x00001cc0
        /*0710*/ 	.word	0x00000003
        /*0714*/ 	.word	0x00030830
        /*0718*/ 	.short	0x010a
        /*071a*/ 	.byte	0x3f
	.zero		1


	//   ....[24]....
        /*071c*/ 	.word	0x00001d00
        /*0720*/ 	.word	0x00000003
        /*0724*/ 	.word	0x00030830
        /*0728*/ 	.short	0x010a
        /*072a*/ 	.byte	0x3f
	.zero		1


	//   ....[25]....
        /*072c*/ 	.word	0x000027b0
        /*0730*/ 	.word	0x000000ff
        /*0734*/ 	.word	0x00000000
        /*0738*/ 	.short	0x0101
        /*073a*/ 	.byte	0x04
	.zero		1


	//   ....[26]....
        /*073c*/ 	.word	0x000045b0
        /*0740*/ 	.word	0x000000ff
        /*0744*/ 	.word	0x00030830
        /*0748*/ 	.short	0x010a
        /*074a*/ 	.byte	0x06
	.zero		1


	//   ....[27]....
        /*074c*/ 	.word	0x000045f0
        /*0750*/ 	.word	0x000000ff
        /*0754*/ 	.word	0x00030830
        /*0758*/ 	.short	0x010a
        /*075a*/ 	.byte	0x06
	.zero		1


	//   ....[28]....
        /*075c*/ 	.word	0x00005470
        /*0760*/ 	.word	0x000000ff
        /*0764*/ 	.word	0x00030850
        /*0768*/ 	.short	0x010a
        /*076a*/ 	.byte	0x05
	.zero		1


	//   ....[29]....
        /*076c*/ 	.word	0x000054b0
        /*0770*/ 	.word	0x000000ff
        /*0774*/ 	.word	0x00030850
        /*0778*/ 	.short	0x010a
        /*077a*/ 	.byte	0x05
	.zero		1


	//   ....[30]....
        /*077c*/ 	.word	0x00005830
        /*0780*/ 	.word	0x000000ff
        /*0784*/ 	.word	0x00000000
        /*0788*/ 	.short	0x0101
        /*078a*/ 	.byte	0x06
	.zero		1


	//   ....[31]....
        /*078c*/ 	.word	0x00006cd0
        /*0790*/ 	.word	0x000000ff
        /*0794*/ 	.word	0x00000000
        /*0798*/ 	.short	0x0101
        /*079a*/ 	.byte	0x05
	.zero		1


	//   ....[32]....
        /*079c*/ 	.word	0x00007080
        /*07a0*/ 	.word	0x000000ff
        /*07a4*/ 	.word	0x00030830
        /*07a8*/ 	.short	0x010a
        /*07aa*/ 	.byte	0x06
	.zero		1


	//   ....[33]....
        /*07ac*/ 	.word	0x000070c0
        /*07b0*/ 	.word	0x000000ff
        /*07b4*/ 	.word	0x00030830
        /*07b8*/ 	.short	0x010a
        /*07ba*/ 	.byte	0x06
	.zero		1


	//   ....[34]....
        /*07bc*/ 	.word	0x00007f40
        /*07c0*/ 	.word	0x000000ff
        /*07c4*/ 	.word	0x00030850
        /*07c8*/ 	.short	0x010a
        /*07ca*/ 	.byte	0x05
	.zero		1


	//   ....[35]....
        /*07cc*/ 	.word	0x00007f80
        /*07d0*/ 	.word	0x000000ff
        /*07d4*/ 	.word	0x00030850
        /*07d8*/ 	.short	0x010a
        /*07da*/ 	.byte	0x05
	.zero		1


	//   ....[36]....
        /*07dc*/ 	.word	0x000082f0
        /*07e0*/ 	.word	0x000000ff
        /*07e4*/ 	.word	0x00000000
        /*07e8*/ 	.short	0x0101
        /*07ea*/ 	.byte	0x06
	.zero		1


	//   ....[37]....
        /*07ec*/ 	.word	0x00008c60
        /*07f0*/ 	.word	0x000000ff
        /*07f4*/ 	.word	0x00000000
        /*07f8*/ 	.short	0x0101
        /*07fa*/ 	.byte	0x05
	.zero		1


	//   ....[38]....
        /*07fc*/ 	.word	0x00008e00
        /*0800*/ 	.word	0x000000ff
        /*0804*/ 	.word	0x00030830
        /*0808*/ 	.short	0x010a
        /*080a*/ 	.byte	0x05
	.zero		1


	//   ....[39]....
        /*080c*/ 	.word	0x00008e40
        /*0810*/ 	.word	0x000000ff
        /*0814*/ 	.word	0x00030830
        /*0818*/ 	.short	0x010a
        /*081a*/ 	.byte	0x05
	.zero		1


	//   ....[40]....
        /*081c*/ 	.word	0x00009cc0
        /*0820*/ 	.word	0x000000ff
        /*0824*/ 	.word	0x00030850
        /*0828*/ 	.short	0x010a
        /*082a*/ 	.byte	0x05
	.zero		1


	//   ....[41]....
        /*082c*/ 	.word	0x00009d00
        /*0830*/ 	.word	0x000000ff
        /*0834*/ 	.word	0x00030850
        /*0838*/ 	.short	0x010a
        /*083a*/ 	.byte	0x05
	.zero		1


	//   ....[42]....
        /*083c*/ 	.word	0x0000a040
        /*0840*/ 	.word	0x000000ff
        /*0844*/ 	.word	0x00000000
        /*0848*/ 	.short	0x0101
        /*084a*/ 	.byte	0x04
	.zero		1


	//   ....[43]....
        /*084c*/ 	.word	0x0000b530
        /*0850*/ 	.word	0x000000ff
        /*0854*/ 	.word	0x00000000
        /*0858*/ 	.short	0x0101
        /*085a*/ 	.byte	0x05
	.zero		1


	//   ....[44]....
        /*085c*/ 	.word	0x0000bdd0
        /*0860*/ 	.word	0x000000ff
        /*0864*/ 	.word	0x00030850
        /*0868*/ 	.short	0x010a
        /*086a*/ 	.byte	0x05
	.zero		1


	//   ....[45]....
        /*086c*/ 	.word	0x0000be10
        /*0870*/ 	.word	0x000000ff
        /*0874*/ 	.word	0x00030850
        /*0878*/ 	.short	0x010a
        /*087a*/ 	.byte	0x05
	.zero		1


	//   ....[46]....
        /*087c*/ 	.word	0x0000c3c0
        /*0880*/ 	.word	0x000000ff
        /*0884*/ 	.word	0x00000000
        /*0888*/ 	.short	0x0101
        /*088a*/ 	.byte	0x04
	.zero		1


	//   ....[47]....
        /*088c*/ 	.word	0x0000e2d0
        /*0890*/ 	.word	0x000000c5
        /*0894*/ 	.word	0x00000000
        /*0898*/ 	.short	0x0101
        /*089a*/ 	.byte	0x3f
	.zero		1


	//   ....[48]....
        /*089c*/ 	.word	0x00010c00
        /*08a0*/ 	.word	0x00000004
        /*08a4*/ 	.word	0x00030840
        /*08a8*/ 	.short	0x010a
        /*08aa*/ 	.byte	0x3f
	.zero		1


	//   ....[49]....
        /*08ac*/ 	.word	0x00011100
        /*08b0*/ 	.word	0x00000004
        /*08b4*/ 	.word	0x00030830
        /*08b8*/ 	.short	0x0107
        /*08ba*/ 	.byte	0x3f
	.zero		1


	//   ....[50]....
        /*08bc*/ 	.word	0x000111c0
        /*08c0*/ 	.word	0x00000004
        /*08c4*/ 	.word	0x00030830
        /*08c8*/ 	.short	0x0101
        /*08ca*/ 	.byte	0x3f
	.zero		1


	//   ....[51]....
        /*08cc*/ 	.word	0x00011c70
        /*08d0*/ 	.word	0x00000011
        /*08d4*/ 	.word	0x00030800
        /*08d8*/ 	.short	0x0107
        /*08da*/ 	.byte	0x3f
	.zero		1


	//   ....[52]....
        /*08dc*/ 	.word	0x00011d60
        /*08e0*/ 	.word	0x00000011
        /*08e4*/ 	.word	0x00030800
        /*08e8*/ 	.short	0x0101
        /*08ea*/ 	.byte	0x3f
	.zero		1


	//   ....[53]....
        /*08ec*/ 	.word	0x00011d80
        /*08f0*/ 	.word	0x00000011
        /*08f4*/ 	.word	0x00030820
        /*08f8*/ 	.short	0x010a
        /*08fa*/ 	.byte	0x3f
	.zero		1


	//   ....[54]....
        /*08fc*/ 	.word	0x000120d0
        /*0900*/ 	.word	0x00000007
        /*0904*/ 	.word	0x00030840
        /*0908*/ 	.short	0x010a
        /*090a*/ 	.byte	0x3f
	.zero		1


	//   ....[55]....
        /*090c*/ 	.word	0x00012510
        /*0910*/ 	.word	0x00000007
        /*0914*/ 	.word	0x00030830
        /*0918*/ 	.short	0x0107
        /*091a*/ 	.byte	0x3f
	.zero		1


	//   ....[56]....
        /*091c*/ 	.word	0x000125c0
        /*0920*/ 	.word	0x00000007
        /*0924*/ 	.word	0x00030830
        /*0928*/ 	.short	0x0101
        /*092a*/ 	.byte	0x3f
	.zero		1


	//   ....[57]....
        /*092c*/ 	.word	0x00012620
        /*0930*/ 	.word	0x00000007
        /*0934*/ 	.word	0x00030860
        /*0938*/ 	.short	0x010a
        /*093a*/ 	.byte	0x3f
	.zero		1


	//   ....[58]....
        /*093c*/ 	.word	0x00012ad0
        /*0940*/ 	.word	0x00000007
        /*0944*/ 	.word	0x00030850
        /*0948*/ 	.short	0x0107
        /*094a*/ 	.byte	0x3f
	.zero		1


	//   ....[59]....
        /*094c*/ 	.word	0x00012c20
        /*0950*/ 	.word	0x00000007
        /*0954*/ 	.word	0x00030850
        /*0958*/ 	.short	0x0101
        /*095a*/ 	.byte	0x3f
	.zero		1


	//   ....[60]....
        /*095c*/ 	.word	0x00012e20
        /*0960*/ 	.word	0x00000004
        /*0964*/ 	.word	0x00030860
        /*0968*/ 	.short	0x010a
        /*096a*/ 	.byte	0x3f
	.zero		1


	//   ....[61]....
        /*096c*/ 	.word	0x00013240
        /*0970*/ 	.word	0x00000004
        /*0974*/ 	.word	0x00030850
        /*0978*/ 	.short	0x0107
        /*097a*/ 	.byte	0x3f
	.zero		1


	//   ....[62]....
        /*097c*/ 	.word	0x000132f0
        /*0980*/ 	.word	0x00000004
        /*0984*/ 	.word	0x00030850
        /*0988*/ 	.short	0x0101
        /*098a*/ 	.byte	0x3f
	.zero		1


	//   ....[63]....
        /*098c*/ 	.word	0x00013590
        /*0990*/ 	.word	0x00000005
        /*0994*/ 	.word	0x00030820
        /*0998*/ 	.short	0x010a
        /*099a*/ 	.byte	0x3f
	.zero		1


	//   ....[64]....
        /*099c*/ 	.word	0x00013730
        /*09a0*/ 	.word	0x00000003
        /*09a4*/ 	.word	0x00030840
        /*09a8*/ 	.short	0x010a
        /*09aa*/ 	.byte	0x3f
	.zero		1


	//   ....[65]....
        /*09ac*/ 	.word	0x000137d0
        /*09b0*/ 	.word	0x00000017
        /*09b4*/ 	.word	0x00030840
        /*09b8*/ 	.short	0x010a
        /*09ba*/ 	.byte	0x3f
	.zero		1


	//   ....[66]....
        /*09bc*/ 	.word	0x00013810
        /*09c0*/ 	.word	0x00000003
        /*09c4*/ 	.word	0x00030860
        /*09c8*/ 	.short	0x010a
        /*09ca*/ 	.byte	0x3f
	.zero		1


	//   ....[67]....
        /*09cc*/ 	.word	0x00013850
        /*09d0*/ 	.word	0x00000017
        /*09d4*/ 	.word	0x00030860
        /*09d8*/ 	.short	0x010a
        /*09da*/ 	.byte	0x3f
	.zero		1


	//   ....[68]....
        /*09dc*/ 	.word	0x000138c0
        /*09e0*/ 	.word	0x00000003
        /*09e4*/ 	.word	0x00030800
        /*09e8*/ 	.short	0x010a
        /*09ea*/ 	.byte	0x3f
	.zero		1


	//   ....[69]....
        /*09ec*/ 	.word	0x00013910
        /*09f0*/ 	.word	0x00000003
        /*09f4*/ 	.word	0x00030830
        /*09f8*/ 	.short	0x010a
        /*09fa*/ 	.byte	0x3f
	.zero		1


	//   ....[70]....
        /*09fc*/ 	.word	0x00013970
        /*0a00*/ 	.word	0x00000004
        /*0a04*/ 	.word	0x00030830
        /*0a08*/ 	.short	0x010a
        /*0a0a*/ 	.byte	0x3f
	.zero		1


	//   ....[71]....
        /*0a0c*/ 	.word	0x000139d0
        /*0a10*/ 	.word	0x00000003
        /*0a14*/ 	.word	0x00030850
        /*0a18*/ 	.short	0x010a
        /*0a1a*/ 	.byte	0x3f
	.zero		1


	//   ....[72]....
        /*0a1c*/ 	.word	0x00013a30
        /*0a20*/ 	.word	0x00000004
        /*0a24*/ 	.word	0x00030830
        /*0a28*/ 	.short	0x010a
        /*0a2a*/ 	.byte	0x3f
	.zero		1


	//   ....[73]....
        /*0a2c*/ 	.word	0x00013a90
        /*0a30*/ 	.word	0x00000003
        /*0a34*/ 	.word	0x00030850
        /*0a38*/ 	.short	0x010a
        /*0a3a*/ 	.byte	0x3f
	.zero		1


	//   ....[74]....
        /*0a3c*/ 	.word	0x00013af0
        /*0a40*/ 	.word	0x00000004
        /*0a44*/ 	.word	0x00030830
        /*0a48*/ 	.short	0x010a
        /*0a4a*/ 	.byte	0x3f
	.zero		1


	//   ....[75]....
        /*0a4c*/ 	.word	0x00013b50
        /*0a50*/ 	.word	0x00000003
        /*0a54*/ 	.word	0x00030850
        /*0a58*/ 	.short	0x010a
        /*0a5a*/ 	.byte	0x3f
	.zero		1


	//   ....[76]....
        /*0a5c*/ 	.word	0x00013bb0
        /*0a60*/ 	.word	0x00000007
        /*0a64*/ 	.word	0x00030850
        /*0a68*/ 	.short	0x010a
        /*0a6a*/ 	.byte	0x3f
	.zero		1


	//   ....[77]....
        /*0a6c*/ 	.word	0x00013cb0
        /*0a70*/ 	.word	0x00000004
        /*0a74*/ 	.word	0x00030840
        /*0a78*/ 	.short	0x010a
        /*0a7a*/ 	.byte	0x3f
	.zero		1


	//   ....[78]....
        /*0a7c*/ 	.word	0x00014d20
        /*0a80*/ 	.word	0x00000011
        /*0a84*/ 	.word	0x00030820
        /*0a88*/ 	.short	0x010a
        /*0a8a*/ 	.byte	0x3f
	.zero		1


	//   ....[79]....
        /*0a8c*/ 	.word	0x00014d70
        /*0a90*/ 	.word	0x00000007
        /*0a94*/ 	.word	0x00030840
        /*0a98*/ 	.short	0x010a
        /*0a9a*/ 	.byte	0x3f
	.zero		1


	//   ....[80]....
        /*0a9c*/ 	.word	0x00015290
        /*0aa0*/ 	.word	0x00000007
        /*0aa4*/ 	.word	0x00030860
        /*0aa8*/ 	.short	0x010a
        /*0aaa*/ 	.byte	0x3f
	.zero		1


	//   ....[81]....
        /*0aac*/ 	.word	0x00015890
        /*0ab0*/ 	.word	0x00000004
        /*0ab4*/ 	.word	0x00030860
        /*0ab8*/ 	.short	0x010a
        /*0aba*/ 	.byte	0x3f
	.zero		1


	//   ....[82]....
        /*0abc*/ 	.word	0x00015fa0
        /*0ac0*/ 	.word	0x00000005
        /*0ac4*/ 	.word	0x00030820
        /*0ac8*/ 	.short	0x010a
        /*0aca*/ 	.byte	0x3f
	.zero		1


	//   ....[83]....
        /*0acc*/ 	.word	0x00016140
        /*0ad0*/ 	.word	0x00000003
        /*0ad4*/ 	.word	0x00030840
        /*0ad8*/ 	.short	0x010a
        /*0ada*/ 	.byte	0x3f
	.zero		1


	//   ....[84]....
        /*0adc*/ 	.word	0x00016190
        /*0ae0*/ 	.word	0x00000017
        /*0ae4*/ 	.word	0x00030840
        /*0ae8*/ 	.short	0x010a
        /*0aea*/ 	.byte	0x3f
	.zero		1


	//   ....[85]....
        /*0aec*/ 	.word	0x000161e0
        /*0af0*/ 	.word	0x00000003
        /*0af4*/ 	.word	0x00030860
        /*0af8*/ 	.short	0x010a
        /*0afa*/ 	.byte	0x3f
	.zero		1


	//----- nvinfo : EIATTR_NUM_MBARRIERS
	.align		4
.L_181:
        /*0afc*/ 	.byte	0x03, 0x38
        /*0afe*/ 	.short	0x0016


	//----- nvinfo : EIATTR_EXIT_INSTR_OFFSETS
	.align		4
        /*0b00*/ 	.byte	0x04, 0x1c
        /*0b02*/ 	.short	(.L_183 - .L_182)


	//   ....[0]....
.L_182:
        /*0b04*/ 	.word	0x00000950


	//   ....[1]....
        /*0b08*/ 	.word	0x0000f460


	//   ....[2]....
        /*0b0c*/ 	.word	0x000138a0


	//----- nvinfo : EIATTR_MAX_THREADS
	.align		4
.L_183:
        /*0b10*/ 	.byte	0x04, 0x05
        /*0b12*/ 	.short	(.L_185 - .L_184)
.L_184:
        /*0b14*/ 	.word	0x00000180
        /*0b18*/ 	.word	0x00000001
        /*0b1c*/ 	.word	0x00000001


	//----- nvinfo : EIATTR_CRS_STACK_SIZE
	.align		4
.L_185:
        /*0b20*/ 	.byte	0x04, 0x1e
        /*0b22*/ 	.short	(.L_187 - .L_186)
.L_186:
        /*0b24*/ 	.word	0x00000000


	//----- nvinfo : EIATTR_CBANK_PARAM_SIZE
	.align		4
.L_187:
        /*0b28*/ 	.byte	0x03, 0x19
        /*0b2a*/ 	.short	0x0af0


	//----- nvinfo : EIATTR_PARAM_CBANK
	.align		4
        /*0b2c*/ 	.byte	0x04, 0x0a
        /*0b2e*/ 	.short	(.L_189 - .L_188)
	.align		4
.L_188:
        /*0b30*/ 	.word	index@(.nv.constant0._ZN7cutlass13device_kernelIN5flash11enable_sm90INS1_16FlashAttnFwdSm90INS1_25CollectiveMainloopFwdSm90ILi2EN4cute5tupleIJNS5_1CILi1EEES8_S8_EEENS6_IJNS7_ILi128EEENS7_ILi64EEENS7_ILi256EEEEEELi256ENS_10bfloat16_tEfNS_4arch4Sm90ELb0ELb1ELb0ELb0ELb1ELb0ELb0ELb1ELb1ELb1ELb0ELb0EEENS1_21CollectiveEpilogueFwdINS6_IJSA_SC_SB_EEES9_SE_SG_Li256ELb0ELb1ELb0ELb0EEENS1_30DynamicPersistentTileSchedulerILi256ELi128ELb0ELb1ELb1EEEEEEEEEvNT_6ParamsE)
        /*0b34*/ 	.short	0x0210
        /*0b36*/ 	.short	0x0af0


	//----- nvinfo : EIATTR_SW_WAR
	.align		4
.L_189:
        /*0b38*/ 	.byte	0x04, 0x36
        /*0b3a*/ 	.short	(.L_191 - .L_190)
.L_190:
        /*0b3c*/ 	.word	0x00000008
.L_191:


//--------------------- .nv.info._ZN7cutlass13device_kernelIN5flash11enable_sm90INS1_16FlashAttnFwdSm90INS1_25CollectiveMainloopFwdSm90ILi2EN4cute5tupleIJNS5_1CILi1EEES8_S8_EEENS6_IJNS7_ILi128EEENS7_ILi64EEENS7_ILi256EEEEEELi256ENS_10bfloat16_tEfNS_4arch4Sm90ELb0ELb1ELb0ELb1ELb1ELb0ELb0ELb1ELb1ELb1ELb0ELb0EEENS1_21CollectiveEpilogueFwdINS6_IJSA_SC_SB_EEES9_SE_SG_Li256ELb1ELb1ELb0ELb0EEENS1_36VarlenDynamicPersistentTileSchedulerILi128ELi64ELi256ELi128ELb0ELb1ELb1ELb1ELb0ELb1EEEEEEEEEvNT_6ParamsE --------------------------
	.section	.nv.info._ZN7cutlass13device_kernelIN5flash11enable_sm90INS1_16FlashAttnFwdSm90INS1_25CollectiveMainloopFwdSm90ILi2EN4cute5tupleIJNS5_1CILi1EEES8_S8_EEENS6_IJNS7_ILi128EEENS7_ILi64EEENS7_ILi256EEEEEELi256ENS_10bfloat16_tEfNS_4arch4Sm90ELb0ELb1ELb0ELb1ELb1ELb0ELb0ELb1ELb1ELb1ELb0ELb0EEENS1_21CollectiveEpilogueFwdINS6_IJSA_SC_SB_EEES9_SE_SG_Li256ELb1ELb1ELb0ELb0EEENS1_36VarlenDynamicPersistentTileSchedulerILi128ELi64ELi256ELi128ELb0ELb1ELb1ELb1ELb0ELb1EEEEEEEEEvNT_6ParamsE,"",@"SHT_CUDA_INFO"
	.sectionflags	@""
	.align	4


	//----- nvinfo : EIATTR_CUDA_API_VERSION
	.align		4
        /*0000*/ 	.byte	0x04, 0x37
        /*0002*/ 	.short	(.L_193 - .L_192)
.L_192:
        /*0004*/ 	.word	0x00000082


	//----- nvinfo : EIATTR_KPARAM_INFO
	.align		4
.L_193:
        /*0008*/ 	.byte	0x04, 0x17
        /*000a*/ 	.short	(.L_195 - .L_194)
.L_194:
        /*000c*/ 	.word	0x00000000
        /*0010*/ 	.short	0x0000
        /*0012*/ 	.short	0x0070
        /*0014*/ 	.byte	0x00, 0xf0, 0x01, 0x2a


	//----- nvinfo : EIATTR_SPARSE_MMA_MASK
	.align		4
.L_195:
        /*0018*/ 	.byte	0x03, 0x50
        /*001a*/ 	.short	0x0000


	//----- nvinfo : EIATTR_MAXREG_COUNT
	.align		4
        /*001c*/ 	.byte	0x03, 0x1b
        /*001e*/ 	.short	0x00a8


	//----- nvinfo : EIATTR_NUM_BARRIERS
	.align		4
        /*0020*/ 	.byte	0x02, 0x4c
        /*0022*/ 	.byte	0x09
	.zero		1


	//----- nvinfo : EIATTR_EXTERNS
	.align		4
        /*0024*/ 	.byte	0x04, 0x0f
        /*0026*/ 	.short	(.L_197 - .L_196)


	//   ....[0]....
	.align		4
.L_196:
        /*0028*/ 	.word	index@(__assertfail)


	//----- nvinfo : EIATTR_ANNOTATIONS
	.align		4
.L_197:
        /*002c*/ 	.byte	0x04, 0x55
        /*002e*/ 	.short	(.L_199 - .L_198)


	//   ....[0]....
.L_198:
        /* <DEDUP_REMOVED lines=13> */


	//----- nvinfo : EIATTR_MERCURY_ISA_VERSION
	.align		4
.L_199:
        /*00f0*/ 	.byte	0x03, 0x5f
        /*00f2*/ 	.short	0x0101


	//----- nvinfo : EIATTR_UNUSED_LOAD_BYTE_OFFSET
	.align		4
        /*00f4*/ 	.byte	0x04, 0x44
        /*00f6*/ 	.short	(.L_201 - .L_200)


	//   ....[0]....
.L_200:
        /*00f8*/ 	.word	0x00000950
        /*00fc*/ 	.word	0x0000fff0


	//   ....[1]....
        /*0100*/ 	.word	0x0000cc90
        /*0104*/ 	.word	0x0000fff0


	//----- nvinfo : EIATTR_INT_WARP_WIDE_INSTR_OFFSETS
	.align		4
.L_201:
        /*0108*/ 	.byte	0x04, 0x31
        /*010a*/ 	.short	(.L_203 - .L_202)


	//   ....[0]....
.L_202:
        /*010c*/ 	.word	0x000000c0


	//   ....[1]....
        /*0110*/ 	.word	0x000000d0


	//   ....[2]....
        /*0114*/ 	.word	0x00000170


	//   ....[3]....
        /*0118*/ 	.word	0x00011070


	//   ....[4]....
        /*011c*/ 	.word	0x00011100


	//   ....[5]....
        /*0120*/ 	.word	0x00013e50


	//   ....[6]....
        /*0124*/ 	.word	0x00013ee0


	//----- nvinfo : EIATTR_COOP_GROUP_MASK_REGIDS
	.align		4
.L_203:
        /*0128*/ 	.byte	0x04, 0x29
        /*012a*/ 	.short	(.L_205 - .L_204)


	//   ....[0]....
.L_204:
        /*012c*/ 	.word	0xffffffff


	//   ....[1]....
        /*0130*/ 	.word	0xffffffff


	//   ....[2]....
        /*0134*/ 	.word	0xffffffff


	//   ....[3]....
        /*0138*/ 	.word	0xffffffff


	//   ....[4]....
        /*013c*/ 	.word	0xffffffff


	//   ....[5]....
        /*0140*/ 	.word	0xffffffff


	//   ....[6]....
        /*0144*/ 	.word	0xffffffff


	//   ....[7]....
        /*0148*/ 	.word	0xffffffff


	//   ....[8]....
        /*014c*/ 	.word	0xffffffff


	//   ....[9]....
        /*0150*/ 	.word	0xffffffff


	//   ....[10]....
        /*0154*/ 	.word	0xffffffff


	//   ....[11]....
        /*0158*/ 	.word	0xffffffff


	//   ....[12]....
        /*015c*/ 	.word	0xffffffff


	//   ....[13]....
        /*0160*/ 	.word	0xffffffff


	//   ....[14]....
        /*0164*/ 	.word	0xffffffff


	//   ....[15]....
        /*0168*/ 	.word	0xffffffff


	//   ....[16]....
        /*016c*/ 	.word	0xffffffff


	//   ....[17]....
        /*0170*/ 	.word	0xffffffff


	//   ....[18]....
        /*0174*/ 	.word	0xffffffff


	//   ....[19]....
        /*0178*/ 	.word	0xffffffff


	//   ....[20]....
        /*017c*/ 	.word	0xffffffff


	//   ....[21]....
        /*0180*/ 	.word	0xffffffff


	//   ....[22]....
        /*0184*/ 	.word	0xffffffff


	//   ....[23]....
        /*0188*/ 	.word	0xffffffff


	//   ....[24]....
        /*018c*/ 	.word	0xffffffff


	//   ....[25]....
        /*0190*/ 	.word	0xffffffff


	//   ....[26]....
        /*0194*/ 	.word	0xffffffff


	//   ....[27]....
        /*0198*/ 	.word	0xffffffff


	//   ....[28]....
        /*019c*/ 	.word	0xffffffff


	//   ....[29]....
        /*01a0*/ 	.word	0xffffffff


	//   ....[30]....
        /*01a4*/ 	.word	0xffffffff


	//   ....[31]....
        /*01a8*/ 	.word	0xffffffff


	//   ....[32]....
        /*01ac*/ 	.word	0xffffffff


	//   ....[33]....
        /*01b0*/ 	.word	0xffffffff


	//   ....[34]....
        /*01b4*/ 	.word	0xffffffff


	//   ....[35]....
        /*01b8*/ 	.word	0xffffffff


	//   ....[36]....
        /*01bc*/ 	.word	0xffffffff


	//   ....[37]....
        /*01c0*/ 	.word	0xffffffff


	//   ....[38]....
        /*01c4*/ 	.word	0xffffffff


	//   ....[39]....
        /*01c8*/ 	.word	0xffffffff


	//   ....[40]....
        /*01cc*/ 	.word	0xffffffff


	//   ....[41]....
        /*01d0*/ 	.word	0xffffffff


	//   ....[42]....
        /*01d4*/ 	.word	0xffffffff


	//   ....[43]....
        /*01d8*/ 	.word	0xffffffff


	//   ....[44]....
        /*01dc*/ 	.word	0xffffffff


	//   ....[45]....
        /*01e0*/ 	.word	0xffffffff


	//   ....[46]....
        /*01e4*/ 	.word	0xffffffff


	//   ....[47]....
        /*01e8*/ 	.word	0xffffffff


	//   ....[48]....
        /*01ec*/ 	.word	0xffffffff


	//   ....[49]....
        /*01f0*/ 	.word	0xffffffff


	//   ....[50]....
        /*01f4*/ 	.word	0xffffffff


	//   ....[51]....
        /*01f8*/ 	.word	0xffffffff


	//   ....[52]....
        /*01fc*/ 	.word	0xffffffff


	//   ....[53]....
        /*0200*/ 	.word	0xffffffff


	//   ....[54]....
        /*0204*/ 	.word	0xffffffff


	//   ....[55]....
        /*0208*/ 	.word	0xffffffff


	//   ....[56]....
        /*020c*/ 	.word	0xffffffff


	//   ....[57]....
        /*0210*/ 	.word	0xffffffff


	//   ....[58]....
        /*0214*/ 	.word	0xffffffff


	//   ....[59]....
        /*0218*/ 	.word	0xffffffff


	//   ....[60]....
        /*021c*/ 	.word	0xffffffff


	//   ....[61]....
        /*0220*/ 	.word	0xffffffff


	//   ....[62]....
        /*0224*/ 	.word	0xffffffff


	//   ....[63]....
        /*0228*/ 	.word	0xffffffff


	//   ....[64]....
        /*022c*/ 	.word	0xffffffff


	//   ....[65]....
        /*0230*/ 	.word	0xffffffff


	//   ....[66]....
        /*0234*/ 	.word	0xffffffff


	//   ....[67]....
        /*0238*/ 	.word	0xffffffff


	//   ....[68]....
        /*023c*/ 	.word	0xffffffff


	//   ....[69]....
        /*0240*/ 	.word	0xffffffff


	//   ....[70]....
        /*0244*/ 	.word	0xffffffff


	//   ....[71]....
        /*0248*/ 	.word	0xffffffff


	//   ....[72]....
        /*024c*/ 	.word	0xffffffff


	//   ....[73]....
        /*0250*/ 	.word	0xffffffff


	//   ....[74]....
        /*0254*/ 	.word	0xffffffff


	//   ....[75]....
        /*0258*/ 	.word	0xffffffff


	//   ....[76]....
        /*025c*/ 	.word	0xffffffff


	//   ....[77]....
        /*0260*/ 	.word	0xffffffff


	//   ....[78]....
        /*0264*/ 	.word	0xffffffff


	//   ....[79]....
        /*0268*/ 	.word	0xffffffff


	//   ....[80]....
        /*026c*/ 	.word	0xffffffff


	//   ....[81]....
        /*0270*/ 	.word	0xffffffff


	//   ....[82]....
        /*0274*/ 	.word	0xffffffff


	//   ....[83]....
        /*0278*/ 	.word	0xffffffff


	//   ....[84]....
        /*027c*/ 	.word	0xffffffff


	//   ....[85]....
        /*0280*/ 	.word	0xffffffff


	//   ....[86]....
        /*0284*/ 	.word	0xffffffff


	//   ....[87]....
        /*0288*/ 	.word	0xffffffff


	//   ....[88]....
        /*028c*/ 	.word	0xffffffff


	//   ....[89]....
        /*0290*/ 	.word	0xffffffff


	//   ....[90]....
        /*0294*/ 	.word	0xffffffff


	//   ....[91]....
        /*0298*/ 	.word	0xffffffff


	//   ....[92]....
        /*029c*/ 	.word	0xffffffff


	//   ....[93]....
        /*02a0*/ 	.word	0xffffffff


	//   ....[94]....
        /*02a4*/ 	.word	0xffffffff


	//   ....[95]....
        /*02a8*/ 	.word	0xffffffff


	//   ....[96]....
        /*02ac*/ 	.word	0xffffffff


	//   ....[97]....
        /*02b0*/ 	.word	0xffffffff


	//   ....[98]....
        /*02b4*/ 	.word	0xffffffff


	//   ....[99]....
        /*02b8*/ 	.word	0xffffffff


	//   ....[100]....
        /*02bc*/ 	.word	0xffffffff


	//   ....[101]....
        /*02c0*/ 	.word	0xffffffff


	//   ....[102]....
        /*02c4*/ 	.word	0xffffffff


	//   ....[103]....
        /*02c8*/ 	.word	0xffffffff


	//   ....[104]....
        /*02cc*/ 	.word	0xffffffff


	//   ....[105]....
        /*02d0*/ 	.word	0xffffffff


	//   ....[106]....
        /*02d4*/ 	.word	0xffffffff


	//   ....[107]....
        /*02d8*/ 	.word	0xffffffff


	//   ....[108]....
        /*02dc*/ 	.word	0xffffffff


	//   ....[109]....
        /*02e0*/ 	.word	0xffffffff


	//   ....[110]....
        /*02e4*/ 	.word	0xffffffff


	//   ....[111]....
        /*02e8*/ 	.word	0xffffffff


	//   ....[112]....
        /*02ec*/ 	.word	0xffffffff


	//   ....[113]....
        /*02f0*/ 	.word	0xffffffff


	//   ....[114]....
        /*02f4*/ 	.word	0xffffffff


	//   ....[115]....
        /*02f8*/ 	.word	0xffffffff


	//   ....[116]....
        /*02fc*/ 	.word	0xffffffff


	//   ....[117]....
        /*0300*/ 	.word	0xffffffff


	//   ....[118]....
        /*0304*/ 	.word	0xffffffff


	//   ....[119]....
        /*0308*/ 	.word	0xffffffff


	//   ....[120]....
        /*030c*/ 	.word	0xffffffff


	//   ....[121]....
        /*0310*/ 	.word	0xffffffff


	//   ....[122]....
        /*0314*/ 	.word	0xffffffff


	//   ....[123]....
        /*0318*/ 	.word	0xffffffff


	//   ....[124]....
        /*031c*/ 	.word	0xffffffff


	//   ....[125]....
        /*0320*/ 	.word	0xffffffff


	//   ....[126]....
        /*0324*/ 	.word	0xffffffff


	//   ....[127]....
        /*0328*/ 	.word	0xffffffff


	//   ....[128]....
        /*032c*/ 	.word	0xffffffff


	//   ....[129]....
        /*0330*/ 	.word	0xffffffff


	//   ....[130]....
        /*0334*/ 	.word	0xffffffff


	//   ....[131]....
        /*0338*/ 	.word	0xffffffff


	//   ....[132]....
        /*033c*/ 	.word	0xffffffff


	//   ....[133]....
        /*0340*/ 	.word	0xffffffff


	//   ....[134]....
        /*0344*/ 	.word	0xffffffff


	//   ....[135]....
        /*0348*/ 	.word	0x0500000f


	//   ....[136]....
        /*034c*/ 	.word	0x0500000f


	//   ....[137]....
        /*0350*/ 	.word	0x0500000f


	//   ....[138]....
        /*0354*/ 	.word	0x0500000f


	//   ....[139]....
        /*0358*/ 	.word	0x0500000f


	//   ....[140]....
        /*035c*/ 	.word	0x0500000f


	//   ....[141]....
        /*0360*/ 	.word	0x0500000f


	//   ....[142]....
        /*0364*/ 	.word	0x0500000f


	//   ....[143]....
        /*0368*/ 	.word	0x0500000f


	//   ....[144]....
        /*036c*/ 	.word	0x0500000f


	//   ....[145]....
        /*0370*/ 	.word	0x0500000f


	//   ....[146]....
        /*0374*/ 	.word	0x0500000f


	//   ....[147]....
        /*0378*/ 	.word	0x0500000f


	//   ....[148]....
        /*037c*/ 	.word	0x0500000f


	//   ....[149]....
        /*0380*/ 	.word	0x0500000f


	//   ....[150]....
        /*0384*/ 	.word	0x0500000f


	//   ....[151]....
        /*0388*/ 	.word	0x0500000f


	//   ....[152]....
        /*038c*/ 	.word	0x0500000f


	//   ....[153]....
        /*0390*/ 	.word	0x0500000f


	//   ....[154]....
        /*0394*/ 	.word	0x0500000f


	//   ....[155]....
        /*0398*/ 	.word	0x0500000f


	//   ....[156]....
        /*039c*/ 	.word	0x0500000f


	//   ....[157]....
        /*03a0*/ 	.word	0x0500000f


	//   ....[158]....
        /*03a4*/ 	.word	0x0500000f


	//   ....[159]....
        /*03a8*/ 	.word	0x0500000f


	//   ....[160]....
        /*03ac*/ 	.word	0x0500000f


	//   ....[161]....
        /*03b0*/ 	.word	0x0500000f


	//   ....[162]....
        /*03b4*/ 	.word	0x0500000f


	//   ....[163]....
        /*03b8*/ 	.word	0x0500000f


	//   ....[164]....
        /*03bc*/ 	.word	0x0500000f


	//   ....[165]....
        /*03c0*/ 	.word	0x0500000f


	//   ....[166]....
        /*03c4*/ 	.word	0x0500000f


	//   ....[167]....
        /*03c8*/ 	.word	0x0500000f


	//   ....[168]....
        /*03cc*/ 	.word	0x0500000f


	//   ....[169]....
        /*03d0*/ 	.word	0x0500000f


	//   ....[170]....
        /*03d4*/ 	.word	0x0500000f


	//   ....[171]....
        /*03d8*/ 	.word	0x0500000f


	//   ....[172]....
        /*03dc*/ 	.word	0x0500000f


	//   ....[173]....
        /*03e0*/ 	.word	0x0500000f


	//   ....[174]....
        /*03e4*/ 	.word	0x0500000f


	//   ....[175]....
        /*03e8*/ 	.word	0x0500000f


	//   ....[176]....
        /*03ec*/ 	.word	0x0500000f


	//   ....[177]....
        /*03f0*/ 	.word	0x0500000f


	//   ....[178]....
        /*03f4*/ 	.word	0x0500000f


	//   ....[179]....
        /*03f8*/ 	.word	0x0500000f


	//   ....[180]....
        /*03fc*/ 	.word	0x0500000f


	//   ....[181]....
        /*0400*/ 	.word	0x0500000f


	//   ....[182]....
        /*0404*/ 	.word	0x0500000f


	//   ....[183]....
        /*0408*/ 	.word	0x0500000f


	//   ....[184]....
        /*040c*/ 	.word	0x0500000f


	//   ....[185]....
        /*0410*/ 	.word	0x0500000f


	//   ....[186]....
        /*0414*/ 	.word	0x0500000f


	//   ....[187]....
        /*0418*/ 	.word	0x0500000f


	//   ....[188]....
        /*041c*/ 	.word	0x0500000f


	//   ....[189]....
        /*0420*/ 	.word	0x0500000f


	//   ....[190]....
        /*0424*/ 	.word	0x0500000f


	//   ....[191]....
        /*0428*/ 	.word	0x0500000f


	//   ....[192]....
        /*042c*/ 	.word	0x0500000f


	//   ....[193]....
        /*0430*/ 	.word	0x0500000f


	//   ....[194]....
        /*0434*/ 	.word	0x0500000f


	//   ....[195]....
        /*0438*/ 	.word	0x0500000f


	//   ....[196]....
        /*043c*/ 	.word	0x0500000f


	//   ....[197]....
        /*0440*/ 	.word	0x0500000f


	//   ....[198]....
        /*0444*/ 	.word	0x0500000f


	//   ....[199]....
        /*0448*/ 	.word	0x0500000f


	//   ....[200]....
        /*044c*/ 	.word	0x0500000f


	//   ....[201]....
        /*0450*/ 	.word	0x0500000f


	//----- nvinfo : EIATTR_COOP_GROUP_INSTR_OFFSETS
	.align		4
.L_205:
        /*0454*/ 	.byte	0x04, 0x28
        /*0456*/ 	.short	(.L_207 - .L_206)


	//   ....[0]....
.L_206:
        /*0458*/ 	.word	0x00000070


	//   ....[1]....
        /*045c*/ 	.word	0x000000b0


	//   ....[2]....
        /*0460*/ 	.word	0x000002d0


	//   ....[3]....
        /*0464*/ 	.word	0x00000430


	//   ....[4]....
        /*0468*/ 	.word	0x00000550


	//   ....[5]....
        /*046c*/ 	.word	0x000006b0


	//   ....[6]....
        /*0470*/ 	.word	0x00001b70


	//   ....[7]....
        /*0474*/ 	.word	0x00002920


	//   ....[8]....
        /*0478*/ 	.word	0x00002b90


	//   ....[9]....
        /*047c*/ 	.word	0x000034b0


	//   ....[10]....
        /*0480*/ 	.word	0x00003600


	//   ....[11]....
        /*0484*/ 	.word	0x00003980


	//   ....[12]....
        /*0488*/ 	.word	0x00003a60


	//   ....[13]....
        /*048c*/ 	.word	0x000059b0


	//   ....[14]....
        /*0490*/ 	.word	0x00005bb0


	//   ....[15]....
        /*0494*/ 	.word	0x000062a0


	//   ....[16]....
        /*0498*/ 	.word	0x000063a0


	//   ....[17]....
        /*049c*/ 	.word	0x00006740


	//   ....[18]....
        /*04a0*/ 	.word	0x000067a0


	//   ....[19]....
        /*04a4*/ 	.word	0x000085a0


	//   ....[20]....
        /*04a8*/ 	.word	0x000085b0


	//   ....[21]....
        /*04ac*/ 	.word	0x000085e0


	//   ....[22]....
        /*04b0*/ 	.word	0x000085f0


	//   ....[23]....
        /*04b4*/ 	.word	0x0000a210


	//   ....[24]....
        /*04b8*/ 	.word	0x0000a410


	//   ....[25]....
        /*04bc*/ 	.word	0x0000ab00


	//   ....[26]....
        /*04c0*/ 	.word	0x0000ac00


	//   ....[27]....
        /*04c4*/ 	.word	0x0000af90


	//   ....[28]....
        /*04c8*/ 	.word	0x0000aff0


	//   ....[29]....
        /*04cc*/ 	.word	0x0000c020


	//   ....[30]....
        /*04d0*/ 	.word	0x0000c050


	//   ....[31]....
        /*04d4*/ 	.word	0x0000c110


	//   ....[32]....
        /*04d8*/ 	.word	0x0000c120


	//   ....[33]....
        /*04dc*/ 	.word	0x0000dd90


	//   ....[34]....
        /*04e0*/ 	.word	0x0000ddc0


	//   ....[35]....
        /*04e4*/ 	.word	0x0000de00


	//   ....[36]....
        /*04e8*/ 	.word	0x0000de30


	//   ....[37]....
        /*04ec*/ 	.word	0x0000e6a0


	//   ....[38]....
        /*04f0*/ 	.word	0x0000e6e0


	//   ....[39]....
        /*04f4*/ 	.word	0x0000e820


	//   ....[40]....
        /*04f8*/ 	.word	0x0000e840


	//   ....[41]....
        /*04fc*/ 	.word	0x0000e980


	//   ....[42]....
        /*0500*/ 	.word	0x0000e9a0


	//   ....[43]....
        /*0504*/ 	.word	0x0000eaf0


	//   ....[44]....
        /*0508*/ 	.word	0x0000eb10


	//   ....[45]....
        /*050c*/ 	.word	0x0000f4b0


	//   ....[46]....
        /*0510*/ 	.word	0x0000f4d0


	//   ....[47]....
        /*0514*/ 	.word	0x0000f610


	//   ....[48]....
        /*0518*/ 	.word	0x0000f630


	//   ....[49]....
        /*051c*/ 	.word	0x0000f770


	//   ....[50]....
        /*0520*/ 	.word	0x0000f790


	//   ....[51]....
        /*0524*/ 	.word	0x0000f8e0


	//   ....[52]....
        /*0528*/ 	.word	0x0000f900


	//   ....[53]....
        /*052c*/ 	.word	0x0000fae0


	//   ....[54]....
        /*0530*/ 	.word	0x0000fc90


	//   ....[55]....
        /*0534*/ 	.word	0x0000fcc0


	//   ....[56]....
        /*0538*/ 	.word	0x0000fcf0


	//   ....[57]....
        /*053c*/ 	.word	0x0000fd20


	//   ....[58]....
        /*0540*/ 	.word	0x0000fd50


	//   ....[59]....
        /*0544*/ 	.word	0x0000fd80


	//   ....[60]....
        /*0548*/ 	.word	0x0000fed0


	//   ....[61]....
        /*054c*/ 	.word	0x0000ff00


	//   ....[62]....
        /*0550*/ 	.word	0x0000ff30


	//   ....[63]....
        /*0554*/ 	.word	0x0000ff60


	//   ....[64]....
        /*0558*/ 	.word	0x0000ff90


	//   ....[65]....
        /*055c*/ 	.word	0x0000ffc0


	//   ....[66]....
        /*0560*/ 	.word	0x00010050


	//   ....[67]....
        /*0564*/ 	.word	0x000100b0


	//   ....[68]....
        /*0568*/ 	.word	0x00010140


	//   ....[69]....
        /*056c*/ 	.word	0x00011cc0


	//   ....[70]....
        /*0570*/ 	.word	0x00011ce0


	//   ....[71]....
        /*0574*/ 	.word	0x00011cf0


	//   ....[72]....
        /*0578*/ 	.word	0x00011da0


	//   ....[73]....
        /*057c*/ 	.word	0x00011de0


	//   ....[74]....
        /*0580*/ 	.word	0x00011e40


	//   ....[75]....
        /*0584*/ 	.word	0x00011e80


	//   ....[76]....
        /*0588*/ 	.word	0x00011ed0


	//   ....[77]....
        /*058c*/ 	.word	0x00012600


	//   ....[78]....
        /*0590*/ 	.word	0x00012630


	//   ....[79]....
        /*0594*/ 	.word	0x00012650


	//   ....[80]....
        /*0598*/ 	.word	0x000126f0


	//   ....[81]....
        /*059c*/ 	.word	0x00012700


	//   ....[82]....
        /*05a0*/ 	.word	0x000127b0


	//   ....[83]....
        /*05a4*/ 	.word	0x000127c0


	//   ....[84]....
        /*05a8*/ 	.word	0x00012870


	//   ....[85]....
        /*05ac*/ 	.word	0x00012880


	//   ....[86]....
        /*05b0*/ 	.word	0x00012930


	//   ....[87]....
        /*05b4*/ 	.word	0x00012940


	//   ....[88]....
        /*05b8*/ 	.word	0x000129f0


	//   ....[89]....
        /*05bc*/ 	.word	0x00012a00


	//   ....[90]....
        /*05c0*/ 	.word	0x00012ab0


	//   ....[91]....
        /*05c4*/ 	.word	0x00012ac0


	//   ....[92]....
        /*05c8*/ 	.word	0x00012b10


	//   ....[93]....
        /*05cc*/ 	.word	0x00013310


	//   ....[94]....
        /*05d0*/ 	.word	0x00013350


	//   ....[95]....
        /*05d4*/ 	.word	0x00013370


	//   ....[96]....
        /*05d8*/ 	.word	0x00013430


	//   ....[97]....
        /*05dc*/ 	.word	0x00013460


	//   ....[98]....
        /*05e0*/ 	.word	0x000134b0


	//   ....[99]....
        /*05e4*/ 	.word	0x000134e0


	//   ....[100]....
        /*05e8*/ 	.word	0x00013550


	//   ....[101]....
        /*05ec*/ 	.word	0x00013830


	//   ....[102]....
        /*05f0*/ 	.word	0x00013850


	//   ....[103]....
        /*05f4*/ 	.word	0x00013910


	//   ....[104]....
        /*05f8*/ 	.word	0x00013920


	//   ....[105]....
        /*05fc*/ 	.word	0x000139d0


	//   ....[106]....
        /*0600*/ 	.word	0x000139e0


	//   ....[107]....
        /*0604*/ 	.word	0x000139f0


	//   ....[108]....
        /*0608*/ 	.word	0x00013aa0


	//   ....[109]....
        /*060c*/ 	.word	0x00014030


	//   ....[110]....
        /*0610*/ 	.word	0x00014070


	//   ....[111]....
        /*0614*/ 	.word	0x000140b0


	//   ....[112]....
        /*0618*/ 	.word	0x000140f0


	//   ....[113]....
        /*061c*/ 	.word	0x000141a0


	//   ....[114]....
        /*0620*/ 	.word	0x000141d0


	//   ....[115]....
        /*0624*/ 	.word	0x000141e0


	//   ....[116]....
        /*0628*/ 	.word	0x00014270


	//   ....[117]....
        /*062c*/ 	.word	0x000146a0


	//   ....[118]....
        /*0630*/ 	.word	0x000146d0


	//   ....[119]....
        /*0634*/ 	.word	0x00014700


	//   ....[120]....
        /*0638*/ 	.word	0x00014730


	//   ....[121]....
        /*063c*/ 	.word	0x00014760


	//   ....[122]....
        /*0640*/ 	.word	0x00014790


	//   ....[123]....
        /*0644*/ 	.word	0x000147c0


	//   ....[124]....
        /*0648*/ 	.word	0x000147f0


	//   ....[125]....
        /*064c*/ 	.word	0x00014970


	//   ....[126]....
        /*0650*/ 	.word	0x000149a0


	//   ....[127]....
        /*0654*/ 	.word	0x000149d0


	//   ....[128]....
        /*0658*/ 	.word	0x00014a00


	//   ....[129]....
        /*065c*/ 	.word	0x00014a30


	//   ....[130]....
        /*0660*/ 	.word	0x00014a60


	//   ....[131]....
        /*0664*/ 	.word	0x00014b20


	//   ....[132]....
        /*0668*/ 	.word	0x00014b40


	//   ....[133]....
        /*066c*/ 	.word	0x00014bb0


	//   ....[134]....
        /*0670*/ 	.word	0x00015250


	//   ....[135]....
        /*0674*/ 	.word	0x000158d0


	//   ....[136]....
        /*0678*/ 	.word	0x000159c0


	//   ....[137]....
        /*067c*/ 	.word	0x00015a60


	//   ....[138]....
        /*0680*/ 	.word	0x00015ac0


	//   ....[139]....
        /*0684*/ 	.word	0x00015b60


	//   ....[140]....
        /*0688*/ 	.word	0x00015c40


	//   ....[141]....
        /*068c*/ 	.word	0x00015d40


	//   ....[142]....
        /*0690*/ 	.word	0x00015db0


	//   ....[143]....
        /*0694*/ 	.word	0x00015e90


	//   ....[144]....
        /*0698*/ 	.word	0x00015f40


	//   ....[145]....
        /*069c*/ 	.word	0x00015fa0


	//   ....[146]....
        /*06a0*/ 	.word	0x00016000


	//   ....[147]....
        /*06a4*/ 	.word	0x00016110


	//   ....[148]....
        /*06a8*/ 	.word	0x00016170


	//   ....[149]....
        /*06ac*/ 	.word	0x00016290


	//   ....[150]....
        /*06b0*/ 	.word	0x000162f0


	//   ....[151]....
        /*06b4*/ 	.word	0x00016410


	//   ....[152]....
        /*06b8*/ 	.word	0x00016470


	//   ....[153]....
        /*06bc*/ 	.word	0x00016590


	//   ....[154]....
        /*06c0*/ 	.word	0x000165f0


	//   ....[155]....
        /*06c4*/ 	.word	0x00016710


	//   ....[156]....
        /*06c8*/ 	.word	0x00016770


	//   ....[157]....
        /*06cc*/ 	.word	0x00016890


	//   ....[158]....
        /*06d0*/ 	.word	0x000168f0


	//   ....[159]....
        /*06d4*/ 	.word	0x000169f0


	//   ....[160]....
        /*06d8*/ 	.word	0x00016b20


	//   ....[161]....
        /*06dc*/ 	.word	0x00016bf0


	//   ....[162]....
        /*06e0*/ 	.word	0x00016cc0


	//   ....[163]....
        /*06e4*/ 	.word	0x00016da0


	//   ....[164]....
        /*06e8*/ 	.word	0x00016e00


	//   ....[165]....
        /*06ec*/ 	.word	0x00016ee0


	//   ....[166]....
        /*06f0*/ 	.word	0x00016f40


	//   ....[167]....
        /*06f4*/ 	.word	0x00017050


	//   ....[168]....
        /*06f8*/ 	.word	0x00017140


	//   ....[169]....
        /*06fc*/ 	.word	0x000171e0


	//   ....[170]....
        /*0700*/ 	.word	0x00017240


	//   ....[171]....
        /*0704*/ 	.word	0x00017360


	//   ....[172]....
        /*0708*/ 	.word	0x000173c0


	//   ....[173]....
        /*070c*/ 	.word	0x000174e0


	//   ....[174]....
        /*0710*/ 	.word	0x00017540


	//   ....[175]....
        /*0714*/ 	.word	0x00017610


	//   ....[176]....
        /*0718*/ 	.word	0x00017780


	//   ....[177]....
        /*071c*/ 	.word	0x00017830


	//   ....[178]....
        /*0720*/ 	.word	0x00017980


	//   ....[179]....
        /*0724*/ 	.word	0x00017a30


	//   ....[180]....
        /*0728*/ 	.word	0x00017a90


	//   ....[181]....
        /*072c*/ 	.word	0x00017b50


	//   ....[182]....
        /*0730*/ 	.word	0x00017c30


	//   ....[183]....
        /*0734*/ 	.word	0x00017cf0


	//   ....[184]....
        /*0738*/ 	.word	0x00017e00


	//   ....[185]....
        /*073c*/ 	.word	0x00017ea0


	//   ....[186]....
        /*0740*/ 	.word	0x00017fc0


	//   ....[187]....
        /*0744*/ 	.word	0x00018030


	//   ....[188]....
        /*0748*/ 	.word	0x000180a0


	//   ....[189]....
        /*074c*/ 	.word	0x00018110


	//   ....[190]....
        /*0750*/ 	.word	0x00018180


	//   ....[191]....
        /*0754*/ 	.word	0x00018200


	//   ....[192]....
        /*0758*/ 	.word	0x00018290


	//   ....[193]....
        /*075c*/ 	.word	0x00018320


	//   ....[194]....
        /*0760*/ 	.word	0x00018390


	//   ....[195]....
        /*0764*/ 	.word	0x00018400


	//   ....[196]....
        /*0768*/ 	.word	0x00018470


	//   ....[197]....
        /*076c*/ 	.word	0x000184f0


	//   ....[198]....
        /*0770*/ 	.word	0x00018560


	//   ....[199]....
        /*0774*/ 	.word	0x00018600


	//   ....[200]....
        /*0778*/ 	.word	0x00018690


	//   ....[201]....
        /*077c*/ 	.word	0x000187b0


	//----- nvinfo : EIATTR_REG_RECONFIG
	.align		4
.L_207:
        /*0780*/ 	.byte	0x01, 0x54
	.zero		2


	//----- nvinfo : EIATTR_SYSCALL_OFFSETS
	.align		4
        /*0784*/ 	.byte	0x04, 0x46
        /*0786*/ 	.short	(.L_209 - .L_208)


	//   ....[0]....
.L_208:
        /*0788*/ 	.word	0x00001d50


	//   ....[1]....
        /*078c*/ 	.word	0x00011260


	//   ....[2]....
        /*0790*/ 	.word	0x000113b0


	//   ....[3]....
        /*0794*/ 	.word	0x000114a0


	//   ....[4]....
        /*0798*/ 	.word	0x00012220


	//----- nvinfo : EIATTR_MBARRIER_INSTR_OFFSETS
	.align		4
.L_209:
        /*079c*/ 	.byte	0x04, 0x39
        /*079e*/ 	.short	(.L_211 - .L_210)


	//   ....[0]....
.L_210:
        /*07a0*/ 	.word	0x00000180
        /*07a4*/ 	.word	0x000000ff
        /*07a8*/ 	.word	0x00030800
        /*07ac*/ 	.short	0x0100
        /*07ae*/ 	.byte	0x08
	.zero		1


	//   ....[1]....
        /*07b0*/ 	.word	0x00000190
        /*07b4*/ 	.word	0x000000ff
        /*07b8*/ 	.word	0x00030820
        /*07bc*/ 	.short	0x0100
        /*07be*/ 	.byte	0x08
	.zero		1


	//   ....[2]....
        /*07c0*/ 	.word	0x00000280
        /*07c4*/ 	.word	0x000000ff
        /*07c8*/ 	.word	0x00030830
        /*07cc*/ 	.short	0x0100
        /*07ce*/ 	.byte	0x08
	.zero		1


	//   ....[3]....
        /*07d0*/ 	.word	0x00000290
        /*07d4*/ 	.word	0x000000ff
        /*07d8*/ 	.word	0x00030840
        /*07dc*/ 	.short	0x0100
        /*07de*/ 	.byte	0x08
	.zero		1


	//   ....[4]....
        /*07e0*/ 	.word	0x000002a0
        /*07e4*/ 	.word	0x000000ff
        /*07e8*/ 	.word	0x00030838
        /*07ec*/ 	.short	0x0100
        /*07ee*/ 	.byte	0x08
	.zero		1


	//   ....[5]....
        /*07f0*/ 	.word	0x000002b0
        /*07f4*/ 	.word	0x000000ff
        /*07f8*/ 	.word	0x00030848
        /*07fc*/ 	.short	0x0100
        /*07fe*/ 	.byte	0x08
	.zero		1


	//   ....[6]....
        /*0800*/ 	.word	0x000003e0
        /*0804*/ 	.word	0x000000ff
        /*0808*/ 	.word	0x00030850
        /*080c*/ 	.short	0x0100
        /*080e*/ 	.byte	0x08
	.zero		1


	//   ....[7]....
        /*0810*/ 	.word	0x000003f0
        /*0814*/ 	.word	0x000000ff
        /*0818*/ 	.word	0x00030860
        /*081c*/ 	.short	0x0100
        /*081e*/ 	.byte	0x08
	.zero		1


	//   ....[8]....
        /*0820*/ 	.word	0x00000400
        /*0824*/ 	.word	0x000000ff
        /*0828*/ 	.word	0x00030858
        /*082c*/ 	.short	0x0100
        /*082e*/ 	.byte	0x08
	.zero		1


	//   ....[9]....
        /*0830*/ 	.word	0x00000410
        /*0834*/ 	.word	0x000000ff
        /*0838*/ 	.word	0x00030868
        /*083c*/ 	.short	0x0100
        /*083e*/ 	.byte	0x08
	.zero		1


	//   ....[10]....
        /*0840*/ 	.word	0x00000500
        /*0844*/ 	.word	0x000000ff
        /*0848*/ 	.word	0x00030870
        /*084c*/ 	.short	0x0100
        /*084e*/ 	.byte	0x06
	.zero		1


	//   ....[11]....
        /*0850*/ 	.word	0x00000510
        /*0854*/ 	.word	0x000000ff
        /*0858*/ 	.word	0x00030880
        /*085c*/ 	.short	0x0100
        /*085e*/ 	.byte	0x06
	.zero		1


	//   ....[12]....
        /*0860*/ 	.word	0x00000520
        /*0864*/ 	.word	0x000000ff
        /*0868*/ 	.word	0x00030878
        /*086c*/ 	.short	0x0100
        /*086e*/ 	.byte	0x06
	.zero		1


	//   ....[13]....
        /*0870*/ 	.word	0x00000530
        /*0874*/ 	.word	0x000000ff
        /*0878*/ 	.word	0x00030888
        /*087c*/ 	.short	0x0100
        /*087e*/ 	.byte	0x06
	.zero		1


	//   ....[14]....
        /*0880*/ 	.word	0x00000660
        /*0884*/ 	.word	0x000000ff
        /*0888*/ 	.word	0x00030890
        /*088c*/ 	.short	0x0100
        /*088e*/ 	.byte	0x08
	.zero		1


	//   ....[15]....
        /*0890*/ 	.word	0x00000670
        /*0894*/ 	.word	0x000000ff
        /*0898*/ 	.word	0x000308a0
        /*089c*/ 	.short	0x0100
        /*089e*/ 	.byte	0x08
	.zero		1


	//   ....[16]....
        /*08a0*/ 	.word	0x00000680
        /*08a4*/ 	.word	0x000000ff
        /*08a8*/ 	.word	0x00030898
        /*08ac*/ 	.short	0x0100
        /*08ae*/ 	.byte	0x08
	.zero		1


	//   ....[17]....
        /*08b0*/ 	.word	0x00000690
        /*08b4*/ 	.word	0x000000ff
        /*08b8*/ 	.word	0x000308a8
        /*08bc*/ 	.short	0x0100
        /*08be*/ 	.byte	0x08
	.zero		1


	//   ....[18]....
        /*08c0*/ 	.word	0x000007d0
        /*08c4*/ 	.word	0x000000ff
        /*08c8*/ 	.word	0x000308b0
        /*08cc*/ 	.short	0x0100
        /*08ce*/ 	.byte	0x08
	.zero		1


	//   ....[19]....
        /*08d0*/ 	.word	0x000007e0
        /*08d4*/ 	.word	0x000000ff
        /*08d8*/ 	.word	0x000308c0
        /*08dc*/ 	.short	0x0100
        /*08de*/ 	.byte	0x08
	.zero		1


	//   ....[20]....
        /*08e0*/ 	.word	0x000007f0
        /*08e4*/ 	.word	0x000000ff
        /*08e8*/ 	.word	0x000308b8
        /*08ec*/ 	.short	0x0100
        /*08ee*/ 	.byte	0x08
	.zero		1


	//   ....[21]....
        /*08f0*/ 	.word	0x00000800
        /*08f4*/ 	.word	0x000000ff
        /*08f8*/ 	.word	0x000308c8
        /*08fc*/ 	.short	0x0100
        /*08fe*/ 	.byte	0x08
	.zero		1


	//   ....[22]....
        /*0900*/ 	.word	0x00001df0
        /*0904*/ 	.word	0x000000ff
        /*0908*/ 	.word	0x00030800
        /*090c*/ 	.short	0x010a
        /*090e*/ 	.byte	0x28
	.zero		1


	//   ....[23]....
        /*0910*/ 	.word	0x00001e70
        /*0914*/ 	.word	0x00000003
        /*0918*/ 	.word	0x00030830
        /*091c*/ 	.short	0x010a
        /*091e*/ 	.byte	0x3f
	.zero		1


	//   ....[24]....
        /*0920*/ 	.word	0x00001eb0
        /*0924*/ 	.word	0x00000003
        /*0928*/ 	.word	0x00030830
        /*092c*/ 	.short	0x010a
        /*092e*/ 	.byte	0x3f
	.zero		1


	//   ....[25]....
        /*0930*/ 	.word	0x00002900
        /*0934*/ 	.word	0x000000ff
        /*0938*/ 	.word	0x00000000
        /*093c*/ 	.short	0x0101
        /*093e*/ 	.byte	0x04
	.zero		1


	//   ....[26]....
        /*0940*/ 	.word	0x00004760
        /*0944*/ 	.word	0x000000ff
        /*0948*/ 	.word	0x00030830
        /*094c*/ 	.short	0x010a
        /*094e*/ 	.byte	0x06
	.zero		1


	//   ....[27]....
        /*0950*/ 	.word	0x000047a0
        /*0954*/ 	.word	0x000000ff
        /*0958*/ 	.word	0x00030830
        /*095c*/ 	.short	0x010a
        /*095e*/ 	.byte	0x06
	.zero		1


	//   ....[28]....
        /*0960*/ 	.word	0x00005620
        /*0964*/ 	.word	0x000000ff
        /*0968*/ 	.word	0x00030850
        /*096c*/ 	.short	0x010a
        /*096e*/ 	.byte	0x05
	.zero		1


	//   ....[29]....
        /*0970*/ 	.word	0x00005660
        /*0974*/ 	.word	0x000000ff
        /*0978*/ 	.word	0x00030850
        /*097c*/ 	.short	0x010a
        /*097e*/ 	.byte	0x05
	.zero		1


	//   ....[30]....
        /*0980*/ 	.word	0x00005960
        /*0984*/ 	.word	0x000000ff
        /*0988*/ 	.word	0x00000000
        /*098c*/ 	.short	0x0101
        /*098e*/ 	.byte	0x06
	.zero		1


	//   ....[31]....
        /*0990*/ 	.word	0x00006e80
        /*0994*/ 	.word	0x000000ff
        /*0998*/ 	.word	0x00000000
        /*099c*/ 	.short	0x0101
        /*099e*/ 	.byte	0x05
	.zero		1


	//   ....[32]....
        /*09a0*/ 	.word	0x00007250
        /*09a4*/ 	.word	0x000000ff
        /*09a8*/ 	.word	0x00030830
        /*09ac*/ 	.short	0x010a
        /*09ae*/ 	.byte	0x06
	.zero		1


	//   ....[33]....
        /*09b0*/ 	.word	0x00007290
        /*09b4*/ 	.word	0x000000ff
        /*09b8*/ 	.word	0x00030830
        /*09bc*/ 	.short	0x010a
        /*09be*/ 	.byte	0x06
	.zero		1


	//   ....[34]....
        /*09c0*/ 	.word	0x00008110
        /*09c4*/ 	.word	0x000000ff
        /*09c8*/ 	.word	0x00030850
        /*09cc*/ 	.short	0x010a
        /*09ce*/ 	.byte	0x05
	.zero		1


	//   ....[35]....
        /*09d0*/ 	.word	0x00008150
        /*09d4*/ 	.word	0x000000ff
        /*09d8*/ 	.word	0x00030850
        /*09dc*/ 	.short	0x010a
        /*09de*/ 	.byte	0x05
	.zero		1


	//   ....[36]....
        /*09e0*/ 	.word	0x000084c0
        /*09e4*/ 	.word	0x000000ff
        /*09e8*/ 	.word	0x00000000
        /*09ec*/ 	.short	0x0101
        /*09ee*/ 	.byte	0x06
	.zero		1


	//   ....[37]....
        /*09f0*/ 	.word	0x00008e20
        /*09f4*/ 	.word	0x000000ff
        /*09f8*/ 	.word	0x00000000
        /*09fc*/ 	.short	0x0101
        /*09fe*/ 	.byte	0x05
	.zero		1


	//   ....[38]....
        /*0a00*/ 	.word	0x00008fd0
        /*0a04*/ 	.word	0x000000ff
        /*0a08*/ 	.word	0x00030830
        /*0a0c*/ 	.short	0x010a
        /*0a0e*/ 	.byte	0x05
	.zero		1


	//   ....[39]....
        /*0a10*/ 	.word	0x00009010
        /*0a14*/ 	.word	0x000000ff
        /*0a18*/ 	.word	0x00030830
        /*0a1c*/ 	.short	0x010a
        /*0a1e*/ 	.byte	0x05
	.zero		1


	//   ....[40]....
        /*0a20*/ 	.word	0x00009e90
        /*0a24*/ 	.word	0x000000ff
        /*0a28*/ 	.word	0x00030850
        /*0a2c*/ 	.short	0x010a
        /*0a2e*/ 	.byte	0x05
	.zero		1


	//   ....[41]....
        /*0a30*/ 	.word	0x00009ed0
        /*0a34*/ 	.word	0x000000ff
        /*0a38*/ 	.word	0x00030850
        /*0a3c*/ 	.short	0x010a
        /*0a3e*/ 	.byte	0x05
	.zero		1


	//   ....[42]....
        /*0a40*/ 	.word	0x0000a1d0
        /*0a44*/ 	.word	0x000000ff
        /*0a48*/ 	.word	0x00000000
        /*0a4c*/ 	.short	0x0101
        /*0a4e*/ 	.byte	0x04
	.zero		1


	//   ....[43]....
        /*0a50*/ 	.word	0x0000b6f0
        /*0a54*/ 	.word	0x000000ff
        /*0a58*/ 	.word	0x00000000
        /*0a5c*/ 	.short	0x0101
        /*0a5e*/ 	.byte	0x05
	.zero		1


	//   ....[44]....
        /*0a60*/ 	.word	0x0000bf90
        /*0a64*/ 	.word	0x000000ff
        /*0a68*/ 	.word	0x00030850
        /*0a6c*/ 	.short	0x010a
        /*0a6e*/ 	.byte	0x05
	.zero		1


	//   ....[45]....
        /*0a70*/ 	.word	0x0000bfd0
        /*0a74*/ 	.word	0x000000ff
        /*0a78*/ 	.word	0x00030850
        /*0a7c*/ 	.short	0x010a
        /*0a7e*/ 	.byte	0x05
	.zero		1


	//   ....[46]....
        /*0a80*/ 	.word	0x0000c580
        /*0a84*/ 	.word	0x000000ff
        /*0a88*/ 	.word	0x00000000
        /*0a8c*/ 	.short	0x0101
        /*0a8e*/ 	.byte	0x04
	.zero		1


	//   ....[47]....
        /*0a90*/ 	.word	0x0000e6d0
        /*0a94*/ 	.word	0x00000016
        /*0a98*/ 	.word	0x00000000
        /*0a9c*/ 	.short	0x0101
        /*0a9e*/ 	.byte	0x3f
	.zero		1


	//   ....[48]....
        /*0aa0*/ 	.word	0x00011a90
        /*0aa4*/ 	.word	0x00000006
        /*0aa8*/ 	.word	0x00030840
        /*0aac*/ 	.short	0x010a
        /*0aae*/ 	.byte	0x3f
	.zero		1


	//   ....[49]....
        /*0ab0*/ 	.word	0x00011fa0
        /*0ab4*/ 	.word	0x00000006
        /*0ab8*/ 	.word	0x00030830
        /*0abc*/ 	.short	0x0107
        /*0abe*/ 	.byte	0x3f
	.zero		1


	//   ....[50]....
        /*0ac0*/ 	.word	0x00012050
        /*0ac4*/ 	.word	0x00000006
        /*0ac8*/ 	.word	0x00030830
        /*0acc*/ 	.short	0x0101
        /*0ace*/ 	.byte	0x3f
	.zero		1


	//   ....[51]....
        /*0ad0*/ 	.word	0x00012c40
        /*0ad4*/ 	.word	0x00000016
        /*0ad8*/ 	.word	0x00030800
        /*0adc*/ 	.short	0x0107
        /*0ade*/ 	.byte	0x3f
	.zero		1


	//   ....[52]....
        /*0ae0*/ 	.word	0x00012d60
        /*0ae4*/ 	.word	0x00000016
        /*0ae8*/ 	.word	0x00030800
        /*0aec*/ 	.short	0x0101
        /*0aee*/ 	.byte	0x3f
	.zero		1


	//   ....[53]....
        /*0af0*/ 	.word	0x00012d80
        /*0af4*/ 	.word	0x00000016
        /*0af8*/ 	.word	0x00030820
        /*0afc*/ 	.short	0x010a
        /*0afe*/ 	.byte	0x3f
	.zero		1


	//   ....[54]....
        /*0b00*/ 	.word	0x00013160
        /*0b04*/ 	.word	0x00000007
        /*0b08*/ 	.word	0x00030840
        /*0b0c*/ 	.short	0x010a
        /*0b0e*/ 	.byte	0x3f
	.zero		1


	//   ....[55]....
        /*0b10*/ 	.word	0x00013660
        /*0b14*/ 	.word	0x00000007
        /*0b18*/ 	.word	0x00030830
        /*0b1c*/ 	.short	0x0107
        /*0b1e*/ 	.byte	0x3f
	.zero		1


	//   ....[56]....
        /*0b20*/ 	.word	0x00013710
        /*0b24*/ 	.word	0x00000007
        /*0b28*/ 	.word	0x00030830
        /*0b2c*/ 	.short	0x0101
        /*0b2e*/ 	.byte	0x3f
	.zero		1


	//   ....[57]....
        /*0b30*/ 	.word	0x00013770
        /*0b34*/ 	.word	0x00000007
        /*0b38*/ 	.word	0x00030860
        /*0b3c*/ 	.short	0x010a
        /*0b3e*/ 	.byte	0x3f
	.zero		1


	//   ....[58]....
        /*0b40*/ 	.word	0x00013c20
        /*0b44*/ 	.word	0x00000007
        /*0b48*/ 	.word	0x00030850
        /*0b4c*/ 	.short	0x0107
        /*0b4e*/ 	.byte	0x3f
	.zero		1


	//   ....[59]....
        /*0b50*/ 	.word	0x00013d70
        /*0b54*/ 	.word	0x00000007
        /*0b58*/ 	.word	0x00030850
        /*0b5c*/ 	.short	0x0101
        /*0b5e*/ 	.byte	0x3f
	.zero		1


	//   ....[60]....
        /*0b60*/ 	.word	0x00013f80
        /*0b64*/ 	.word	0x00000000
        /*0b68*/ 	.word	0x00030860
        /*0b6c*/ 	.short	0x010a
        /*0b6e*/ 	.byte	0x3f
	.zero		1


	//   ....[61]....
        /*0b70*/ 	.word	0x000143f0
        /*0b74*/ 	.word	0x00000000
        /*0b78*/ 	.word	0x00030850
        /*0b7c*/ 	.short	0x0107
        /*0b7e*/ 	.byte	0x3f
	.zero		1


	//   ....[62]....
        /*0b80*/ 	.word	0x000144a0
        /*0b84*/ 	.word	0x00000000
        /*0b88*/ 	.word	0x00030850
        /*0b8c*/ 	.short	0x0101
        /*0b8e*/ 	.byte	0x3f
	.zero		1


	//   ....[63]....
        /*0b90*/ 	.word	0x000151d0
        /*0b94*/ 	.word	0x00000004
        /*0b98*/ 	.word	0x00030820
        /*0b9c*/ 	.short	0x010a
        /*0b9e*/ 	.byte	0x3f
	.zero		1


	//   ....[64]....
        /*0ba0*/ 	.word	0x00015370
        /*0ba4*/ 	.word	0x00000005
        /*0ba8*/ 	.word	0x00030840
        /*0bac*/ 	.short	0x010a
        /*0bae*/ 	.byte	0x3f
	.zero		1


	//   ....[65]....
        /*0bb0*/ 	.word	0x00015410
        /*0bb4*/ 	.word	0x00000019
        /*0bb8*/ 	.word	0x00030840
        /*0bbc*/ 	.short	0x010a
        /*0bbe*/ 	.byte	0x3f
	.zero		1


	//   ....[66]....
        /*0bc0*/ 	.word	0x00015450
        /*0bc4*/ 	.word	0x00000005
        /*0bc8*/ 	.word	0x00030860
        /*0bcc*/ 	.short	0x010a
        /*0bce*/ 	.byte	0x3f
	.zero		1


	//   ....[67]....
        /*0bd0*/ 	.word	0x00015490
        /*0bd4*/ 	.word	0x00000019
        /*0bd8*/ 	.word	0x00030860
        /*0bdc*/ 	.short	0x010a
        /*0bde*/ 	.byte	0x3f
	.zero		1


	//   ....[68]....
        /*0be0*/ 	.word	0x00015500
        /*0be4*/ 	.word	0x00000003
        /*0be8*/ 	.word	0x00030800
        /*0bec*/ 	.short	0x010a
        /*0bee*/ 	.byte	0x3f
	.zero		1


	//   ....[69]....
        /*0bf0*/ 	.word	0x00015550
        /*0bf4*/ 	.word	0x00000003
        /*0bf8*/ 	.word	0x00030830
        /*0bfc*/ 	.short	0x010a
        /*0bfe*/ 	.byte	0x3f
	.zero		1


	//   ....[70]....
        /*0c00*/ 	.word	0x000155b0
        /*0c04*/ 	.word	0x00000004
        /*0c08*/ 	.word	0x00030830
        /*0c0c*/ 	.short	0x010a
        /*0c0e*/ 	.byte	0x3f
	.zero		1


	//   ....[71]....
        /*0c10*/ 	.word	0x00015610
        /*0c14*/ 	.word	0x00000003
        /*0c18*/ 	.word	0x00030850
        /*0c1c*/ 	.short	0x010a
        /*0c1e*/ 	.byte	0x3f
	.zero		1


	//   ....[72]....
        /*0c20*/ 	.word	0x00015670
        /*0c24*/ 	.word	0x00000004
        /*0c28*/ 	.word	0x00030830
        /*0c2c*/ 	.short	0x010a
        /*0c2e*/ 	.byte	0x3f
	.zero		1


	//   ....[73]....
        /*0c30*/ 	.word	0x000156d0
        /*0c34*/ 	.word	0x00000003
        /*0c38*/ 	.word	0x00030850
        /*0c3c*/ 	.short	0x010a
        /*0c3e*/ 	.byte	0x3f
	.zero		1


	//   ....[74]....
        /*0c40*/ 	.word	0x00015730
        /*0c44*/ 	.word	0x00000004
        /*0c48*/ 	.word	0x00030830
        /*0c4c*/ 	.short	0x010a
        /*0c4e*/ 	.byte	0x3f
	.zero		1


	//   ....[75]....
        /*0c50*/ 	.word	0x00015790
        /*0c54*/ 	.word	0x00000003
        /*0c58*/ 	.word	0x00030850
        /*0c5c*/ 	.short	0x010a
        /*0c5e*/ 	.byte	0x3f
	.zero		1


	//   ....[76]....
        /*0c60*/ 	.word	0x000157f0
        /*0c64*/ 	.word	0x00000007
        /*0c68*/ 	.word	0x00030850
        /*0c6c*/ 	.short	0x010a
        /*0c6e*/ 	.byte	0x3f
	.zero		1


	//   ....[77]....
        /*0c70*/ 	.word	0x00015910
        /*0c74*/ 	.word	0x00000006
        /*0c78*/ 	.word	0x00030840
        /*0c7c*/ 	.short	0x010a
        /*0c7e*/ 	.byte	0x3f
	.zero		1


	//   ....[78]....
        /*0c80*/ 	.word	0x00016a20
        /*0c84*/ 	.word	0x00000016
        /*0c88*/ 	.word	0x00030820
        /*0c8c*/ 	.short	0x010a
        /*0c8e*/ 	.byte	0x3f
	.zero		1


	//   ....[79]....
        /*0c90*/ 	.word	0x00016a70
        /*0c94*/ 	.word	0x00000007
        /*0c98*/ 	.word	0x00030840
        /*0c9c*/ 	.short	0x010a
        /*0c9e*/ 	.byte	0x3f
	.zero		1


	//   ....[80]....
        /*0ca0*/ 	.word	0x00017090
        /*0ca4*/ 	.word	0x00000007
        /*0ca8*/ 	.word	0x00030860
        /*0cac*/ 	.short	0x010a
        /*0cae*/ 	.byte	0x3f
	.zero		1


	//   ....[81]....
        /*0cb0*/ 	.word	0x000176d0
        /*0cb4*/ 	.word	0x00000000
        /*0cb8*/ 	.word	0x00030860
        /*0cbc*/ 	.short	0x010a
        /*0cbe*/ 	.byte	0x3f
	.zero		1


	//   ....[82]....
        /*0cc0*/ 	.word	0x000186d0
        /*0cc4*/ 	.word	0x00000004
        /*0cc8*/ 	.word	0x00030820
        /*0ccc*/ 	.short	0x010a
        /*0cce*/ 	.byte	0x3f
	.zero		1


	//   ....[83]....
        /*0cd0*/ 	.word	0x00018870
        /*0cd4*/ 	.word	0x00000005
        /*0cd8*/ 	.word	0x00030840
        /*0cdc*/ 	.short	0x010a
        /*0cde*/ 	.byte	0x3f
	.zero		1


	//   ....[84]....
        /*0ce0*/ 	.word	0x000188c0
        /*0ce4*/ 	.word	0x00000019
        /*0ce8*/ 	.word	0x00030840
        /*0cec*/ 	.short	0x010a
        /*0cee*/ 	.byte	0x3f
	.zero		1


	//   ....[85]....
        /*0cf0*/ 	.word	0x00018910
        /*0cf4*/ 	.word	0x00000005
        /*0cf8*/ 	.word	0x00030860
        /*0cfc*/ 	.short	0x010a
        /*0cfe*/ 	.byte	0x3f
	.zero		1


	//----- nvinfo : EIATTR_NUM_MBARRIERS
	.align		4
.L_211:
        /*0d00*/ 	.byte	0x03, 0x38
        /*0d02*/ 	.short	0x0016


	//----- nvinfo : EIATTR_EXIT_INSTR_OFFSETS
	.align		4
        /*0d04*/ 	.byte	0x04, 0x1c
        /*0d06*/ 	.short	(.L_213 - .L_212)


	//   ....[0]....
.L_212:
        /*0d08*/ 	.word	0x00000990


	//   ....[1]....
        /*0d0c*/ 	.word	0x0000fa80


	//   ....[2]....
        /*0d10*/ 	.word	0x000154e0


	//----- nvinfo : EIATTR_MAX_THREADS
	.align		4
.L_213:
        /*0d14*/ 	.byte	0x04, 0x05
        /*0d16*/ 	.short	(.L_215 - .L_214)
.L_214:
        /*0d18*/ 	.word	0x00000180
        /*0d1c*/ 	.word	0x00000001
        /*0d20*/ 	.word	0x00000001


	//----- nvinfo : EIATTR_CRS_STACK_SIZE
	.align		4
.L_215:
        /*0d24*/ 	.byte	0x04, 0x1e
        /*0d26*/ 	.short	(.L_217 - .L_216)
.L_216:
        /*0d28*/ 	.word	0x00000000


	//----- nvinfo : EIATTR_CBANK_PARAM_SIZE
	.align		4
.L_217:
        /*0d2c*/ 	.byte	0x03, 0x19
        /*0d2e*/ 	.short	0x0af0


	//----- nvinfo : EIATTR_PARAM_CBANK
	.align		4
        /*0d30*/ 	.byte	0x04, 0x0a
        /*0d32*/ 	.short	(.L_219 - .L_218)
	.align		4
.L_218:
        /*0d34*/ 	.word	index@(.nv.constant0._ZN7cutlass13device_kernelIN5flash11enable_sm90INS1_16FlashAttnFwdSm90INS1_25CollectiveMainloopFwdSm90ILi2EN4cute5tupleIJNS5_1CILi1EEES8_S8_EEENS6_IJNS7_ILi128EEENS7_ILi64EEENS7_ILi256EEEEEELi256ENS_10bfloat16_tEfNS_4arch4Sm90ELb0ELb1ELb0ELb1ELb1ELb0ELb0ELb1ELb1ELb1ELb0ELb0EEENS1_21CollectiveEpilogueFwdINS6_IJSA_SC_SB_EEES9_SE_SG_Li256ELb1ELb1ELb0ELb0EEENS1_36VarlenDynamicPersistentTileSchedulerILi128ELi64ELi256ELi128ELb0ELb1ELb1ELb1ELb0ELb1EEEEEEEEEvNT_6ParamsE)
        /*0d38*/ 	.short	0x0210
        /*0d3a*/ 	.short	0x0af0


	//----- nvinfo : EIATTR_SW_WAR
	.align		4
.L_219:
        /*0d3c*/ 	.byte	0x04, 0x36
        /*0d3e*/ 	.short	(.L_221 - .L_220)
.L_220:
        /*0d40*/ 	.word	0x00000008
.L_221:


//--------------------- .nv.info._ZN7cutlass13device_kernelIN5flash11enable_sm90INS1_16FlashAttnFwdSm90INS1_25CollectiveMainloopFwdSm90ILi2EN4cute5tupleIJNS5_1CILi1EEES8_S8_EEENS6_IJNS7_ILi128EEENS7_ILi64EEENS7_ILi256EEEEEELi256ENS_10bfloat16_tEfNS_4arch4Sm90ELb0ELb1ELb0ELb1ELb1ELb1ELb0ELb1ELb1ELb1ELb0ELb0EEENS1_21CollectiveEpilogueFwdINS6_IJSA_SC_SB_EEES9_SE_SG_Li256ELb1ELb1ELb0ELb0EEENS1_36VarlenDynamicPersistentTileSchedulerILi128ELi64ELi256ELi128ELb0ELb1ELb1ELb1ELb0ELb1EEEEEEEEEvNT_6ParamsE --------------------------
	.section	.nv.info._ZN7cutlass13device_kernelIN5flash11enable_sm90INS1_16FlashAttnFwdSm90INS1_25CollectiveMainloopFwdSm90ILi2EN4cute5tupleIJNS5_1CILi1EEES8_S8_EEENS6_IJNS7_ILi128EEENS7_ILi64EEENS7_ILi256EEEEEELi256ENS_10bfloat16_tEfNS_4arch4Sm90ELb0ELb1ELb0ELb1ELb1ELb1ELb0ELb1ELb1ELb1ELb0ELb0EEENS1_21CollectiveEpilogueFwdINS6_IJSA_SC_SB_EEES9_SE_SG_Li256ELb1ELb1ELb0ELb0EEENS1_36VarlenDynamicPersistentTileSchedulerILi128ELi64ELi256ELi128ELb0ELb1ELb1ELb1ELb0ELb1EEEEEEEEEvNT_6ParamsE,"",@"SHT_CUDA_INFO"
	.sectionflags	@""
	.align	4


	//----- nvinfo : EIATTR_CUDA_API_VERSION
	.align		4
        /*0000*/ 	.byte	0x04, 0x37
        /*0002*/ 	.short	(.L_223 - .L_222)
.L_222:
        /*0004*/ 	.word	0x00000082


	//----- nvinfo : EIATTR_KPARAM_INFO
	.align		4
.L_223:
        /*0008*/ 	.byte	0x04, 0x17
        /*000a*/ 	.short	(.L_225 - .L_224)
.L_224:
        /*000c*/ 	.word	0x00000000
        /*0010*/ 	.short	0x0000
        /*0012*/ 	.short	0x0070
        /*0014*/ 	.byte	0x00, 0xf0, 0x01, 0x2a


	//----- nvinfo : EIATTR_SPARSE_MMA_MASK
	.align		4
.L_225:
        /*0018*/ 	.byte	0x03, 0x50
        /*001a*/ 	.short	0x0000


	//----- nvinfo : EIATTR_MAXREG_COUNT
	.align		4
        /*001c*/ 	.byte	0x03, 0x1b
        /*001e*/ 	.short	0x00a8


	//----- nvinfo : EIATTR_NUM_BARRIERS
	.align		4
        /*0020*/ 	.byte	0x02, 0x4c
        /*0022*/ 	.byte	0x10
	.zero		1


	//----- nvinfo : EIATTR_EXTERNS
	.align		4
        /*0024*/ 	.byte	0x04, 0x0f
        /*0026*/ 	.short	(.L_227 - .L_226)


	//   ....[0]....
	.align		4
.L_226:
        /*0028*/ 	.word	index@(__assertfail)


	//----- nvinfo : EIATTR_ANNOTATIONS
	.align		4
.L_227:
        /*002c*/ 	.byte	0x04, 0x55
        /*002e*/ 	.short	(.L_229 - .L_228)


	//   ....[0]....
.L_228:
        /* <DEDUP_REMOVED lines=119> */
        /*0794*/ 	.byte	0xa0, 0x9a, 0x02, 0x00


	//----- nvinfo : EIATTR_MERCURY_ISA_VERSION
	.align		4
.L_229:
        /*0798*/ 	.byte	0x03, 0x5f
        /*079a*/ 	.short	0x0101


	//----- nvinfo : EIATTR_UNUSED_LOAD_BYTE_OFFSET
	.align		4
        /*079c*/ 	.byte	0x04, 0x44
        /*079e*/ 	.short	(.L_231 - .L_230)


	//   ....[0]....
.L_230:
        /*07a0*/ 	.word	0x00000a30
        /*07a4*/ 	.word	0x0000fff0


	//   ....[1]....
        /*07a8*/ 	.word	0x0001f5d0
        /*07ac*/ 	.word	0x0000fff0


	//----- nvinfo : EIATTR_INT_WARP_WIDE_INSTR_OFFSETS
	.align		4
.L_231:
        /*07b0*/ 	.byte	0x04, 0x31
        /*07b2*/ 	.short	(.L_233 - .L_232)


	//   ....[0]....
.L_232:
        /*07b4*/ 	.word	0x00000120


	//   ....[1]....
        /*07b8*/ 	.word	0x00000160


	//   ....[2]....
        /*07bc*/ 	.word	0x00000220


	//   ....[3]....
        /*07c0*/ 	.word	0x000256d0


	//   ....[4]....
        /*07c4*/ 	.word	0x00025760


	//   ....[5]....
        /*07c8*/ 	.word	0x000285f0


	//   ....[6]....
        /*07cc*/ 	.word	0x00028680


	//----- nvinfo : EIATTR_COOP_GROUP_MASK_REGIDS
	.align		4
.L_233:
        /*07d0*/ 	.byte	0x04, 0x29
        /*07d2*/ 	.short	(.L_235 - .L_234)


	//   ....[0]....
.L_234:
        /*07d4*/ 	.word	0xffffffff


	//   ....[1]....
        /*07d8*/ 	.word	0xffffffff


	//   ....[2]....
        /*07dc*/ 	.word	0xffffffff


	//   ....[3]....
        /*07e0*/ 	.word	0xffffffff


	//   ....[4]....
        /*07e4*/ 	.word	0xffffffff


	//   ....[5]....
        /*07e8*/ 	.word	0xffffffff


	//   ....[6]....
        /*07ec*/ 	.word	0xffffffff


	//   ....[7]....
        /*07f0*/ 	.word	0xffffffff


	//   ....[8]....
        /*07f4*/ 	.word	0xffffffff


	//   ....[9]....
        /*07f8*/ 	.word	0xffffffff


	//   ....[10]....
        /*07fc*/ 	.word	0xffffffff


	//   ....[11]....
        /*0800*/ 	.word	0xffffffff


	//   ....[12]....
        /*0804*/ 	.word	0xffffffff


	//   ....[13]....
        /*0808*/ 	.word	0xffffffff


	//   ....[14]....
        /*080c*/ 	.word	0xffffffff


	//   ....[15]....
        /*0810*/ 	.word	0xffffffff


	//   ....[16]....
        /*0814*/ 	.word	0xffffffff


	//   ....[17]....
        /*0818*/ 	.word	0xffffffff


	//   ....[18]....
        /*081c*/ 	.word	0xffffffff


	//   ....[19]....
        /*0820*/ 	.word	0xffffffff


	//   ....[20]....
        /*0824*/ 	.word	0xffffffff


	//   ....[21]....
        /*0828*/ 	.word	0xffffffff


	//   ....[22]....
        /*082c*/ 	.word	0xffffffff


	//   ....[23]....
        /*0830*/ 	.word	0xffffffff


	//   ....[24]....
        /*0834*/ 	.word	0xffffffff


	//   ....[25]....
        /*0838*/ 	.word	0xffffffff


	//   ....[26]....
        /*083c*/ 	.word	0xffffffff


	//   ....[27]....
        /*0840*/ 	.word	0xffffffff


	//   ....[28]....
        /*0844*/ 	.word	0xffffffff


	//   ....[29]....
        /*0848*/ 	.word	0xffffffff


	//   ....[30]....
        /*084c*/ 	.word	0xffffffff


	//   ....[31]....
        /*0850*/ 	.word	0xffffffff


	//   ....[32]....
        /*0854*/ 	.word	0xffffffff


	//   ....[33]....
        /*0858*/ 	.word	0xffffffff


	//   ....[34]....
        /*085c*/ 	.word	0xffffffff


	//   ....[35]....
        /*0860*/ 	.word	0xffffffff


	//   ....[36]....
        /*0864*/ 	.word	0xffffffff


	//   ....[37]....
        /*0868*/ 	.word	0xffffffff


	//   ....[38]....
        /*086c*/ 	.word	0xffffffff


	//   ....[39]....
        /*0870*/ 	.word	0xffffffff


	//   ....[40]....
        /*0874*/ 	.word	0xffffffff


	//   ....[41]....
        /*0878*/ 	.word	0xffffffff


	//   ....[42]....
        /*087c*/ 	.word	0xffffffff


	//   ....[43]....
        /*0880*/ 	.word	0xffffffff


	//   ....[44]....
        /*0884*/ 	.word	0xffffffff


	//   ....[45]....
        /*0888*/ 	.word	0xffffffff


	//   ....[46]....
        /*088c*/ 	.word	0xffffffff


	//   ....[47]....
        /*0890*/ 	.word	0xffffffff


	//   ....[48]....
        /*0894*/ 	.word	0xffffffff


	//   ....[49]....
        /*0898*/ 	.word	0xffffffff


	//   ....[50]....
        /*089c*/ 	.word	0xffffffff


	//   ....[51]....
        /*08a0*/ 	.word	0xffffffff


	//   ....[52]....
        /*08a4*/ 	.word	0xffffffff


	//   ....[53]....
        /*08a8*/ 	.word	0xffffffff


	//   ....[54]....
        /*08ac*/ 	.word	0xffffffff


	//   ....[55]....
        /*08b0*/ 	.word	0xffffffff


	//   ....[56]....
        /*08b4*/ 	.word	0xffffffff


	//   ....[57]....
        /*08b8*/ 	.word	0xffffffff


	//   ....[58]....
        /*08bc*/ 	.word	0xffffffff


	//   ....[59]....
        /*08c0*/ 	.word	0xffffffff


	//   ....[60]....
        /*08c4*/ 	.word	0xffffffff


	//   ....[61]....
        /*08c8*/ 	.word	0xffffffff


	//   ....[62]....
        /*08cc*/ 	.word	0xffffffff


	//   ....[63]....
        /*08d0*/ 	.word	0xffffffff


	//   ....[64]....
        /*08d4*/ 	.word	0xffffffff


	//   ....[65]....
        /*08d8*/ 	.word	0xffffffff


	//   ....[66]....
        /*08dc*/ 	.word	0xffffffff


	//   ....[67]....
        /*08e0*/ 	.word	0xffffffff


	//   ....[68]....
        /*08e4*/ 	.word	0xffffffff


	//   ....[69]....
        /*08e8*/ 	.word	0xffffffff


	//   ....[70]....
        /*08ec*/ 	.word	0xffffffff


	//   ....[71]....
        /*08f0*/ 	.word	0xffffffff


	//   ....[72]....
        /*08f4*/ 	.word	0xffffffff


	//   ....[73]....
        /*08f8*/ 	.word	0xffffffff


	//   ....[74]....
        /*08fc*/ 	.word	0xffffffff


	//   ....[75]....
        /*0900*/ 	.word	0xffffffff


	//   ....[76]....
        /*0904*/ 	.word	0xffffffff


	//   ....[77]....
        /*0908*/ 	.word	0xffffffff


	//   ....[78]....
        /*090c*/ 	.word	0xffffffff


	//   ....[79]....
        /*0910*/ 	.word	0xffffffff


	//   ....[80]....
        /*0914*/ 	.word	0xffffffff


	//   ....[81]....
        /*0918*/ 	.word	0xffffffff


	//   ....[82]....
        /*091c*/ 	.word	0xffffffff


	//   ....[83]....
        /*0920*/ 	.word	0xffffffff


	//   ....[84]....
        /*0924*/ 	.word	0xffffffff


	//   ....[85]....
        /*0928*/ 	.word	0xffffffff


	//   ....[86]....
        /*092c*/ 	.word	0xffffffff


	//   ....[87]....
        /*0930*/ 	.word	0xffffffff


	//   ....[88]....
        /*0934*/ 	.word	0xffffffff


	//   ....[89]....
        /*0938*/ 	.word	0xffffffff


	//   ....[90]....
        /*093c*/ 	.word	0xffffffff


	//   ....[91]....
        /*0940*/ 	.word	0xffffffff


	//   ....[92]....
        /*0944*/ 	.word	0xffffffff


	//   ....[93]....
        /*0948*/ 	.word	0xffffffff


	//   ....[94]....
        /*094c*/ 	.word	0xffffffff


	//   ....[95]....
        /*0950*/ 	.word	0xffffffff


	//   ....[96]....
        /*0954*/ 	.word	0xffffffff


	//   ....[97]....
        /*0958*/ 	.word	0xffffffff


	//   ....[98]....
        /*095c*/ 	.word	0xffffffff


	//   ....[99]....
        /*0960*/ 	.word	0xffffffff


	//   ....[100]....
        /*0964*/ 	.word	0xffffffff


	//   ....[101]....
        /*0968*/ 	.word	0xffffffff


	//   ....[102]....
        /*096c*/ 	.word	0xffffffff


	//   ....[103]....
        /*0970*/ 	.word	0xffffffff


	//   ....[104]....
        /*0974*/ 	.word	0xffffffff


	//   ....[105]....
        /*0978*/ 	.word	0xffffffff


	//   ....[106]....
        /*097c*/ 	.word	0xffffffff


	//   ....[107]....
        /*0980*/ 	.word	0xffffffff


	//   ....[108]....
        /*0984*/ 	.word	0xffffffff


	//   ....[109]....
        /*0988*/ 	.word	0xffffffff


	//   ....[110]....
        /*098c*/ 	.word	0xffffffff


	//   ....[111]....
        /*0990*/ 	.word	0xffffffff


	//   ....[112]....
        /*0994*/ 	.word	0xffffffff


	//   ....[113]....
        /*0998*/ 	.word	0xffffffff


	//   ....[114]....
        /*099c*/ 	.word	0xffffffff


	//   ....[115]....
        /*09a0*/ 	.word	0xffffffff


	//   ....[116]....
        /*09a4*/ 	.word	0xffffffff


	//   ....[117]....
        /*09a8*/ 	.word	0xffffffff


	//   ....[118]....
        /*09ac*/ 	.word	0xffffffff


	//   ....[119]....
        /*09b0*/ 	.word	0xffffffff


	//   ....[120]....
        /*09b4*/ 	.word	0xffffffff


	//   ....[121]....
        /*09b8*/ 	.word	0xffffffff


	//   ....[122]....
        /*09bc*/ 	.word	0xffffffff


	//   ....[123]....
        /*09c0*/ 	.word	0xffffffff


	//   ....[124]....
        /*09c4*/ 	.word	0xffffffff


	//   ....[125]....
        /*09c8*/ 	.word	0xffffffff


	//   ....[126]....
        /*09cc*/ 	.word	0xffffffff


	//   ....[127]....
        /*09d0*/ 	.word	0xffffffff


	//   ....[128]....
        /*09d4*/ 	.word	0xffffffff


	//   ....[129]....
        /*09d8*/ 	.word	0xffffffff


	//   ....[130]....
        /*09dc*/ 	.word	0xffffffff


	//   ....[131]....
        /*09e0*/ 	.word	0xffffffff


	//   ....[132]....
        /*09e4*/ 	.word	0xffffffff


	//   ....[133]....
        /*09e8*/ 	.word	0xffffffff


	//   ....[134]....
        /*09ec*/ 	.word	0xffffffff


	//   ....[135]....
        /*09f0*/ 	.word	0xffffffff


	//   ....[136]....
        /*09f4*/ 	.word	0xffffffff


	//   ....[137]....
        /*09f8*/ 	.word	0xffffffff


	//   ....[138]....
        /*09fc*/ 	.word	0xffffffff


	//   ....[139]....
        /*0a00*/ 	.word	0xffffffff


	//   ....[140]....
        /*0a04*/ 	.word	0xffffffff


	//   ....[141]....
        /*0a08*/ 	.word	0xffffffff


	//   ....[142]....
        /*0a0c*/ 	.word	0xffffffff


	//   ....[143]....
        /*0a10*/ 	.word	0xffffffff


	//   ....[144]....
        /*0a14*/ 	.word	0xffffffff


	//   ....[145]....
        /*0a18*/ 	.word	0xffffffff


	//   ....[146]....
        /*0a1c*/ 	.word	0xffffffff


	//   ....[147]....
        /*0a20*/ 	.word	0xffffffff


	//   ....[148]....
        /*0a24*/ 	.word	0xffffffff


	//   ....[149]....
        /*0a28*/ 	.word	0xffffffff


	//   ....[150]....
        /*0a2c*/ 	.word	0xffffffff


	//   ....[151]....
        /*0a30*/ 	.word	0xffffffff


	//   ....[152]....
        /*0a34*/ 	.word	0xffffffff


	//   ....[153]....
        /*0a38*/ 	.word	0xffffffff


	//   ....[154]....
        /*0a3c*/ 	.word	0xffffffff


	//   ....[155]....
        /*0a40*/ 	.word	0xffffffff


	//   ....[156]....
        /*0a44*/ 	.word	0xffffffff


	//   ....[157]....
        /*0a48*/ 	.word	0xffffffff


	//   ....[158]....
        /*0a4c*/ 	.word	0xffffffff


	//   ....[159]....
        /*0a50*/ 	.word	0xffffffff


	//   ....[160]....
        /*0a54*/ 	.word	0xffffffff


	//   ....[161]....
        /*0a58*/ 	.word	0xffffffff


	//   ....[162]....
        /*0a5c*/ 	.word	0xffffffff


	//   ....[163]....
        /*0a60*/ 	.word	0xffffffff


	//   ....[164]....
        /*0a64*/ 	.word	0xffffffff


	//   ....[165]....
        /*0a68*/ 	.word	0xffffffff


	//   ....[166]....
        /*0a6c*/ 	.word	0xffffffff


	//   ....[167]....
        /*0a70*/ 	.word	0xffffffff


	//   ....[168]....
        /*0a74*/ 	.word	0xffffffff


	//   ....[169]....
        /*0a78*/ 	.word	0xffffffff


	//   ....[170]....
        /*0a7c*/ 	.word	0xffffffff


	//   ....[171]....
        /*0a80*/ 	.word	0xffffffff


	//   ....[172]....
        /*0a84*/ 	.word	0xffffffff


	//   ....[173]....
        /*0a88*/ 	.word	0xffffffff


	//   ....[174]....
        /*0a8c*/ 	.word	0xffffffff


	//   ....[175]....
        /*0a90*/ 	.word	0xffffffff


	//   ....[176]....
        /*0a94*/ 	.word	0xffffffff


	//   ....[177]....
        /*0a98*/ 	.word	0xffffffff


	//   ....[178]....
        /*0a9c*/ 	.word	0xffffffff


	//   ....[179]....
        /*0aa0*/ 	.word	0xffffffff


	//   ....[180]....
        /*0aa4*/ 	.word	0xffffffff


	//   ....[181]....
        /*0aa8*/ 	.word	0xffffffff


	//   ....[182]....
        /*0aac*/ 	.word	0xffffffff


	//   ....[183]....
        /*0ab0*/ 	.word	0xffffffff


	//   ....[184]....
        /*0ab4*/ 	.word	0xffffffff


	//   ....[185]....
        /*0ab8*/ 	.word	0x0500000f


	//   ....[186]....
        /*0abc*/ 	.word	0x0500000f


	//   ....[187]....
        /*0ac0*/ 	.word	0x0500000f


	//   ....[188]....
        /*0ac4*/ 	.word	0x0500000f


	//   ....[189]....
        /*0ac8*/ 	.word	0x0500000f


	//   ....[190]....
        /*0acc*/ 	.word	0x0500000f


	//   ....[191]....
        /*0ad0*/ 	.word	0x0500000f


	//   ....[192]....
        /*0ad4*/ 	.word	0x0500000f


	//   ....[193]....
        /*0ad8*/ 	.word	0x0500000f


	//   ....[194]....
        /*0adc*/ 	.word	0x0500000f


	//   ....[195]....
        /*0ae0*/ 	.word	0x0500000f


	//   ....[196]....
        /*0ae4*/ 	.word	0x0500000f


	//   ....[197]....
        /*0ae8*/ 	.word	0x0500000f


	//   ....[198]....
        /*0aec*/ 	.word	0x0500000f


	//   ....[199]....
        /*0af0*/ 	.word	0x0500000f


	//   ....[200]....
        /*0af4*/ 	.word	0x0500000f


	//   ....[201]....
        /*0af8*/ 	.word	0x0500000f


	//   ....[202]....
        /*0afc*/ 	.word	0x0500000f


	//   ....[203]....
        /*0b00*/ 	.word	0x0500000f


	//   ....[204]....
        /*0b04*/ 	.word	0x0500000f


	//   ....[205]....
        /*0b08*/ 	.word	0x0500000f


	//   ....[206]....
        /*0b0c*/ 	.word	0x0500000f


	//   ....[207]....
        /*0b10*/ 	.word	0x0500000f


	//   ....[208]....
        /*0b14*/ 	.word	0x0500000f


	//   ....[209]....
        /*0b18*/ 	.word	0x0500000f


	//   ....[210]....
        /*0b1c*/ 	.word	0x0500000f


	//   ....[211]....
        /*0b20*/ 	.word	0x0500000f


	//   ....[212]....
        /*0b24*/ 	.word	0x0500000f


	//   ....[213]....
        /*0b28*/ 	.word	0x0500000f


	//   ....[214]....
        /*0b2c*/ 	.word	0x0500000f


	//   ....[215]....
        /*0b30*/ 	.word	0x0500000f


	//   ....[216]....
        /*0b34*/ 	.word	0x0500000f


	//   ....[217]....
        /*0b38*/ 	.word	0x0500000f


	//   ....[218]....
        /*0b3c*/ 	.word	0x0500000f


	//   ....[219]....
        /*0b40*/ 	.word	0x0500000f


	//   ....[220]....
        /*0b44*/ 	.word	0x0500000f


	//   ....[221]....
        /*0b48*/ 	.word	0x0500000f


	//   ....[222]....
        /*0b4c*/ 	.word	0x0500000f


	//   ....[223]....
        /*0b50*/ 	.word	0x0500000f


	//   ....[224]....
        /*0b54*/ 	.word	0x0500000f


	//   ....[225]....
        /*0b58*/ 	.word	0x0500000f


	//   ....[226]....
        /*0b5c*/ 	.word	0x0500000f


	//   ....[227]....
        /*0b60*/ 	.word	0x0500000f


	//   ....[228]....
        /*0b64*/ 	.word	0x0500000f


	//   ....[229]....
        /*0b68*/ 	.word	0x0500000f


	//   ....[230]....
        /*0b6c*/ 	.word	0x0500000f


	//   ....[231]....
        /*0b70*/ 	.word	0x0500000f


	//   ....[232]....
        /*0b74*/ 	.word	0x0500000f


	//   ....[233]....
        /*0b78*/ 	.word	0x0500000f


	//   ....[234]....
        /*0b7c*/ 	.word	0x0500000f


	//   ....[235]....
        /*0b80*/ 	.word	0x0500000f


	//   ....[236]....
        /*0b84*/ 	.word	0x0500000f


	//   ....[237]....
        /*0b88*/ 	.word	0x0500000f


	//   ....[238]....
        /*0b8c*/ 	.word	0x0500000f


	//   ....[239]....
        /*0b90*/ 	.word	0x0500000f


	//   ....[240]....
        /*0b94*/ 	.word	0x0500000f


	//   ....[241]....
        /*0b98*/ 	.word	0x0500000f


	//   ....[242]....
        /*0b9c*/ 	.word	0x0500000f


	//   ....[243]....
        /*0ba0*/ 	.word	0x0500000f


	//   ....[244]....
        /*0ba4*/ 	.word	0x0500000f


	//   ....[245]....
        /*0ba8*/ 	.word	0x0500000f


	//   ....[246]....
        /*0bac*/ 	.word	0x0500000f


	//   ....[247]....
        /*0bb0*/ 	.word	0x0500000f


	//   ....[248]....
        /*0bb4*/ 	.word	0x0500000f


	//   ....[249]....
        /*0bb8*/ 	.word	0x0500000f


	//   ....[250]....
        /*0bbc*/ 	.word	0x0500000f


	//   ....[251]....
        /*0bc0*/ 	.word	0x0500000f


	//   ....[252]....
        /*0bc4*/ 	.word	0x0500000f


	//   ....[253]....
        /*0bc8*/ 	.word	0x0500000f


	//   ....[254]....
        /*0bcc*/ 	.word	0x0500000f


	//   ....[255]....
        /*0bd0*/ 	.word	0x0500000f


	//   ....[0]....
        /*0bd4*/ 	.word	0x0500000f


	//   ....[1]....
        /*0bd8*/ 	.word	0x0500000f


	//   ....[2]....
        /*0bdc*/ 	.word	0x0500000f


	//   ....[3]....
        /*0be0*/ 	.word	0x0500000f


	//   ....[4]....
        /*0be4*/ 	.word	0x0500000f


	//   ....[5]....
        /*0be8*/ 	.word	0x0500000f


	//   ....[6]....
        /*0bec*/ 	.word	0x0500000f


	//   ....[7]....
        /*0bf0*/ 	.word	0x0500000f


	//   ....[8]....
        /*0bf4*/ 	.word	0x0500000f


	//   ....[9]....
        /*0bf8*/ 	.word	0x0500000f


	//   ....[10]....
        /*0bfc*/ 	.word	0x0500000f


	//   ....[11]....
        /*0c00*/ 	.word	0x0500000f


	//   ....[12]....
        /*0c04*/ 	.word	0x0500000f


	//   ....[13]....
        /*0c08*/ 	.word	0x0500000f


	//   ....[14]....
        /*0c0c*/ 	.word	0x0500000f


	//   ....[15]....
        /*0c10*/ 	.word	0x0500000f


	//   ....[16]....
        /*0c14*/ 	.word	0x0500000f


	//   ....[17]....
        /*0c18*/ 	.word	0x0500000f


	//   ....[18]....
        /*0c1c*/ 	.word	0x0500000f


	//   ....[19]....
        /*0c20*/ 	.word	0x0500000f


	//   ....[20]....
        /*0c24*/ 	.word	0x0500000f


	//   ....[21]....
        /*0c28*/ 	.word	0x0500000f


	//   ....[22]....
        /*0c2c*/ 	.word	0x0500000f


	//   ....[23]....
        /*0c30*/ 	.word	0x0500000f


	//   ....[24]....
        /*0c34*/ 	.word	0x0500000f


	//   ....[25]....
        /*0c38*/ 	.word	0x0500000f


	//   ....[26]....
        /*0c3c*/ 	.word	0x0500000f


	//   ....[27]....
        /*0c40*/ 	.word	0x0500000f


	//   ....[28]....
        /*0c44*/ 	.word	0x0500000f


	//   ....[29]....
        /*0c48*/ 	.word	0x0500000f


	//   ....[30]....
        /*0c4c*/ 	.word	0x0500000f


	//   ....[31]....
        /*0c50*/ 	.word	0x0500000f


	//   ....[32]....
        /*0c54*/ 	.word	0x0500000f


	//   ....[33]....
        /*0c58*/ 	.word	0x0500000f


	//   ....[34]....
        /*0c5c*/ 	.word	0x0500000f


	//   ....[35]....
        /*0c60*/ 	.word	0x0500000f


	//   ....[36]....
        /*0c64*/ 	.word	0x0500000f


	//   ....[37]....
        /*0c68*/ 	.word	0x0500000f


	//   ....[38]....
        /*0c6c*/ 	.word	0x0500000f


	//   ....[39]....
        /*0c70*/ 	.word	0x0500000f


	//   ....[40]....
        /*0c74*/ 	.word	0x0500000f


	//----- nvinfo : EIATTR_COOP_GROUP_INSTR_OFFSETS
	.align		4
.L_235:
        /*0c78*/ 	.byte	0x04, 0x28
        /*0c7a*/ 	.short	(.L_237 - .L_236)


	//   ....[0]....
.L_236:
        /*0c7c*/ 	.word	0x00000060


	//   ....[1]....
        /*0c80*/ 	.word	0x00000130


	//   ....[2]....
        /*0c84*/ 	.word	0x00000230


	//   ....[3]....
        /*0c88*/ 	.word	0x000003a0


	//   ....[4]....
        /*0c8c*/ 	.word	0x00000500


	//   ....[5]....
        /*0c90*/ 	.word	0x00000620


	//   ....[6]....
        /*0c94*/ 	.word	0x00000780


	//   ....[7]....
        /*0c98*/ 	.word	0x00003660


	//   ....[8]....
        /*0c9c*/ 	.word	0x00003670


	//   ....[9]....
        /*0ca0*/ 	.word	0x00004520


	//   ....[10]....
        /*0ca4*/ 	.word	0x00004530


	//   ....[11]....
        /*0ca8*/ 	.word	0x00005d50


	//   ....[12]....
        /*0cac*/ 	.word	0x00005d60


	//   ....[13]....
        /*0cb0*/ 	.word	0x00006d80


	//   ....[14]....
        /*0cb4*/ 	.word	0x00006d90


	//   ....[15]....
        /*0cb8*/ 	.word	0x00007fe0


	//   ....[16]....
        /*0cbc*/ 	.word	0x00007ff0


	//   ....[17]....
        /*0cc0*/ 	.word	0x000081b0


	//   ....[18]....
        /*0cc4*/ 	.word	0x000081c0


	//   ....[19]....
        /*0cc8*/ 	.word	0x00008610


	//   ....[20]....
        /*0ccc*/ 	.word	0x00008620


	//   ....[21]....
        /*0cd0*/ 	.word	0x000087d0


	//   ....[22]....
        /*0cd4*/ 	.word	0x000087f0


	//   ....[23]....
        /*0cd8*/ 	.word	0x000093b0


	//   ....[24]....
        /*0cdc*/ 	.word	0x00009b70


	//   ....[25]....
        /*0ce0*/ 	.word	0x00009b80


	//   ....[26]....
        /*0ce4*/ 	.word	0x00009b90


	//   ....[27]....
        /*0ce8*/ 	.word	0x00009ba0


	//   ....[28]....
        /*0cec*/ 	.word	0x0000a150


	//   ....[29]....
        /*0cf0*/ 	.word	0x0000a160


	//   ....[30]....
        /*0cf4*/ 	.word	0x0000a170


	//   ....[31]....
        /*0cf8*/ 	.word	0x0000a180


	//   ....[32]....
        /*0cfc*/ 	.word	0x0000a710


	//   ....[33]....
        /*0d00*/ 	.word	0x0000a720


	//   ....[34]....
        /*0d04*/ 	.word	0x0000a730


	//   ....[35]....
        /*0d08*/ 	.word	0x0000a740


	//   ....[36]....
        /*0d0c*/ 	.word	0x0000acf0


	//   ....[37]....
        /*0d10*/ 	.word	0x0000ad00


	//   ....[38]....
        /*0d14*/ 	.word	0x0000ad10


	//   ....[39]....
        /*0d18*/ 	.word	0x0000ad20


	//   ....[40]....
        /*0d1c*/ 	.word	0x0000e7e0


	//   ....[41]....
        /*0d20*/ 	.word	0x0000e7f0


	//   ....[42]....
        /*0d24*/ 	.word	0x0000e800


	//   ....[43]....
        /*0d28*/ 	.word	0x0000e810


	//   ....[44]....
        /*0d2c*/ 	.word	0x0000ecd0


	//   ....[45]....
        /*0d30*/ 	.word	0x0000ece0


	//   ....[46]....
        /*0d34*/ 	.word	0x0000ecf0


	//   ....[47]....
        /*0d38*/ 	.word	0x0000ed00


	//   ....[48]....
        /*0d3c*/ 	.word	0x0000f1a0


	//   ....[49]....
        /*0d40*/ 	.word	0x0000f1b0


	//   ....[50]....
        /*0d44*/ 	.word	0x0000f1c0


	//   ....[51]....
        /*0d48*/ 	.word	0x0000f1d0


	//   ....[52]....
        /*0d4c*/ 	.word	0x0000f690


	//   ....[53]....
        /*0d50*/ 	.word	0x0000f6a0


	//   ....[54]....
        /*0d54*/ 	.word	0x0000f6b0


	//   ....[55]....
        /*0d58*/ 	.word	0x0000f6c0


	//   ....[56]....
        /*0d5c*/ 	.word	0x00014250


	//   ....[57]....
        /*0d60*/ 	.word	0x000144b0


	//   ....[58]....
        /*0d64*/ 	.word	0x00014d90


	//   ....[59]....
        /*0d68*/ 	.word	0x00014ea0


	//   ....[60]....
        /*0d6c*/ 	.word	0x000152a0


	//   ....[61]....
        /*0d70*/ 	.word	0x00015340


	//   ....[62]....
        /*0d74*/ 	.word	0x000175d0


	//   ....[63]....
        /*0d78*/ 	.word	0x00017840


	//   ....[64]....
        /*0d7c*/ 	.word	0x00017f20


	//   ....[65]....
        /*0d80*/ 	.word	0x000180c0


	//   ....[66]....
        /*0d84*/ 	.word	0x000185a0


	//   ....[67]....
        /*0d88*/ 	.word	0x00018600


	//   ....[68]....
        /*0d8c*/ 	.word	0x0001a780


	//   ....[69]....
        /*0d90*/ 	.word	0x0001a7b0


	//   ....[70]....
        /*0d94*/ 	.word	0x0001a8d0


	//   ....[71]....
        /*0d98*/ 	.word	0x0001a8f0


	//   ....[72]....
        /*0d9c*/ 	.word	0x0001c970


	//   ....[73]....
        /*0da0*/ 	.word	0x0001cba0


	//   ....[74]....
        /*0da4*/ 	.word	0x0001d310


	//   ....[75]....
        /*0da8*/ 	.word	0x0001d410


	//   ....[76]....
        /*0dac*/ 	.word	0x0001d880


	//   ....[77]....
        /*0db0*/ 	.word	0x0001d8e0


	//   ....[78]....
        /*0db4*/ 	.word	0x0001ea70


	//   ....[79]....
        /*0db8*/ 	.word	0x0001ea90


	//   ....[80]....
        /*0dbc*/ 	.word	0x0001eb50


	//   ....[81]....
        /*0dc0*/ 	.word	0x0001eb70


	//   ....[82]....
        /*0dc4*/ 	.word	0x000205d0


	//   ....[83]....
        /*0dc8*/ 	.word	0x000206c0


	//   ....[84]....
        /*0dcc*/ 	.word	0x00020760


	//   ....[85]....
        /*0dd0*/ 	.word	0x00020770


	//   ....[86]....
        /*0dd4*/ 	.word	0x00020fa0


	//   ....[87]....
        /*0dd8*/ 	.word	0x00020fe0


	//   ....[88]....
        /*0ddc*/ 	.word	0x00021120


	//   ....[89]....
        /*0de0*/ 	.word	0x00021140


	//   ....[90]....
        /*0de4*/ 	.word	0x00021280


	//   ....[91]....
        /*0de8*/ 	.word	0x000212a0


	//   ....[92]....
        /*0dec*/ 	.word	0x000213f0


	//   ....[93]....
        /*0df0*/ 	.word	0x00021410


	//   ....[94]....
        /*0df4*/ 	.word	0x00021d10


	//   ....[95]....
        /*0df8*/ 	.word	0x00021d30


	//   ....[96]....
        /*0dfc*/ 	.word	0x00021e70


	//   ....[97]....
        /*0e00*/ 	.word	0x00021e90


	//   ....[98]....
        /*0e04*/ 	.word	0x00021fd0


	//   ....[99]....
        /*0e08*/ 	.word	0x00021ff0


	//   ....[100]....
        /*0e0c*/ 	.word	0x00022140


	//   ....[101]....
        /*0e10*/ 	.word	0x00022160


	//   ....[102]....
        /*0e14*/ 	.word	0x00022330


	//   ....[103]....
        /*0e18*/ 	.word	0x000224e0


	//   ....[104]....
        /*0e1c*/ 	.word	0x00022510


	//   ....[105]....
        /*0e20*/ 	.word	0x00022540


	//   ....[106]....
        /*0e24*/ 	.word	0x00022570


	//   ....[107]....
        /*0e28*/ 	.word	0x000225a0


	//   ....[108]....
        /*0e2c*/ 	.word	0x000225d0


	//   ....[109]....
        /*0e30*/ 	.word	0x00022740


	//   ....[110]....
        /*0e34*/ 	.word	0x00022770


	//   ....[111]....
        /*0e38*/ 	.word	0x000227a0


	//   ....[112]....
        /*0e3c*/ 	.word	0x000227d0


	//   ....[113]....
        /*0e40*/ 	.word	0x00022800


	//   ....[114]....
        /*0e44*/ 	.word	0x00022830


	//   ....[115]....
        /*0e48*/ 	.word	0x000228c0


	//   ....[116]....
        /*0e4c*/ 	.word	0x00022920


	//   ....[117]....
        /*0e50*/ 	.word	0x000229b0


	//   ....[118]....
        /*0e54*/ 	.word	0x00023a50


	//   ....[119]....
        /*0e58*/ 	.word	0x00026340


	//   ....[120]....
        /*0e5c*/ 	.word	0x00026360


	//   ....[121]....
        /*0e60*/ 	.word	0x00026370


	//   ....[122]....
        /*0e64*/ 	.word	0x00026420


	//   ....[123]....
        /*0e68*/ 	.word	0x00026460


	//   ....[124]....
        /*0e6c*/ 	.word	0x000264c0


	//   ....[125]....
        /*0e70*/ 	.word	0x000264e0


	//   ....[126]....
        /*0e74*/ 	.word	0x00026510


	//   ....[127]....
        /*0e78*/ 	.word	0x00026cf0


	//   ....[128]....
        /*0e7c*/ 	.word	0x00026d20


	//   ....[129]....
        /*0e80*/ 	.word	0x00026d50


	//   ....[130]....
        /*0e84*/ 	.word	0x00026e10


	//   ....[131]....
        /*0e88*/ 	.word	0x00026e20


	//   ....[132]....
        /*0e8c*/ 	.word	0x00026ee0


	//   ....[133]....
        /*0e90*/ 	.word	0x00026ef0


	//   ....[134]....
        /*0e94*/ 	.word	0x00026fb0


	//   ....[135]....
        /*0e98*/ 	.word	0x00026fc0


	//   ....[136]....
        /*0e9c*/ 	.word	0x00027080


	//   ....[137]....
        /*0ea0*/ 	.word	0x00027090


	//   ....[138]....
        /*0ea4*/ 	.word	0x00027150


	//   ....[139]....
        /*0ea8*/ 	.word	0x00027160


	//   ....[140]....
        /*0eac*/ 	.word	0x00027210


	//   ....[141]....
        /*0eb0*/ 	.word	0x00027220


	//   ....[142]....
        /*0eb4*/ 	.word	0x00027230


	//   ....[143]....
        /*0eb8*/ 	.word	0x00027a90


	//   ....[144]....
        /*0ebc*/ 	.word	0x00027ac0


	//   ....[145]....
        /*0ec0*/ 	.word	0x00027af0


	//   ....[146]....
        /*0ec4*/ 	.word	0x00027bb0


	//   ....[147]....
        /*0ec8*/ 	.word	0x00027be0


	//   ....[148]....
        /*0ecc*/ 	.word	0x00027c30


	//   ....[149]....
        /*0ed0*/ 	.word	0x00027c60


	//   ....[150]....
        /*0ed4*/ 	.word	0x00027cd0


	//   ....[151]....
        /*0ed8*/ 	.word	0x00027fc0


	//   ....[152]....
        /*0edc*/ 	.word	0x00027fe0


	//   ....[153]....
        /*0ee0*/ 	.word	0x000280a0


	//   ....[154]....
        /*0ee4*/ 	.word	0x000280b0


	//   ....[155]....
        /*0ee8*/ 	.word	0x00028160


	//   ....[156]....
        /*0eec*/ 	.word	0x00028170


	//   ....[157]....
        /*0ef0*/ 	.word	0x00028180


	//   ....[158]....
        /*0ef4*/ 	.word	0x00028230


	//   ....[159]....
        /*0ef8*/ 	.word	0x000287e0


	//   ....[160]....
        /*0efc*/ 	.word	0x00028820


	//   ....[161]....
        /*0f00*/ 	.word	0x000288b0


	//   ....[162]....
        /*0f04*/ 	.word	0x000288e0


	//   ....[163]....
        /*0f08*/ 	.word	0x00028970


	//   ....[164]....
        /*0f0c*/ 	.word	0x000289a0


	//   ....[165]....
        /*0f10*/ 	.word	0x000289b0


	//   ....[166]....
        /*0f14*/ 	.word	0x00028a40


	//   ....[167]....
        /*0f18*/ 	.word	0x00028e80


	//   ....[168]....
        /*0f1c*/ 	.word	0x00028ed0


	//   ....[169]....
        /*0f20*/ 	.word	0x00028f00


	//   ....[170]....
        /*0f24*/ 	.word	0x00028f30


	//   ....[171]....
        /*0f28*/ 	.word	0x00028f40


	//   ....[172]....
        /*0f2c*/ 	.word	0x00028f70


	//   ....[173]....
        /*0f30*/ 	.word	0x00028fa0


	//   ....[174]....
        /*0f34*/ 	.word	0x00028fd0


	//   ....[175]....
        /*0f38*/ 	.word	0x00029150


	//   ....[176]....
        /*0f3c*/ 	.word	0x00029180


	//   ....[177]....
        /*0f40*/ 	.word	0x000291b0


	//   ....[178]....
        /*0f44*/ 	.word	0x000291e0


	//   ....[179]....
        /*0f48*/ 	.word	0x00029210


	//   ....[180]....
        /*0f4c*/ 	.word	0x00029240


	//   ....[181]....
        /*0f50*/ 	.word	0x00029300


	//   ....[182]....
        /*0f54*/ 	.word	0x00029320


	//   ....[183]....
        /*0f58*/ 	.word	0x00029390


	//   ....[184]....
        /*0f5c*/ 	.word	0x00029a30


	//   ....[185]....
        /*0f60*/ 	.word	0x00029d50


	//   ....[186]....
        /*0f64*/ 	.word	0x00029de0


	//   ....[187]....
        /*0f68*/ 	.word	0x00029e80


	//   ....[188]....
        /*0f6c*/ 	.word	0x00029f10


	//   ....[189]....
        /*0f70*/ 	.word	0x0002a000


	//   ....[190]....
        /*0f74*/ 	.word	0x0002a090


	//   ....[191]....
        /*0f78*/ 	.word	0x0002a130


	//   ....[192]....
        /*0f7c*/ 	.word	0x0002a1c0


	//   ....[193]....
        /*0f80*/ 	.word	0x0002a2b0


	//   ....[194]....
        /*0f84*/ 	.word	0x0002a340


	//   ....[195]....
        /*0f88*/ 	.word	0x0002a3e0


	//   ....[196]....
        /*0f8c*/ 	.word	0x0002a470


	//   ....[197]....
        /*0f90*/ 	.word	0x0002a560


	//   ....[198]....
        /*0f94*/ 	.word	0x0002a5f0


	//   ....[199]....
        /*0f98*/ 	.word	0x0002a640


	//   ....[200]....
        /*0f9c*/ 	.word	0x0002a690


	//   ....[201]....
        /*0fa0*/ 	.word	0x0002a720


	//   ....[202]....
        /*0fa4*/ 	.word	0x0002a7b0


	//   ....[203]....
        /*0fa8*/ 	.word	0x0002a800


	//   ....[204]....
        /*0fac*/ 	.word	0x0002a850


	//   ....[205]....
        /*0fb0*/ 	.word	0x0002a8e0


	//   ....[206]....
        /*0fb4*/ 	.word	0x0002a970


	//   ....[207]....
        /*0fb8*/ 	.word	0x0002a9c0


	//   ....[208]....
        /*0fbc*/ 	.word	0x0002aa10


	//   ....[209]....
        /*0fc0*/ 	.word	0x0002aaa0


	//   ....[210]....
        /*0fc4*/ 	.word	0x0002ab30


	//   ....[211]....
        /*0fc8*/ 	.word	0x0002ab80


	//   ....[212]....
        /*0fcc*/ 	.word	0x0002abd0


	//   ....[213]....
        /*0fd0*/ 	.word	0x0002acc0


	//   ....[214]....
        /*0fd4*/ 	.word	0x0002ad50


	//   ....[215]....
        /*0fd8*/ 	.word	0x0002ada0


	//   ....[216]....
        /*0fdc*/ 	.word	0x0002adf0


	//   ....[217]....
        /*0fe0*/ 	.word	0x0002ae80


	//   ....[218]....
        /*0fe4*/ 	.word	0x0002af10


	//   ....[219]....
        /*0fe8*/ 	.word	0x0002af60


	//   ....[220]....
        /*0fec*/ 	.word	0x0002afb0


	//   ....[221]....
        /*0ff0*/ 	.word	0x0002b040


	//   ....[222]....
        /*0ff4*/ 	.word	0x0002b0d0


	//   ....[223]....
        /*0ff8*/ 	.word	0x0002b120


	//   ....[224]....
        /*0ffc*/ 	.word	0x0002b170


	//   ....[225]....
        /*1000*/ 	.word	0x0002b200


	//   ....[226]....
        /*1004*/ 	.word	0x0002b290


	//   ....[227]....
        /*1008*/ 	.word	0x0002b2e0


	//   ....[228]....
        /*100c*/ 	.word	0x0002b330


	//   ....[229]....
        /*1010*/ 	.word	0x0002b6d0


	//   ....[230]....
        /*1014*/ 	.word	0x0002b9b0


	//   ....[231]....
        /*1018*/ 	.word	0x0002baa0


	//   ....[232]....
        /*101c*/ 	.word	0x0002bb40


	//   ....[233]....
        /*1020*/ 	.word	0x0002bba0


	//   ....[234]....
        /*1024*/ 	.word	0x0002bc40


	//   ....[235]....
        /*1028*/ 	.word	0x0002bd20


	//   ....[236]....
        /*102c*/ 	.word	0x0002be20


	//   ....[237]....
        /*1030*/ 	.word	0x0002be90


	//   ....[238]....
        /*1034*/ 	.word	0x0002bf70


	//   ....[239]....
        /*1038*/ 	.word	0x0002c020


	//   ....[240]....
        /*103c*/ 	.word	0x0002c090


	//   ....[241]....
        /*1040*/ 	.word	0x0002c0f0


	//   ....[242]....
        /*1044*/ 	.word	0x0002c210


	//   ....[243]....
        /*1048*/ 	.word	0x0002c270


	//   ....[244]....
        /*104c*/ 	.word	0x0002c3a0


	//   ....[245]....
        /*1050*/ 	.word	0x0002c400


	//   ....[246]....
        /*1054*/ 	.word	0x0002c530


	//   ....[247]....
        /*1058*/ 	.word	0x0002c590


	//   ....[248]....
        /*105c*/ 	.word	0x0002c6c0


	//   ....[249]....
        /*1060*/ 	.word	0x0002c720


	//   ....[250]....
        /*1064*/ 	.word	0x0002c850


	//   ....[251]....
        /*1068*/ 	.word	0x0002c8b0


	//   ....[252]....
        /*106c*/ 	.word	0x0002c9e0


	//   ....[253]....
        /*1070*/ 	.word	0x0002ca40


	//   ....[254]....
        /*1074*/ 	.word	0x0002cb50


	//   ....[255]....
        /*1078*/ 	.word	0x0002cc80


	//   ....[0]....
        /*107c*/ 	.word	0x0002cd50


	//   ....[1]....
        /*1080*/ 	.word	0x0002ce20


	//   ....[2]....
        /*1084*/ 	.word	0x0002cf00


	//   ....[3]....
        /*1088*/ 	.word	0x0002cf60


	//   ....[4]....
        /*108c*/ 	.word	0x0002d040


	//   ....[5]....
        /*1090*/ 	.word	0x0002d0a0


	//   ....[6]....
        /*1094*/ 	.word	0x0002d1b0


	//   ....[7]....
        /*1098*/ 	.word	0x0002d2a0


	//   ....[8]....
        /*109c*/ 	.word	0x0002d340


	//   ....[9]....
        /*10a0*/ 	.word	0x0002d3a0


	//   ....[10]....
        /*10a4*/ 	.word	0x0002d4c0


	//   ....[11]....
        /*10a8*/ 	.word	0x0002d520


	//   ....[12]....
        /*10ac*/ 	.word	0x0002d640


	//   ....[13]....
        /*10b0*/ 	.word	0x0002d6a0


	//   ....[14]....
        /*10b4*/ 	.word	0x0002d770


	//   ....[15]....
        /*10b8*/ 	.word	0x0002d8e0


	//   ....[16]....
        /*10bc*/ 	.word	0x0002d9a0


	//   ....[17]....
        /*10c0*/ 	.word	0x0002db00


	//   ....[18]....
        /*10c4*/ 	.word	0x0002dbb0


	//   ....[19]....
        /*10c8*/ 	.word	0x0002dc10


	//   ....[20]....
        /*10cc*/ 	.word	0x0002dcd0


	//   ....[21]....
        /*10d0*/ 	.word	0x0002ddb0


	//   ....[22]....
        /*10d4*/ 	.word	0x0002de70


	//   ....[23]....
        /*10d8*/ 	.word	0x0002df80


	//   ....[24]....
        /*10dc*/ 	.word	0x0002e020


	//   ....[25]....
        /*10e0*/ 	.word	0x0002e140


	//   ....[26]....
        /*10e4*/ 	.word	0x0002e1b0


	//   ....[27]....
        /*10e8*/ 	.word	0x0002e220


	//   ....[28]....
        /*10ec*/ 	.word	0x0002e290


	//   ....[29]....
        /*10f0*/ 	.word	0x0002e300


	//   ....[30]....
        /*10f4*/ 	.word	0x0002e380


	//   ....[31]....
        /*10f8*/ 	.word	0x0002e410


	//   ....[32]....
        /*10fc*/ 	.word	0x0002e4a0


	//   ....[33]....
        /*1100*/ 	.word	0x0002e510


	//   ....[34]....
        /*1104*/ 	.word	0x0002e580


	//   ....[35]....
        /*1108*/ 	.word	0x0002e5f0


	//   ....[36]....
        /*110c*/ 	.word	0x0002e670


	//   ....[37]....
        /*1110*/ 	.word	0x0002e6e0


	//   ....[38]....
        /*1114*/ 	.word	0x0002e780


	//   ....[39]....
        /*1118*/ 	.word	0x0002e810


	//   ....[40]....
        /*111c*/ 	.word	0x0002e930


	//----- nvinfo : EIATTR_REG_RECONFIG
	.align		4
.L_237:
        /*1120*/ 	.byte	0x01, 0x54
	.zero		2


	//----- nvinfo : EIATTR_SYSCALL_OFFSETS
	.align		4
        /*1124*/ 	.byte	0x04, 0x46
        /*1126*/ 	.short	(.L_239 - .L_238)


	//   ....[0]....
.L_238:
        /*1128*/ 	.word	0x00001f30


	//   ....[1]....
        /*112c*/ 	.word	0x00002080


	//   ....[2]....
        /*1130*/ 	.word	0x00009550


	//   ....[3]....
        /*1134*/ 	.word	0x00009870


	//   ....[4]....
        /*1138*/ 	.word	0x000258c0


	//   ....[5]....
        /*113c*/ 	.word	0x00025a10


	//   ....[6]....
        /*1140*/ 	.word	0x00025b00


	//   ....[7]....
        /*1144*/ 	.word	0x00026930


	//----- nvinfo : EIATTR_MBARRIER_INSTR_OFFSETS
	.align		4
.L_239:
        /*1148*/ 	.byte	0x04, 0x39
        /*114a*/ 	.short	(.L_241 - .L_240)


	//   ....[0]....
.L_240:
        /*114c*/ 	.word	0x00000250
        /*1150*/ 	.word	0x000000ff
        /*1154*/ 	.word	0x00030800
        /*1158*/ 	.short	0x0100
        /*115a*/ 	.byte	0x08
	.zero		1


	//   ....[1]....
        /*115c*/ 	.word	0x00000260
        /*1160*/ 	.word	0x000000ff
        /*1164*/ 	.word	0x00030820
        /*1168*/ 	.short	0x0100
        /*116a*/ 	.byte	0x08
	.zero		1


	//   ....[2]....
        /*116c*/ 	.word	0x00000350
        /*1170*/ 	.word	0x000000ff
        /*1174*/ 	.word	0x00030830
        /*1178*/ 	.short	0x0100
        /*117a*/ 	.byte	0x08
	.zero		1


	//   ....[3]....
        /*117c*/ 	.word	0x00000360
        /*1180*/ 	.word	0x000000ff
        /*1184*/ 	.word	0x00030840
        /*1188*/ 	.short	0x0100
        /*118a*/ 	.byte	0x08
	.zero		1


	//   ....[4]....
        /*118c*/ 	.word	0x00000370
        /*1190*/ 	.word	0x000000ff
        /*1194*/ 	.word	0x00030838
        /*1198*/ 	.short	0x0100
        /*119a*/ 	.byte	0x08
	.zero		1


	//   ....[5]....
        /*119c*/ 	.word	0x00000380
        /*11a0*/ 	.word	0x000000ff
        /*11a4*/ 	.word	0x00030848
        /*11a8*/ 	.short	0x0100
        /*11aa*/ 	.byte	0x08
	.zero		1


	//   ....[6]....
        /*11ac*/ 	.word	0x000004b0
        /*11b0*/ 	.word	0x000000ff
        /*11b4*/ 	.word	0x00030850
        /*11b8*/ 	.short	0x0100
        /*11ba*/ 	.byte	0x08
	.zero		1


	//   ....[7]....
        /*11bc*/ 	.word	0x000004c0
        /*11c0*/ 	.word	0x000000ff
        /*11c4*/ 	.word	0x00030860
        /*11c8*/ 	.short	0x0100
        /*11ca*/ 	.byte	0x08
	.zero		1


	//   ....[8]....
        /*11cc*/ 	.word	0x000004d0
        /*11d0*/ 	.word	0x000000ff
        /*11d4*/ 	.word	0x00030858
        /*11d8*/ 	.short	0x0100
        /*11da*/ 	.byte	0x08
	.zero		1


	//   ....[9]....
        /*11dc*/ 	.word	0x000004e0
        /*11e0*/ 	.word	0x000000ff
        /*11e4*/ 	.word	0x00030868
        /*11e8*/ 	.short	0x0100
        /*11ea*/ 	.byte	0x08
	.zero		1


	//   ....[10]....
        /*11ec*/ 	.word	0x000005d0
        /*11f0*/ 	.word	0x000000ff
        /*11f4*/ 	.word	0x00030870
        /*11f8*/ 	.short	0x0100
        /*11fa*/ 	.byte	0x06
	.zero		1


	//   ....[11]....
        /*11fc*/ 	.word	0x000005e0
        /*1200*/ 	.word	0x000000ff
        /*1204*/ 	.word	0x00030880
        /*1208*/ 	.short	0x0100
        /*120a*/ 	.byte	0x06
	.zero		1


	//   ....[12]....
        /*120c*/ 	.word	0x000005f0
        /*1210*/ 	.word	0x000000ff
        /*1214*/ 	.word	0x00030878
        /*1218*/ 	.short	0x0100
        /*121a*/ 	.byte	0x06
	.zero		1


	//   ....[13]....
        /*121c*/ 	.word	0x00000600
        /*1220*/ 	.word	0x000000ff
        /*1224*/ 	.word	0x00030888
        /*1228*/ 	.short	0x0100
        /*122a*/ 	.byte	0x06
	.zero		1


	//   ....[14]....
        /*122c*/ 	.word	0x00000730
        /*1230*/ 	.word	0x000000ff
        /*1234*/ 	.word	0x00030890
        /*1238*/ 	.short	0x0100
        /*123a*/ 	.byte	0x08
	.zero		1


	//   ....[15]....
        /*123c*/ 	.word	0x00000740
        /*1240*/ 	.word	0x000000ff
        /*1244*/ 	.word	0x000308a0
        /*1248*/ 	.short	0x0100
        /*124a*/ 	.byte	0x08
	.zero		1


	//   ....[16]....
        /*124c*/ 	.word	0x00000750
        /*1250*/ 	.word	0x000000ff
        /*1254*/ 	.word	0x00030898
        /*1258*/ 	.short	0x0100
        /*125a*/ 	.byte	0x08
	.zero		1


	//   ....[17]....
        /*125c*/ 	.word	0x00000760
        /*1260*/ 	.word	0x000000ff
        /*1264*/ 	.word	0x000308a8
        /*1268*/ 	.short	0x0100
        /*126a*/ 	.byte	0x08
	.zero		1


	//   ....[18]....
        /*126c*/ 	.word	0x00000890
        /*1270*/ 	.word	0x000000ff
        /*1274*/ 	.word	0x000308b0
        /*1278*/ 	.short	0x0100
        /*127a*/ 	.byte	0x08
	.zero		1


	//   ....[19]....
        /*127c*/ 	.word	0x000008a0
        /*1280*/ 	.word	0x000000ff
        /*1284*/ 	.word	0x000308c0
        /*1288*/ 	.short	0x0100
        /*128a*/ 	.byte	0x08
	.zero		1


	//   ....[20]....
        /*128c*/ 	.word	0x000008b0
        /*1290*/ 	.word	0x000000ff
        /*1294*/ 	.word	0x000308b8
        /*1298*/ 	.short	0x0100
        /*129a*/ 	.byte	0x08
	.zero		1


	//   ....[21]....
        /*129c*/ 	.word	0x000008c0
        /*12a0*/ 	.word	0x000000ff
        /*12a4*/ 	.word	0x000308c8
        /*12a8*/ 	.short	0x0100
        /*12aa*/ 	.byte	0x08
	.zero		1


	//   ....[22]....
        /*12ac*/ 	.word	0x00003610
        /*12b0*/ 	.word	0x00000059
        /*12b4*/ 	.word	0x00030890
        /*12b8*/ 	.short	0x010a
        /*12ba*/ 	.byte	0x3f
	.zero		1


	//   ....[23]....
        /*12bc*/ 	.word	0x00005cf0
        /*12c0*/ 	.word	0x00000059
        /*12c4*/ 	.word	0x00030890
        /*12c8*/ 	.short	0x010a
        /*12ca*/ 	.byte	0x3f
	.zero		1


	//   ....[24]....
        /*12cc*/ 	.word	0x00007e10
        /*12d0*/ 	.word	0x00000059
        /*12d4*/ 	.word	0x00030890
        /*12d8*/ 	.short	0x010a
        /*12da*/ 	.byte	0x3f
	.zero		1


	//   ....[25]....
        /*12dc*/ 	.word	0x00008440
        /*12e0*/ 	.word	0x0000000b
        /*12e4*/ 	.word	0x00000000
        /*12e8*/ 	.short	0x0101
        /*12ea*/ 	.byte	0x3f
	.zero		1


	//   ....[26]....
        /*12ec*/ 	.word	0x00008480
        /*12f0*/ 	.word	0x00000059
        /*12f4*/ 	.word	0x000308b0
        /*12f8*/ 	.short	0x010a
        /*12fa*/ 	.byte	0x3f
	.zero		1


	//   ....[27]....
        /*12fc*/ 	.word	0x00008a50
        /*1300*/ 	.word	0x00000059
        /*1304*/ 	.word	0x00000000
        /*1308*/ 	.short	0x0101
        /*130a*/ 	.byte	0x3f
	.zero		1


	//   ....[28]....
        /*130c*/ 	.word	0x000095f0
        /*1310*/ 	.word	0x00000012
        /*1314*/ 	.word	0x00030800
        /*1318*/ 	.short	0x010a
        /*131a*/ 	.byte	0x3f
	.zero		1


	//   ....[29]....
        /*131c*/ 	.word	0x00009640
        /*1320*/ 	.word	0x00000012
        /*1324*/ 	.word	0x00030800
        /*1328*/ 	.short	0x010a
        /*132a*/ 	.byte	0x3f
	.zero		1


	//   ....[30]....
        /*132c*/ 	.word	0x0000b0e0
        /*1330*/ 	.word	0x00000012
        /*1334*/ 	.word	0x00030800
        /*1338*/ 	.short	0x010a
        /*133a*/ 	.byte	0x3f
	.zero		1


	//   ....[31]....
        /*133c*/ 	.word	0x0000f9a0
        /*1340*/ 	.word	0x00000012
        /*1344*/ 	.word	0x00030800
        /*1348*/ 	.short	0x010a
        /*134a*/ 	.byte	0x3f
	.zero		1


	//   ....[32]....
        /*134c*/ 	.word	0x000134c0
        /*1350*/ 	.word	0x00000008
        /*1354*/ 	.word	0x00030830
        /*1358*/ 	.short	0x010a
        /*135a*/ 	.byte	0x3f
	.zero		1


	//   ....[33]....
        /*135c*/ 	.word	0x00013570
        /*1360*/ 	.word	0x00000008
        /*1364*/ 	.word	0x00030830
        /*1368*/ 	.short	0x010a
        /*136a*/ 	.byte	0x3f
	.zero		1


	//   ....[34]....
        /*136c*/ 	.word	0x000142c0
        /*1370*/ 	.word	0x00000000
        /*1374*/ 	.word	0x00000000
        /*1378*/ 	.short	0x0101
        /*137a*/ 	.byte	0x3f
	.zero		1


	//   ....[35]....
        /*137c*/ 	.word	0x00015f90
        /*1380*/ 	.word	0x000000df
        /*1384*/ 	.word	0x00030830
        /*1388*/ 	.short	0x010a
        /*138a*/ 	.byte	0x3f
	.zero		1


	//   ....[36]....
        /*138c*/ 	.word	0x00016020
        /*1390*/ 	.word	0x000000df
        /*1394*/ 	.word	0x00030830
        /*1398*/ 	.short	0x010a
        /*139a*/ 	.byte	0x3f
	.zero		1


	//   ....[37]....
        /*139c*/ 	.word	0x00017210
        /*13a0*/ 	.word	0x000000da
        /*13a4*/ 	.word	0x00030850
        /*13a8*/ 	.short	0x010a
        /*13aa*/ 	.byte	0x3f
	.zero		1


	//   ....[38]....
        /*13ac*/ 	.word	0x00017260
        /*13b0*/ 	.word	0x000000da
        /*13b4*/ 	.word	0x00030850
        /*13b8*/ 	.short	0x010a
        /*13ba*/ 	.byte	0x3f
	.zero		1


	//   ....[39]....
        /*13bc*/ 	.word	0x00017600
        /*13c0*/ 	.word	0x000000df
        /*13c4*/ 	.word	0x00000000
        /*13c8*/ 	.short	0x0101
        /*13ca*/ 	.byte	0x3f
	.zero		1


	//   ....[40]....
        /*13cc*/ 	.word	0x00018b70
        /*13d0*/ 	.word	0x000000da
        /*13d4*/ 	.word	0x00000000
        /*13d8*/ 	.short	0x0101
        /*13da*/ 	.byte	0x3f
	.zero		1


	//   ....[41]....
        /*13dc*/ 	.word	0x000190e0
        /*13e0*/ 	.word	0x000000df
        /*13e4*/ 	.word	0x00030830
        /*13e8*/ 	.short	0x010a
        /*13ea*/ 	.byte	0x3f
	.zero		1


	//   ....[42]....
        /*13ec*/ 	.word	0x00019170
        /*13f0*/ 	.word	0x000000df
        /*13f4*/ 	.word	0x00030830
        /*13f8*/ 	.short	0x010a
        /*13fa*/ 	.byte	0x3f
	.zero		1


	//   ....[43]....
        /*13fc*/ 	.word	0x0001a380
        /*1400*/ 	.word	0x00000008
        /*1404*/ 	.word	0x00030850
        /*1408*/ 	.short	0x010a
        /*140a*/ 	.byte	0x3f
	.zero		1


	//   ....[44]....
        /*140c*/ 	.word	0x0001a3d0
        /*1410*/ 	.word	0x00000008
        /*1414*/ 	.word	0x00030850
        /*1418*/ 	.short	0x010a
        /*141a*/ 	.byte	0x3f
	.zero		1


	//   ....[45]....
        /*141c*/ 	.word	0x0001ac60
        /*1420*/ 	.word	0x000000df
        /*1424*/ 	.word	0x00000000
        /*1428*/ 	.short	0x0101
        /*142a*/ 	.byte	0x3f
	.zero		1


	//   ....[46]....
        /*142c*/ 	.word	0x0001b060
        /*1430*/ 	.word	0x00000008
        /*1434*/ 	.word	0x00000000
        /*1438*/ 	.short	0x0101
        /*143a*/ 	.byte	0x3f
	.zero		1


	//   ....[47]....
        /*143c*/ 	.word	0x0001b2d0
        /*1440*/ 	.word	0x000000df
        /*1444*/ 	.word	0x00030830
        /*1448*/ 	.short	0x010a
        /*144a*/ 	.byte	0x3f
	.zero		1


	//   ....[48]....
        /*144c*/ 	.word	0x0001b360
        /*1450*/ 	.word	0x000000df
        /*1454*/ 	.word	0x00030830
        /*1458*/ 	.short	0x010a
        /*145a*/ 	.byte	0x3f
	.zero		1


	//   ....[49]....
        /*145c*/ 	.word	0x0001c570
        /*1460*/ 	.word	0x000000de
        /*1464*/ 	.word	0x00030850
        /*1468*/ 	.short	0x010a
        /*146a*/ 	.byte	0x3f
	.zero		1


	//   ....[50]....
        /*146c*/ 	.word	0x0001c5c0
        /*1470*/ 	.word	0x000000de
        /*1474*/ 	.word	0x00030850
        /*1478*/ 	.short	0x010a
        /*147a*/ 	.byte	0x3f
	.zero		1


	//   ....[51]....
        /*147c*/ 	.word	0x0001c960
        /*1480*/ 	.word	0x000000df
        /*1484*/ 	.word	0x00000000
        /*1488*/ 	.short	0x0101
        /*148a*/ 	.byte	0x3f
	.zero		1


	//   ....[52]....
        /*148c*/ 	.word	0x0001dee0
        /*1490*/ 	.word	0x000000de
        /*1494*/ 	.word	0x00000000
        /*1498*/ 	.short	0x0101
        /*149a*/ 	.byte	0x3f
	.zero		1


	//   ....[53]....
        /*149c*/ 	.word	0x0001e860
        /*14a0*/ 	.word	0x00000008
        /*14a4*/ 	.word	0x00030850
        /*14a8*/ 	.short	0x010a
        /*14aa*/ 	.byte	0x3f
	.zero		1


	//   ....[54]....
        /*14ac*/ 	.word	0x0001e900
        /*14b0*/ 	.word	0x00000008
        /*14b4*/ 	.word	0x00030850
        /*14b8*/ 	.short	0x010a
        /*14ba*/ 	.byte	0x3f
	.zero		1


	//   ....[55]....
        /*14bc*/ 	.word	0x0001f520
        /*14c0*/ 	.word	0x00000004
        /*14c4*/ 	.word	0x00000000
        /*14c8*/ 	.short	0x0101
        /*14ca*/ 	.byte	0x3f
	.zero		1


	//   ....[56]....
        /*14cc*/ 	.word	0x00020fc0
        /*14d0*/ 	.word	0x00000000
        /*14d4*/ 	.word	0x00000000
        /*14d8*/ 	.short	0x0101
        /*14da*/ 	.byte	0x3f
	.zero		1


	//   ....[57]....
        /*14dc*/ 	.word	0x00023b30
        /*14e0*/ 	.word	0x00000017
        /*14e4*/ 	.word	0x00030820
        /*14e8*/ 	.short	0x010a
        /*14ea*/ 	.byte	0x3f
	.zero		1


	//   ....[58]....
        /*14ec*/ 	.word	0x00023bc0
        /*14f0*/ 	.word	0x0000000d
        /*14f4*/ 	.word	0x000308a0
        /*14f8*/ 	.short	0x010a
        /*14fa*/ 	.byte	0x3f
	.zero		1


	//   ....[59]....
        /*14fc*/ 	.word	0x00024120
        /*1500*/ 	.word	0x0000000d
        /*1504*/ 	.word	0x000308c0
        /*1508*/ 	.short	0x010a
        /*150a*/ 	.byte	0x3f
	.zero		1


	//   ....[60]....
        /*150c*/ 	.word	0x00024730
        /*1510*/ 	.word	0x00000006
        /*1514*/ 	.word	0x000308a0
        /*1518*/ 	.short	0x010a
        /*151a*/ 	.byte	0x3f
	.zero		1


	//   ....[61]....
        /*151c*/ 	.word	0x00024c70
        /*1520*/ 	.word	0x00000006
        /*1524*/ 	.word	0x000308c0
        /*1528*/ 	.short	0x010a
        /*152a*/ 	.byte	0x3f
	.zero		1


	//   ....[62]....
        /*152c*/ 	.word	0x00026100
        /*1530*/ 	.word	0x00000004
        /*1534*/ 	.word	0x00030840
        /*1538*/ 	.short	0x010a
        /*153a*/ 	.byte	0x3f
	.zero		1


	//   ....[63]....
        /*153c*/ 	.word	0x00026620
        /*1540*/ 	.word	0x00000004
        /*1544*/ 	.word	0x00030830
        /*1548*/ 	.short	0x0107
        /*154a*/ 	.byte	0x3f
	.zero		1


	//   ....[64]....
        /*154c*/ 	.word	0x000266e0
        /*1550*/ 	.word	0x00000004
        /*1554*/ 	.word	0x00030830
        /*1558*/ 	.short	0x0101
        /*155a*/ 	.byte	0x3f
	.zero		1


	//   ....[65]....
        /*155c*/ 	.word	0x000273b0
        /*1560*/ 	.word	0x00000017
        /*1564*/ 	.word	0x00030800
        /*1568*/ 	.short	0x0107
        /*156a*/ 	.byte	0x3f
	.zero		1


	//   ....[66]....
        /*156c*/ 	.word	0x000274d0
        /*1570*/ 	.word	0x00000017
        /*1574*/ 	.word	0x00030800
        /*1578*/ 	.short	0x0101
        /*157a*/ 	.byte	0x3f
	.zero		1


	//   ....[67]....
        /*157c*/ 	.word	0x000274f0
        /*1580*/ 	.word	0x00000017
        /*1584*/ 	.word	0x00030820
        /*1588*/ 	.short	0x010a
        /*158a*/ 	.byte	0x3f
	.zero		1


	//   ....[68]....
        /*158c*/ 	.word	0x000278e0
        /*1590*/ 	.word	0x00000007
        /*1594*/ 	.word	0x00030840
        /*1598*/ 	.short	0x010a
        /*159a*/ 	.byte	0x3f
	.zero		1


	//   ....[69]....
        /*159c*/ 	.word	0x00027de0
        /*15a0*/ 	.word	0x00000007
        /*15a4*/ 	.word	0x00030830
        /*15a8*/ 	.short	0x0107
        /*15aa*/ 	.byte	0x3f
	.zero		1


	//   ....[70]....
        /*15ac*/ 	.word	0x00027ea0
        /*15b0*/ 	.word	0x00000007
        /*15b4*/ 	.word	0x00030830
        /*15b8*/ 	.short	0x0101
        /*15ba*/ 	.byte	0x3f
	.zero		1


	//   ....[71]....
        /*15bc*/ 	.word	0x00027f00
        /*15c0*/ 	.word	0x00000007
        /*15c4*/ 	.word	0x00030860
        /*15c8*/ 	.short	0x010a
        /*15ca*/ 	.byte	0x3f
	.zero		1


	//   ....[72]....
        /*15cc*/ 	.word	0x000283b0
        /*15d0*/ 	.word	0x00000007
        /*15d4*/ 	.word	0x00030850
        /*15d8*/ 	.short	0x0107
        /*15da*/ 	.byte	0x3f
	.zero		1


	//   ....[73]....
        /*15dc*/ 	.word	0x00028510
        /*15e0*/ 	.word	0x00000007
        /*15e4*/ 	.word	0x00030850
        /*15e8*/ 	.short	0x0101
        /*15ea*/ 	.byte	0x3f
	.zero		1


	//   ....[74]....
        /*15ec*/ 	.word	0x00028730
        /*15f0*/ 	.word	0x00000004
        /*15f4*/ 	.word	0x00030860
        /*15f8*/ 	.short	0x010a
        /*15fa*/ 	.byte	0x3f
	.zero		1


	//   ....[75]....
        /*15fc*/ 	.word	0x00028bc0
        /*1600*/ 	.word	0x00000004
        /*1604*/ 	.word	0x00030850
        /*1608*/ 	.short	0x0107
        /*160a*/ 	.byte	0x3f
	.zero		1


	//   ....[76]....
        /*160c*/ 	.word	0x00028c80
        /*1610*/ 	.word	0x00000004
        /*1614*/ 	.word	0x00030850
        /*1618*/ 	.short	0x0101
        /*161a*/ 	.byte	0x3f
	.zero		1


	//   ....[77]....
        /*161c*/ 	.word	0x000299b0
        /*1620*/ 	.word	0x00000005
        /*1624*/ 	.word	0x00030820
        /*1628*/ 	.short	0x010a
        /*162a*/ 	.byte	0x3f
	.zero		1


	//   ....[78]....
        /*162c*/ 	.word	0x00029b20
        /*1630*/ 	.word	0x00000003
        /*1634*/ 	.word	0x00030840
        /*1638*/ 	.short	0x010a
        /*163a*/ 	.byte	0x3f
	.zero		1


	//   ....[79]....
        /*163c*/ 	.word	0x00029bc0
        /*1640*/ 	.word	0x00000019
        /*1644*/ 	.word	0x00030840
        /*1648*/ 	.short	0x010a
        /*164a*/ 	.byte	0x3f
	.zero		1


	//   ....[80]....
        /*164c*/ 	.word	0x00029c00
        /*1650*/ 	.word	0x00000003
        /*1654*/ 	.word	0x00030860
        /*1658*/ 	.short	0x010a
        /*165a*/ 	.byte	0x3f
	.zero		1


	//   ....[81]....
        /*165c*/ 	.word	0x00029c40
        /*1660*/ 	.word	0x00000019
        /*1664*/ 	.word	0x00030860
        /*1668*/ 	.short	0x010a
        /*166a*/ 	.byte	0x3f
	.zero		1


	//   ....[82]....
        /*166c*/ 	.word	0x00029ca0
        /*1670*/ 	.word	0x00000059
        /*1674*/ 	.word	0x00030890
        /*1678*/ 	.short	0x010a
        /*167a*/ 	.byte	0x3f
	.zero		1


	//   ....[83]....
        /*167c*/ 	.word	0x00029f50
        /*1680*/ 	.word	0x00000059
        /*1684*/ 	.word	0x00030890
        /*1688*/ 	.short	0x010a
        /*168a*/ 	.byte	0x3f
	.zero		1


	//   ....[84]....
        /*168c*/ 	.word	0x0002a200
        /*1690*/ 	.word	0x00000059
        /*1694*/ 	.word	0x00030890
        /*1698*/ 	.short	0x010a
        /*169a*/ 	.byte	0x3f
	.zero		1


	//   ....[85]....
        /*169c*/ 	.word	0x0002a4b0
        /*16a0*/ 	.word	0x00000059
        /*16a4*/ 	.word	0x000308b0
        /*16a8*/ 	.short	0x010a
        /*16aa*/ 	.byte	0x3f
	.zero		1


	//   ....[86]....
        /*16ac*/ 	.word	0x0002ac10
        /*16b0*/ 	.word	0x00000012
        /*16b4*/ 	.word	0x00030800
        /*16b8*/ 	.short	0x010a
        /*16ba*/ 	.byte	0x3f
	.zero		1


	//   ....[87]....
        /*16bc*/ 	.word	0x0002b370
        /*16c0*/ 	.word	0x00000012
        /*16c4*/ 	.word	0x00030800
        /*16c8*/ 	.short	0x010a
        /*16ca*/ 	.byte	0x3f
	.zero		1


	//   ....[88]....
        /*16cc*/ 	.word	0x0002b3c0
        /*16d0*/ 	.word	0x00000008
        /*16d4*/ 	.word	0x00030830
        /*16d8*/ 	.short	0x010a
        /*16da*/ 	.byte	0x3f
	.zero		1


	//   ....[89]....
        /*16dc*/ 	.word	0x0002b410
        /*16e0*/ 	.word	0x000000df
        /*16e4*/ 	.word	0x00030830
        /*16e8*/ 	.short	0x010a
        /*16ea*/ 	.byte	0x3f
	.zero		1


	//   ....[90]....
        /*16ec*/ 	.word	0x0002b460
        /*16f0*/ 	.word	0x000000da
        /*16f4*/ 	.word	0x00030850
        /*16f8*/ 	.short	0x010a
        /*16fa*/ 	.byte	0x3f
	.zero		1


	//   ....[91]....
        /*16fc*/ 	.word	0x0002b4b0
        /*1700*/ 	.word	0x000000df
        /*1704*/ 	.word	0x00030830
        /*1708*/ 	.short	0x010a
        /*170a*/ 	.byte	0x3f
	.zero		1


	//   ....[92]....
        /*170c*/ 	.word	0x0002b500
        /*1710*/ 	.word	0x00000008
        /*1714*/ 	.word	0x00030850
        /*1718*/ 	.short	0x010a
        /*171a*/ 	.byte	0x3f
	.zero		1


	//   ....[93]....
        /*171c*/ 	.word	0x0002b550
        /*1720*/ 	.word	0x000000df
        /*1724*/ 	.word	0x00030830
        /*1728*/ 	.short	0x010a
        /*172a*/ 	.byte	0x3f
	.zero		1


	//   ....[94]....
        /*172c*/ 	.word	0x0002b5a0
        /*1730*/ 	.word	0x000000de
        /*1734*/ 	.word	0x00030850
        /*1738*/ 	.short	0x010a
        /*173a*/ 	.byte	0x3f
	.zero		1


	//   ....[95]....
        /*173c*/ 	.word	0x0002b5f0
        /*1740*/ 	.word	0x00000008
        /*1744*/ 	.word	0x00030850
        /*1748*/ 	.short	0x010a
        /*174a*/ 	.byte	0x3f
	.zero		1


	//   ....[96]....
        /*174c*/ 	.word	0x0002b790
        /*1750*/ 	.word	0x00000017
        /*1754*/ 	.word	0x00030820
        /*1758*/ 	.short	0x010a
        /*175a*/ 	.byte	0x3f
	.zero		1


	//   ....[97]....
        /*175c*/ 	.word	0x0002b7e0
        /*1760*/ 	.word	0x0000000d
        /*1764*/ 	.word	0x000308a0
        /*1768*/ 	.short	0x010a
        /*176a*/ 	.byte	0x3f
	.zero		1


	//   ....[98]....
        /*176c*/ 	.word	0x0002b830
        /*1770*/ 	.word	0x0000000d
        /*1774*/ 	.word	0x000308c0
        /*1778*/ 	.short	0x010a
        /*177a*/ 	.byte	0x3f
	.zero		1


	//   ....[99]....
        /*177c*/ 	.word	0x0002b880
        /*1780*/ 	.word	0x00000006
        /*1784*/ 	.word	0x000308a0
        /*1788*/ 	.short	0x010a
        /*178a*/ 	.byte	0x3f
	.zero		1


	//   ....[100]....
        /*178c*/ 	.word	0x0002b8d0
        /*1790*/ 	.word	0x00000006
        /*1794*/ 	.word	0x000308c0
        /*1798*/ 	.short	0x010a
        /*179a*/ 	.byte	0x3f
	.zero		1


	//   ....[101]....
        /*179c*/ 	.word	0x0002b9f0
        /*17a0*/ 	.word	0x00000004
        /*17a4*/ 	.word	0x00030840
        /*17a8*/ 	.short	0x010a
        /*17aa*/ 	.byte	0x3f
	.zero		1


	//   ....[102]....
        /*17ac*/ 	.word	0x0002cb80
        /*17b0*/ 	.word	0x00000017
        /*17b4*/ 	.word	0x00030820
        /*17b8*/ 	.short	0x010a
        /*17ba*/ 	.byte	0x3f
	.zero		1


	//   ....[103]....
        /*17bc*/ 	.word	0x0002cbd0
        /*17c0*/ 	.word	0x00000007
        /*17c4*/ 	.word	0x00030840
        /*17c8*/ 	.short	0x010a
        /*17ca*/ 	.byte	0x3f
	.zero		1


	//   ....[104]....
        /*17cc*/ 	.word	0x0002d1f0
        /*17d0*/ 	.word	0x00000007
        /*17d4*/ 	.word	0x00030860
        /*17d8*/ 	.short	0x010a
        /*17da*/ 	.byte	0x3f
	.zero		1


	//   ....[105]....
        /*17dc*/ 	.word	0x0002d830
        /*17e0*/ 	.word	0x00000004
        /*17e4*/ 	.word	0x00030860
        /*17e8*/ 	.short	0x010a
        /*17ea*/ 	.byte	0x3f
	.zero		1


	//   ....[106]....
        /*17ec*/ 	.word	0x0002e850
        /*17f0*/ 	.word	0x00000005
        /*17f4*/ 	.word	0x00030820
        /*17f8*/ 	.short	0x010a
        /*17fa*/ 	.byte	0x3f
	.zero		1


	//   ....[107]....
        /*17fc*/ 	.word	0x0002e9f0
        /*1800*/ 	.word	0x00000003
        /*1804*/ 	.word	0x00030840
        /*1808*/ 	.short	0x010a
        /*180a*/ 	.byte	0x3f
	.zero		1


	//   ....[108]....
        /*180c*/ 	.word	0x0002ea40
        /*1810*/ 	.word	0x00000019
        /*1814*/ 	.word	0x00030840
        /*1818*/ 	.short	0x010a
        /*181a*/ 	.byte	0x3f
	.zero		1


	//   ....[109]....
        /*181c*/ 	.word	0x0002ea90
        /*1820*/ 	.word	0x00000003
        /*1824*/ 	.word	0x00030860
        /*1828*/ 	.short	0x010a
        /*182a*/ 	.byte	0x3f
	.zero		1


	//----- nvinfo : EIATTR_NUM_MBARRIERS
	.align		4
.L_241:
        /*182c*/ 	.byte	0x03, 0x38
        /*182e*/ 	.short	0x0016


	//----- nvinfo : EIATTR_EXIT_INSTR_OFFSETS
	.align		4
        /*1830*/ 	.byte	0x04, 0x1c
        /*1832*/ 	.short	(.L_243 - .L_242)


	//   ....[0]....
.L_242:
        /*1834*/ 	.word	0x00029c90


	//----- nvinfo : EIATTR_MAX_THREADS
	.align		4
.L_243:
        /*1838*/ 	.byte	0x04, 0x05
        /*183a*/ 	.short	(.L_245 - .L_244)
.L_244:
        /*183c*/ 	.word	0x00000180
        /*1840*/ 	.word	0x00000001
        /*1844*/ 	.word	0x00000001


	//----- nvinfo : EIATTR_CRS_STACK_SIZE
	.align		4
.L_245:
        /*1848*/ 	.byte	0x04, 0x1e
        /*184a*/ 	.short	(.L_247 - .L_246)
.L_246:
        /*184c*/ 	.word	0x00000000


	//----- nvinfo : EIATTR_CBANK_PARAM_SIZE
	.align		4
.L_247:
        /*1850*/ 	.byte	0x03, 0x19
        /*1852*/ 	.short	0x0af0


	//----- nvinfo : EIATTR_PARAM_CBANK
	.align		4
        /*1854*/ 	.byte	0x04, 0x0a
        /*1856*/ 	.short	(.L_249 - .L_248)
	.align		4
.L_248:
        /*1858*/ 	.word	index@(.nv.constant0._ZN7cutlass13device_kernelIN5flash11enable_sm90INS1_16FlashAttnFwdSm90INS1_25CollectiveMainloopFwdSm90ILi2EN4cute5tupleIJNS5_1CILi1EEES8_S8_EEENS6_IJNS7_ILi128EEENS7_ILi64EEENS7_ILi256EEEEEELi256ENS_10bfloat16_tEfNS_4arch4Sm90ELb0ELb1ELb0ELb1ELb1ELb1ELb0ELb1ELb1ELb1ELb0ELb0EEENS1_21CollectiveEpilogueFwdINS6_IJSA_SC_SB_EEES9_SE_SG_Li256ELb1ELb1ELb0ELb0EEENS1_36VarlenDynamicPersistentTileSchedulerILi128ELi64ELi256ELi128ELb0ELb1ELb1ELb1ELb0ELb1EEEEEEEEEvNT_6ParamsE)
        /*185c*/ 	.short	0x0210
        /*185e*/ 	.short	0x0af0


	//----- nvinfo : EIATTR_SW_WAR
	.align		4
.L_249:
        /*1860*/ 	.byte	0x04, 0x36
        /*1862*/ 	.short	(.L_251 - .L_250)
.L_250:
        /*1864*/ 	.word	0x00000008
.L_251:


//--------------------- .nv.info._ZN7cutlass13device_kernelIN5flash11enable_sm90INS1_16FlashAttnFwdSm90INS1_25CollectiveMainloopFwdSm90ILi2EN4cute5tupleIJNS5_1CILi1EEES8_S8_EEENS6_IJNS7_ILi128EEENS7_ILi80EEENS7_ILi256EEEEEELi256ENS_10bfloat16_tEfNS_4arch4Sm90ELb1ELb0ELb0ELb0ELb1ELb0ELb0ELb1ELb1ELb1ELb0ELb0EEENS1_21CollectiveEpilogueFwdINS6_IJSA_SC_SB_EEES9_SE_SG_Li256ELb0ELb1ELb0ELb0EEENS1_30DynamicPersistentTileSchedulerILi256ELi128ELb0ELb1ELb1EEEEEEEEEvNT_6ParamsE --------------------------
	.section	.nv.info._ZN7cutlass13device_kernelIN5flash11enable_sm90INS1_16FlashAttnFwdSm90INS1_25CollectiveMainloopFwdSm90ILi2EN4cute5tupleIJNS5_1CILi1EEES8_S8_EEENS6_IJNS7_ILi128EEENS7_ILi80EEENS7_ILi256EEEEEELi256ENS_10bfloat16_tEfNS_4arch4Sm90ELb1ELb0ELb0ELb0ELb1ELb0ELb0ELb1ELb1ELb1ELb0ELb0EEENS1_21CollectiveEpilogueFwdINS6_IJSA_SC_SB_EEES9_SE_SG_Li256ELb0ELb1ELb0ELb0EEENS1_30DynamicPersistentTileSchedulerILi256ELi128ELb0ELb1ELb1EEEEEEEEEvNT_6ParamsE,"",@"SHT_CUDA_INFO"
	.sectionflags	@""
	.align	4


	//----- nvinfo : EIATTR_CUDA_API_VERSION
	.align		4
        /*0000*/ 	.byte	0x04, 0x37
        /*0002*/ 	.short	(.L_253 - .L_252)
.L_252:
        /*0004*/ 	.word	0x00000082


	//----- nvinfo : EIATTR_KPARAM_INFO
	.align		4
.L_253:
        /*0008*/ 	.byte	0x04, 0x17
        /*000a*/ 	.short	(.L_255 - .L_254)
.L_254:
        /*000c*/ 	.word	0x00000000
        /*0010*/ 	.short	0x0000
        /*0012*/ 	.short	0x0070
        /*0014*/ 	.byte	0x00, 0xf0, 0x01, 0x2a


	//----- nvinfo : EIATTR_SPARSE_MMA_MASK
	.align		4
.L_255:
        /*0018*/ 	.byte	0x03, 0x50
        /*001a*/ 	.short	0x0000


	//----- nvinfo : EIATTR_MAXREG_COUNT
	.align		4
        /*001c*/ 	.byte	0x03, 0x1b
        /*001e*/ 	.short	0x00a8


	//----- nvinfo : EIATTR_NUM_BARRIERS
	.align		4
        /*0020*/ 	.byte	0x02, 0x4c
        /*0022*/ 	.byte	0x09
	.zero		1


	//----- nvinfo : EIATTR_EXTERNS
	.align		4
        /*0024*/ 	.byte	0x04, 0x0f
        /*0026*/ 	.short	(.L_257 - .L_256)


	//   ....[0]....
	.align		4
.L_256:
        /*0028*/ 	.word	index@(__assertfail)


	//----- nvinfo : EIATTR_ANNOTATIONS
	.align		4
.L_257:
        /*002c*/ 	.byte	0x04, 0x55
        /*002e*/ 	.short	(.L_259 - .L_258)


	//   ....[0]....
.L_258:
        /*0030*/ 	.word	0x00000001
        /*0034*/ 	.byte	0xa0, 0x08, 0x00, 0x00, 0x01, 0x00, 0x00, 0x00, 0x60, 0x09, 0x00, 0x00, 0x01, 0x00, 0x00, 0x00
        /*0044*/ 	.byte	0xb0, 0x0c, 0x00, 0x00, 0x01, 0x00, 0x00, 0x00, 0x70, 0x18, 0x00, 0x00, 0x01, 0x00, 0x00, 0x00
        /*0054*/ 	.byte	0xc0, 0x10, 0x01, 0x00, 0x01, 0x00, 0x00, 0x00, 0x60, 0x11, 0x01, 0x00, 0x01, 0x00, 0x00, 0x00
        /*0064*/ 	.byte	0xe0, 0x11, 0x01, 0x00, 0x01, 0x00, 0x00, 0x00, 0xa0, 0x36, 0x01, 0x00, 0x01, 0x00, 0x00, 0x00
        /*0074*/ 	.byte	0xc0, 0x36, 0x01, 0x00, 0x01, 0x00, 0x00, 0x00, 0xb0, 0x50, 0x01, 0x00, 0x01, 0x00, 0x00, 0x00
        /*0084*/ 	.byte	0x50, 0x52, 0x01, 0x00


	//----- nvinfo : EIATTR_MERCURY_ISA_VERSION
	.align		4
.L_259:
        /*0088*/ 	.byte	0x03, 0x5f
        /*008a*/ 	.short	0x0101


	//----- nvinfo : EIATTR_INT_WARP_WIDE_INSTR_OFFSETS
	.align		4
        /*008c*/ 	.byte	0x04, 0x31
        /*008e*/ 	.short	(.L_261 - .L_260)


	//   ....[0]....
.L_260:
        /*0090*/ 	.word	0x000000c0


	//   ....[1]....
        /*0094*/ 	.word	0x000000d0


	//   ....[2]....
        /*0098*/ 	.word	0x00000170


	//   ....[3]....
        /*009c*/ 	.word	0x00011af0


	//   ....[4]....
        /*00a0*/ 	.word	0x00011b80


	//   ....[5]....
        /*00a4*/ 	.word	0x000147f0


	//   ....[6]....
        /*00a8*/ 	.word	0x00014880


	//----- nvinfo : EIATTR_COOP_GROUP_MASK_REGIDS
	.align		4
.L_261:
        /*00ac*/ 	.byte	0x04, 0x29
        /*00ae*/ 	.short	(.L_263 - .L_262)


	//   ....[0]....
.L_262:
        /*00b0*/ 	.word	0xffffffff


	//   ....[1]....
        /*00b4*/ 	.word	0xffffffff


	//   ....[2]....
        /*00b8*/ 	.word	0xffffffff


	//   ....[3]....
        /*00bc*/ 	.word	0xffffffff


	//   ....[4]....
        /*00c0*/ 	.word	0xffffffff


	//   ....[5]....
        /*00c4*/ 	.word	0xffffffff


	//   ....[6]....
        /*00c8*/ 	.word	0xffffffff


	//   ....[7]....
        /*00cc*/ 	.word	0xffffffff


	//   ....[8]....
        /*00d0*/ 	.word	0xffffffff


	//   ....[9]....
        /*00d4*/ 	.word	0xffffffff


	//   ....[10]....
        /*00d8*/ 	.word	0xffffffff


	//   ....[11]....
        /*00dc*/ 	.word	0xffffffff


	//   ....[12]....
        /*00e0*/ 	.word	0xffffffff


	//   ....[13]....
        /*00e4*/ 	.word	0xffffffff


	//   ....[14]....
        /*00e8*/ 	.word	0xffffffff


	//   ....[15]....
        /*00ec*/ 	.word	0xffffffff


	//   ....[16]....
        /*00f0*/ 	.word	0xffffffff


	//   ....[17]....
        /*00f4*/ 	.word	0xffffffff


	//   ....[18]....
        /*00f8*/ 	.word	0xffffffff


	//   ....[19]....
        /*00fc*/ 	.word	0xffffffff


	//   ....[20]....
        /*0100*/ 	.word	0xffffffff


	//   ....[21]....
        /*0104*/ 	.word	0xffffffff


	//   ....[22]....
        /*0108*/ 	.word	0xffffffff


	//   ....[23]....
        /*010c*/ 	.word	0xffffffff


	//   ....[24]....
        /*0110*/ 	.word	0xffffffff


	//   ....[25]....
        /*0114*/ 	.word	0xffffffff


	//   ....[26]....
        /*0118*/ 	.word	0xffffffff


	//   ....[27]....
        /*011c*/ 	.word	0xffffffff


	//   ....[28]....
        /*0120*/ 	.word	0xffffffff


	//   ....[29]....
        /*0124*/ 	.word	0xffffffff


	//   ....[30]....
        /*0128*/ 	.word	0xffffffff


	//   ....[31]....
        /*012c*/ 	.word	0xffffffff


	//   ....[32]....
        /*0130*/ 	.word	0xffffffff


	//   ....[33]....
        /*0134*/ 	.word	0xffffffff


	//   ....[34]....
        /*0138*/ 	.word	0xffffffff


	//   ....[35]....
        /*013c*/ 	.word	0xffffffff


	//   ....[36]....
        /*0140*/ 	.word	0xffffffff


	//   ....[37]....
        /*0144*/ 	.word	0xffffffff


	//   ....[38]....
        /*0148*/ 	.word	0xffffffff


	//   ....[39]....
        /*014c*/ 	.word	0xffffffff


	//   ....[40]....
        /*0150*/ 	.word	0xffffffff


	//   ....[41]....
        /*0154*/ 	.word	0xffffffff


	//   ....[42]....
        /*0158*/ 	.word	0xffffffff


	//   ....[43]....
        /*015c*/ 	.word	0xffffffff


	//   ....[44]....
        /*0160*/ 	.word	0xffffffff


	//   ....[45]....
        /*0164*/ 	.word	0xffffffff


	//   ....[46]....
        /*0168*/ 	.word	0xffffffff


	//   ....[47]....
        /*016c*/ 	.word	0xffffffff


	//   ....[48]....
        /*0170*/ 	.word	0xffffffff


	//   ....[49]....
        /*0174*/ 	.word	0xffffffff


	//   ....[50]....
        /*0178*/ 	.word	0xffffffff


	//   ....[51]....
        /*017c*/ 	.word	0xffffffff


	//   ....[52]....
        /*0180*/ 	.word	0xffffffff


	//   ....[53]....
        /*0184*/ 	.word	0xffffffff


	//   ....[54]....
        /*0188*/ 	.word	0xffffffff


	//   ....[55]....
        /*018c*/ 	.word	0xffffffff


	//   ....[56]....
        /*0190*/ 	.word	0xffffffff


	//   ....[57]....
        /*0194*/ 	.word	0xffffffff


	//   ....[58]....
        /*0198*/ 	.word	0xffffffff


	//   ....[59]....
        /*019c*/ 	.word	0xffffffff


	//   ....[60]....
        /*01a0*/ 	.word	0xffffffff


	//   ....[61]....
        /*01a4*/ 	.word	0xffffffff


	//   ....[62]....
        /*01a8*/ 	.word	0xffffffff


	//   ....[63]....
        /*01ac*/ 	.word	0xffffffff


	//   ....[64]....
        /*01b0*/ 	.word	0xffffffff


	//   ....[65]....
        /*01b4*/ 	.word	0xffffffff


	//   ....[66]....
        /*01b8*/ 	.word	0xffffffff


	//   ....[67]....
        /*01bc*/ 	.word	0xffffffff


	//   ....[68]....
        /*01c0*/ 	.word	0xffffffff


	//   ....[69]....
        /*01c4*/ 	.word	0xffffffff


	//   ....[70]....
        /*01c8*/ 	.word	0xffffffff


	//   ....[71]....
        /*01cc*/ 	.word	0xffffffff


	//   ....[72]....
        /*01d0*/ 	.word	0xffffffff


	//   ....[73]....
        /*01d4*/ 	.word	0xffffffff


	//   ....[74]....
        /*01d8*/ 	.word	0xffffffff


	//   ....[75]....
        /*01dc*/ 	.word	0xffffffff


	//   ....[76]....
        /*01e0*/ 	.word	0xffffffff


	//   ....[77]....
        /*01e4*/ 	.word	0xffffffff


	//   ....[78]....
        /*01e8*/ 	.word	0xffffffff


	//   ....[79]....
        /*01ec*/ 	.word	0xffffffff


	//   ....[80]....
        /*01f0*/ 	.word	0xffffffff


	//   ....[81]....
        /*01f4*/ 	.word	0xffffffff


	//   ....[82]....
        /*01f8*/ 	.word	0xffffffff


	//   ....[83]....
        /*01fc*/ 	.word	0xffffffff


	//   ....[84]....
        /*0200*/ 	.word	0xffffffff


	//   ....[85]....
        /*0204*/ 	.word	0xffffffff


	//   ....[86]....
        /*0208*/ 	.word	0xffffffff


	//   ....[87]....
        /*020c*/ 	.word	0xffffffff


	//   ....[88]....
        /*0210*/ 	.word	0xffffffff


	//   ....[89]....
        /*0214*/ 	.word	0xffffffff


	//   ....[90]....
        /*0218*/ 	.word	0xffffffff


	//   ....[91]....
        /*021c*/ 	.word	0xffffffff


	//   ....[92]....
        /*0220*/ 	.word	0xffffffff


	//   ....[93]....
        /*0224*/ 	.word	0xffffffff


	//   ....[94]....
        /*0228*/ 	.word	0xffffffff


	//   ....[95]....
        /*022c*/ 	.word	0xffffffff


	//   ....[96]....
        /*0230*/ 	.word	0xffffffff


	//   ....[97]....
        /*0234*/ 	.word	0xffffffff


	//   ....[98]....
        /*0238*/ 	.word	0xffffffff


	//   ....[99]....
        /*023c*/ 	.word	0xffffffff


	//   ....[100]....
        /*0240*/ 	.word	0xffffffff


	//   ....[101]....
        /*0244*/ 	.word	0xffffffff


	//   ....[102]....
        /*0248*/ 	.word	0xffffffff


	//   ....[103]....
        /*024c*/ 	.word	0xffffffff


	//   ....[104]....
        /*0250*/ 	.word	0xffffffff


	//   ....[105]....
        /*0254*/ 	.word	0xffffffff


	//   ....[106]....
        /*0258*/ 	.word	0x0500000f


	//   ....[107]....
        /*025c*/ 	.word	0x0500000f


	//   ....[108]....
        /*0260*/ 	.word	0x0500000f


	//   ....[109]....
        /*0264*/ 	.word	0x0500000f


	//   ....[110]....
        /*0268*/ 	.word	0x0500000f


	//   ....[111]....
        /*026c*/ 	.word	0x0500000f


	//   ....[112]....
        /*0270*/ 	.word	0x0500000f


	//   ....[113]....
        /*0274*/ 	.word	0x0500000f


	//   ....[114]....
        /*0278*/ 	.word	0x0500000f


	//   ....[115]....
        /*027c*/ 	.word	0x0500000f


	//   ....[116]....
        /*0280*/ 	.word	0x0500000f


	//   ....[117]....
        /*0284*/ 	.word	0x0500000f


	//   ....[118]....
        /*0288*/ 	.word	0x0500000f


	//   ....[119]....
        /*028c*/ 	.word	0x0500000f


	//   ....[120]....
        /*0290*/ 	.word	0x0500000f


	//   ....[121]....
        /*0294*/ 	.word	0x0500000f


	//   ....[122]....
        /*0298*/ 	.word	0x0500000f


	//   ....[123]....
        /*029c*/ 	.word	0x0500000f


	//   ....[124]....
        /*02a0*/ 	.word	0x0500000f


	//   ....[125]....
        /*02a4*/ 	.word	0x0500000f


	//   ....[126]....
        /*02a8*/ 	.word	0x0500000f


	//   ....[127]....
        /*02ac*/ 	.word	0x0500000f


	//   ....[128]....
        /*02b0*/ 	.word	0x0500000f


	//   ....[129]....
        /*02b4*/ 	.word	0x0500000f


	//   ....[130]....
        /*02b8*/ 	.word	0x0500000f


	//   ....[131]....
        /*02bc*/ 	.word	0x0500000f


	//   ....[132]....
        /*02c0*/ 	.word	0x0500000f


	//   ....[133]....
        /*02c4*/ 	.word	0x0500000f


	//   ....[134]....
        /*02c8*/ 	.word	0x0500000f


	//   ....[135]....
        /*02cc*/ 	.word	0x0500000f


	//   ....[136]....
        /*02d0*/ 	.word	0x0500000f


	//   ....[137]....
        /*02d4*/ 	.word	0x0500000f


	//   ....[138]....
        /*02d8*/ 	.word	0x0500000f


	//   ....[139]....
        /*02dc*/ 	.word	0x0500000f


	//   ....[140]....
        /*02e0*/ 	.word	0x0500000f


	//   ....[141]....
        /*02e4*/ 	.word	0x0500000f


	//   ....[142]....
        /*02e8*/ 	.word	0x0500000f


	//   ....[143]....
        /*02ec*/ 	.word	0x0500000f


	//   ....[144]....
        /*02f0*/ 	.word	0x0500000f


	//   ....[145]....
        /*02f4*/ 	.word	0x0500000f


	//   ....[146]....
        /*02f8*/ 	.word	0x0500000f


	//   ....[147]....
        /*02fc*/ 	.word	0x0500000f


	//   ....[148]....
        /*0300*/ 	.word	0x0500000f


	//   ....[149]....
        /*0304*/ 	.word	0x0500000f


	//   ....[150]....
        /*0308*/ 	.word	0x0500000f


	//   ....[151]....
        /*030c*/ 	.word	0x0500000f


	//   ....[152]....
        /*0310*/ 	.word	0x0500000f


	//   ....[153]....
        /*0314*/ 	.word	0x0500000f


	//   ....[154]....
        /*0318*/ 	.word	0x0500000f


	//   ....[155]....
        /*031c*/ 	.word	0x0500000f


	//   ....[156]....
        /*0320*/ 	.word	0x0500000f


	//   ....[157]....
        /*0324*/ 	.word	0x0500000f


	//   ....[158]....
        /*0328*/ 	.word	0x0500000f


	//   ....[159]....
        /*032c*/ 	.word	0x0500000f


	//   ....[160]....
        /*0330*/ 	.word	0x0500000f


	//   ....[161]....
        /*0334*/ 	.word	0x0500000f


	//   ....[162]....
        /*0338*/ 	.word	0x0500000f


	//   ....[163]....
        /*033c*/ 	.word	0x0500000f


	//   ....[164]....
        /*0340*/ 	.word	0x0500000f


	//----- nvinfo : EIATTR_COOP_GROUP_INSTR_OFFSETS
	.align		4
.L_263:
        /*0344*/ 	.byte	0x04, 0x28
        /*0346*/ 	.short	(.L_265 - .L_264)


	//   ....[0]....
.L_264:
        /*0348*/ 	.word	0x00000070


	//   ....[1]....
        /*034c*/ 	.word	0x000000b0


	//   ....[2]....
        /*0350*/ 	.word	0x000002d0


	//   ....[3]....
        /*0354*/ 	.word	0x00000430


	//   ....[4]....
        /*0358*/ 	.word	0x00000550


	//   ....[5]....
        /*035c*/ 	.word	0x000006b0


	//   ....[6]....
        /*0360*/ 	.word	0x00001670


	//   ....[7]....
        /*0364*/ 	.word	0x000040e0


	//   ....[8]....
        /*0368*/ 	.word	0x00004120


	//   ....[9]....
        /*036c*/ 	.word	0x000047e0


	//   ....[10]....
        /*0370*/ 	.word	0x00004900


	//   ....[11]....
        /*0374*/ 	.word	0x00004bc0


	//   ....[12]....
        /*0378*/ 	.word	0x00004d30


	//   ....[13]....
        /*037c*/ 	.word	0x00008160


	//   ....[14]....
        /*0380*/ 	.word	0x00008560


	//   ....[15]....
        /*0384*/ 	.word	0x00008580


	//   ....[16]....
        /*0388*/ 	.word	0x00008600


	//   ....[17]....
        /*038c*/ 	.word	0x00008bb0


	//   ....[18]....
        /*0390*/ 	.word	0x00008c30


	//   ....[19]....
        /*0394*/ 	.word	0x0000c4d0


	//   ....[20]....
        /*0398*/ 	.word	0x0000c4e0


	//   ....[21]....
        /*039c*/ 	.word	0x0000c540


	//   ....[22]....
        /*03a0*/ 	.word	0x0000c560


	//   ....[23]....
        /*03a4*/ 	.word	0x0000d8b0


	//   ....[24]....
        /*03a8*/ 	.word	0x0000d8e0


	//   ....[25]....
        /*03ac*/ 	.word	0x0000d980


	//   ....[26]....
        /*03b0*/ 	.word	0x0000d9e0


	//   ....[27]....
        /*03b4*/ 	.word	0x0000f5f0


	//   ....[28]....
        /*03b8*/ 	.word	0x0000f620


	//   ....[29]....
        /*03bc*/ 	.word	0x0000f650


	//   ....[30]....
        /*03c0*/ 	.word	0x0000f6b0


	//   ....[31]....
        /*03c4*/ 	.word	0x0000fde0


	//   ....[32]....
        /*03c8*/ 	.word	0x0000fe10


	//   ....[33]....
        /*03cc*/ 	.word	0x0000ffa0


	//   ....[34]....
        /*03d0*/ 	.word	0x0000ffc0


	//   ....[35]....
        /*03d4*/ 	.word	0x00010100


	//   ....[36]....
        /*03d8*/ 	.word	0x00010120


	//   ....[37]....
        /*03dc*/ 	.word	0x00010270


	//   ....[38]....
        /*03e0*/ 	.word	0x00010290


	//   ....[39]....
        /*03e4*/ 	.word	0x00010a90


	//   ....[40]....
        /*03e8*/ 	.word	0x00010ab0


	//   ....[41]....
        /*03ec*/ 	.word	0x00010bf0


	//   ....[42]....
        /*03f0*/ 	.word	0x00010c10


	//   ....[43]....
        /*03f4*/ 	.word	0x00010d50


	//   ....[44]....
        /*03f8*/ 	.word	0x00010d70


	//   ....[45]....
        /*03fc*/ 	.word	0x00010ec0


	//   ....[46]....
        /*0400*/ 	.word	0x00010ee0


	//   ....[47]....
        /*0404*/ 	.word	0x000110f0


	//   ....[48]....
        /*0408*/ 	.word	0x00012630


	//   ....[49]....
        /*040c*/ 	.word	0x00012670


	//   ....[50]....
        /*0410*/ 	.word	0x000126a0


	//   ....[51]....
        /*0414*/ 	.word	0x000126e0


	//   ....[52]....
        /*0418*/ 	.word	0x00012780


	//   ....[53]....
        /*041c*/ 	.word	0x000127a0


	//   ....[54]....
        /*0420*/ 	.word	0x00012840


	//   ....[55]....
        /*0424*/ 	.word	0x00012860


	//   ....[56]....
        /*0428*/ 	.word	0x00012900


	//   ....[57]....
        /*042c*/ 	.word	0x00012920


	//   ....[58]....
        /*0430*/ 	.word	0x00013010


	//   ....[59]....
        /*0434*/ 	.word	0x00013030


	//   ....[60]....
        /*0438*/ 	.word	0x00013050


	//   ....[61]....
        /*043c*/ 	.word	0x000130b0


	//   ....[62]....
        /*0440*/ 	.word	0x00013140


	//   ....[63]....
        /*0444*/ 	.word	0x00013170


	//   ....[64]....
        /*0448*/ 	.word	0x00013200


	//   ....[65]....
        /*044c*/ 	.word	0x00013220


	//   ....[66]....
        /*0450*/ 	.word	0x000132c0


	//   ....[67]....
        /*0454*/ 	.word	0x000132f0


	//   ....[68]....
        /*0458*/ 	.word	0x00013380


	//   ....[69]....
        /*045c*/ 	.word	0x000133b0


	//   ....[70]....
        /*0460*/ 	.word	0x00013440


	//   ....[71]....
        /*0464*/ 	.word	0x00013470


	//   ....[72]....
        /*0468*/ 	.word	0x00013500


	//   ....[73]....
        /*046c*/ 	.word	0x00013520


	//   ....[74]....
        /*0470*/ 	.word	0x00013c70


	//   ....[75]....
        /*0474*/ 	.word	0x00013ca0


	//   ....[76]....
        /*0478*/ 	.word	0x00013cb0


	//   ....[77]....
        /*047c*/ 	.word	0x00013cd0


	//   ....[78]....
        /*0480*/ 	.word	0x00013d40


	//   ....[79]....
        /*0484*/ 	.word	0x00013d60


	//   ....[80]....
        /*0488*/ 	.word	0x00013dc0


	//   ....[81]....
        /*048c*/ 	.word	0x00013de0


	//   ....[82]....
        /*0490*/ 	.word	0x00013e40


	//   ....[83]....
        /*0494*/ 	.word	0x00013e60


	//   ....[84]....
        /*0498*/ 	.word	0x00014130


	//   ....[85]....
        /*049c*/ 	.word	0x00014150


	//   ....[86]....
        /*04a0*/ 	.word	0x00014170


	//   ....[87]....
        /*04a4*/ 	.word	0x00014210


	//   ....[88]....
        /*04a8*/ 	.word	0x00014230


	//   ....[89]....
        /*04ac*/ 	.word	0x000142d0


	//   ....[90]....
        /*04b0*/ 	.word	0x000142f0


	//   ....[91]....
        /*04b4*/ 	.word	0x00014390


	//   ....[92]....
        /*04b8*/ 	.word	0x000143b0


	//   ....[93]....
        /*04bc*/ 	.word	0x000143c0


	//   ....[94]....
        /*04c0*/ 	.word	0x000149e0


	//   ....[95]....
        /*04c4*/ 	.word	0x00014a00


	//   ....[96]....
        /*04c8*/ 	.word	0x00014a10


	//   ....[97]....
        /*04cc*/ 	.word	0x00014a30


	//   ....[98]....
        /*04d0*/ 	.word	0x00014af0


	//   ....[99]....
        /*04d4*/ 	.word	0x00014b20


	//   ....[100]....
        /*04d8*/ 	.word	0x00014bb0


	//   ....[101]....
        /*04dc*/ 	.word	0x00014be0


	//   ....[102]....
        /*04e0*/ 	.word	0x00014bf0


	//   ....[103]....
        /*04e4*/ 	.word	0x00014c80


	//   ....[104]....
        /*04e8*/ 	.word	0x00014ff0


	//   ....[105]....
        /*04ec*/ 	.word	0x000151d0


	//   ....[106]....
        /*04f0*/ 	.word	0x00015790


	//   ....[107]....
        /*04f4*/ 	.word	0x00015870


	//   ....[108]....
        /*04f8*/ 	.word	0x00015940


	//   ....[109]....
        /*04fc*/ 	.word	0x000159d0


	//   ....[110]....
        /*0500*/ 	.word	0x00015aa0


	//   ....[111]....
        /*0504*/ 	.word	0x00015b20


	//   ....[112]....
        /*0508*/ 	.word	0x00015c10


	//   ....[113]....
        /*050c*/ 	.word	0x00015c90


	//   ....[114]....
        /*0510*/ 	.word	0x00015d80


	//   ....[115]....
        /*0514*/ 	.word	0x00015e00


	//   ....[116]....
        /*0518*/ 	.word	0x00015ee0


	//   ....[117]....
        /*051c*/ 	.word	0x00015f70


	//   ....[118]....
        /*0520*/ 	.word	0x00015ff0


	//   ....[119]....
        /*0524*/ 	.word	0x00016070


	//   ....[120]....
        /*0528*/ 	.word	0x00016140


	//   ....[121]....
        /*052c*/ 	.word	0x000161b0


	//   ....[122]....
        /*0530*/ 	.word	0x000162b0


	//   ....[123]....
        /*0534*/ 	.word	0x00016320


	//   ....[124]....
        /*0538*/ 	.word	0x00016420


	//   ....[125]....
        /*053c*/ 	.word	0x00016490


	//   ....[126]....
        /*0540*/ 	.word	0x00016590


	//   ....[127]....
        /*0544*/ 	.word	0x00016600


	//   ....[128]....
        /*0548*/ 	.word	0x00016700


	//   ....[129]....
        /*054c*/ 	.word	0x00016780


	//   ....[130]....
        /*0550*/ 	.word	0x00016870


	//   ....[131]....
        /*0554*/ 	.word	0x000168e0


	//   ....[132]....
        /*0558*/ 	.word	0x000169c0


	//   ....[133]....
        /*055c*/ 	.word	0x00016af0


	//   ....[134]....
        /*0560*/ 	.word	0x00016ba0


	//   ....[135]....
        /*0564*/ 	.word	0x00016c00


	//   ....[136]....
        /*0568*/ 	.word	0x00016cd0


	//   ....[137]....
        /*056c*/ 	.word	0x00016d30


	//   ....[138]....
        /*0570*/ 	.word	0x00016e00


	//   ....[139]....
        /*0574*/ 	.word	0x00016e60


	//   ....[140]....
        /*0578*/ 	.word	0x00016f30


	//   ....[141]....
        /*057c*/ 	.word	0x00016f90


	//   ....[142]....
        /*0580*/ 	.word	0x00017060


	//   ....[143]....
        /*0584*/ 	.word	0x00017140


	//   ....[144]....
        /*0588*/ 	.word	0x000171e0


	//   ....[145]....
        /*058c*/ 	.word	0x00017240


	//   ....[146]....
        /*0590*/ 	.word	0x00017350


	//   ....[147]....
        /*0594*/ 	.word	0x000173b0


	//   ....[148]....
        /*0598*/ 	.word	0x000174c0


	//   ....[149]....
        /*059c*/ 	.word	0x00017520


	//   ....[150]....
        /*05a0*/ 	.word	0x00017630


	//   ....[151]....
        /*05a4*/ 	.word	0x00017690


	//   ....[152]....
        /*05a8*/ 	.word	0x00017750


	//   ....[153]....
        /*05ac*/ 	.word	0x000178b0


	//   ....[154]....
        /*05b0*/ 	.word	0x00017950


	//   ....[155]....
        /*05b4*/ 	.word	0x000179b0


	//   ....[156]....
        /*05b8*/ 	.word	0x00017a80


	//   ....[157]....
        /*05bc*/ 	.word	0x00017b60


	//   ....[158]....
        /*05c0*/ 	.word	0x00017c20


	//   ....[159]....
        /*05c4*/ 	.word	0x00017d00


	//   ....[160]....
        /*05c8*/ 	.word	0x00017dc0


	//   ....[161]....
        /*05cc*/ 	.word	0x00017ea0


	//   ....[162]....
        /*05d0*/ 	.word	0x00017f60


	//   ....[163]....
        /*05d4*/ 	.word	0x00018070


	//   ....[164]....
        /*05d8*/ 	.word	0x00018190


	//----- nvinfo : EIATTR_REG_RECONFIG
	.align		4
.L_265:
        /*05dc*/ 	.byte	0x01, 0x54
	.zero		2


	//----- nvinfo : EIATTR_SYSCALL_OFFSETS
	.align		4
        /*05e0*/ 	.byte	0x04, 0x46
        /*05e2*/ 	.short	(.L_267 - .L_266)


	//   ....[0]....
.L_266:
        /*05e4*/ 	.word	0x00001860


	//   ....[1]....
        /*05e8*/ 	.word	0x00011ce0


	//   ....[2]....
        /*05ec*/ 	.word	0x00011e30


	//   ....[3]....
        /*05f0*/ 	.word	0x00011f20


	//   ....[4]....
        /*05f4*/ 	.word	0x00012cb0


	//----- nvinfo : EIATTR_MBARRIER_INSTR_OFFSETS
	.align		4
.L_267:
        /*05f8*/ 	.byte	0x04, 0x39
        /*05fa*/ 	.short	(.L_269 - .L_268)


	//   ....[0]....
.L_268:
        /*05fc*/ 	.word	0x00000180
        /*0600*/ 	.word	0x000000ff
        /*0604*/ 	.word	0x00038800
        /*0608*/ 	.short	0x0100
        /*060a*/ 	.byte	0x08
	.zero		1


	//   ....[1]....
        /*060c*/ 	.word	0x00000190
        /*0610*/ 	.word	0x000000ff
        /*0614*/ 	.word	0x00038820
        /*0618*/ 	.short	0x0100
        /*061a*/ 	.byte	0x08
	.zero		1


	//   ....[2]....
        /*061c*/ 	.word	0x00000280
        /*0620*/ 	.word	0x000000ff
        /*0624*/ 	.word	0x00038830
        /*0628*/ 	.short	0x0100
        /*062a*/ 	.byte	0x08
	.zero		1


	//   ....[3]....
        /*062c*/ 	.word	0x00000290
        /*0630*/ 	.word	0x000000ff
        /*0634*/ 	.word	0x00038840
        /*0638*/ 	.short	0x0100
        /*063a*/ 	.byte	0x08
	.zero		1


	//   ....[4]....
        /*063c*/ 	.word	0x000002a0
        /*0640*/ 	.word	0x000000ff
        /*0644*/ 	.word	0x00038838
        /*0648*/ 	.short	0x0100
        /*064a*/ 	.byte	0x08
	.zero		1


	//   ....[5]....
        /*064c*/ 	.word	0x000002b0
        /*0650*/ 	.word	0x000000ff
        /*0654*/ 	.word	0x00038848
        /*0658*/ 	.short	0x0100
        /*065a*/ 	.byte	0x08
	.zero		1


	//   ....[6]....
        /*065c*/ 	.word	0x000003e0
        /*0660*/ 	.word	0x000000ff
        /*0664*/ 	.word	0x00038850
        /*0668*/ 	.short	0x0100
        /*066a*/ 	.byte	0x08
	.zero		1


	//   ....[7]....
        /*066c*/ 	.word	0x000003f0
        /*0670*/ 	.word	0x000000ff
        /*0674*/ 	.word	0x00038860
        /*0678*/ 	.short	0x0100
        /*067a*/ 	.byte	0x08
	.zero		1


	//   ....[8]....
        /*067c*/ 	.word	0x00000400
        /*0680*/ 	.word	0x000000ff
        /*0684*/ 	.word	0x00038858
        /*0688*/ 	.short	0x0100
        /*068a*/ 	.byte	0x08
	.zero		1


	//   ....[9]....
        /*068c*/ 	.word	0x00000410
        /*0690*/ 	.word	0x000000ff
        /*0694*/ 	.word	0x00038868
        /*0698*/ 	.short	0x0100
        /*069a*/ 	.byte	0x08
	.zero		1


	//   ....[10]....
        /*069c*/ 	.word	0x00000500
        /*06a0*/ 	.word	0x000000ff
        /*06a4*/ 	.word	0x00038870
        /*06a8*/ 	.short	0x0100
        /*06aa*/ 	.byte	0x06
	.zero		1


	//   ....[11]....
        /*06ac*/ 	.word	0x00000510
        /*06b0*/ 	.word	0x000000ff
        /*06b4*/ 	.word	0x00038880
        /*06b8*/ 	.short	0x0100
        /*06ba*/ 	.byte	0x06
	.zero		1


	//   ....[12]....
        /*06bc*/ 	.word	0x00000520
        /*06c0*/ 	.word	0x000000ff
        /*06c4*/ 	.word	0x00038878
        /*06c8*/ 	.short	0x0100
        /*06ca*/ 	.byte	0x06
	.zero		1


	//   ....[13]....
        /*06cc*/ 	.word	0x00000530
        /*06d0*/ 	.word	0x000000ff
        /*06d4*/ 	.word	0x00038888
        /*06d8*/ 	.short	0x0100
        /*06da*/ 	.byte	0x06
	.zero		1


	//   ....[14]....
        /*06dc*/ 	.word	0x00000660
        /*06e0*/ 	.word	0x000000ff
        /*06e4*/ 	.word	0x00038890
        /*06e8*/ 	.short	0x0100
        /*06ea*/ 	.byte	0x08
	.zero		1


	//   ....[15]....
        /*06ec*/ 	.word	0x00000670
        /*06f0*/ 	.word	0x000000ff
        /*06f4*/ 	.word	0x000388a0
        /*06f8*/ 	.short	0x0100
        /*06fa*/ 	.byte	0x08
	.zero		1


	//   ....[16]....
        /*06fc*/ 	.word	0x00000680
        /*0700*/ 	.word	0x000000ff
        /*0704*/ 	.word	0x00038898
        /*0708*/ 	.short	0x0100
        /*070a*/ 	.byte	0x08
	.zero		1


	//   ....[17]....
        /*070c*/ 	.word	0x00000690
        /*0710*/ 	.word	0x000000ff
        /*0714*/ 	.word	0x000388a8
        /*0718*/ 	.short	0x0100
        /*071a*/ 	.byte	0x08
	.zero		1


	//   ....[18]....
        /*071c*/ 	.word	0x000007d0
        /*0720*/ 	.word	0x000000ff
        /*0724*/ 	.word	0x000388b0
        /*0728*/ 	.short	0x0100
        /*072a*/ 	.byte	0x08
	.zero		1


	//   ....[19]....
        /*072c*/ 	.word	0x000007e0
        /*0730*/ 	.word	0x000000ff
        /*0734*/ 	.word	0x000388c0
        /*0738*/ 	.short	0x0100
        /*073a*/ 	.byte	0x08
	.zero		1


	//   ....[20]....
        /*073c*/ 	.word	0x000007f0
        /*0740*/ 	.word	0x000000ff
        /*0744*/ 	.word	0x000388b8
        /*0748*/ 	.short	0x0100
        /*074a*/ 	.byte	0x08
	.zero		1


	//   ....[21]....
        /*074c*/ 	.word	0x00000800
        /*0750*/ 	.word	0x000000ff
        /*0754*/ 	.word	0x000388c8
        /*0758*/ 	.short	0x0100
        /*075a*/ 	.byte	0x08
	.zero		1


	//   ....[22]....
        /*075c*/ 	.word	0x000018f0
        /*0760*/ 	.word	0x000000ff
        /*0764*/ 	.word	0x00038800
        /*0768*/ 	.short	0x010a
        /*076a*/ 	.byte	0x06
	.zero		1


	//   ....[23]....
        /*076c*/ 	.word	0x000019c0
        /*0770*/ 	.word	0x00000000
        /*0774*/ 	.word	0x00038830
        /*0778*/ 	.short	0x010a
        /*077a*/ 	.byte	0x3f
	.zero		1


	//   ....[24]....
        /*077c*/ 	.word	0x00001a00
        /*0780*/ 	.word	0x00000000
        /*0784*/ 	.word	0x00038830
        /*0788*/ 	.short	0x010a
        /*078a*/ 	.byte	0x3f
	.zero		1


	//   ....[25]....
        /*078c*/ 	.word	0x00004430
        /*0790*/ 	.word	0x000000ff
        /*0794*/ 	.word	0x00000000
        /*0798*/ 	.short	0x0101
        /*079a*/ 	.byte	0x04
	.zero		1


	//   ....[26]....
        /*079c*/ 	.word	0x000057e0
        /*07a0*/ 	.word	0x000000ff
        /*07a4*/ 	.word	0x00038830
        /*07a8*/ 	.short	0x010a
        /*07aa*/ 	.byte	0x3d
	.zero		1


	//   ....[27]....
        /*07ac*/ 	.word	0x00005820
        /*07b0*/ 	.word	0x000000ff
        /*07b4*/ 	.word	0x00038830
        /*07b8*/ 	.short	0x010a
        /*07ba*/ 	.byte	0x3d
	.zero		1


	//   ....[28]....
        /*07bc*/ 	.word	0x00007da0
        /*07c0*/ 	.word	0x000000ff
        /*07c4*/ 	.word	0x00038850
        /*07c8*/ 	.short	0x010a
        /*07ca*/ 	.byte	0x04
	.zero		1


	//   ....[29]....
        /*07cc*/ 	.word	0x00007de0
        /*07d0*/ 	.word	0x000000ff
        /*07d4*/ 	.word	0x00038850
        /*07d8*/ 	.short	0x010a
        /*07da*/ 	.byte	0x04
	.zero		1


	//   ....[30]....
        /*07dc*/ 	.word	0x000086d0
        /*07e0*/ 	.word	0x000000ff
        /*07e4*/ 	.word	0x00000000
        /*07e8*/ 	.short	0x0101
        /*07ea*/ 	.byte	0x3d
	.zero		1


	//   ....[31]....
        /*07ec*/ 	.word	0x00009400
        /*07f0*/ 	.word	0x000000ff
        /*07f4*/ 	.word	0x00000000
        /*07f8*/ 	.short	0x0101
        /*07fa*/ 	.byte	0x04
	.zero		1


	//   ....[32]....
        /*07fc*/ 	.word	0x000095d0
        /*0800*/ 	.word	0x000000ff
        /*0804*/ 	.word	0x00038830
        /*0808*/ 	.short	0x010a
        /*080a*/ 	.byte	0x04
	.zero		1


	//   ....[33]....
        /*080c*/ 	.word	0x00009610
        /*0810*/ 	.word	0x000000ff
        /*0814*/ 	.word	0x00038830
        /*0818*/ 	.short	0x010a
        /*081a*/ 	.byte	0x04
	.zero		1


	//   ....[34]....
        /*081c*/ 	.word	0x0000bf70
        /*0820*/ 	.word	0x000000ff
        /*0824*/ 	.word	0x00038850
        /*0828*/ 	.short	0x010a
        /*082a*/ 	.byte	0x04
	.zero		1


	//   ....[35]....
        /*082c*/ 	.word	0x0000bfb0
        /*0830*/ 	.word	0x000000ff
        /*0834*/ 	.word	0x00038850
        /*0838*/ 	.short	0x010a
        /*083a*/ 	.byte	0x04
	.zero		1


	//   ....[36]....
        /*083c*/ 	.word	0x0000c550
        /*0840*/ 	.word	0x000000ff
        /*0844*/ 	.word	0x00000000
        /*0848*/ 	.short	0x0101
        /*084a*/ 	.byte	0x06
	.zero		1


	//   ....[37]....
        /*084c*/ 	.word	0x0000cf00
        /*0850*/ 	.word	0x000000ff
        /*0854*/ 	.word	0x00000000
        /*0858*/ 	.short	0x0101
        /*085a*/ 	.byte	0x04
	.zero		1


	//   ....[38]....
        /*085c*/ 	.word	0x0000d820
        /*0860*/ 	.word	0x000000ff
        /*0864*/ 	.word	0x00038850
        /*0868*/ 	.short	0x010a
        /*086a*/ 	.byte	0x07
	.zero		1


	//   ....[39]....
        /*086c*/ 	.word	0x0000d860
        /*0870*/ 	.word	0x000000ff
        /*0874*/ 	.word	0x00038850
        /*0878*/ 	.short	0x010a
        /*087a*/ 	.byte	0x07
	.zero		1


	//   ....[40]....
        /*087c*/ 	.word	0x0000deb0
        /*0880*/ 	.word	0x000000ff
        /*0884*/ 	.word	0x00000000
        /*0888*/ 	.short	0x0101
        /*088a*/ 	.byte	0x04
	.zero		1


	//   ....[41]....
        /*088c*/ 	.word	0x0000fe00
        /*0890*/ 	.word	0x000000ff
        /*0894*/ 	.word	0x00000000
        /*0898*/ 	.short	0x0101
        /*089a*/ 	.byte	0x05
	.zero		1


	//   ....[42]....
        /*089c*/ 	.word	0x00012470
        /*08a0*/ 	.word	0x00000000
        /*08a4*/ 	.word	0x00038840
        /*08a8*/ 	.short	0x010a
        /*08aa*/ 	.byte	0x3f
	.zero		1


	//   ....[43]....
        /*08ac*/ 	.word	0x00012a90
        /*08b0*/ 	.word	0x00000000
        /*08b4*/ 	.word	0x00038830
        /*08b8*/ 	.short	0x0107
        /*08ba*/ 	.byte	0x3f
	.zero		1


	//   ....[44]....
        /*08bc*/ 	.word	0x00012b50
        /*08c0*/ 	.word	0x00000000
        /*08c4*/ 	.word	0x00038830
        /*08c8*/ 	.short	0x0101
        /*08ca*/ 	.byte	0x3f
	.zero		1


	//   ....[45]....
        /*08cc*/ 	.word	0x00013630
        /*08d0*/ 	.word	0x00000011
        /*08d4*/ 	.word	0x00038800
        /*08d8*/ 	.short	0x0107
        /*08da*/ 	.byte	0x3f
	.zero		1


	//   ....[46]....
        /*08dc*/ 	.word	0x00013720
        /*08e0*/ 	.word	0x00000011
        /*08e4*/ 	.word	0x00038800
        /*08e8*/ 	.short	0x0101
        /*08ea*/ 	.byte	0x3f
	.zero		1


	//   ....[47]....
        /*08ec*/ 	.word	0x00013740
        /*08f0*/ 	.word	0x00000011
        /*08f4*/ 	.word	0x00038820
        /*08f8*/ 	.short	0x010a
        /*08fa*/ 	.byte	0x3f
	.zero		1


	//   ....[48]....
        /*08fc*/ 	.word	0x00013a90
        /*0900*/ 	.word	0x00000006
        /*0904*/ 	.word	0x00038840
        /*0908*/ 	.short	0x010a
        /*090a*/ 	.byte	0x3f
	.zero		1


	//   ....[49]....
        /*090c*/ 	.word	0x00013f50
        /*0910*/ 	.word	0x00000006
        /*0914*/ 	.word	0x00038830
        /*0918*/ 	.short	0x0107
        /*091a*/ 	.byte	0x3f
	.zero		1


	//   ....[50]....
        /*091c*/ 	.word	0x00014000
        /*0920*/ 	.word	0x00000006
        /*0924*/ 	.word	0x00038830
        /*0928*/ 	.short	0x0101
        /*092a*/ 	.byte	0x3f
	.zero		1


	//   ....[51]....
        /*092c*/ 	.word	0x00014060
        /*0930*/ 	.word	0x00000006
        /*0934*/ 	.word	0x00038860
        /*0938*/ 	.short	0x010a
        /*093a*/ 	.byte	0x3f
	.zero		1


	//   ....[52]....
        /*093c*/ 	.word	0x00014560
        /*0940*/ 	.word	0x00000006
        /*0944*/ 	.word	0x00038850
        /*0948*/ 	.short	0x0107
        /*094a*/ 	.byte	0x3f
	.zero		1


	//   ....[53]....
        /*094c*/ 	.word	0x00014720
        /*0950*/ 	.word	0x00000006
        /*0954*/ 	.word	0x00038850
        /*0958*/ 	.short	0x0101
        /*095a*/ 	.byte	0x3f
	.zero		1


	//   ....[54]....
        /*095c*/ 	.word	0x00014920
        /*0960*/ 	.word	0x00000004
        /*0964*/ 	.word	0x00038860
        /*0968*/ 	.short	0x010a
        /*096a*/ 	.byte	0x3f
	.zero		1


	//   ....[55]....
        /*096c*/ 	.word	0x00014e00
        /*0970*/ 	.word	0x00000004
        /*0974*/ 	.word	0x00038850
        /*0978*/ 	.short	0x0107
        /*097a*/ 	.byte	0x3f
	.zero		1


	//   ....[56]....
        /*097c*/ 	.word	0x00014eb0
        /*0980*/ 	.word	0x00000004
        /*0984*/ 	.word	0x00038850
        /*0988*/ 	.short	0x0101
        /*098a*/ 	.byte	0x3f
	.zero		1


	//   ....[57]....
        /*098c*/ 	.word	0x00015150
        /*0990*/ 	.word	0x00000004
        /*0994*/ 	.word	0x00038820
        /*0998*/ 	.short	0x010a
        /*099a*/ 	.byte	0x3f
	.zero		1


	//   ....[58]....
        /*099c*/ 	.word	0x000152f0
        /*09a0*/ 	.word	0x00000005
        /*09a4*/ 	.word	0x00038840
        /*09a8*/ 	.short	0x010a
        /*09aa*/ 	.byte	0x3f
	.zero		1


	//   ....[59]....
        /*09ac*/ 	.word	0x00015390
        /*09b0*/ 	.word	0x00000017
        /*09b4*/ 	.word	0x00038840
        /*09b8*/ 	.short	0x010a
        /*09ba*/ 	.byte	0x3f
	.zero		1


	//   ....[60]....
        /*09bc*/ 	.word	0x000153d0
        /*09c0*/ 	.word	0x00000005
        /*09c4*/ 	.word	0x00038860
        /*09c8*/ 	.short	0x010a
        /*09ca*/ 	.byte	0x3f
	.zero		1


	//   ....[61]....
        /*09cc*/ 	.word	0x00015410
        /*09d0*/ 	.word	0x00000017
        /*09d4*/ 	.word	0x00038860
        /*09d8*/ 	.short	0x010a
        /*09da*/ 	.byte	0x3f
	.zero		1


	//   ....[62]....
        /*09dc*/ 	.word	0x00015490
        /*09e0*/ 	.word	0x00000003
        /*09e4*/ 	.word	0x00038800
        /*09e8*/ 	.short	0x010a
        /*09ea*/ 	.byte	0x3f
	.zero		1


	//   ....[63]....
        /*09ec*/ 	.word	0x000154e0
        /*09f0*/ 	.word	0x00000000
        /*09f4*/ 	.word	0x00038830
        /*09f8*/ 	.short	0x010a
        /*09fa*/ 	.byte	0x3f
	.zero		1


	//   ....[64]....
        /*09fc*/ 	.word	0x00015540
        /*0a00*/ 	.word	0x00000004
        /*0a04*/ 	.word	0x00038830
        /*0a08*/ 	.short	0x010a
        /*0a0a*/ 	.byte	0x3f
	.zero		1


	//   ....[65]....
        /*0a0c*/ 	.word	0x000155a0
        /*0a10*/ 	.word	0x00000002
        /*0a14*/ 	.word	0x00038850
        /*0a18*/ 	.short	0x010a
        /*0a1a*/ 	.byte	0x3f
	.zero		1


	//   ....[66]....
        /*0a1c*/ 	.word	0x00015600
        /*0a20*/ 	.word	0x00000004
        /*0a24*/ 	.word	0x00038830
        /*0a28*/ 	.short	0x010a
        /*0a2a*/ 	.byte	0x3f
	.zero		1


	//   ....[67]....
        /*0a2c*/ 	.word	0x00015660
        /*0a30*/ 	.word	0x00000002
        /*0a34*/ 	.word	0x00038850
        /*0a38*/ 	.short	0x010a
        /*0a3a*/ 	.byte	0x3f
	.zero		1


	//   ....[68]....
        /*0a3c*/ 	.word	0x000156c0
        /*0a40*/ 	.word	0x00000007
        /*0a44*/ 	.word	0x00038850
        /*0a48*/ 	.short	0x010a
        /*0a4a*/ 	.byte	0x3f
	.zero		1


	//   ....[69]....
        /*0a4c*/ 	.word	0x000157c0
        /*0a50*/ 	.word	0x00000000
        /*0a54*/ 	.word	0x00038840
        /*0a58*/ 	.short	0x010a
        /*0a5a*/ 	.byte	0x3f
	.zero		1


	//   ....[70]....
        /*0a5c*/ 	.word	0x000169f0
        /*0a60*/ 	.word	0x00000011
        /*0a64*/ 	.word	0x00038820
        /*0a68*/ 	.short	0x010a
        /*0a6a*/ 	.byte	0x3f
	.zero		1


	//   ....[71]....
        /*0a6c*/ 	.word	0x00016a40
        /*0a70*/ 	.word	0x00000006
        /*0a74*/ 	.word	0x00038840
        /*0a78*/ 	.short	0x010a
        /*0a7a*/ 	.byte	0x3f
	.zero		1


	//   ....[72]....
        /*0a7c*/ 	.word	0x00017090
        /*0a80*/ 	.word	0x00000006
        /*0a84*/ 	.word	0x00038860
        /*0a88*/ 	.short	0x010a
        /*0a8a*/ 	.byte	0x3f
	.zero		1


	//   ....[73]....
        /*0a8c*/ 	.word	0x00017800
        /*0a90*/ 	.word	0x00000004
        /*0a94*/ 	.word	0x00038860
        /*0a98*/ 	.short	0x010a
        /*0a9a*/ 	.byte	0x3f
	.zero		1


	//   ....[74]....
        /*0a9c*/ 	.word	0x000180b0
        /*0aa0*/ 	.word	0x00000004
        /*0aa4*/ 	.word	0x00038820
        /*0aa8*/ 	.short	0x010a
        /*0aaa*/ 	.byte	0x3f
	.zero		1


	//   ....[75]....
        /*0aac*/ 	.word	0x00018250
        /*0ab0*/ 	.word	0x00000005
        /*0ab4*/ 	.word	0x00038840
        /*0ab8*/ 	.short	0x010a
        /*0aba*/ 	.byte	0x3f
	.zero		1


	//   ....[76]....
        /*0abc*/ 	.word	0x000182a0
        /*0ac0*/ 	.word	0x00000017
        /*0ac4*/ 	.word	0x00038840
        /*0ac8*/ 	.short	0x010a
        /*0aca*/ 	.byte	0x3f
	.zero		1


	//   ....[77]....
        /*0acc*/ 	.word	0x000182f0
        /*0ad0*/ 	.word	0x00000005
        /*0ad4*/ 	.word	0x00038860
        /*0ad8*/ 	.short	0x010a
        /*0ada*/ 	.byte	0x3f
	.zero		1


	//----- nvinfo : EIATTR_NUM_MBARRIERS
	.align		4
.L_269:
        /*0adc*/ 	.byte	0x03, 0x38
        /*0ade*/ 	.short	0x0016


	//----- nvinfo : EIATTR_EXIT_INSTR_OFFSETS
	.align		4
        /*0ae0*/ 	.byte	0x04, 0x1c
        /*0ae2*/ 	.short	(.L_271 - .L_270)


	//   ....[0]....
.L_270:
        /*0ae4*/ 	.word	0x00000950


	//   ....[1]....
        /*0ae8*/ 	.word	0x00011060


	//   ....[2]....
        /*0aec*/ 	.word	0x00015460


	//----- nvinfo : EIATTR_MAX_THREADS
	.align		4
.L_271:
        /*0af0*/ 	.byte	0x04, 0x05
        /*0af2*/ 	.short	(.L_273 - .L_272)
.L_272:
        /*0af4*/ 	.word	0x00000180
        /*0af8*/ 	.word	0x00000001
        /*0afc*/ 	.word	0x00000001


	//----- nvinfo : EIATTR_CRS_STACK_SIZE
	.align		4
.L_273:
        /*0b00*/ 	.byte	0x04, 0x1e
        /*0b02*/ 	.short	(.L_275 - .L_274)
.L_274:
        /*0b04*/ 	.word	0x00000000


	//----- nvinfo : EIATTR_CBANK_PARAM_SIZE
	.align		4
.L_275:
        /*0b08*/ 	.byte	0x03, 0x19
        /*0b0a*/ 	.short	0x0af0


	//----- nvinfo : EIATTR_PARAM_CBANK
	.align		4
        /*0b0c*/ 	.byte	0x04, 0x0a
        /*0b0e*/ 	.short	(.L_277 - .L_276)
	.align		4
.L_276:
        /*0b10*/ 	.word	index@(.nv.constant0._ZN7cutlass13device_kernelIN5flash11enable_sm90INS1_16FlashAttnFwdSm90INS1_25CollectiveMainloopFwdSm90ILi2EN4cute5tupleIJNS5_1CILi1EEES8_S8_EEENS6_IJNS7_ILi128EEENS7_ILi80EEENS7_ILi256EEEEEELi256ENS_10bfloat16_tEfNS_4arch4Sm90ELb1ELb0ELb0ELb0ELb1ELb0ELb0ELb1ELb1ELb1ELb0ELb0EEENS1_21CollectiveEpilogueFwdINS6_IJSA_SC_SB_EEES9_SE_SG_Li256ELb0ELb1ELb0ELb0EEENS1_30DynamicPersistentTileSchedulerILi256ELi128ELb0ELb1ELb1EEEEEEEEEvNT_6ParamsE)
        /*0b14*/ 	.short	0x0210
        /*0b16*/ 	.short	0x0af0


	//----- nvinfo : EIATTR_SW_WAR
	.align		4
.L_277:
        /*0b18*/ 	.byte	0x04, 0x36
        /*0b1a*/ 	.short	(.L_279 - .L_278)
.L_278:
        /*0b1c*/ 	.word	0x00000008
.L_279:


//--------------------- .nv.info._ZN7cutlass13device_kernelIN5flash11enable_sm90INS1_16FlashAttnFwdSm90INS1_25CollectiveMainloopFwdSm90ILi2EN4cute5tupleIJNS5_1CILi1EEES8_S8_EEENS6_IJNS7_ILi128EEENS7_ILi80EEENS7_ILi256EEEEEELi256ENS_10bfloat16_tEfNS_4arch4Sm90ELb1ELb0ELb0ELb1ELb1ELb0ELb0ELb1ELb1ELb1ELb0ELb0EEENS1_21CollectiveEpilogueFwdINS6_IJSA_SC_SB_EEES9_SE_SG_Li256ELb1ELb1ELb0ELb0EEENS1_36VarlenDynamicPersistentTileSchedulerILi128ELi80ELi256ELi128ELb0ELb1ELb1ELb1ELb1ELb1EEEEEEEEEvNT_6ParamsE --------------------------
	.section	.nv.info._ZN7cutlass13device_kernelIN5flash11enable_sm90INS1_16FlashAttnFwdSm90INS1_25CollectiveMainloopFwdSm90ILi2EN4cute5tupleIJNS5_1CILi1EEES8_S8_EEENS6_IJNS7_ILi128EEENS7_ILi80EEENS7_ILi256EEEEEELi256ENS_10bfloat16_tEfNS_4arch4Sm90ELb1ELb0ELb0ELb1ELb1ELb0ELb0ELb1ELb1ELb1ELb0ELb0EEENS1_21CollectiveEpilogueFwdINS6_IJSA_SC_SB_EEES9_SE_SG_Li256ELb1ELb1ELb0ELb0EEENS1_36VarlenDynamicPersistentTileSchedulerILi128ELi80ELi256ELi128ELb0ELb1ELb1ELb1ELb1ELb1EEEEEEEEEvNT_6ParamsE,"",@"SHT_CUDA_INFO"
	.sectionflags	@""
	.align	4


	//----- nvinfo : EIATTR_CUDA_API_VERSION
	.align		4
        /*0000*/ 	.byte	0x04, 0x37
        /*0002*/ 	.short	(.L_281 - .L_280)
.L_280:
        /*0004*/ 	.word	0x00000082


	//----- nvinfo : EIATTR_KPARAM_INFO
	.align		4
.L_281:
        /*0008*/ 	.byte	0x04, 0x17
        /*000a*/ 	.short	(.L_283 - .L_282)
.L_282:
        /*000c*/ 	.word	0x00000000
        /*0010*/ 	.short	0x0000
        /*0012*/ 	.short	0x0070
        /*0014*/ 	.byte	0x00, 0xf0, 0x01, 0x2a


	//----- nvinfo : EIATTR_SPARSE_MMA_MASK
	.align		4
.L_283:
        /*0018*/ 	.byte	0x03, 0x50
        /*001a*/ 	.short	0x0000


	//----- nvinfo : EIATTR_MAXREG_COUNT
	.align		4
        /*001c*/ 	.byte	0x03, 0x1b
        /*001e*/ 	.short	0x00a8


	//----- nvinfo : EIATTR_NUM_BARRIERS
	.align		4
        /*0020*/ 	.byte	0x02, 0x4c
        /*0022*/ 	.byte	0x09
	.zero		1


	//----- nvinfo : EIATTR_EXTERNS
	.align		4
        /*0024*/ 	.byte	0x04, 0x0f
        /*0026*/ 	.short	(.L_285 - .L_284)


	//   ....[0]....
	.align		4
.L_284:
        /*0028*/ 	.word	index@(__assertfail)


	//----- nvinfo : EIATTR_ANNOTATIONS
	.align		4
.L_285:
        /*002c*/ 	.byte	0x04, 0x55
        /*002e*/ 	.short	(.L_287 - .L_286)


	//   ....[0]....
.L_286:
        /* <DEDUP_REMOVED lines=20> */


	//----- nvinfo : EIATTR_MERCURY_ISA_VERSION
	.align		4
.L_287:
        /*0160*/ 	.byte	0x03, 0x5f
        /*0162*/ 	.short	0x0101


	//----- nvinfo : EIATTR_UNUSED_LOAD_BYTE_OFFSET
	.align		4
        /*0164*/ 	.byte	0x04, 0x44
        /*0166*/ 	.short	(.L_289 - .L_288)


	//   ....[0]....
.L_288:
        /*0168*/ 	.word	0x00000950
        /*016c*/ 	.word	0x0000fff0


	//   ....[1]....
        /*0170*/ 	.word	0x0000e7d0
        /*0174*/ 	.word	0x0000fff0


	//----- nvinfo : EIATTR_INT_WARP_WIDE_INSTR_OFFSETS
	.align		4
.L_289:
        /*0178*/ 	.byte	0x04, 0x31
        /*017a*/ 	.short	(.L_291 - .L_290)


	//   ....[0]....
.L_290:
        /*017c*/ 	.word	0x000000c0


	//   ....[1]....
        /*0180*/ 	.word	0x000000d0


	//   ....[2]....
        /*0184*/ 	.word	0x00000170


	//   ....[3]....
        /*0188*/ 	.word	0x00012a60


	//   ....[4]....
        /*018c*/ 	.word	0x00012af0


	//   ....[5]....
        /*0190*/ 	.word	0x00015aa0


	//   ....[6]....
        /*0194*/ 	.word	0x00015b30


	//----- nvinfo : EIATTR_COOP_GROUP_MASK_REGIDS
	.align		4
.L_291:
        /*0198*/ 	.byte	0x04, 0x29
        /*019a*/ 	.short	(.L_293 - .L_292)


	//   ....[0]....
.L_292:
        /*019c*/ 	.word	0xffffffff


	//   ....[1]....
        /*01a0*/ 	.word	0xffffffff


	//   ....[2]....
        /*01a4*/ 	.word	0xffffffff


	//   ....[3]....
        /*01a8*/ 	.word	0xffffffff


	//   ....[4]....
        /*01ac*/ 	.word	0xffffffff


	//   ....[5]....
        /*01b0*/ 	.word	0xffffffff


	//   ....[6]....
        /*01b4*/ 	.word	0xffffffff


	//   ....[7]....
        /*01b8*/ 	.word	0xffffffff


	//   ....[8]....
        /*01bc*/ 	.word	0xffffffff


	//   ....[9]....
        /*01c0*/ 	.word	0xffffffff


	//   ....[10]....
        /*01c4*/ 	.word	0xffffffff


	//   ....[11]....
        /*01c8*/ 	.word	0xffffffff


	//   ....[12]....
        /*01cc*/ 	.word	0xffffffff


	//   ....[13]....
        /*01d0*/ 	.word	0xffffffff


	//   ....[14]....
        /*01d4*/ 	.word	0xffffffff


	//   ....[15]....
        /*01d8*/ 	.word	0xffffffff


	//   ....[16]....
        /*01dc*/ 	.word	0xffffffff


	//   ....[17]....
        /*01e0*/ 	.word	0xffffffff


	//   ....[18]....
        /*01e4*/ 	.word	0xffffffff


	//   ....[19]....
        /*01e8*/ 	.word	0xffffffff


	//   ....[20]....
        /*01ec*/ 	.word	0xffffffff


	//   ....[21]....
        /*01f0*/ 	.word	0xffffffff


	//   ....[22]....
        /*01f4*/ 	.word	0xffffffff


	//   ....[23]....
        /*01f8*/ 	.word	0xffffffff


	//   ....[24]....
        /*01fc*/ 	.word	0xffffffff


	//   ....[25]....
        /*0200*/ 	.word	0xffffffff


	//   ....[26]....
        /*0204*/ 	.word	0xffffffff


	//   ....[27]....
        /*0208*/ 	.word	0xffffffff


	//   ....[28]....
        /*020c*/ 	.word	0xffffffff


	//   ....[29]....
        /*0210*/ 	.word	0xffffffff


	//   ....[30]....
        /*0214*/ 	.word	0xffffffff


	//   ....[31]....
        /*0218*/ 	.word	0xffffffff


	//   ....[32]....
        /*021c*/ 	.word	0xffffffff


	//   ....[33]....
        /*0220*/ 	.word	0xffffffff


	//   ....[34]....
        /*0224*/ 	.word	0xffffffff


	//   ....[35]....
        /*0228*/ 	.word	0xffffffff


	//   ....[36]....
        /*022c*/ 	.word	0xffffffff


	//   ....[37]....
        /*0230*/ 	.word	0xffffffff


	//   ....[38]....
        /*0234*/ 	.word	0xffffffff


	//   ....[39]....
        /*0238*/ 	.word	0xffffffff


	//   ....[40]....
        /*023c*/ 	.word	0xffffffff


	//   ....[41]....
        /*0240*/ 	.word	0xffffffff


	//   ....[42]....
        /*0244*/ 	.word	0xffffffff


	//   ....[43]....
        /*0248*/ 	.word	0xffffffff


	//   ....[44]....
        /*024c*/ 	.word	0xffffffff


	//   ....[45]....
        /*0250*/ 	.word	0xffffffff


	//   ....[46]....
        /*0254*/ 	.word	0xffffffff


	//   ....[47]....
        /*0258*/ 	.word	0xffffffff


	//   ....[48]....
        /*025c*/ 	.word	0xffffffff


	//   ....[49]....
        /*0260*/ 	.word	0xffffffff


	//   ....[50]....
        /*0264*/ 	.word	0xffffffff


	//   ....[51]....
        /*0268*/ 	.word	0xffffffff


	//   ....[52]....
        /*026c*/ 	.word	0xffffffff


	//   ....[53]....
        /*0270*/ 	.word	0xffffffff


	//   ....[54]....
        /*0274*/ 	.word	0xffffffff


	//   ....[55]....
        /*0278*/ 	.word	0xffffffff


	//   ....[56]....
        /*027c*/ 	.word	0xffffffff


	//   ....[57]....
        /*0280*/ 	.word	0xffffffff


	//   ....[58]....
        /*0284*/ 	.word	0xffffffff


	//   ....[59]....
        /*0288*/ 	.word	0xffffffff


	//   ....[60]....
        /*028c*/ 	.word	0xffffffff


	//   ....[61]....
        /*0290*/ 	.word	0xffffffff


	//   ....[62]....
        /*0294*/ 	.word	0xffffffff


	//   ....[63]....
        /*0298*/ 	.word	0xffffffff


	//   ....[64]....
        /*029c*/ 	.word	0xffffffff


	//   ....[65]....
        /*02a0*/ 	.word	0xffffffff


	//   ....[66]....
        /*02a4*/ 	.word	0xffffffff


	//   ....[67]....
        /*02a8*/ 	.word	0xffffffff


	//   ....[68]....
        /*02ac*/ 	.word	0xffffffff


	//   ....[69]....
        /*02b0*/ 	.word	0xffffffff


	//   ....[70]....
        /*02b4*/ 	.word	0xffffffff


	//   ....[71]....
        /*02b8*/ 	.word	0xffffffff


	//   ....[72]....
        /*02bc*/ 	.word	0xffffffff


	//   ....[73]....
        /*02c0*/ 	.word	0xffffffff


	//   ....[74]....
        /*02c4*/ 	.word	0xffffffff


	//   ....[75]....
        /*02c8*/ 	.word	0xffffffff


	//   ....[76]....
        /*02cc*/ 	.word	0xffffffff


	//   ....[77]....
        /*02d0*/ 	.word	0xffffffff


	//   ....[78]....
        /*02d4*/ 	.word	0xffffffff


	//   ....[79]....
        /*02d8*/ 	.word	0xffffffff


	//   ....[80]....
        /*02dc*/ 	.word	0xffffffff


	//   ....[81]....
        /*02e0*/ 	.word	0xffffffff


	//   ....[82]....
        /*02e4*/ 	.word	0xffffffff


	//   ....[83]....
        /*02e8*/ 	.word	0xffffffff


	//   ....[84]....
        /*02ec*/ 	.word	0xffffffff


	//   ....[85]....
        /*02f0*/ 	.word	0xffffffff


	//   ....[86]....
        /*02f4*/ 	.word	0xffffffff


	//   ....[87]....
        /*02f8*/ 	.word	0xffffffff


	//   ....[88]....
        /*02fc*/ 	.word	0xffffffff


	//   ....[89]....
        /*0300*/ 	.word	0xffffffff


	//   ....[90]....
        /*0304*/ 	.word	0xffffffff


	//   ....[91]....
        /*0308*/ 	.word	0xffffffff


	//   ....[92]....
        /*030c*/ 	.word	0xffffffff


	//   ....[93]....
        /*0310*/ 	.word	0xffffffff


	//   ....[94]....
        /*0314*/ 	.word	0xffffffff


	//   ....[95]....
        /*0318*/ 	.word	0xffffffff


	//   ....[96]....
        /*031c*/ 	.word	0xffffffff


	//   ....[97]....
        /*0320*/ 	.word	0xffffffff


	//   ....[98]....
        /*0324*/ 	.word	0xffffffff


	//   ....[99]....
        /*0328*/ 	.word	0xffffffff


	//   ....[100]....
        /*032c*/ 	.word	0xffffffff


	//   ....[101]....
        /*0330*/ 	.word	0xffffffff


	//   ....[102]....
        /*0334*/ 	.word	0xffffffff


	//   ....[103]....
        /*0338*/ 	.word	0xffffffff


	//   ....[104]....
        /*033c*/ 	.word	0xffffffff


	//   ....[105]....
        /*0340*/ 	.word	0xffffffff


	//   ....[106]....
        /*0344*/ 	.word	0xffffffff


	//   ....[107]....
        /*0348*/ 	.word	0xffffffff


	//   ....[108]....
        /*034c*/ 	.word	0xffffffff


	//   ....[109]....
        /*0350*/ 	.word	0xffffffff


	//   ....[110]....
        /*0354*/ 	.word	0xffffffff


	//   ....[111]....
        /*0358*/ 	.word	0xffffffff


	//   ....[112]....
        /*035c*/ 	.word	0xffffffff


	//   ....[113]....
        /*0360*/ 	.word	0xffffffff


	//   ....[114]....
        /*0364*/ 	.word	0xffffffff


	//   ....[115]....
        /*0368*/ 	.word	0xffffffff


	//   ....[116]....
        /*036c*/ 	.word	0xffffffff


	//   ....[117]....
        /*0370*/ 	.word	0xffffffff


	//   ....[118]....
        /*0374*/ 	.word	0xffffffff


	//   ....[119]....
        /*0378*/ 	.word	0xffffffff


	//   ....[120]....
        /*037c*/ 	.word	0xffffffff


	//   ....[121]....
        /*0380*/ 	.word	0xffffffff


	//   ....[122]....
        /*0384*/ 	.word	0xffffffff


	//   ....[123]....
        /*0388*/ 	.word	0xffffffff


	//   ....[124]....
        /*038c*/ 	.word	0xffffffff


	//   ....[125]....
        /*0390*/ 	.word	0xffffffff


	//   ....[126]....
        /*0394*/ 	.word	0xffffffff


	//   ....[127]....
        /*0398*/ 	.word	0xffffffff


	//   ....[128]....
        /*039c*/ 	.word	0xffffffff


	//   ....[129]....
        /*03a0*/ 	.word	0xffffffff


	//   ....[130]....
        /*03a4*/ 	.word	0xffffffff


	//   ....[131]....
        /*03a8*/ 	.word	0xffffffff


	//   ....[132]....
        /*03ac*/ 	.word	0xffffffff


	//   ....[133]....
        /*03b0*/ 	.word	0xffffffff


	//   ....[134]....
        /*03b4*/ 	.word	0xffffffff


	//   ....[135]....
        /*03b8*/ 	.word	0xffffffff


	//   ....[136]....
        /*03bc*/ 	.word	0xffffffff


	//   ....[137]....
        /*03c0*/ 	.word	0x0500000f


	//   ....[138]....
        /*03c4*/ 	.word	0x0500000f


	//   ....[139]....
        /*03c8*/ 	.word	0x0500000f


	//   ....[140]....
        /*03cc*/ 	.word	0x0500000f


	//   ....[141]....
        /*03d0*/ 	.word	0x0500000f


	//   ....[142]....
        /*03d4*/ 	.word	0x0500000f


	//   ....[143]....
        /*03d8*/ 	.word	0x0500000f


	//   ....[144]....
        /*03dc*/ 	.word	0x0500000f


	//   ....[145]....
        /*03e0*/ 	.word	0x0500000f


	//   ....[146]....
        /*03e4*/ 	.word	0x0500000f


	//   ....[147]....
        /*03e8*/ 	.word	0x0500000f


	//   ....[148]....
        /*03ec*/ 	.word	0x0500000f


	//   ....[149]....
        /*03f0*/ 	.word	0x0500000f


	//   ....[150]....
        /*03f4*/ 	.word	0x0500000f


	//   ....[151]....
        /*03f8*/ 	.word	0x0500000f


	//   ....[152]....
        /*03fc*/ 	.word	0x0500000f


	//   ....[153]....
        /*0400*/ 	.word	0x0500000f


	//   ....[154]....
        /*0404*/ 	.word	0x0500000f


	//   ....[155]....
        /*0408*/ 	.word	0x0500000f


	//   ....[156]....
        /*040c*/ 	.word	0x0500000f


	//   ....[157]....
        /*0410*/ 	.word	0x0500000f


	//   ....[158]....
        /*0414*/ 	.word	0x0500000f


	//   ....[159]....
        /*0418*/ 	.word	0x0500000f


	//   ....[160]....
        /*041c*/ 	.word	0x0500000f


	//   ....[161]....
        /*0420*/ 	.word	0x0500000f


	//   ....[162]....
        /*0424*/ 	.word	0x0500000f


	//   ....[163]....
        /*0428*/ 	.word	0x0500000f


	//   ....[164]....
        /*042c*/ 	.word	0x0500000f


	//   ....[165]....
        /*0430*/ 	.word	0x0500000f


	//   ....[166]....
        /*0434*/ 	.word	0x0500000f


	//   ....[167]....
        /*0438*/ 	.word	0x0500000f


	//   ....[168]....
        /*043c*/ 	.word	0x0500000f


	//   ....[169]....
        /*0440*/ 	.word	0x0500000f


	//   ....[170]....
        /*0444*/ 	.word	0x0500000f


	//   ....[171]....
        /*0448*/ 	.word	0x0500000f


	//   ....[172]....
        /*044c*/ 	.word	0x0500000f


	//   ....[173]....
        /*0450*/ 	.word	0x0500000f


	//   ....[174]....
        /*0454*/ 	.word	0x0500000f


	//   ....[175]....
        /*0458*/ 	.word	0x0500000f


	//   ....[176]....
        /*045c*/ 	.word	0x0500000f


	//   ....[177]....
        /*0460*/ 	.word	0x0500000f


	//   ....[178]....
        /*0464*/ 	.word	0x0500000f


	//   ....[179]....
        /*0468*/ 	.word	0x0500000f


	//   ....[180]....
        /*046c*/ 	.word	0x0500000f


	//   ....[181]....
        /*0470*/ 	.word	0x0500000f


	//   ....[182]....
        /*0474*/ 	.word	0x0500000f


	//   ....[183]....
        /*0478*/ 	.word	0x0500000f


	//   ....[184]....
        /*047c*/ 	.word	0x0500000f


	//   ....[185]....
        /*0480*/ 	.word	0x0500000f


	//   ....[186]....
        /*0484*/ 	.word	0x0500000f


	//   ....[187]....
        /*0488*/ 	.word	0x0500000f


	//   ....[188]....
        /*048c*/ 	.word	0x0500000f


	//   ....[189]....
        /*0490*/ 	.word	0x0500000f


	//   ....[190]....
        /*0494*/ 	.word	0x0500000f


	//   ....[191]....
        /*0498*/ 	.word	0x0500000f


	//   ....[192]....
        /*049c*/ 	.word	0x0500000f


	//   ....[193]....
        /*04a0*/ 	.word	0x0500000f


	//   ....[194]....
        /*04a4*/ 	.word	0x0500000f


	//   ....[195]....
        /*04a8*/ 	.word	0x0500000f


	//   ....[196]....
        /*04ac*/ 	.word	0x0500000f


	//   ....[197]....
        /*04b0*/ 	.word	0x0500000f


	//   ....[198]....
        /*04b4*/ 	.word	0x0500000f


	//   ....[199]....
        /*04b8*/ 	.word	0x0500000f


	//   ....[200]....
        /*04bc*/ 	.word	0x0500000f


	//   ....[201]....
        /*04c0*/ 	.word	0x0500000f


	//   ....[202]....
        /*04c4*/ 	.word	0x0500000f


	//   ....[203]....
        /*04c8*/ 	.word	0x0500000f


	//   ....[204]....
        /*04cc*/ 	.word	0x0500000f


	//   ....[205]....
        /*04d0*/ 	.word	0x0500000f


	//   ....[206]....
        /*04d4*/ 	.word	0x0500000f


	//   ....[207]....
        /*04d8*/ 	.word	0x0500000f


	//   ....[208]....
        /*04dc*/ 	.word	0x0500000f


	//   ....[209]....
        /*04e0*/ 	.word	0x0500000f


	//   ....[210]....
        /*04e4*/ 	.word	0x0500000f


	//   ....[211]....
        /*04e8*/ 	.word	0x0500000f


	//----- nvinfo : EIATTR_COOP_GROUP_INSTR_OFFSETS
	.align		4
.L_293:
        /*04ec*/ 	.byte	0x04, 0x28
        /*04ee*/ 	.short	(.L_295 - .L_294)


	//   ....[0]....
.L_294:
        /*04f0*/ 	.word	0x00000070


	//   ....[1]....
        /*04f4*/ 	.word	0x000000b0


	//   ....[2]....
        /*04f8*/ 	.word	0x000002d0


	//   ....[3]....
        /*04fc*/ 	.word	0x00000430


	//   ....[4]....
        /*0500*/ 	.word	0x00000550


	//   ....[5]....
        /*0504*/ 	.word	0x000006b0


	//   ....[6]....
        /*0508*/ 	.word	0x000018f0


	//   ....[7]....
        /*050c*/ 	.word	0x00004360


	//   ....[8]....
        /*0510*/ 	.word	0x000043a0


	//   ....[9]....
        /*0514*/ 	.word	0x00004a10


	//   ....[10]....
        /*0518*/ 	.word	0x00004b40


	//   ....[11]....
        /*051c*/ 	.word	0x00004e00


	//   ....[12]....
        /*0520*/ 	.word	0x00004f70


	//   ....[13]....
        /*0524*/ 	.word	0x00008390


	//   ....[14]....
        /*0528*/ 	.word	0x000087c0


	//   ....[15]....
        /*052c*/ 	.word	0x000087e0


	//   ....[16]....
        /*0530*/ 	.word	0x00008840


	//   ....[17]....
        /*0534*/ 	.word	0x00008de0


	//   ....[18]....
        /*0538*/ 	.word	0x00008e40


	//   ....[19]....
        /*053c*/ 	.word	0x0000c6f0


	//   ....[20]....
        /*0540*/ 	.word	0x0000c700


	//   ....[21]....
        /*0544*/ 	.word	0x0000c760


	//   ....[22]....
        /*0548*/ 	.word	0x0000c780


	//   ....[23]....
        /*054c*/ 	.word	0x0000dad0


	//   ....[24]....
        /*0550*/ 	.word	0x0000db00


	//   ....[25]....
        /*0554*/ 	.word	0x0000db90


	//   ....[26]....
        /*0558*/ 	.word	0x0000dbb0


	//   ....[27]....
        /*055c*/ 	.word	0x0000f940


	//   ....[28]....
        /*0560*/ 	.word	0x0000f970


	//   ....[29]....
        /*0564*/ 	.word	0x0000f9a0


	//   ....[30]....
        /*0568*/ 	.word	0x0000fa10


	//   ....[31]....
        /*056c*/ 	.word	0x00010290


	//   ....[32]....
        /*0570*/ 	.word	0x000102d0


	//   ....[33]....
        /*0574*/ 	.word	0x00010420


	//   ....[34]....
        /*0578*/ 	.word	0x00010440


	//   ....[35]....
        /*057c*/ 	.word	0x00010580


	//   ....[36]....
        /*0580*/ 	.word	0x000105a0


	//   ....[37]....
        /*0584*/ 	.word	0x000106f0


	//   ....[38]....
        /*0588*/ 	.word	0x00010710


	//   ....[39]....
        /*058c*/ 	.word	0x00011130


	//   ....[40]....
        /*0590*/ 	.word	0x00011150


	//   ....[41]....
        /*0594*/ 	.word	0x00011290


	//   ....[42]....
        /*0598*/ 	.word	0x000112b0


	//   ....[43]....
        /*059c*/ 	.word	0x000113f0


	//   ....[44]....
        /*05a0*/ 	.word	0x00011410


	//   ....[45]....
        /*05a4*/ 	.word	0x00011560


	//   ....[46]....
        /*05a8*/ 	.word	0x00011580


	//   ....[47]....
        /*05ac*/ 	.word	0x00011740


	//   ....[48]....
        /*05b0*/ 	.word	0x00011910


	//   ....[49]....
        /*05b4*/ 	.word	0x00011940


	//   ....[50]....
        /*05b8*/ 	.word	0x00011970


	//   ....[51]....
        /*05bc*/ 	.word	0x000119a0


	//   ....[52]....
        /*05c0*/ 	.word	0x000119d0


	//   ....[53]....
        /*05c4*/ 	.word	0x00011a00


	//   ....[54]....
        /*05c8*/ 	.word	0x00011b50


	//   ....[55]....
        /*05cc*/ 	.word	0x00011b80


	//   ....[56]....
        /*05d0*/ 	.word	0x00011bb0


	//   ....[57]....
        /*05d4*/ 	.word	0x00011be0


	//   ....[58]....
        /*05d8*/ 	.word	0x00011c10


	//   ....[59]....
        /*05dc*/ 	.word	0x00011c40


	//   ....[60]....
        /*05e0*/ 	.word	0x00011cd0


	//   ....[61]....
        /*05e4*/ 	.word	0x00011d30


	//   ....[62]....
        /*05e8*/ 	.word	0x00011dc0


	//   ....[63]....
        /*05ec*/ 	.word	0x00013670


	//   ....[64]....
        /*05f0*/ 	.word	0x000136b0


	//   ....[65]....
        /*05f4*/ 	.word	0x000136e0


	//   ....[66]....
        /*05f8*/ 	.word	0x00013790


	//   ....[67]....
        /*05fc*/ 	.word	0x000137d0


	//   ....[68]....
        /*0600*/ 	.word	0x00013830


	//   ....[69]....
        /*0604*/ 	.word	0x00013870


	//   ....[70]....
        /*0608*/ 	.word	0x000138d0


	//   ....[71]....
        /*060c*/ 	.word	0x000138f0


	//   ....[72]....
        /*0610*/ 	.word	0x00013920


	//   ....[73]....
        /*0614*/ 	.word	0x00014140


	//   ....[74]....
        /*0618*/ 	.word	0x00014170


	//   ....[75]....
        /*061c*/ 	.word	0x000141d0


	//   ....[76]....
        /*0620*/ 	.word	0x00014240


	//   ....[77]....
        /*0624*/ 	.word	0x00014280


	//   ....[78]....
        /*0628*/ 	.word	0x00014300


	//   ....[79]....
        /*062c*/ 	.word	0x00014350


	//   ....[80]....
        /*0630*/ 	.word	0x000143c0


	//   ....[81]....
        /*0634*/ 	.word	0x00014410


	//   ....[82]....
        /*0638*/ 	.word	0x00014480


	//   ....[83]....
        /*063c*/ 	.word	0x000144d0


	//   ....[84]....
        /*0640*/ 	.word	0x00014540


	//   ....[85]....
        /*0644*/ 	.word	0x00014580


	//   ....[86]....
        /*0648*/ 	.word	0x000145f0


	//   ....[87]....
        /*064c*/ 	.word	0x00014600


	//   ....[88]....
        /*0650*/ 	.word	0x00014650


	//   ....[89]....
        /*0654*/ 	.word	0x00014e40


	//   ....[90]....
        /*0658*/ 	.word	0x00014e80


	//   ....[91]....
        /*065c*/ 	.word	0x00014ea0


	//   ....[92]....
        /*0660*/ 	.word	0x00014f60


	//   ....[93]....
        /*0664*/ 	.word	0x00014f90


	//   ....[94]....
        /*0668*/ 	.word	0x00014fe0


	//   ....[95]....
        /*066c*/ 	.word	0x00015010


	//   ....[96]....
        /*0670*/ 	.word	0x00015060


	//   ....[97]....
        /*0674*/ 	.word	0x00015090


	//   ....[98]....
        /*0678*/ 	.word	0x00015100


	//   ....[99]....
        /*067c*/ 	.word	0x000153e0


	//   ....[100]....
        /*0680*/ 	.word	0x00015400


	//   ....[101]....
        /*0684*/ 	.word	0x00015410


	//   ....[102]....
        /*0688*/ 	.word	0x000154c0


	//   ....[103]....
        /*068c*/ 	.word	0x000154d0


	//   ....[104]....
        /*0690*/ 	.word	0x00015580


	//   ....[105]....
        /*0694*/ 	.word	0x00015590


	//   ....[106]....
        /*0698*/ 	.word	0x00015640


	//   ....[107]....
        /*069c*/ 	.word	0x00015650


	//   ....[108]....
        /*06a0*/ 	.word	0x00015660


	//   ....[109]....
        /*06a4*/ 	.word	0x00015c80


	//   ....[110]....
        /*06a8*/ 	.word	0x00015cc0


	//   ....[111]....
        /*06ac*/ 	.word	0x00015d00


	//   ....[112]....
        /*06b0*/ 	.word	0x00015d30


	//   ....[113]....
        /*06b4*/ 	.word	0x00015d50


	//   ....[114]....
        /*06b8*/ 	.word	0x00015e00


	//   ....[115]....
        /*06bc*/ 	.word	0x00015eb0


	//   ....[116]....
        /*06c0*/ 	.word	0x00015ee0


	//   ....[117]....
        /*06c4*/ 	.word	0x00015ef0


	//   ....[118]....
        /*06c8*/ 	.word	0x00015f80


	//   ....[119]....
        /*06cc*/ 	.word	0x000163b0


	//   ....[120]....
        /*06d0*/ 	.word	0x000163e0


	//   ....[121]....
        /*06d4*/ 	.word	0x00016410


	//   ....[122]....
        /*06d8*/ 	.word	0x00016440


	//   ....[123]....
        /*06dc*/ 	.word	0x00016470


	//   ....[124]....
        /*06e0*/ 	.word	0x000164a0


	//   ....[125]....
        /*06e4*/ 	.word	0x000164d0


	//   ....[126]....
        /*06e8*/ 	.word	0x00016500


	//   ....[127]....
        /*06ec*/ 	.word	0x00016680


	//   ....[128]....
        /*06f0*/ 	.word	0x000166b0


	//   ....[129]....
        /*06f4*/ 	.word	0x000166e0


	//   ....[130]....
        /*06f8*/ 	.word	0x00016710


	//   ....[131]....
        /*06fc*/ 	.word	0x00016740


	//   ....[132]....
        /*0700*/ 	.word	0x00016770


	//   ....[133]....
        /*0704*/ 	.word	0x00016830


	//   ....[134]....
        /*0708*/ 	.word	0x00016850


	//   ....[135]....
        /*070c*/ 	.word	0x000168c0


	//   ....[136]....
        /*0710*/ 	.word	0x00016f60


	//   ....[137]....
        /*0714*/ 	.word	0x00017530


	//   ....[138]....
        /*0718*/ 	.word	0x00017620


	//   ....[139]....
        /*071c*/ 	.word	0x000176f0


	//   ....[140]....
        /*0720*/ 	.word	0x00017760


	//   ....[141]....
        /*0724*/ 	.word	0x00017800


	//   ....[142]....
        /*0728*/ 	.word	0x000178e0


	//   ....[143]....
        /*072c*/ 	.word	0x000179e0


	//   ....[144]....
        /*0730*/ 	.word	0x00017a50


	//   ....[145]....
        /*0734*/ 	.word	0x00017b40


	//   ....[146]....
        /*0738*/ 	.word	0x00017bb0


	//   ....[147]....
        /*073c*/ 	.word	0x00017c90


	//   ....[148]....
        /*0740*/ 	.word	0x00017d40


	//   ....[149]....
        /*0744*/ 	.word	0x00017db0


	//   ....[150]....
        /*0748*/ 	.word	0x00017e30


	//   ....[151]....
        /*074c*/ 	.word	0x00017f10


	//   ....[152]....
        /*0750*/ 	.word	0x00017f90


	//   ....[153]....
        /*0754*/ 	.word	0x00018080


	//   ....[154]....
        /*0758*/ 	.word	0x00018100


	//   ....[155]....
        /*075c*/ 	.word	0x000181f0


	//   ....[156]....
        /*0760*/ 	.word	0x00018270


	//   ....[157]....
        /*0764*/ 	.word	0x00018360


	//   ....[158]....
        /*0768*/ 	.word	0x000183e0


	//   ....[159]....
        /*076c*/ 	.word	0x000184d0


	//   ....[160]....
        /*0770*/ 	.word	0x00018550


	//   ....[161]....
        /*0774*/ 	.word	0x00018630


	//   ....[162]....
        /*0778*/ 	.word	0x000186b0


	//   ....[163]....
        /*077c*/ 	.word	0x00018780


	//   ....[164]....
        /*0780*/ 	.word	0x000188b0


	//   ....[165]....
        /*0784*/ 	.word	0x00018980


	//   ....[166]....
        /*0788*/ 	.word	0x00018a50


	//   ....[167]....
        /*078c*/ 	.word	0x00018b30


	//   ....[168]....
        /*0790*/ 	.word	0x00018b90


	//   ....[169]....
        /*0794*/ 	.word	0x00018c70


	//   ....[170]....
        /*0798*/ 	.word	0x00018cd0


	//   ....[171]....
        /*079c*/ 	.word	0x00018db0


	//   ....[172]....
        /*07a0*/ 	.word	0x00018e10


	//   ....[173]....
        /*07a4*/ 	.word	0x00018f20


	//   ....[174]....
        /*07a8*/ 	.word	0x00019010


	//   ....[175]....
        /*07ac*/ 	.word	0x000190b0


	//   ....[176]....
        /*07b0*/ 	.word	0x00019110


	//   ....[177]....
        /*07b4*/ 	.word	0x00019230


	//   ....[178]....
        /*07b8*/ 	.word	0x00019290


	//   ....[179]....
        /*07bc*/ 	.word	0x000193b0


	//   ....[180]....
        /*07c0*/ 	.word	0x00019410


	//   ....[181]....
        /*07c4*/ 	.word	0x00019530


	//   ....[182]....
        /*07c8*/ 	.word	0x00019590


	//   ....[183]....
        /*07cc*/ 	.word	0x00019660


	//   ....[184]....
        /*07d0*/ 	.word	0x000197c0


	//   ....[185]....
        /*07d4*/ 	.word	0x00019870


	//   ....[186]....
        /*07d8*/ 	.word	0x000199c0


	//   ....[187]....
        /*07dc*/ 	.word	0x00019a70


	//   ....[188]....
        /*07e0*/ 	.word	0x00019ad0


	//   ....[189]....
        /*07e4*/ 	.word	0x00019b90


	//   ....[190]....
        /*07e8*/ 	.word	0x00019c70


	//   ....[191]....
        /*07ec*/ 	.word	0x00019d30


	//   ....[192]....
        /*07f0*/ 	.word	0x00019e10


	//   ....[193]....
        /*07f4*/ 	.word	0x00019ed0


	//   ....[194]....
        /*07f8*/ 	.word	0x00019fe0


	//   ....[195]....
        /*07fc*/ 	.word	0x0001a080


	//   ....[196]....
        /*0800*/ 	.word	0x0001a1a0


	//   ....[197]....
        /*0804*/ 	.word	0x0001a210


	//   ....[198]....
        /*0808*/ 	.word	0x0001a280


	//   ....[199]....
        /*080c*/ 	.word	0x0001a2f0


	//   ....[200]....
        /*0810*/ 	.word	0x0001a360


	//   ....[201]....
        /*0814*/ 	.word	0x0001a3e0


	//   ....[202]....
        /*0818*/ 	.word	0x0001a470


	//   ....[203]....
        /*081c*/ 	.word	0x0001a500


	//   ....[204]....
        /*0820*/ 	.word	0x0001a570


	//   ....[205]....
        /*0824*/ 	.word	0x0001a5e0


	//   ....[206]....
        /*0828*/ 	.word	0x0001a650


	//   ....[207]....
        /*082c*/ 	.word	0x0001a6d0


	//   ....[208]....
        /*0830*/ 	.word	0x0001a740


	//   ....[209]....
        /*0834*/ 	.word	0x0001a7e0


	//   ....[210]....
        /*0838*/ 	.word	0x0001a870


	//   ....[211]....
        /*083c*/ 	.word	0x0001a990


	//----- nvinfo : EIATTR_REG_RECONFIG
	.align		4
.L_295:
        /*0840*/ 	.byte	0x01, 0x54
	.zero		2


	//----- nvinfo : EIATTR_SYSCALL_OFFSETS
	.align		4
        /*0844*/ 	.byte	0x04, 0x46
        /*0846*/ 	.short	(.L_297 - .L_296)


	//   ....[0]....
.L_296:
        /*0848*/ 	.word	0x00001ae0


	//   ....[1]....
        /*084c*/ 	.word	0x00012c50


	//   ....[2]....
        /*0850*/ 	.word	0x00012da0


	//   ....[3]....
        /*0854*/ 	.word	0x00012e90


	//   ....[4]....
        /*0858*/ 	.word	0x00013d70


	//----- nvinfo : EIATTR_MBARRIER_INSTR_OFFSETS
	.align		4
.L_297:
        /*085c*/ 	.byte	0x04, 0x39
        /*085e*/ 	.short	(.L_299 - .L_298)


	//   ....[0]....
.L_298:
        /*0860*/ 	.word	0x00000180
        /*0864*/ 	.word	0x000000ff
        /*0868*/ 	.word	0x00038800
        /*086c*/ 	.short	0x0100
        /*086e*/ 	.byte	0x08
	.zero		1


	//   ....[1]....
        /*0870*/ 	.word	0x00000190
        /*0874*/ 	.word	0x000000ff
        /*0878*/ 	.word	0x00038820
        /*087c*/ 	.short	0x0100
        /*087e*/ 	.byte	0x08
	.zero		1


	//   ....[2]....
        /*0880*/ 	.word	0x00000280
        /*0884*/ 	.word	0x000000ff
        /*0888*/ 	.word	0x00038830
        /*088c*/ 	.short	0x0100
        /*088e*/ 	.byte	0x08
	.zero		1


	//   ....[3]....
        /*0890*/ 	.word	0x00000290
        /*0894*/ 	.word	0x000000ff
        /*0898*/ 	.word	0x00038840
        /*089c*/ 	.short	0x0100
        /*089e*/ 	.byte	0x08
	.zero		1


	//   ....[4]....
        /*08a0*/ 	.word	0x000002a0
        /*08a4*/ 	.word	0x000000ff
        /*08a8*/ 	.word	0x00038838
        /*08ac*/ 	.short	0x0100
        /*08ae*/ 	.byte	0x08
	.zero		1


	//   ....[5]....
        /*08b0*/ 	.word	0x000002b0
        /*08b4*/ 	.word	0x000000ff
        /*08b8*/ 	.word	0x00038848
        /*08bc*/ 	.short	0x0100
        /*08be*/ 	.byte	0x08
	.zero		1


	//   ....[6]....
        /*08c0*/ 	.word	0x000003e0
        /*08c4*/ 	.word	0x000000ff
        /*08c8*/ 	.word	0x00038850
        /*08cc*/ 	.short	0x0100
        /*08ce*/ 	.byte	0x08
	.zero		1


	//   ....[7]....
        /*08d0*/ 	.word	0x000003f0
        /*08d4*/ 	.word	0x000000ff
        /*08d8*/ 	.word	0x00038860
        /*08dc*/ 	.short	0x0100
        /*08de*/ 	.byte	0x08
	.zero		1


	//   ....[8]....
        /*08e0*/ 	.word	0x00000400
        /*08e4*/ 	.word	0x000000ff
        /*08e8*/ 	.word	0x00038858
        /*08ec*/ 	.short	0x0100
        /*08ee*/ 	.byte	0x08
	.zero		1


	//   ....[9]....
        /*08f0*/ 	.word	0x00000410
        /*08f4*/ 	.word	0x000000ff
        /*08f8*/ 	.word	0x00038868
        /*08fc*/ 	.short	0x0100
        /*08fe*/ 	.byte	0x08
	.zero		1


	//   ....[10]....
        /*0900*/ 	.word	0x00000500
        /*0904*/ 	.word	0x000000ff
        /*0908*/ 	.word	0x00038870
        /*090c*/ 	.short	0x0100
        /*090e*/ 	.byte	0x06
	.zero		1


	//   ....[11]....
        /*0910*/ 	.word	0x00000510
        /*0914*/ 	.word	0x000000ff
        /*0918*/ 	.word	0x00038880
        /*091c*/ 	.short	0x0100
        /*091e*/ 	.byte	0x06
	.zero		1


	//   ....[12]....
        /*0920*/ 	.word	0x00000520
        /*0924*/ 	.word	0x000000ff
        /*0928*/ 	.word	0x00038878
        /*092c*/ 	.short	0x0100
        /*092e*/ 	.byte	0x06
	.zero		1


	//   ....[13]....
        /*0930*/ 	.word	0x00000530
        /*0934*/ 	.word	0x000000ff
        /*0938*/ 	.word	0x00038888
        /*093c*/ 	.short	0x0100
        /*093e*/ 	.byte	0x06
	.zero		1


	//   ....[14]....
        /*0940*/ 	.word	0x00000660
        /*0944*/ 	.word	0x000000ff
        /*0948*/ 	.word	0x00038890
        /*094c*/ 	.short	0x0100
        /*094e*/ 	.byte	0x08
	.zero		1


	//   ....[15]....
        /*0950*/ 	.word	0x00000670
        /*0954*/ 	.word	0x000000ff
        /*0958*/ 	.word	0x000388a0
        /*095c*/ 	.short	0x0100
        /*095e*/ 	.byte	0x08
	.zero		1


	//   ....[16]....
        /*0960*/ 	.word	0x00000680
        /*0964*/ 	.word	0x000000ff
        /*0968*/ 	.word	0x00038898
        /*096c*/ 	.short	0x0100
        /*096e*/ 	.byte	0x08
	.zero		1


	//   ....[17]....
        /*0970*/ 	.word	0x00000690
        /*0974*/ 	.word	0x000000ff
        /*0978*/ 	.word	0x000388a8
        /*097c*/ 	.short	0x0100
        /*097e*/ 	.byte	0x08
	.zero		1


	//   ....[18]....
        /*0980*/ 	.word	0x000007d0
        /*0984*/ 	.word	0x000000ff
        /*0988*/ 	.word	0x000388b0
        /*098c*/ 	.short	0x0100
        /*098e*/ 	.byte	0x08
	.zero		1


	//   ....[19]....
        /*0990*/ 	.word	0x000007e0
        /*0994*/ 	.word	0x000000ff
        /*0998*/ 	.word	0x000388c0
        /*099c*/ 	.short	0x0100
        /*099e*/ 	.byte	0x08
	.zero		1


	//   ....[20]....
        /*09a0*/ 	.word	0x000007f0
        /*09a4*/ 	.word	0x000000ff
        /*09a8*/ 	.word	0x000388b8
        /*09ac*/ 	.short	0x0100
        /*09ae*/ 	.byte	0x08
	.zero		1


	//   ....[21]....
        /*09b0*/ 	.word	0x00000800
        /*09b4*/ 	.word	0x000000ff
        /*09b8*/ 	.word	0x000388c8
        /*09bc*/ 	.short	0x0100
        /*09be*/ 	.byte	0x08
	.zero		1


	//   ....[22]....
        /*09c0*/ 	.word	0x00001b70
        /*09c4*/ 	.word	0x000000ff
        /*09c8*/ 	.word	0x00038800
        /*09cc*/ 	.short	0x010a
        /*09ce*/ 	.byte	0x06
	.zero		1


	//   ....[23]....
        /*09d0*/ 	.word	0x00001c40
        /*09d4*/ 	.word	0x00000000
        /*09d8*/ 	.word	0x00038830
        /*09dc*/ 	.short	0x010a
        /*09de*/ 	.byte	0x3f
	.zero		1


	//   ....[24]....
        /*09e0*/ 	.word	0x00001c80
        /*09e4*/ 	.word	0x00000000
        /*09e8*/ 	.word	0x00038830
        /*09ec*/ 	.short	0x010a
        /*09ee*/ 	.byte	0x3f
	.zero		1


	//   ....[25]....
        /*09f0*/ 	.word	0x000045b0
        /*09f4*/ 	.word	0x000000ff
        /*09f8*/ 	.word	0x00000000
        /*09fc*/ 	.short	0x0101
        /*09fe*/ 	.byte	0x04
	.zero		1


	//   ....[26]....
        /*0a00*/ 	.word	0x00005a20
        /*0a04*/ 	.word	0x000000ff
        /*0a08*/ 	.word	0x00038830
        /*0a0c*/ 	.short	0x010a
        /*0a0e*/ 	.byte	0x3d
	.zero		1


	//   ....[27]....
        /*0a10*/ 	.word	0x00005a60
        /*0a14*/ 	.word	0x000000ff
        /*0a18*/ 	.word	0x00038830
        /*0a1c*/ 	.short	0x010a
        /*0a1e*/ 	.byte	0x3d
	.zero		1


	//   ....[28]....
        /*0a20*/ 	.word	0x00007fd0
        /*0a24*/ 	.word	0x000000ff
        /*0a28*/ 	.word	0x00038850
        /*0a2c*/ 	.short	0x010a
        /*0a2e*/ 	.byte	0x04
	.zero		1


	//   ....[29]....
        /*0a30*/ 	.word	0x00008010
        /*0a34*/ 	.word	0x000000ff
        /*0a38*/ 	.word	0x00038850
        /*0a3c*/ 	.short	0x010a
        /*0a3e*/ 	.byte	0x04
	.zero		1


	//   ....[30]....
        /*0a40*/ 	.word	0x00008480
        /*0a44*/ 	.word	0x000000ff
        /*0a48*/ 	.word	0x00000000
        /*0a4c*/ 	.short	0x0101
        /*0a4e*/ 	.byte	0x3d
	.zero		1


	//   ....[31]....
        /*0a50*/ 	.word	0x00009630
        /*0a54*/ 	.word	0x000000ff
        /*0a58*/ 	.word	0x00000000
        /*0a5c*/ 	.short	0x0101
        /*0a5e*/ 	.byte	0x04
	.zero		1


	//   ....[32]....
        /*0a60*/ 	.word	0x00009800
        /*0a64*/ 	.word	0x000000ff
        /*0a68*/ 	.word	0x00038830
        /*0a6c*/ 	.short	0x010a
        /*0a6e*/ 	.byte	0x04
	.zero		1


	//   ....[33]....
        /*0a70*/ 	.word	0x00009840
        /*0a74*/ 	.word	0x000000ff
        /*0a78*/ 	.word	0x00038830
        /*0a7c*/ 	.short	0x010a
        /*0a7e*/ 	.byte	0x04
	.zero		1


	//   ....[34]....
        /*0a80*/ 	.word	0x0000c190
        /*0a84*/ 	.word	0x000000ff
        /*0a88*/ 	.word	0x00038850
        /*0a8c*/ 	.short	0x010a
        /*0a8e*/ 	.byte	0x04
	.zero		1


	//   ....[35]....
        /*0a90*/ 	.word	0x0000c1d0
        /*0a94*/ 	.word	0x000000ff
        /*0a98*/ 	.word	0x00038850
        /*0a9c*/ 	.short	0x010a
        /*0a9e*/ 	.byte	0x04
	.zero		1


	//   ....[36]....
        /*0aa0*/ 	.word	0x0000c770
        /*0aa4*/ 	.word	0x000000ff
        /*0aa8*/ 	.word	0x00000000
        /*0aac*/ 	.short	0x0101
        /*0aae*/ 	.byte	0x06
	.zero		1


	//   ....[37]....
        /*0ab0*/ 	.word	0x0000d130
        /*0ab4*/ 	.word	0x000000ff
        /*0ab8*/ 	.word	0x00000000
        /*0abc*/ 	.short	0x0101
        /*0abe*/ 	.byte	0x04
	.zero		1


	//   ....[38]....
        /*0ac0*/ 	.word	0x0000da40
        /*0ac4*/ 	.word	0x000000ff
        /*0ac8*/ 	.word	0x00038850
        /*0acc*/ 	.short	0x010a
        /*0ace*/ 	.byte	0x08
	.zero		1


	//   ....[39]....
        /*0ad0*/ 	.word	0x0000da80
        /*0ad4*/ 	.word	0x000000ff
        /*0ad8*/ 	.word	0x00038850
        /*0adc*/ 	.short	0x010a
        /*0ade*/ 	.byte	0x08
	.zero		1


	//   ....[40]....
        /*0ae0*/ 	.word	0x0000e0a0
        /*0ae4*/ 	.word	0x000000ff
        /*0ae8*/ 	.word	0x00000000
        /*0aec*/ 	.short	0x0101
        /*0aee*/ 	.byte	0x04
	.zero		1


	//   ....[41]....
        /*0af0*/ 	.word	0x000102e0
        /*0af4*/ 	.word	0x000000ff
        /*0af8*/ 	.word	0x00000000
        /*0afc*/ 	.short	0x0101
        /*0afe*/ 	.byte	0x07
	.zero		1


	//   ....[42]....
        /*0b00*/ 	.word	0x00013480
        /*0b04*/ 	.word	0x00000005
        /*0b08*/ 	.word	0x00038840
        /*0b0c*/ 	.short	0x010a
        /*0b0e*/ 	.byte	0x3f
	.zero		1


	//   ....[43]....
        /*0b10*/ 	.word	0x00013a90
        /*0b14*/ 	.word	0x00000005
        /*0b18*/ 	.word	0x00038830
        /*0b1c*/ 	.short	0x0107
        /*0b1e*/ 	.byte	0x3f
	.zero		1


	//   ....[44]....
        /*0b20*/ 	.word	0x00013b70
        /*0b24*/ 	.word	0x00000005
        /*0b28*/ 	.word	0x00038830
        /*0b2c*/ 	.short	0x0101
        /*0b2e*/ 	.byte	0x3f
	.zero		1


	//   ....[45]....
        /*0b30*/ 	.word	0x00014780
        /*0b34*/ 	.word	0x00000016
        /*0b38*/ 	.word	0x00038800
        /*0b3c*/ 	.short	0x0107
        /*0b3e*/ 	.byte	0x3f
	.zero		1


	//   ....[46]....
        /*0b40*/ 	.word	0x00014880
        /*0b44*/ 	.word	0x00000016
        /*0b48*/ 	.word	0x00038800
        /*0b4c*/ 	.short	0x0101
        /*0b4e*/ 	.byte	0x3f
	.zero		1


	//   ....[47]....
        /*0b50*/ 	.word	0x000148a0
        /*0b54*/ 	.word	0x00000016
        /*0b58*/ 	.word	0x00038820
        /*0b5c*/ 	.short	0x010a
        /*0b5e*/ 	.byte	0x3f
	.zero		1


	//   ....[48]....
        /*0b60*/ 	.word	0x00014c90
        /*0b64*/ 	.word	0x00000006
        /*0b68*/ 	.word	0x00038840
        /*0b6c*/ 	.short	0x010a
        /*0b6e*/ 	.byte	0x3f
	.zero		1


	//   ....[49]....
        /*0b70*/ 	.word	0x00015210
        /*0b74*/ 	.word	0x00000006
        /*0b78*/ 	.word	0x00038830
        /*0b7c*/ 	.short	0x0107
        /*0b7e*/ 	.byte	0x3f
	.zero		1


	//   ....[50]....
        /*0b80*/ 	.word	0x000152c0
        /*0b84*/ 	.word	0x00000006
        /*0b88*/ 	.word	0x00038830
        /*0b8c*/ 	.short	0x0101
        /*0b8e*/ 	.byte	0x3f
	.zero		1


	//   ....[51]....
        /*0b90*/ 	.word	0x00015320
        /*0b94*/ 	.word	0x00000006
        /*0b98*/ 	.word	0x00038860
        /*0b9c*/ 	.short	0x010a
        /*0b9e*/ 	.byte	0x3f
	.zero		1


	//   ....[52]....
        /*0ba0*/ 	.word	0x00015810
        /*0ba4*/ 	.word	0x00000006
        /*0ba8*/ 	.word	0x00038850
        /*0bac*/ 	.short	0x0107
        /*0bae*/ 	.byte	0x3f
	.zero		1


	//   ....[53]....
        /*0bb0*/ 	.word	0x000159d0
        /*0bb4*/ 	.word	0x00000006
        /*0bb8*/ 	.word	0x00038850
        /*0bbc*/ 	.short	0x0101
        /*0bbe*/ 	.byte	0x3f
	.zero		1


	//   ....[54]....
        /*0bc0*/ 	.word	0x00015bd0
        /*0bc4*/ 	.word	0x00000004
        /*0bc8*/ 	.word	0x00038860
        /*0bcc*/ 	.short	0x010a
        /*0bce*/ 	.byte	0x3f
	.zero		1


	//   ....[55]....
        /*0bd0*/ 	.word	0x00016100
        /*0bd4*/ 	.word	0x00000004
        /*0bd8*/ 	.word	0x00038850
        /*0bdc*/ 	.short	0x0107
        /*0bde*/ 	.byte	0x3f
	.zero		1


	//   ....[56]....
        /*0be0*/ 	.word	0x000161b0
        /*0be4*/ 	.word	0x00000004
        /*0be8*/ 	.word	0x00038850
        /*0bec*/ 	.short	0x0101
        /*0bee*/ 	.byte	0x3f
	.zero		1


	//   ....[57]....
        /*0bf0*/ 	.word	0x00016ee0
        /*0bf4*/ 	.word	0x00000004
        /*0bf8*/ 	.word	0x00038820
        /*0bfc*/ 	.short	0x010a
        /*0bfe*/ 	.byte	0x3f
	.zero		1


	//   ....[58]....
        /*0c00*/ 	.word	0x00017080
        /*0c04*/ 	.word	0x00000005
        /*0c08*/ 	.word	0x00038840
        /*0c0c*/ 	.short	0x010a
        /*0c0e*/ 	.byte	0x3f
	.zero		1


	//   ....[59]....
        /*0c10*/ 	.word	0x00017120
        /*0c14*/ 	.word	0x0000001b
        /*0c18*/ 	.word	0x00038840
        /*0c1c*/ 	.short	0x010a
        /*0c1e*/ 	.byte	0x3f
	.zero		1


	//   ....[60]....
        /*0c20*/ 	.word	0x00017160
        /*0c24*/ 	.word	0x00000005
        /*0c28*/ 	.word	0x00038860
        /*0c2c*/ 	.short	0x010a
        /*0c2e*/ 	.byte	0x3f
	.zero		1


	//   ....[61]....
        /*0c30*/ 	.word	0x000171a0
        /*0c34*/ 	.word	0x0000001b
        /*0c38*/ 	.word	0x00038860
        /*0c3c*/ 	.short	0x010a
        /*0c3e*/ 	.byte	0x3f
	.zero		1


	//   ....[62]....
        /*0c40*/ 	.word	0x00017220
        /*0c44*/ 	.word	0x00000003
        /*0c48*/ 	.word	0x00038800
        /*0c4c*/ 	.short	0x010a
        /*0c4e*/ 	.byte	0x3f
	.zero		1


	//   ....[63]....
        /*0c50*/ 	.word	0x00017270
        /*0c54*/ 	.word	0x00000000
        /*0c58*/ 	.word	0x00038830
        /*0c5c*/ 	.short	0x010a
        /*0c5e*/ 	.byte	0x3f
	.zero		1


	//   ....[64]....
        /*0c60*/ 	.word	0x000172d0
        /*0c64*/ 	.word	0x00000004
        /*0c68*/ 	.word	0x00038830
        /*0c6c*/ 	.short	0x010a
        /*0c6e*/ 	.byte	0x3f
	.zero		1


	//   ....[65]....
        /*0c70*/ 	.word	0x00017330
        /*0c74*/ 	.word	0x00000002
        /*0c78*/ 	.word	0x00038850
        /*0c7c*/ 	.short	0x010a
        /*0c7e*/ 	.byte	0x3f
	.zero		1


	//   ....[66]....
        /*0c80*/ 	.word	0x00017390
        /*0c84*/ 	.word	0x00000004
        /*0c88*/ 	.word	0x00038830
        /*0c8c*/ 	.short	0x010a
        /*0c8e*/ 	.byte	0x3f
	.zero		1


	//   ....[67]....
        /*0c90*/ 	.word	0x000173f0
        /*0c94*/ 	.word	0x00000002
        /*0c98*/ 	.word	0x00038850
        /*0c9c*/ 	.short	0x010a
        /*0c9e*/ 	.byte	0x3f
	.zero		1


	//   ....[68]....
        /*0ca0*/ 	.word	0x00017450
        /*0ca4*/ 	.word	0x00000007
        /*0ca8*/ 	.word	0x00038850
        /*0cac*/ 	.short	0x010a
        /*0cae*/ 	.byte	0x3f
	.zero		1


	//   ....[69]....
        /*0cb0*/ 	.word	0x00017570
        /*0cb4*/ 	.word	0x00000005
        /*0cb8*/ 	.word	0x00038840
        /*0cbc*/ 	.short	0x010a
        /*0cbe*/ 	.byte	0x3f
	.zero		1


	//   ....[70]....
        /*0cc0*/ 	.word	0x000187b0
        /*0cc4*/ 	.word	0x00000016
        /*0cc8*/ 	.word	0x00038820
        /*0ccc*/ 	.short	0x010a
        /*0cce*/ 	.byte	0x3f
	.zero		1


	//   ....[71]....
        /*0cd0*/ 	.word	0x00018800
        /*0cd4*/ 	.word	0x00000006
        /*0cd8*/ 	.word	0x00038840
        /*0cdc*/ 	.short	0x010a
        /*0cde*/ 	.byte	0x3f
	.zero		1


	//   ....[72]....
        /*0ce0*/ 	.word	0x00018f60
        /*0ce4*/ 	.word	0x00000006
        /*0ce8*/ 	.word	0x00038860
        /*0cec*/ 	.short	0x010a
        /*0cee*/ 	.byte	0x3f
	.zero		1


	//   ....[73]....
        /*0cf0*/ 	.word	0x00019710
        /*0cf4*/ 	.word	0x00000004
        /*0cf8*/ 	.word	0x00038860
        /*0cfc*/ 	.short	0x010a
        /*0cfe*/ 	.byte	0x3f
	.zero		1


	//   ....[74]....
        /*0d00*/ 	.word	0x0001a8b0
        /*0d04*/ 	.word	0x00000004
        /*0d08*/ 	.word	0x00038820
        /*0d0c*/ 	.short	0x010a
        /*0d0e*/ 	.byte	0x3f
	.zero		1


	//   ....[75]....
        /*0d10*/ 	.word	0x0001aa50
        /*0d14*/ 	.word	0x00000005
        /*0d18*/ 	.word	0x00038840
        /*0d1c*/ 	.short	0x010a
        /*0d1e*/ 	.byte	0x3f
	.zero		1


	//   ....[76]....
        /*0d20*/ 	.word	0x0001aaa0
        /*0d24*/ 	.word	0x0000001b
        /*0d28*/ 	.word	0x00038840
        /*0d2c*/ 	.short	0x010a
        /*0d2e*/ 	.byte	0x3f
	.zero		1


	//   ....[77]....
        /*0d30*/ 	.word	0x0001aaf0
        /*0d34*/ 	.word	0x00000005
        /*0d38*/ 	.word	0x00038860
        /*0d3c*/ 	.short	0x010a
        /*0d3e*/ 	.byte	0x3f
	.zero		1


	//----- nvinfo : EIATTR_NUM_MBARRIERS
	.align		4
.L_299:
        /*0d40*/ 	.byte	0x03, 0x38
        /*0d42*/ 	.short	0x0016


	//----- nvinfo : EIATTR_EXIT_INSTR_OFFSETS
	.align		4
        /*0d44*/ 	.byte	0x04, 0x1c
        /*0d46*/ 	.short	(.L_301 - .L_300)


	//   ....[0]....
.L_300:
        /*0d48*/ 	.word	0x00000990


	//   ....[1]....
        /*0d4c*/ 	.word	0x000116f0


	//   ....[2]....
        /*0d50*/ 	.word	0x000171f0


	//----- nvinfo : EIATTR_MAX_THREADS
	.align		4
.L_301:
        /*0d54*/ 	.byte	0x04, 0x05
        /*0d56*/ 	.short	(.L_303 - .L_302)
.L_302:
        /*0d58*/ 	.word	0x00000180
        /*0d5c*/ 	.word	0x00000001
        /*0d60*/ 	.word	0x00000001


	//----- nvinfo : EIATTR_CRS_STACK_SIZE
	.align		4
.L_303:
        /*0d64*/ 	.byte	0x04, 0x1e
        /*0d66*/ 	.short	(.L_305 - .L_304)
.L_304:
        /*0d68*/ 	.word	0x00000000


	//----- nvinfo : EIATTR_CBANK_PARAM_SIZE
	.align		4
.L_305:
        /*0d6c*/ 	.byte	0x03, 0x19
        /*0d6e*/ 	.short	0x0af0


	//----- nvinfo : EIATTR_PARAM_CBANK
	.align		4
        /*0d70*/ 	.byte	0x04, 0x0a
        /*0d72*/ 	.short	(.L_307 - .L_306)
	.align		4
.L_306:
        /*0d74*/ 	.word	index@(.nv.constant0._ZN7cutlass13device_kernelIN5flash11enable_sm90INS1_16FlashAttnFwdSm90INS1_25CollectiveMainloopFwdSm90ILi2EN4cute5tupleIJNS5_1CILi1EEES8_S8_EEENS6_IJNS7_ILi128EEENS7_ILi80EEENS7_ILi256EEEEEELi256ENS_10bfloat16_tEfNS_4arch4Sm90ELb1ELb0ELb0ELb1ELb1ELb0ELb0ELb1ELb1ELb1ELb0ELb0EEENS1_21CollectiveEpilogueFwdINS6_IJSA_SC_SB_EEES9_SE_SG_Li256ELb1ELb1ELb0ELb0EEENS1_36VarlenDynamicPersistentTileSchedulerILi128ELi80ELi256ELi128ELb0ELb1ELb1ELb1ELb1ELb1EEEEEEEEEvNT_6ParamsE)
        /*0d78*/ 	.short	0x0210
        /*0d7a*/ 	.short	0x0af0


	//----- nvinfo : EIATTR_SW_WAR
	.align		4
.L_307:
        /*0d7c*/ 	.byte	0x04, 0x36
        /*0d7e*/ 	.short	(.L_309 - .L_308)
.L_308:
        /*0d80*/ 	.word	0x00000008
.L_309:


//--------------------- .nv.info._ZN7cutlass13device_kernelIN5flash11enable_sm90INS1_16FlashAttnFwdSm90INS1_25CollectiveMainloopFwdSm90ILi2EN4cute5tupleIJNS5_1CILi1EEES8_S8_EEENS6_IJNS7_ILi128EEENS7_ILi80EEENS7_ILi256EEEEEELi256ENS_10bfloat16_tEfNS_4arch4Sm90ELb1ELb0ELb0ELb1ELb1ELb1ELb0ELb1ELb1ELb1ELb0ELb0EEENS1_21CollectiveEpilogueFwdINS6_IJSA_SC_SB_EEES9_SE_SG_Li256ELb1ELb1ELb0ELb0EEENS1_36VarlenDynamicPersistentTileSchedulerILi128ELi80ELi256ELi128ELb0ELb1ELb1ELb1ELb1ELb1EEEEEEEEEvNT_6ParamsE --------------------------
	.section	.nv.info._ZN7cutlass13device_kernelIN5flash11enable_sm90INS1_16FlashAttnFwdSm90INS1_25CollectiveMainloopFwdSm90ILi2EN4cute5tupleIJNS5_1CILi1EEES8_S8_EEENS6_IJNS7_ILi128EEENS7_ILi80EEENS7_ILi256EEEEEELi256ENS_10bfloat16_tEfNS_4arch4Sm90ELb1ELb0ELb0ELb1ELb1ELb1ELb0ELb1ELb1ELb1ELb0ELb0EEENS1_21CollectiveEpilogueFwdINS6_IJSA_SC_SB_EEES9_SE_SG_Li256ELb1ELb1ELb0ELb0EEENS1_36VarlenDynamicPersistentTileSchedulerILi128ELi80ELi256ELi128ELb0ELb1ELb1ELb1ELb1ELb1EEEEEEEEEvNT_6ParamsE,"",@"SHT_CUDA_INFO"
	.sectionflags	@""
	.align	4


	//----- nvinfo : EIATTR_CUDA_API_VERSION
	.align		4
        /*0000*/ 	.byte	0x04, 0x37
        /*0002*/ 	.short	(.L_311 - .L_310)
.L_310:
        /*0004*/ 	.word	0x00000082


	//----- nvinfo : EIATTR_KPARAM_INFO
	.align		4
.L_311:
        /*0008*/ 	.byte	0x04, 0x17
        /*000a*/ 	.short	(.L_313 - .L_312)
.L_312:
        /*000c*/ 	.word	0x00000000
        /*0010*/ 	.short	0x0000
        /*0012*/ 	.short	0x0070
        /*0014*/ 	.byte	0x00, 0xf0, 0x01, 0x2a


	//----- nvinfo : EIATTR_SPARSE_MMA_MASK
	.align		4
.L_313:
        /*0018*/ 	.byte	0x03, 0x50
        /*001a*/ 	.short	0x0000


	//----- nvinfo : EIATTR_MAXREG_COUNT
	.align		4
        /*001c*/ 	.byte	0x03, 0x1b
        /*001e*/ 	.short	0x00a8


	//----- nvinfo : EIATTR_NUM_BARRIERS
	.align		4
        /*0020*/ 	.byte	0x02, 0x4c
        /*0022*/ 	.byte	0x10
	.zero		1


	//----- nvinfo : EIATTR_EXTERNS
	.align		4
        /*0024*/ 	.byte	0x04, 0x0f
        /*0026*/ 	.short	(.L_315 - .L_314)


	//   ....[0]....
	.align		4
.L_314:
        /*0028*/ 	.word	index@(__assertfail)


	//----- nvinfo : EIATTR_ANNOTATIONS
	.align		4
.L_315:
        /*002c*/ 	.byte	0x04, 0x55
        /*002e*/ 	.short	(.L_317 - .L_316)


	//   ....[0]....
.L_316:
        /* <DEDUP_REMOVED lines=66> */


	//----- nvinfo : EIATTR_MERCURY_ISA_VERSION
	.align		4
.L_317:
        /*0440*/ 	.byte	0x03, 0x5f
        /*0442*/ 	.short	0x0101


	//----- nvinfo : EIATTR_UNUSED_LOAD_BYTE_OFFSET
	.align		4
        /*0444*/ 	.byte	0x04, 0x44
        /*0446*/ 	.short	(.L_319 - .L_318)


	//   ....[0]....
.L_318:
        /*0448*/ 	.word	0x00000a30
        /*044c*/ 	.word	0x0000fff0


	//   ....[1]....
        /*0450*/ 	.word	0x000255e0
        /*0454*/ 	.word	0x0000fff0


	//----- nvinfo : EIATTR_INT_WARP_WIDE_INSTR_OFFSETS
	.align		4
.L_319:
        /*0458*/ 	.byte	0x04, 0x31
        /*045a*/ 	.short	(.L_321 - .L_320)


	//   ....[0]....
.L_320:
        /*045c*/ 	.word	0x00000130


	//   ....[1]....
        /*0460*/ 	.word	0x00000170


	//   ....[2]....
        /*0464*/ 	.word	0x000001e0


	//   ....[3]....
        /*0468*/ 	.word	0x0002b3b0


	//   ....[4]....
        /*046c*/ 	.word	0x0002b450


	//   ....[5]....
        /*0470*/ 	.word	0x0002e500


	//   ....[6]....
        /*0474*/ 	.word	0x0002e5a0


	//----- nvinfo : EIATTR_COOP_GROUP_MASK_REGIDS
	.align		4
.L_321:
        /*0478*/ 	.byte	0x04, 0x29
        /*047a*/ 	.short	(.L_323 - .L_322)


	//   ....[0]....
.L_322:
        /*047c*/ 	.word	0xffffffff


	//   ....[1]....
        /*0480*/ 	.word	0xffffffff


	//   ....[2]....
        /*0484*/ 	.word	0xffffffff


	//   ....[3]....
        /*0488*/ 	.word	0xffffffff


	//   ....[4]....
        /*048c*/ 	.word	0xffffffff


	//   ....[5]....
        /*0490*/ 	.word	0xffffffff


	//   ....[6]....
        /*0494*/ 	.word	0xffffffff


	//   ....[7]....
        /*0498*/ 	.word	0xffffffff


	//   ....[8]....
        /*049c*/ 	.word	0xffffffff


	//   ....[9]....
        /*04a0*/ 	.word	0xffffffff


	//   ....[10]....
        /*04a4*/ 	.word	0xffffffff


	//   ....[11]....
        /*04a8*/ 	.word	0xffffffff


	//   ....[12]....
        /*04ac*/ 	.word	0xffffffff


	//   ....[13]....
        /*04b0*/ 	.word	0xffffffff


	//   ....[14]....
        /*04b4*/ 	.word	0xffffffff


	//   ....[15]....
        /*04b8*/ 	.word	0xffffffff


	//   ....[16]....
        /*04bc*/ 	.word	0xffffffff


	//   ....[17]....
        /*04c0*/ 	.word	0xffffffff


	//   ....[18]....
        /*04c4*/ 	.word	0xffffffff


	//   ....[19]....
        /*04c8*/ 	.word	0xffffffff


	//   ....[20]....
        /*04cc*/ 	.word	0xffffffff


	//   ....[21]....
        /*04d0*/ 	.word	0xffffffff


	//   ....[22]....
        /*04d4*/ 	.word	0xffffffff


	//   ....[23]....
        /*04d8*/ 	.word	0xffffffff


	//   ....[24]....
        /*04dc*/ 	.word	0xffffffff


	//   ....[25]....
        /*04e0*/ 	.word	0xffffffff


	//   ....[26]....
        /*04e4*/ 	.word	0xffffffff


	//   ....[27]....
        /*04e8*/ 	.word	0xffffffff


	//   ....[28]....
        /*04ec*/ 	.word	0xffffffff


	//   ....[29]....
        /*04f0*/ 	.word	0xffffffff


	//   ....[30]....
        /*04f4*/ 	.word	0xffffffff


	//   ....[31]....
        /*04f8*/ 	.word	0xffffffff


	//   ....[32]....
        /*04fc*/ 	.word	0xffffffff


	//   ....[33]....
        /*0500*/ 	.word	0xffffffff


	//   ....[34]....
        /*0504*/ 	.word	0xffffffff


	//   ....[35]....
        /*0508*/ 	.word	0xffffffff


	//   ....[36]....
        /*050c*/ 	.word	0xffffffff


	//   ....[37]....
        /*0510*/ 	.word	0xffffffff


	//   ....[38]....
        /*0514*/ 	.word	0xffffffff


	//   ....[39]....
        /*0518*/ 	.word	0xffffffff


	//   ....[40]....
        /*051c*/ 	.word	0xffffffff


	//   ....[41]....
        /*0520*/ 	.word	0xffffffff


	//   ....[42]....
        /*0524*/ 	.word	0xffffffff


	//   ....[43]....
        /*0528*/ 	.word	0xffffffff


	//   ....[44]....
        /*052c*/ 	.word	0xffffffff


	//   ....[45]....
        /*0530*/ 	.word	0xffffffff


	//   ....[46]....
        /*0534*/ 	.word	0xffffffff


	//   ....[47]....
        /*0538*/ 	.word	0xffffffff


	//   ....[48]....
        /*053c*/ 	.word	0xffffffff


	//   ....[49]....
        /*0540*/ 	.word	0xffffffff


	//   ....[50]....
        /*0544*/ 	.word	0xffffffff


	//   ....[51]....
        /*0548*/ 	.word	0xffffffff


	//   ....[52]....
        /*054c*/ 	.word	0xffffffff


	//   ....[53]....
        /*0550*/ 	.word	0xffffffff


	//   ....[54]....
        /*0554*/ 	.word	0xffffffff


	//   ....[55]....
        /*0558*/ 	.word	0xffffffff


	//   ....[56]....
        /*055c*/ 	.word	0xffffffff


	//   ....[57]....
        /*0560*/ 	.word	0xffffffff


	//   ....[58]....
        /*0564*/ 	.word	0xffffffff


	//   ....[59]....
        /*0568*/ 	.word	0xffffffff


	//   ....[60]....
        /*056c*/ 	.word	0xffffffff


	//   ....[61]....
        /*0570*/ 	.word	0xffffffff


	//   ....[62]....
        /*0574*/ 	.word	0xffffffff


	//   ....[63]....
        /*0578*/ 	.word	0xffffffff


	//   ....[64]....
        /*057c*/ 	.word	0xffffffff


	//   ....[65]....
        /*0580*/ 	.word	0xffffffff


	//   ....[66]....
        /*0584*/ 	.word	0xffffffff


	//   ....[67]....
        /*0588*/ 	.word	0xffffffff


	//   ....[68]....
        /*058c*/ 	.word	0xffffffff


	//   ....[69]....
        /*0590*/ 	.word	0xffffffff


	//   ....[70]....
        /*0594*/ 	.word	0xffffffff


	//   ....[71]....
        /*0598*/ 	.word	0xffffffff


	//   ....[72]....
        /*059c*/ 	.word	0xffffffff


	//   ....[73]....
        /*05a0*/ 	.word	0xffffffff


	//   ....[74]....
        /*05a4*/ 	.word	0xffffffff


	//   ....[75]....
        /*05a8*/ 	.word	0xffffffff


	//   ....[76]....
        /*05ac*/ 	.word	0xffffffff


	//   ....[77]....
        /*05b0*/ 	.word	0xffffffff


	//   ....[78]....
        /*05b4*/ 	.word	0xffffffff


	//   ....[79]....
        /*05b8*/ 	.word	0xffffffff


	//   ....[80]....
        /*05bc*/ 	.word	0xffffffff


	//   ....[81]....
        /*05c0*/ 	.word	0xffffffff


	//   ....[82]....
        /*05c4*/ 	.word	0xffffffff


	//   ....[83]....
        /*05c8*/ 	.word	0xffffffff


	//   ....[84]....
        /*05cc*/ 	.word	0xffffffff


	//   ....[85]....
        /*05d0*/ 	.word	0xffffffff


	//   ....[86]....
        /*05d4*/ 	.word	0xffffffff


	//   ....[87]....
        /*05d8*/ 	.word	0xffffffff


	//   ....[88]....
        /*05dc*/ 	.word	0xffffffff


	//   ....[89]....
        /*05e0*/ 	.word	0xffffffff


	//   ....[90]....
        /*05e4*/ 	.word	0xffffffff


	//   ....[91]....
        /*05e8*/ 	.word	0xffffffff


	//   ....[92]....
        /*05ec*/ 	.word	0xffffffff


	//   ....[93]....
        /*05f0*/ 	.word	0xffffffff


	//   ....[94]....
        /*05f4*/ 	.word	0xffffffff


	//   ....[95]....
        /*05f8*/ 	.word	0xffffffff


	//   ....[96]....
        /*05fc*/ 	.word	0xffffffff


	//   ....[97]....
        /*0600*/ 	.word	0xffffffff


	//   ....[98]....
        /*0604*/ 	.word	0xffffffff


	//   ....[99]....
        /*0608*/ 	.word	0xffffffff


	//   ....[100]....
        /*060c*/ 	.word	0xffffffff


	//   ....[101]....
        /*0610*/ 	.word	0xffffffff


	//   ....[102]....
        /*0614*/ 	.word	0xffffffff


	//   ....[103]....
        /*0618*/ 	.word	0xffffffff


	//   ....[104]....
        /*061c*/ 	.word	0xffffffff


	//   ....[105]....
        /*0620*/ 	.word	0xffffffff


	//   ....[106]....
        /*0624*/ 	.word	0xffffffff


	//   ....[107]....
        /*0628*/ 	.word	0xffffffff


	//   ....[108]....
        /*062c*/ 	.word	0xffffffff


	//   ....[109]....
        /*0630*/ 	.word	0xffffffff


	//   ....[110]....
        /*0634*/ 	.word	0xffffffff


	//   ....[111]....
        /*0638*/ 	.word	0xffffffff


	//   ....[112]....
        /*063c*/ 	.word	0xffffffff


	//   ....[113]....
        /*0640*/ 	.word	0xffffffff


	//   ....[114]....
        /*0644*/ 	.word	0xffffffff


	//   ....[115]....
        /*0648*/ 	.word	0xffffffff


	//   ....[116]....
        /*064c*/ 	.word	0xffffffff


	//   ....[117]....
        /*0650*/ 	.word	0xffffffff


	//   ....[118]....
        /*0654*/ 	.word	0xffffffff


	//   ....[119]....
        /*0658*/ 	.word	0xffffffff


	//   ....[120]....
        /*065c*/ 	.word	0xffffffff


	//   ....[121]....
        /*0660*/ 	.word	0xffffffff


	//   ....[122]....
        /*0664*/ 	.word	0xffffffff


	//   ....[123]....
        /*0668*/ 	.word	0xffffffff


	//   ....[124]....
        /*066c*/ 	.word	0xffffffff


	//   ....[125]....
        /*0670*/ 	.word	0xffffffff


	//   ....[126]....
        /*0674*/ 	.word	0xffffffff


	//   ....[127]....
        /*0678*/ 	.word	0xffffffff


	//   ....[128]....
        /*067c*/ 	.word	0xffffffff


	//   ....[129]....
        /*0680*/ 	.word	0xffffffff


	//   ....[130]....
        /*0684*/ 	.word	0xffffffff


	//   ....[131]....
        /*0688*/ 	.word	0xffffffff


	//   ....[132]....
        /*068c*/ 	.word	0xffffffff


	//   ....[133]....
        /*0690*/ 	.word	0xffffffff


	//   ....[134]....
        /*0694*/ 	.word	0xffffffff


	//   ....[135]....
        /*0698*/ 	.word	0xffffffff


	//   ....[136]....
        /*069c*/ 	.word	0xffffffff


	//   ....[137]....
        /*06a0*/ 	.word	0xffffffff


	//   ....[138]....
        /*06a4*/ 	.word	0xffffffff


	//   ....[139]....
        /*06a8*/ 	.word	0xffffffff


	//   ....[140]....
        /*06ac*/ 	.word	0xffffffff


	//   ....[141]....
        /*06b0*/ 	.word	0xffffffff


	//   ....[142]....
        /*06b4*/ 	.word	0xffffffff


	//   ....[143]....
        /*06b8*/ 	.word	0xffffffff


	//   ....[144]....
        /*06bc*/ 	.word	0xffffffff


	//   ....[145]....
        /*06c0*/ 	.word	0xffffffff


	//   ....[146]....
        /*06c4*/ 	.word	0xffffffff


	//   ....[147]....
        /*06c8*/ 	.word	0xffffffff


	//   ....[148]....
        /*06cc*/ 	.word	0xffffffff


	//   ....[149]....
        /*06d0*/ 	.word	0xffffffff


	//   ....[150]....
        /*06d4*/ 	.word	0xffffffff


	//   ....[151]....
        /*06d8*/ 	.word	0xffffffff


	//   ....[152]....
        /*06dc*/ 	.word	0xffffffff


	//   ....[153]....
        /*06e0*/ 	.word	0xffffffff


	//   ....[154]....
        /*06e4*/ 	.word	0xffffffff


	//   ....[155]....
        /*06e8*/ 	.word	0xffffffff


	//   ....[156]....
        /*06ec*/ 	.word	0xffffffff


	//   ....[157]....
        /*06f0*/ 	.word	0xffffffff


	//   ....[158]....
        /*06f4*/ 	.word	0xffffffff


	//   ....[159]....
        /*06f8*/ 	.word	0xffffffff


	//   ....[160]....
        /*06fc*/ 	.word	0xffffffff


	//   ....[161]....
        /*0700*/ 	.word	0xffffffff


	//   ....[162]....
        /*0704*/ 	.word	0xffffffff


	//   ....[163]....
        /*0708*/ 	.word	0xffffffff


	//   ....[164]....
        /*070c*/ 	.word	0xffffffff


	//   ....[165]....
        /*0710*/ 	.word	0xffffffff


	//   ....[166]....
        /*0714*/ 	.word	0xffffffff


	//   ....[167]....
        /*0718*/ 	.word	0xffffffff


	//   ....[168]....
        /*071c*/ 	.word	0xffffffff


	//   ....[169]....
        /*0720*/ 	.word	0xffffffff


	//   ....[170]....
        /*0724*/ 	.word	0xffffffff


	//   ....[171]....
        /*0728*/ 	.word	0xffffffff


	//   ....[172]....
        /*072c*/ 	.word	0xffffffff


	//   ....[173]....
        /*0730*/ 	.word	0xffffffff


	//   ....[174]....
        /*0734*/ 	.word	0xffffffff


	//   ....[175]....
        /*0738*/ 	.word	0xffffffff


	//   ....[176]....
        /*073c*/ 	.word	0xffffffff


	//   ....[177]....
        /*0740*/ 	.word	0xffffffff


	//   ....[178]....
        /*0744*/ 	.word	0xffffffff


	//   ....[179]....
        /*0748*/ 	.word	0xffffffff


	//   ....[180]....
        /*074c*/ 	.word	0xffffffff


	//   ....[181]....
        /*0750*/ 	.word	0xffffffff


	//   ....[182]....
        /*0754*/ 	.word	0xffffffff


	//   ....[183]....
        /*0758*/ 	.word	0xffffffff


	//   ....[184]....
        /*075c*/ 	.word	0xffffffff


	//   ....[185]....
        /*0760*/ 	.word	0xffffffff


	//   ....[186]....
        /*0764*/ 	.word	0xffffffff


	//   ....[187]....
        /*0768*/ 	.word	0xffffffff


	//   ....[188]....
        /*076c*/ 	.word	0xffffffff


	//   ....[189]....
        /*0770*/ 	.word	0xffffffff


	//   ....[190]....
        /*0774*/ 	.word	0xffffffff


	//   ....[191]....
        /*0778*/ 	.word	0xffffffff


	//   ....[192]....
        /*077c*/ 	.word	0xffffffff


	//   ....[193]....
        /*0780*/ 	.word	0xffffffff


	//   ....[194]....
        /*0784*/ 	.word	0xffffffff


	//   ....[195]....
        /*0788*/ 	.word	0x0500000f


	//   ....[196]....
        /*078c*/ 	.word	0x0500000f


	//   ....[197]....
        /*0790*/ 	.word	0x0500000f


	//   ....[198]....
        /*0794*/ 	.word	0x0500000f


	//   ....[199]....
        /*0798*/ 	.word	0x0500000f


	//   ....[200]....
        /*079c*/ 	.word	0x0500000f


	//   ....[201]....
        /*07a0*/ 	.word	0x0500000f


	//   ....[202]....
        /*07a4*/ 	.word	0x0500000f


	//   ....[203]....
        /*07a8*/ 	.word	0x0500000f


	//   ....[204]....
        /*07ac*/ 	.word	0x0500000f


	//   ....[205]....
        /*07b0*/ 	.word	0x0500000f


	//   ....[206]....
        /*07b4*/ 	.word	0x0500000f


	//   ....[207]....
        /*07b8*/ 	.word	0x0500000f


	//   ....[208]....
        /*07bc*/ 	.word	0x0500000f


	//   ....[209]....
        /*07c0*/ 	.word	0x0500000f


	//   ....[210]....
        /*07c4*/ 	.word	0x0500000f


	//   ....[211]....
        /*07c8*/ 	.word	0x0500000f


	//   ....[212]....
        /*07cc*/ 	.word	0x0500000f


	//   ....[213]....
        /*07d0*/ 	.word	0x0500000f


	//   ....[214]....
        /*07d4*/ 	.word	0x0500000f


	//   ....[215]....
        /*07d8*/ 	.word	0x0500000f


	//   ....[216]....
        /*07dc*/ 	.word	0x0500000f


	//   ....[217]....
        /*07e0*/ 	.word	0x0500000f


	//   ....[218]....
        /*07e4*/ 	.word	0x0500000f


	//   ....[219]....
        /*07e8*/ 	.word	0x0500000f


	//   ....[220]....
        /*07ec*/ 	.word	0x0500000f


	//   ....[221]....
        /*07f0*/ 	.word	0x0500000f


	//   ....[222]....
        /*07f4*/ 	.word	0x0500000f


	//   ....[223]....
        /*07f8*/ 	.word	0x0500000f


	//   ....[224]....
        /*07fc*/ 	.word	0x0500000f


	//   ....[225]....
        /*0800*/ 	.word	0x0500000f


	//   ....[226]....
        /*0804*/ 	.word	0x0500000f


	//   ....[227]....
        /*0808*/ 	.word	0x0500000f


	//   ....[228]....
        /*080c*/ 	.word	0x0500000f


	//   ....[229]....
        /*0810*/ 	.word	0x0500000f


	//   ....[230]....
        /*0814*/ 	.word	0x0500000f


	//   ....[231]....
        /*0818*/ 	.word	0x0500000f


	//   ....[232]....
        /*081c*/ 	.word	0x0500000f


	//   ....[233]....
        /*0820*/ 	.word	0x0500000f


	//   ....[234]....
        /*0824*/ 	.word	0x0500000f


	//   ....[235]....
        /*0828*/ 	.word	0x0500000f


	//   ....[236]....
        /*082c*/ 	.word	0x0500000f


	//   ....[237]....
        /*0830*/ 	.word	0x0500000f


	//   ....[238]....
        /*0834*/ 	.word	0x0500000f


	//   ....[239]....
        /*0838*/ 	.word	0x0500000f


	//   ....[240]....
        /*083c*/ 	.word	0x0500000f


	//   ....[241]....
        /*0840*/ 	.word	0x0500000f


	//   ....[242]....
        /*0844*/ 	.word	0x0500000f


	//   ....[243]....
        /*0848*/ 	.word	0x0500000f


	//   ....[244]....
        /*084c*/ 	.word	0x0500000f


	//   ....[245]....
        /*0850*/ 	.word	0x0500000f


	//   ....[246]....
        /*0854*/ 	.word	0x0500000f


	//   ....[247]....
        /*0858*/ 	.word	0x0500000f


	//   ....[248]....
        /*085c*/ 	.word	0x0500000f


	//   ....[249]....
        /*0860*/ 	.word	0x0500000f


	//   ....[250]....
        /*0864*/ 	.word	0x0500000f


	//   ....[251]....
        /*0868*/ 	.word	0x0500000f


	//   ....[252]....
        /*086c*/ 	.word	0x0500000f


	//   ....[253]....
        /*0870*/ 	.word	0x0500000f


	//   ....[254]....
        /*0874*/ 	.word	0x0500000f


	//   ....[255]....
        /*0878*/ 	.word	0x0500000f


	//   ....[0]....
        /*087c*/ 	.word	0x0500000f


	//   ....[1]....
        /*0880*/ 	.word	0x0500000f


	//   ....[2]....
        /*0884*/ 	.word	0x0500000f


	//   ....[3]....
        /*0888*/ 	.word	0x0500000f


	//   ....[4]....
        /*088c*/ 	.word	0x0500000f


	//   ....[5]....
        /*0890*/ 	.word	0x0500000f


	//   ....[6]....
        /*0894*/ 	.word	0x0500000f


	//   ....[7]....
        /*0898*/ 	.word	0x0500000f


	//   ....[8]....
        /*089c*/ 	.word	0x0500000f


	//   ....[9]....
        /*08a0*/ 	.word	0x0500000f


	//   ....[10]....
        /*08a4*/ 	.word	0x0500000f


	//   ....[11]....
        /*08a8*/ 	.word	0x0500000f


	//   ....[12]....
        /*08ac*/ 	.word	0x0500000f


	//   ....[13]....
        /*08b0*/ 	.word	0x0500000f


	//   ....[14]....
        /*08b4*/ 	.word	0x0500000f


	//   ....[15]....
        /*08b8*/ 	.word	0x0500000f


	//   ....[16]....
        /*08bc*/ 	.word	0x0500000f


	//   ....[17]....
        /*08c0*/ 	.word	0x0500000f


	//   ....[18]....
        /*08c4*/ 	.word	0x0500000f


	//   ....[19]....
        /*08c8*/ 	.word	0x0500000f


	//   ....[20]....
        /*08cc*/ 	.word	0x0500000f


	//   ....[21]....
        /*08d0*/ 	.word	0x0500000f


	//   ....[22]....
        /*08d4*/ 	.word	0x0500000f


	//   ....[23]....
        /*08d8*/ 	.word	0x0500000f


	//   ....[24]....
        /*08dc*/ 	.word	0x0500000f


	//   ....[25]....
        /*08e0*/ 	.word	0x0500000f


	//   ....[26]....
        /*08e4*/ 	.word	0x0500000f


	//   ....[27]....
        /*08e8*/ 	.word	0x0500000f


	//   ....[28]....
        /*08ec*/ 	.word	0x0500000f


	//   ....[29]....
        /*08f0*/ 	.word	0x0500000f


	//   ....[30]....
        /*08f4*/ 	.word	0x0500000f


	//   ....[31]....
        /*08f8*/ 	.word	0x0500000f


	//   ....[32]....
        /*08fc*/ 	.word	0x0500000f


	//   ....[33]....
        /*0900*/ 	.word	0x0500000f


	//   ....[34]....
        /*0904*/ 	.word	0x0500000f


	//   ....[35]....
        /*0908*/ 	.word	0x0500000f


	//   ....[36]....
        /*090c*/ 	.word	0x0500000f


	//   ....[37]....
        /*0910*/ 	.word	0x0500000f


	//   ....[38]....
        /*0914*/ 	.word	0x0500000f


	//   ....[39]....
        /*0918*/ 	.word	0x0500000f


	//   ....[40]....
        /*091c*/ 	.word	0x0500000f


	//   ....[41]....
        /*0920*/ 	.word	0x0500000f


	//   ....[42]....
        /*0924*/ 	.word	0x0500000f


	//   ....[43]....
        /*0928*/ 	.word	0x0500000f


	//   ....[44]....
        /*092c*/ 	.word	0x0500000f


	//   ....[45]....
        /*0930*/ 	.word	0x0500000f


	//   ....[46]....
        /*0934*/ 	.word	0x0500000f


	//   ....[47]....
        /*0938*/ 	.word	0x0500000f


	//   ....[48]....
        /*093c*/ 	.word	0x0500000f


	//   ....[49]....
        /*0940*/ 	.word	0x0500000f


	//   ....[50]....
        /*0944*/ 	.word	0x0500000f


	//   ....[51]....
        /*0948*/ 	.word	0x0500000f


	//   ....[52]....
        /*094c*/ 	.word	0x0500000f


	//   ....[53]....
        /*0950*/ 	.word	0x0500000f


	//   ....[54]....
        /*0954*/ 	.word	0x0500000f


	//   ....[55]....
        /*0958*/ 	.word	0x0500000f


	//   ....[56]....
        /*095c*/ 	.word	0x0500000f


	//   ....[57]....
        /*0960*/ 	.word	0x0500000f


	//   ....[58]....
        /*0964*/ 	.word	0x0500000f


	//   ....[59]....
        /*0968*/ 	.word	0x0500000f


	//   ....[60]....
        /*096c*/ 	.word	0x0500000f


	//   ....[61]....
        /*0970*/ 	.word	0x0500000f


	//   ....[62]....
        /*0974*/ 	.word	0x0500000f


	//   ....[63]....
        /*0978*/ 	.word	0x0500000f


	//   ....[64]....
        /*097c*/ 	.word	0x0500000f


	//----- nvinfo : EIATTR_COOP_GROUP_INSTR_OFFSETS
	.align		4
.L_323:
        /*0980*/ 	.byte	0x04, 0x28
        /*0982*/ 	.short	(.L_325 - .L_324)


	//   ....[0]....
.L_324:
        /*0984*/ 	.word	0x00000060


	//   ....[1]....
        /*0988*/ 	.word	0x00000140


	//   ....[2]....
        /*098c*/ 	.word	0x00000190


	//   ....[3]....
        /*0990*/ 	.word	0x000003c0


	//   ....[4]....
        /*0994*/ 	.word	0x00000520


	//   ....[5]....
        /*0998*/ 	.word	0x00000640


	//   ....[6]....
        /*099c*/ 	.word	0x000007a0


	//   ....[7]....
        /*09a0*/ 	.word	0x00003720


	//   ....[8]....
        /*09a4*/ 	.word	0x00003730


	//   ....[9]....
        /*09a8*/ 	.word	0x00004600


	//   ....[10]....
        /*09ac*/ 	.word	0x00004610


	//   ....[11]....
        /*09b0*/ 	.word	0x000054f0


	//   ....[12]....
        /*09b4*/ 	.word	0x00005500


	//   ....[13]....
        /*09b8*/ 	.word	0x00007190


	//   ....[14]....
        /*09bc*/ 	.word	0x000071a0


	//   ....[15]....
        /*09c0*/ 	.word	0x000081b0


	//   ....[16]....
        /*09c4*/ 	.word	0x000081c0


	//   ....[17]....
        /*09c8*/ 	.word	0x000092c0


	//   ....[18]....
        /*09cc*/ 	.word	0x000092d0


	//   ....[19]....
        /*09d0*/ 	.word	0x0000a4e0


	//   ....[20]....
        /*09d4*/ 	.word	0x0000a4f0


	//   ....[21]....
        /*09d8*/ 	.word	0x0000a6b0


	//   ....[22]....
        /*09dc*/ 	.word	0x0000a6c0


	//   ....[23]....
        /*09e0*/ 	.word	0x0000a890


	//   ....[24]....
        /*09e4*/ 	.word	0x0000a8a0


	//   ....[25]....
        /*09e8*/ 	.word	0x0000ad10


	//   ....[26]....
        /*09ec*/ 	.word	0x0000ad20


	//   ....[27]....
        /*09f0*/ 	.word	0x0000aea0


	//   ....[28]....
        /*09f4*/ 	.word	0x0000aec0


	//   ....[29]....
        /*09f8*/ 	.word	0x0000b050


	//   ....[30]....
        /*09fc*/ 	.word	0x0000b070


	//   ....[31]....
        /*0a00*/ 	.word	0x0000b920


	//   ....[32]....
        /*0a04*/ 	.word	0x0000c130


	//   ....[33]....
        /*0a08*/ 	.word	0x0000c140


	//   ....[34]....
        /*0a0c*/ 	.word	0x0000c150


	//   ....[35]....
        /*0a10*/ 	.word	0x0000c160


	//   ....[36]....
        /*0a14*/ 	.word	0x0000c760


	//   ....[37]....
        /*0a18*/ 	.word	0x0000c770


	//   ....[38]....
        /*0a1c*/ 	.word	0x0000c780


	//   ....[39]....
        /*0a20*/ 	.word	0x0000c790


	//   ....[40]....
        /*0a24*/ 	.word	0x0000cd60


	//   ....[41]....
        /*0a28*/ 	.word	0x0000cd70


	//   ....[42]....
        /*0a2c*/ 	.word	0x0000cd80


	//   ....[43]....
        /*0a30*/ 	.word	0x0000cd90


	//   ....[44]....
        /*0a34*/ 	.word	0x0000d380


	//   ....[45]....
        /*0a38*/ 	.word	0x0000d390


	//   ....[46]....
        /*0a3c*/ 	.word	0x0000d3a0


	//   ....[47]....
        /*0a40*/ 	.word	0x0000d3b0


	//   ....[48]....
        /*0a44*/ 	.word	0x00010e70


	//   ....[49]....
        /*0a48*/ 	.word	0x00010e80


	//   ....[50]....
        /*0a4c*/ 	.word	0x00010e90


	//   ....[51]....
        /*0a50*/ 	.word	0x00010ea0


	//   ....[52]....
        /*0a54*/ 	.word	0x00011380


	//   ....[53]....
        /*0a58*/ 	.word	0x00011390


	//   ....[54]....
        /*0a5c*/ 	.word	0x000113a0


	//   ....[55]....
        /*0a60*/ 	.word	0x000113b0


	//   ....[56]....
        /*0a64*/ 	.word	0x00011860


	//   ....[57]....
        /*0a68*/ 	.word	0x00011870


	//   ....[58]....
        /*0a6c*/ 	.word	0x00011880


	//   ....[59]....
        /*0a70*/ 	.word	0x00011890


	//   ....[60]....
        /*0a74*/ 	.word	0x00011d60


	//   ....[61]....
        /*0a78*/ 	.word	0x00011d70


	//   ....[62]....
        /*0a7c*/ 	.word	0x00011d80


	//   ....[63]....
        /*0a80*/ 	.word	0x00011d90


	//   ....[64]....
        /*0a84*/ 	.word	0x00018f60


	//   ....[65]....
        /*0a88*/ 	.word	0x00019370


	//   ....[66]....
        /*0a8c*/ 	.word	0x000193b0


	//   ....[67]....
        /*0a90*/ 	.word	0x00019460


	//   ....[68]....
        /*0a94*/ 	.word	0x00019800


	//   ....[69]....
        /*0a98*/ 	.word	0x00019830


	//   ....[70]....
        /*0a9c*/ 	.word	0x0001e2d0


	//   ....[71]....
        /*0aa0*/ 	.word	0x0001e6a0


	//   ....[72]....
        /*0aa4*/ 	.word	0x0001e6f0


	//   ....[73]....
        /*0aa8*/ 	.word	0x0001e7a0


	//   ....[74]....
        /*0aac*/ 	.word	0x0001ed10


	//   ....[75]....
        /*0ab0*/ 	.word	0x0001ed80


	//   ....[76]....
        /*0ab4*/ 	.word	0x000234b0


	//   ....[77]....
        /*0ab8*/ 	.word	0x000234c0


	//   ....[78]....
        /*0abc*/ 	.word	0x000234f0


	//   ....[79]....
        /*0ac0*/ 	.word	0x00023500


	//   ....[80]....
        /*0ac4*/ 	.word	0x00024a70


	//   ....[81]....
        /*0ac8*/ 	.word	0x00024af0


	//   ....[82]....
        /*0acc*/ 	.word	0x00024b10


	//   ....[83]....
        /*0ad0*/ 	.word	0x00024b20


	//   ....[84]....
        /*0ad4*/ 	.word	0x00026a20


	//   ....[85]....
        /*0ad8*/ 	.word	0x00026a60


	//   ....[86]....
        /*0adc*/ 	.word	0x00026aa0


	//   ....[87]....
        /*0ae0*/ 	.word	0x00026af0


	//   ....[88]....
        /*0ae4*/ 	.word	0x00027120


	//   ....[89]....
        /*0ae8*/ 	.word	0x00027150


	//   ....[90]....
        /*0aec*/ 	.word	0x000272a0


	//   ....[91]....
        /*0af0*/ 	.word	0x000272c0


	//   ....[92]....
        /*0af4*/ 	.word	0x00027410


	//   ....[93]....
        /*0af8*/ 	.word	0x00027430


	//   ....[94]....
        /*0afc*/ 	.word	0x00027590


	//   ....[95]....
        /*0b00*/ 	.word	0x000275b0


	//   ....[96]....
        /*0b04*/ 	.word	0x00027f50


	//   ....[97]....
        /*0b08*/ 	.word	0x00027f60


	//   ....[98]....
        /*0b0c*/ 	.word	0x000280c0


	//   ....[99]....
        /*0b10*/ 	.word	0x000280e0


	//   ....[100]....
        /*0b14*/ 	.word	0x00028230


	//   ....[101]....
        /*0b18*/ 	.word	0x00028250


	//   ....[102]....
        /*0b1c*/ 	.word	0x000283b0


	//   ....[103]....
        /*0b20*/ 	.word	0x000283d0


	//   ....[104]....
        /*0b24*/ 	.word	0x000285b0


	//   ....[105]....
        /*0b28*/ 	.word	0x00028770


	//   ....[106]....
        /*0b2c*/ 	.word	0x000287a0


	//   ....[107]....
        /*0b30*/ 	.word	0x000287d0


	//   ....[108]....
        /*0b34*/ 	.word	0x00028800


	//   ....[109]....
        /*0b38*/ 	.word	0x00028830


	//   ....[110]....
        /*0b3c*/ 	.word	0x00028860


	//   ....[111]....
        /*0b40*/ 	.word	0x000289e0


	//   ....[112]....
        /*0b44*/ 	.word	0x00028a10


	//   ....[113]....
        /*0b48*/ 	.word	0x00028a40


	//   ....[114]....
        /*0b4c*/ 	.word	0x00028a70


	//   ....[115]....
        /*0b50*/ 	.word	0x00028aa0


	//   ....[116]....
        /*0b54*/ 	.word	0x00028ad0


	//   ....[117]....
        /*0b58*/ 	.word	0x00028b70


	//   ....[118]....
        /*0b5c*/ 	.word	0x00028bd0


	//   ....[119]....
        /*0b60*/ 	.word	0x00028c60


	//   ....[120]....
        /*0b64*/ 	.word	0x00029ab0


	//   ....[121]....
        /*0b68*/ 	.word	0x0002bfd0


	//   ....[122]....
        /*0b6c*/ 	.word	0x0002c010


	//   ....[123]....
        /*0b70*/ 	.word	0x0002c050


	//   ....[124]....
        /*0b74*/ 	.word	0x0002c110


	//   ....[125]....
        /*0b78*/ 	.word	0x0002c140


	//   ....[126]....
        /*0b7c*/ 	.word	0x0002c1a0


	//   ....[127]....
        /*0b80*/ 	.word	0x0002c1e0


	//   ....[128]....
        /*0b84*/ 	.word	0x0002c240


	//   ....[129]....
        /*0b88*/ 	.word	0x0002c260


	//   ....[130]....
        /*0b8c*/ 	.word	0x0002c290


	//   ....[131]....
        /*0b90*/ 	.word	0x0002cae0


	//   ....[132]....
        /*0b94*/ 	.word	0x0002cb20


	//   ....[133]....
        /*0b98*/ 	.word	0x0002cb40


	//   ....[134]....
        /*0b9c*/ 	.word	0x0002cbe0


	//   ....[135]....
        /*0ba0*/ 	.word	0x0002cbf0


	//   ....[136]....
        /*0ba4*/ 	.word	0x0002cca0


	//   ....[137]....
        /*0ba8*/ 	.word	0x0002ccb0


	//   ....[138]....
        /*0bac*/ 	.word	0x0002cd60


	//   ....[139]....
        /*0bb0*/ 	.word	0x0002cd70


	//   ....[140]....
        /*0bb4*/ 	.word	0x0002ce20


	//   ....[141]....
        /*0bb8*/ 	.word	0x0002ce30


	//   ....[142]....
        /*0bbc*/ 	.word	0x0002cee0


	//   ....[143]....
        /*0bc0*/ 	.word	0x0002cef0


	//   ....[144]....
        /*0bc4*/ 	.word	0x0002cfa0


	//   ....[145]....
        /*0bc8*/ 	.word	0x0002cfb0


	//   ....[146]....
        /*0bcc*/ 	.word	0x0002d000


	//   ....[147]....
        /*0bd0*/ 	.word	0x0002d830


	//   ....[148]....
        /*0bd4*/ 	.word	0x0002d870


	//   ....[149]....
        /*0bd8*/ 	.word	0x0002d8a0


	//   ....[150]....
        /*0bdc*/ 	.word	0x0002d960


	//   ....[151]....
        /*0be0*/ 	.word	0x0002d990


	//   ....[152]....
        /*0be4*/ 	.word	0x0002d9e0


	//   ....[153]....
        /*0be8*/ 	.word	0x0002da10


	//   ....[154]....
        /*0bec*/ 	.word	0x0002da60


	//   ....[155]....
        /*0bf0*/ 	.word	0x0002da90


	//   ....[156]....
        /*0bf4*/ 	.word	0x0002db00


	//   ....[157]....
        /*0bf8*/ 	.word	0x0002de00


	//   ....[158]....
        /*0bfc*/ 	.word	0x0002de30


	//   ....[159]....
        /*0c00*/ 	.word	0x0002def0


	//   ....[160]....
        /*0c04*/ 	.word	0x0002df00


	//   ....[161]....
        /*0c08*/ 	.word	0x0002dfb0


	//   ....[162]....
        /*0c0c*/ 	.word	0x0002dfc0


	//   ....[163]....
        /*0c10*/ 	.word	0x0002e070


	//   ....[164]....
        /*0c14*/ 	.word	0x0002e080


	//   ....[165]....
        /*0c18*/ 	.word	0x0002e090


	//   ....[166]....
        /*0c1c*/ 	.word	0x0002e140


	//   ....[167]....
        /*0c20*/ 	.word	0x0002e700


	//   ....[168]....
        /*0c24*/ 	.word	0x0002e740


	//   ....[169]....
        /*0c28*/ 	.word	0x0002e7e0


	//   ....[170]....
        /*0c2c*/ 	.word	0x0002e810


	//   ....[171]....
        /*0c30*/ 	.word	0x0002e8a0


	//   ....[172]....
        /*0c34*/ 	.word	0x0002e8d0


	//   ....[173]....
        /*0c38*/ 	.word	0x0002e960


	//   ....[174]....
        /*0c3c*/ 	.word	0x0002e990


	//   ....[175]....
        /*0c40*/ 	.word	0x0002e9a0


	//   ....[176]....
        /*0c44*/ 	.word	0x0002ea30


	//   ....[177]....
        /*0c48*/ 	.word	0x0002ee90


	//   ....[178]....
        /*0c4c*/ 	.word	0x0002eec0


	//   ....[179]....
        /*0c50*/ 	.word	0x0002eef0


	//   ....[180]....
        /*0c54*/ 	.word	0x0002ef20


	//   ....[181]....
        /*0c58*/ 	.word	0x0002ef50


	//   ....[182]....
        /*0c5c*/ 	.word	0x0002ef80


	//   ....[183]....
        /*0c60*/ 	.word	0x0002efb0


	//   ....[184]....
        /*0c64*/ 	.word	0x0002efe0


	//   ....[185]....
        /*0c68*/ 	.word	0x0002f170


	//   ....[186]....
        /*0c6c*/ 	.word	0x0002f1a0


	//   ....[187]....
        /*0c70*/ 	.word	0x0002f1d0


	//   ....[188]....
        /*0c74*/ 	.word	0x0002f200


	//   ....[189]....
        /*0c78*/ 	.word	0x0002f230


	//   ....[190]....
        /*0c7c*/ 	.word	0x0002f260


	//   ....[191]....
        /*0c80*/ 	.word	0x0002f320


	//   ....[192]....
        /*0c84*/ 	.word	0x0002f340


	//   ....[193]....
        /*0c88*/ 	.word	0x0002f3b0


	//   ....[194]....
        /*0c8c*/ 	.word	0x0002fa60


	//   ....[195]....
        /*0c90*/ 	.word	0x0002fd80


	//   ....[196]....
        /*0c94*/ 	.word	0x0002fe10


	//   ....[197]....
        /*0c98*/ 	.word	0x0002feb0


	//   ....[198]....
        /*0c9c*/ 	.word	0x0002ff40


	//   ....[199]....
        /*0ca0*/ 	.word	0x0002ffe0


	//   ....[200]....
        /*0ca4*/ 	.word	0x00030070


	//   ....[201]....
        /*0ca8*/ 	.word	0x00030160


	//   ....[202]....
        /*0cac*/ 	.word	0x000301f0


	//   ....[203]....
        /*0cb0*/ 	.word	0x00030290


	//   ....[204]....
        /*0cb4*/ 	.word	0x00030320


	//   ....[205]....
        /*0cb8*/ 	.word	0x000303c0


	//   ....[206]....
        /*0cbc*/ 	.word	0x00030450


	//   ....[207]....
        /*0cc0*/ 	.word	0x00030540


	//   ....[208]....
        /*0cc4*/ 	.word	0x000305d0


	//   ....[209]....
        /*0cc8*/ 	.word	0x00030670


	//   ....[210]....
        /*0ccc*/ 	.word	0x00030700


	//   ....[211]....
        /*0cd0*/ 	.word	0x000307a0


	//   ....[212]....
        /*0cd4*/ 	.word	0x00030830


	//   ....[213]....
        /*0cd8*/ 	.word	0x00030920


	//   ....[214]....
        /*0cdc*/ 	.word	0x000309b0


	//   ....[215]....
        /*0ce0*/ 	.word	0x00030a00


	//   ....[216]....
        /*0ce4*/ 	.word	0x00030a50


	//   ....[217]....
        /*0ce8*/ 	.word	0x00030ae0


	//   ....[218]....
        /*0cec*/ 	.word	0x00030b70


	//   ....[219]....
        /*0cf0*/ 	.word	0x00030bc0


	//   ....[220]....
        /*0cf4*/ 	.word	0x00030c10


	//   ....[221]....
        /*0cf8*/ 	.word	0x00030ca0


	//   ....[222]....
        /*0cfc*/ 	.word	0x00030d30


	//   ....[223]....
        /*0d00*/ 	.word	0x00030d80


	//   ....[224]....
        /*0d04*/ 	.word	0x00030dd0


	//   ....[225]....
        /*0d08*/ 	.word	0x00030e60


	//   ....[226]....
        /*0d0c*/ 	.word	0x00030ef0


	//   ....[227]....
        /*0d10*/ 	.word	0x00030f40


	//   ....[228]....
        /*0d14*/ 	.word	0x00030f90


	//   ....[229]....
        /*0d18*/ 	.word	0x00031070


	//   ....[230]....
        /*0d1c*/ 	.word	0x00031100


	//   ....[231]....
        /*0d20*/ 	.word	0x00031150


	//   ....[232]....
        /*0d24*/ 	.word	0x000311a0


	//   ....[233]....
        /*0d28*/ 	.word	0x00031230


	//   ....[234]....
        /*0d2c*/ 	.word	0x000312c0


	//   ....[235]....
        /*0d30*/ 	.word	0x00031310


	//   ....[236]....
        /*0d34*/ 	.word	0x00031360


	//   ....[237]....
        /*0d38*/ 	.word	0x000313f0


	//   ....[238]....
        /*0d3c*/ 	.word	0x00031480


	//   ....[239]....
        /*0d40*/ 	.word	0x000314d0


	//   ....[240]....
        /*0d44*/ 	.word	0x00031520


	//   ....[241]....
        /*0d48*/ 	.word	0x000315b0


	//   ....[242]....
        /*0d4c*/ 	.word	0x00031640


	//   ....[243]....
        /*0d50*/ 	.word	0x00031690


	//   ....[244]....
        /*0d54*/ 	.word	0x000316e0


	//   ....[245]....
        /*0d58*/ 	.word	0x000319e0


	//   ....[246]....
        /*0d5c*/ 	.word	0x00031cc0


	//   ....[247]....
        /*0d60*/ 	.word	0x00031db0


	//   ....[248]....
        /*0d64*/ 	.word	0x00031e90


	//   ....[249]....
        /*0d68*/ 	.word	0x00031fe0


	//   ....[250]....
        /*0d6c*/ 	.word	0x00032030


	//   ....[251]....
        /*0d70*/ 	.word	0x00032140


	//   ....[252]....
        /*0d74*/ 	.word	0x000321a0


	//   ....[253]....
        /*0d78*/ 	.word	0x000322b0


	//   ....[254]....
        /*0d7c*/ 	.word	0x00032310


	//   ....[255]....
        /*0d80*/ 	.word	0x00032410


	//   ....[0]....
        /*0d84*/ 	.word	0x00032460


	//   ....[1]....
        /*0d88*/ 	.word	0x00032510


	//   ....[2]....
        /*0d8c*/ 	.word	0x00032570


	//   ....[3]....
        /*0d90*/ 	.word	0x000326a0


	//   ....[4]....
        /*0d94*/ 	.word	0x000326f0


	//   ....[5]....
        /*0d98*/ 	.word	0x00032830


	//   ....[6]....
        /*0d9c*/ 	.word	0x00032880


	//   ....[7]....
        /*0da0*/ 	.word	0x000329c0


	//   ....[8]....
        /*0da4*/ 	.word	0x00032a10


	//   ....[9]....
        /*0da8*/ 	.word	0x00032b50


	//   ....[10]....
        /*0dac*/ 	.word	0x00032ba0


	//   ....[11]....
        /*0db0*/ 	.word	0x00032ce0


	//   ....[12]....
        /*0db4*/ 	.word	0x00032d30


	//   ....[13]....
        /*0db8*/ 	.word	0x00032e70


	//   ....[14]....
        /*0dbc*/ 	.word	0x00032ec0


	//   ....[15]....
        /*0dc0*/ 	.word	0x00032fe0


	//   ....[16]....
        /*0dc4*/ 	.word	0x00033030


	//   ....[17]....
        /*0dc8*/ 	.word	0x00033160


	//   ....[18]....
        /*0dcc*/ 	.word	0x00033230


	//   ....[19]....
        /*0dd0*/ 	.word	0x000333a0


	//   ....[20]....
        /*0dd4*/ 	.word	0x000333f0


	//   ....[21]....
        /*0dd8*/ 	.word	0x000334f0


	//   ....[22]....
        /*0ddc*/ 	.word	0x00033540


	//   ....[23]....
        /*0de0*/ 	.word	0x00033640


	//   ....[24]....
        /*0de4*/ 	.word	0x00033690


	//   ....[25]....
        /*0de8*/ 	.word	0x000337c0


	//   ....[26]....
        /*0dec*/ 	.word	0x00033810


	//   ....[27]....
        /*0df0*/ 	.word	0x00033900


	//   ....[28]....
        /*0df4*/ 	.word	0x000339a0


	//   ....[29]....
        /*0df8*/ 	.word	0x00033ae0


	//   ....[30]....
        /*0dfc*/ 	.word	0x00033b30


	//   ....[31]....
        /*0e00*/ 	.word	0x00033c70


	//   ....[32]....
        /*0e04*/ 	.word	0x00033cc0


	//   ....[33]....
        /*0e08*/ 	.word	0x00033e00


	//   ....[34]....
        /*0e0c*/ 	.word	0x00033e50


	//   ....[35]....
        /*0e10*/ 	.word	0x00033f90


	//   ....[36]....
        /*0e14*/ 	.word	0x00033fe0


	//   ....[37]....
        /*0e18*/ 	.word	0x000340d0


	//   ....[38]....
        /*0e1c*/ 	.word	0x00034190


	//   ....[39]....
        /*0e20*/ 	.word	0x00034330


	//   ....[40]....
        /*0e24*/ 	.word	0x00034380


	//   ....[41]....
        /*0e28*/ 	.word	0x000344b0


	//   ....[42]....
        /*0e2c*/ 	.word	0x00034500


	//   ....[43]....
        /*0e30*/ 	.word	0x00034630


	//   ....[44]....
        /*0e34*/ 	.word	0x00034680


	//   ....[45]....
        /*0e38*/ 	.word	0x000347b0


	//   ....[46]....
        /*0e3c*/ 	.word	0x00034800


	//   ....[47]....
        /*0e40*/ 	.word	0x00034890


	//   ....[48]....
        /*0e44*/ 	.word	0x00034930


	//   ....[49]....
        /*0e48*/ 	.word	0x00034a60


	//   ....[50]....
        /*0e4c*/ 	.word	0x00034ad0


	//   ....[51]....
        /*0e50*/ 	.word	0x00034b40


	//   ....[52]....
        /*0e54*/ 	.word	0x00034bb0


	//   ....[53]....
        /*0e58*/ 	.word	0x00034c20


	//   ....[54]....
        /*0e5c*/ 	.word	0x00034ca0


	//   ....[55]....
        /*0e60*/ 	.word	0x00034d30


	//   ....[56]....
        /*0e64*/ 	.word	0x00034dc0


	//   ....[57]....
        /*0e68*/ 	.word	0x00034e30


	//   ....[58]....
        /*0e6c*/ 	.word	0x00034ea0


	//   ....[59]....
        /*0e70*/ 	.word	0x00034f10


	//   ....[60]....
        /*0e74*/ 	.word	0x00034f90


	//   ....[61]....
        /*0e78*/ 	.word	0x00035000


	//   ....[62]....
        /*0e7c*/ 	.word	0x000350a0


	//   ....[63]....
        /*0e80*/ 	.word	0x00035130


	//   ....[64]....
        /*0e84*/ 	.word	0x00035250


	//----- nvinfo : EIATTR_REG_RECONFIG
	.align		4
.L_325:
        /*0e88*/ 	.byte	0x01, 0x54
	.zero		2


	//----- nvinfo : EIATTR_SYSCALL_OFFSETS
	.align		4
        /*0e8c*/ 	.byte	0x04, 0x46
        /*0e8e*/ 	.short	(.L_327 - .L_326)


	//   ....[0]....
.L_326:
        /*0e90*/ 	.word	0x00001950


	//   ....[1]....
        /*0e94*/ 	.word	0x00001aa0


	//   ....[2]....
        /*0e98*/ 	.word	0x0000bac0


	//   ....[3]....
        /*0e9c*/ 	.word	0x0000bdf0


	//   ....[4]....
        /*0ea0*/ 	.word	0x0002b5b0


	//   ....[5]....
        /*0ea4*/ 	.word	0x0002b700


	//   ....[6]....
        /*0ea8*/ 	.word	0x0002b7f0


	//   ....[7]....
        /*0eac*/ 	.word	0x0002c720


	//----- nvinfo : EIATTR_MBARRIER_INSTR_OFFSETS
	.align		4
.L_327:
        /*0eb0*/ 	.byte	0x04, 0x39
        /*0eb2*/ 	.short	(.L_329 - .L_328)


	//   ....[0]....
.L_328:
        /*0eb4*/ 	.word	0x00000270
        /*0eb8*/ 	.word	0x000000ff
        /*0ebc*/ 	.word	0x00038800
        /*0ec0*/ 	.short	0x0100
        /*0ec2*/ 	.byte	0x08
	.zero		1


	//   ....[1]....
        /*0ec4*/ 	.word	0x00000280
        /*0ec8*/ 	.word	0x000000ff
        /*0ecc*/ 	.word	0x00038820
        /*0ed0*/ 	.short	0x0100
        /*0ed2*/ 	.byte	0x08
	.zero		1


	//   ....[2]....
        /*0ed4*/ 	.word	0x00000370
        /*0ed8*/ 	.word	0x000000ff
        /*0edc*/ 	.word	0x00038830
        /*0ee0*/ 	.short	0x0100
        /*0ee2*/ 	.byte	0x08
	.zero		1


	//   ....[3]....
        /*0ee4*/ 	.word	0x00000380
        /*0ee8*/ 	.word	0x000000ff
        /*0eec*/ 	.word	0x00038840
        /*0ef0*/ 	.short	0x0100
        /*0ef2*/ 	.byte	0x08
	.zero		1


	//   ....[4]....
        /*0ef4*/ 	.word	0x00000390
        /*0ef8*/ 	.word	0x000000ff
        /*0efc*/ 	.word	0x00038838
        /*0f00*/ 	.short	0x0100
        /*0f02*/ 	.byte	0x08
	.zero		1


	//   ....[5]....
        /*0f04*/ 	.word	0x000003a0
        /*0f08*/ 	.word	0x000000ff
        /*0f0c*/ 	.word	0x00038848
        /*0f10*/ 	.short	0x0100
        /*0f12*/ 	.byte	0x08
	.zero		1


	//   ....[6]....
        /*0f14*/ 	.word	0x000004d0
        /*0f18*/ 	.word	0x000000ff
        /*0f1c*/ 	.word	0x00038850
        /*0f20*/ 	.short	0x0100
        /*0f22*/ 	.byte	0x08
	.zero		1


	//   ....[7]....
        /*0f24*/ 	.word	0x000004e0
        /*0f28*/ 	.word	0x000000ff
        /*0f2c*/ 	.word	0x00038860
        /*0f30*/ 	.short	0x0100
        /*0f32*/ 	.byte	0x08
	.zero		1


	//   ....[8]....
        /*0f34*/ 	.word	0x000004f0
        /*0f38*/ 	.word	0x000000ff
        /*0f3c*/ 	.word	0x00038858
        /*0f40*/ 	.short	0x0100
        /*0f42*/ 	.byte	0x08
	.zero		1


	//   ....[9]....
        /*0f44*/ 	.word	0x00000500
        /*0f48*/ 	.word	0x000000ff
        /*0f4c*/ 	.word	0x00038868
        /*0f50*/ 	.short	0x0100
        /*0f52*/ 	.byte	0x08
	.zero		1


	//   ....[10]....
        /*0f54*/ 	.word	0x000005f0
        /*0f58*/ 	.word	0x000000ff
        /*0f5c*/ 	.word	0x00038870
        /*0f60*/ 	.short	0x0100
        /*0f62*/ 	.byte	0x06
	.zero		1


	//   ....[11]....
        /*0f64*/ 	.word	0x00000600
        /*0f68*/ 	.word	0x000000ff
        /*0f6c*/ 	.word	0x00038880
        /*0f70*/ 	.short	0x0100
        /*0f72*/ 	.byte	0x06
	.zero		1


	//   ....[12]....
        /*0f74*/ 	.word	0x00000610
        /*0f78*/ 	.word	0x000000ff
        /*0f7c*/ 	.word	0x00038878
        /*0f80*/ 	.short	0x0100
        /*0f82*/ 	.byte	0x06
	.zero		1


	//   ....[13]....
        /*0f84*/ 	.word	0x00000620
        /*0f88*/ 	.word	0x000000ff
        /*0f8c*/ 	.word	0x00038888
        /*0f90*/ 	.short	0x0100
        /*0f92*/ 	.byte	0x06
	.zero		1


	//   ....[14]....
        /*0f94*/ 	.word	0x00000750
        /*0f98*/ 	.word	0x000000ff
        /*0f9c*/ 	.word	0x00038890
        /*0fa0*/ 	.short	0x0100
        /*0fa2*/ 	.byte	0x08
	.zero		1


	//   ....[15]....
        /*0fa4*/ 	.word	0x00000760
        /*0fa8*/ 	.word	0x000000ff
        /*0fac*/ 	.word	0x000388a0
        /*0fb0*/ 	.short	0x0100
        /*0fb2*/ 	.byte	0x08
	.zero		1


	//   ....[16]....
        /*0fb4*/ 	.word	0x00000770
        /*0fb8*/ 	.word	0x000000ff
        /*0fbc*/ 	.word	0x00038898
        /*0fc0*/ 	.short	0x0100
        /*0fc2*/ 	.byte	0x08
	.zero		1


	//   ....[17]....
        /*0fc4*/ 	.word	0x00000780
        /*0fc8*/ 	.word	0x000000ff
        /*0fcc*/ 	.word	0x000388a8
        /*0fd0*/ 	.short	0x0100
        /*0fd2*/ 	.byte	0x08
	.zero		1


	//   ....[18]....
        /*0fd4*/ 	.word	0x000008b0
        /*0fd8*/ 	.word	0x000000ff
        /*0fdc*/ 	.word	0x000388b0
        /*0fe0*/ 	.short	0x0100
        /*0fe2*/ 	.byte	0x08
	.zero		1


	//   ....[19]....
        /*0fe4*/ 	.word	0x000008c0
        /*0fe8*/ 	.word	0x000000ff
        /*0fec*/ 	.word	0x000388c0
        /*0ff0*/ 	.short	0x0100
        /*0ff2*/ 	.byte	0x08
	.zero		1


	//   ....[20]....
        /*0ff4*/ 	.word	0x000008d0
        /*0ff8*/ 	.word	0x000000ff
        /*0ffc*/ 	.word	0x000388b8
        /*1000*/ 	.short	0x0100
        /*1002*/ 	.byte	0x08
	.zero		1


	//   ....[21]....
        /*1004*/ 	.word	0x000008e0
        /*1008*/ 	.word	0x000000ff
        /*100c*/ 	.word	0x000388c8
        /*1010*/ 	.short	0x0100
        /*1012*/ 	.byte	0x08
	.zero		1


	//   ....[22]....
        /*1014*/ 	.word	0x000036d0
        /*1018*/ 	.word	0x00000059
        /*101c*/ 	.word	0x00038890
        /*1020*/ 	.short	0x010a
        /*1022*/ 	.byte	0x3f
	.zero		1


	//   ....[23]....
        /*1024*/ 	.word	0x00007130
        /*1028*/ 	.word	0x00000059
        /*102c*/ 	.word	0x00038890
        /*1030*/ 	.short	0x010a
        /*1032*/ 	.byte	0x3f
	.zero		1


	//   ....[24]....
        /*1034*/ 	.word	0x0000a320
        /*1038*/ 	.word	0x00000059
        /*103c*/ 	.word	0x00038890
        /*1040*/ 	.short	0x010a
        /*1042*/ 	.byte	0x3f
	.zero		1


	//   ....[25]....
        /*1044*/ 	.word	0x0000ab20
        /*1048*/ 	.word	0x0000000b
        /*104c*/ 	.word	0x00000000
        /*1050*/ 	.short	0x0101
        /*1052*/ 	.byte	0x3f
	.zero		1


	//   ....[26]....
        /*1054*/ 	.word	0x0000ab60
        /*1058*/ 	.word	0x00000059
        /*105c*/ 	.word	0x000388b0
        /*1060*/ 	.short	0x010a
        /*1062*/ 	.byte	0x3f
	.zero		1


	//   ....[27]....
        /*1064*/ 	.word	0x0000b2b0
        /*1068*/ 	.word	0x00000059
        /*106c*/ 	.word	0x00000000
        /*1070*/ 	.short	0x0101
        /*1072*/ 	.byte	0x3f
	.zero		1


	//   ....[28]....
        /*1074*/ 	.word	0x0000bb50
        /*1078*/ 	.word	0x00000016
        /*107c*/ 	.word	0x00038800
        /*1080*/ 	.short	0x010a
        /*1082*/ 	.byte	0x3f
	.zero		1


	//   ....[29]....
        /*1084*/ 	.word	0x0000bba0
        /*1088*/ 	.word	0x00000016
        /*108c*/ 	.word	0x00038800
        /*1090*/ 	.short	0x010a
        /*1092*/ 	.byte	0x3f
	.zero		1


	//   ....[30]....
        /*1094*/ 	.word	0x0000d7b0
        /*1098*/ 	.word	0x00000016
        /*109c*/ 	.word	0x00038800
        /*10a0*/ 	.short	0x010a
        /*10a2*/ 	.byte	0x3f
	.zero		1


	//   ....[31]....
        /*10a4*/ 	.word	0x00012080
        /*10a8*/ 	.word	0x00000016
        /*10ac*/ 	.word	0x00038800
        /*10b0*/ 	.short	0x010a
        /*10b2*/ 	.byte	0x3f
	.zero		1


	//   ....[32]....
        /*10b4*/ 	.word	0x00015e00
        /*10b8*/ 	.word	0x00000000
        /*10bc*/ 	.word	0x00038830
        /*10c0*/ 	.short	0x010a
        /*10c2*/ 	.byte	0x3f
	.zero		1


	//   ....[33]....
        /*10c4*/ 	.word	0x00015e40
        /*10c8*/ 	.word	0x00000000
        /*10cc*/ 	.word	0x00038830
        /*10d0*/ 	.short	0x010a
        /*10d2*/ 	.byte	0x3f
	.zero		1


	//   ....[34]....
        /*10d4*/ 	.word	0x00019b50
        /*10d8*/ 	.word	0x00000000
        /*10dc*/ 	.word	0x00000000
        /*10e0*/ 	.short	0x0101
        /*10e2*/ 	.byte	0x3f
	.zero		1


	//   ....[35]....
        /*10e4*/ 	.word	0x0001a740
        /*10e8*/ 	.word	0x0000000a
        /*10ec*/ 	.word	0x00038830
        /*10f0*/ 	.short	0x010a
        /*10f2*/ 	.byte	0x3f
	.zero		1


	//   ....[36]....
        /*10f4*/ 	.word	0x0001a7d0
        /*10f8*/ 	.word	0x0000000a
        /*10fc*/ 	.word	0x00038830
        /*1100*/ 	.short	0x010a
        /*1102*/ 	.byte	0x3f
	.zero		1


	//   ....[37]....
        /*1104*/ 	.word	0x0001ded0
        /*1108*/ 	.word	0x00000006
        /*110c*/ 	.word	0x00038850
        /*1110*/ 	.short	0x010a
        /*1112*/ 	.byte	0x3f
	.zero		1


	//   ....[38]....
        /*1114*/ 	.word	0x0001df20
        /*1118*/ 	.word	0x00000006
        /*111c*/ 	.word	0x00038850
        /*1120*/ 	.short	0x010a
        /*1122*/ 	.byte	0x3f
	.zero		1


	//   ....[39]....
        /*1124*/ 	.word	0x0001f0f0
        /*1128*/ 	.word	0x0000000a
        /*112c*/ 	.word	0x00000000
        /*1130*/ 	.short	0x0101
        /*1132*/ 	.byte	0x3f
	.zero		1


	//   ....[40]....
        /*1134*/ 	.word	0x0001f4b0
        /*1138*/ 	.word	0x00000006
        /*113c*/ 	.word	0x00000000
        /*1140*/ 	.short	0x0101
        /*1142*/ 	.byte	0x3f
	.zero		1


	//   ....[41]....
        /*1144*/ 	.word	0x0001f720
        /*1148*/ 	.word	0x00000003
        /*114c*/ 	.word	0x00038830
        /*1150*/ 	.short	0x010a
        /*1152*/ 	.byte	0x3f
	.zero		1


	//   ....[42]....
        /*1154*/ 	.word	0x0001f7b0
        /*1158*/ 	.word	0x00000003
        /*115c*/ 	.word	0x00038830
        /*1160*/ 	.short	0x010a
        /*1162*/ 	.byte	0x3f
	.zero		1


	//   ....[43]....
        /*1164*/ 	.word	0x00022ec0
        /*1168*/ 	.word	0x00000006
        /*116c*/ 	.word	0x00038850
        /*1170*/ 	.short	0x010a
        /*1172*/ 	.byte	0x3f
	.zero		1


	//   ....[44]....
        /*1174*/ 	.word	0x00022f10
        /*1178*/ 	.word	0x00000006
        /*117c*/ 	.word	0x00038850
        /*1180*/ 	.short	0x010a
        /*1182*/ 	.byte	0x3f
	.zero		1


	//   ....[45]....
        /*1184*/ 	.word	0x00023a20
        /*1188*/ 	.word	0x000000a4
        /*118c*/ 	.word	0x00000000
        /*1190*/ 	.short	0x0101
        /*1192*/ 	.byte	0x3f
	.zero		1


	//   ....[46]....
        /*1194*/ 	.word	0x00023e30
        /*1198*/ 	.word	0x00000006
        /*119c*/ 	.word	0x00000000
        /*11a0*/ 	.short	0x0101
        /*11a2*/ 	.byte	0x3f
	.zero		1


	//   ....[47]....
        /*11a4*/ 	.word	0x000247d0
        /*11a8*/ 	.word	0x00000008
        /*11ac*/ 	.word	0x00038850
        /*11b0*/ 	.short	0x010a
        /*11b2*/ 	.byte	0x3f
	.zero		1


	//   ....[48]....
        /*11b4*/ 	.word	0x00024870
        /*11b8*/ 	.word	0x00000008
        /*11bc*/ 	.word	0x00038850
        /*11c0*/ 	.short	0x010a
        /*11c2*/ 	.byte	0x3f
	.zero		1


	//   ....[49]....
        /*11c4*/ 	.word	0x00025530
        /*11c8*/ 	.word	0x00000004
        /*11cc*/ 	.word	0x00000000
        /*11d0*/ 	.short	0x0101
        /*11d2*/ 	.byte	0x3f
	.zero		1


	//   ....[50]....
        /*11d4*/ 	.word	0x00027140
        /*11d8*/ 	.word	0x00000000
        /*11dc*/ 	.word	0x00000000
        /*11e0*/ 	.short	0x0101
        /*11e2*/ 	.byte	0x3f
	.zero		1


	//   ....[51]....
        /*11e4*/ 	.word	0x00029b90
        /*11e8*/ 	.word	0x00000016
        /*11ec*/ 	.word	0x00038820
        /*11f0*/ 	.short	0x010a
        /*11f2*/ 	.byte	0x3f
	.zero		1


	//   ....[52]....
        /*11f4*/ 	.word	0x00029c20
        /*11f8*/ 	.word	0x0000000b
        /*11fc*/ 	.word	0x000388a0
        /*1200*/ 	.short	0x010a
        /*1202*/ 	.byte	0x3f
	.zero		1


	//   ....[53]....
        /*1204*/ 	.word	0x0002a170
        /*1208*/ 	.word	0x0000000b
        /*120c*/ 	.word	0x000388c0
        /*1210*/ 	.short	0x010a
        /*1212*/ 	.byte	0x3f
	.zero		1


	//   ....[54]....
        /*1214*/ 	.word	0x0002a770
        /*1218*/ 	.word	0x0000000a
        /*121c*/ 	.word	0x000388a0
        /*1220*/ 	.short	0x010a
        /*1222*/ 	.byte	0x3f
	.zero		1


	//   ....[55]....
        /*1224*/ 	.word	0x0002acb0
        /*1228*/ 	.word	0x0000000a
        /*122c*/ 	.word	0x000388c0
        /*1230*/ 	.short	0x010a
        /*1232*/ 	.byte	0x3f
	.zero		1


	//   ....[56]....
        /*1234*/ 	.word	0x0002bde0
        /*1238*/ 	.word	0x00000005
        /*123c*/ 	.word	0x00038840
        /*1240*/ 	.short	0x010a
        /*1242*/ 	.byte	0x3f
	.zero		1


	//   ....[57]....
        /*1244*/ 	.word	0x0002c410
        /*1248*/ 	.word	0x00000005
        /*124c*/ 	.word	0x00038830
        /*1250*/ 	.short	0x0107
        /*1252*/ 	.byte	0x3f
	.zero		1


	//   ....[58]....
        /*1254*/ 	.word	0x0002c4f0
        /*1258*/ 	.word	0x00000005
        /*125c*/ 	.word	0x00038830
        /*1260*/ 	.short	0x0101
        /*1262*/ 	.byte	0x3f
	.zero		1


	//   ....[59]....
        /*1264*/ 	.word	0x0002d140
        /*1268*/ 	.word	0x00000016
        /*126c*/ 	.word	0x00038800
        /*1270*/ 	.short	0x0107
        /*1272*/ 	.byte	0x3f
	.zero		1


	//   ....[60]....
        /*1274*/ 	.word	0x0002d240
        /*1278*/ 	.word	0x00000016
        /*127c*/ 	.word	0x00038800
        /*1280*/ 	.short	0x0101
        /*1282*/ 	.byte	0x3f
	.zero		1


	//   ....[61]....
        /*1284*/ 	.word	0x0002d260
        /*1288*/ 	.word	0x00000016
        /*128c*/ 	.word	0x00038820
        /*1290*/ 	.short	0x010a
        /*1292*/ 	.byte	0x3f
	.zero		1


	//   ....[62]....
        /*1294*/ 	.word	0x0002d680
        /*1298*/ 	.word	0x00000006
        /*129c*/ 	.word	0x00038840
        /*12a0*/ 	.short	0x010a
        /*12a2*/ 	.byte	0x3f
	.zero		1


	//   ....[63]....
        /*12a4*/ 	.word	0x0002dc20
        /*12a8*/ 	.word	0x00000006
        /*12ac*/ 	.word	0x00038830
        /*12b0*/ 	.short	0x0107
        /*12b2*/ 	.byte	0x3f
	.zero		1


	//   ....[64]....
        /*12b4*/ 	.word	0x0002dce0
        /*12b8*/ 	.word	0x00000006
        /*12bc*/ 	.word	0x00038830
        /*12c0*/ 	.short	0x0101
        /*12c2*/ 	.byte	0x3f
	.zero		1


	//   ....[65]....
        /*12c4*/ 	.word	0x0002dd40
        /*12c8*/ 	.word	0x00000006
        /*12cc*/ 	.word	0x00038860
        /*12d0*/ 	.short	0x010a
        /*12d2*/ 	.byte	0x3f
	.zero		1


	//   ....[66]....
        /*12d4*/ 	.word	0x0002e250
        /*12d8*/ 	.word	0x00000006
        /*12dc*/ 	.word	0x00038850
        /*12e0*/ 	.short	0x0107
        /*12e2*/ 	.byte	0x3f
	.zero		1


	//   ....[67]....
        /*12e4*/ 	.word	0x0002e430
        /*12e8*/ 	.word	0x00000006
        /*12ec*/ 	.word	0x00038850
        /*12f0*/ 	.short	0x0101
        /*12f2*/ 	.byte	0x3f
	.zero		1


	//   ....[68]....
        /*12f4*/ 	.word	0x0002e650
        /*12f8*/ 	.word	0x00000004
        /*12fc*/ 	.word	0x00038860
        /*1300*/ 	.short	0x010a
        /*1302*/ 	.byte	0x3f
	.zero		1


	//   ....[69]....
        /*1304*/ 	.word	0x0002ebc0
        /*1308*/ 	.word	0x00000004
        /*130c*/ 	.word	0x00038850
        /*1310*/ 	.short	0x0107
        /*1312*/ 	.byte	0x3f
	.zero		1


	//   ....[70]....
        /*1314*/ 	.word	0x0002ec80
        /*1318*/ 	.word	0x00000004
        /*131c*/ 	.word	0x00038850
        /*1320*/ 	.short	0x0101
        /*1322*/ 	.byte	0x3f
	.zero		1


	//   ....[71]....
        /*1324*/ 	.word	0x0002f9e0
        /*1328*/ 	.word	0x00000005
        /*132c*/ 	.word	0x00038820
        /*1330*/ 	.short	0x010a
        /*1332*/ 	.byte	0x3f
	.zero		1


	//   ....[72]....
        /*1334*/ 	.word	0x0002fb50
        /*1338*/ 	.word	0x00000003
        /*133c*/ 	.word	0x00038840
        /*1340*/ 	.short	0x010a
        /*1342*/ 	.byte	0x3f
	.zero		1


	//   ....[73]....
        /*1344*/ 	.word	0x0002fbf0
        /*1348*/ 	.word	0x0000001b
        /*134c*/ 	.word	0x00038840
        /*1350*/ 	.short	0x010a
        /*1352*/ 	.byte	0x3f
	.zero		1


	//   ....[74]....
        /*1354*/ 	.word	0x0002fc30
        /*1358*/ 	.word	0x00000003
        /*135c*/ 	.word	0x00038860
        /*1360*/ 	.short	0x010a
        /*1362*/ 	.byte	0x3f
	.zero		1


	//   ....[75]....
        /*1364*/ 	.word	0x0002fc70
        /*1368*/ 	.word	0x0000001b
        /*136c*/ 	.word	0x00038860
        /*1370*/ 	.short	0x010a
        /*1372*/ 	.byte	0x3f
	.zero		1


	//   ....[76]....
        /*1374*/ 	.word	0x0002fcd0
        /*1378*/ 	.word	0x00000059
        /*137c*/ 	.word	0x00038890
        /*1380*/ 	.short	0x010a
        /*1382*/ 	.byte	0x3f
	.zero		1


	//   ....[77]....
        /*1384*/ 	.word	0x000300b0
        /*1388*/ 	.word	0x00000059
        /*138c*/ 	.word	0x00038890
        /*1390*/ 	.short	0x010a
        /*1392*/ 	.byte	0x3f
	.zero		1


	//   ....[78]....
        /*1394*/ 	.word	0x00030490
        /*1398*/ 	.word	0x00000059
        /*139c*/ 	.word	0x00038890
        /*13a0*/ 	.short	0x010a
        /*13a2*/ 	.byte	0x3f
	.zero		1


	//   ....[79]....
        /*13a4*/ 	.word	0x00030870
        /*13a8*/ 	.word	0x00000059
        /*13ac*/ 	.word	0x000388b0
        /*13b0*/ 	.short	0x010a
        /*13b2*/ 	.byte	0x3f
	.zero		1


	//   ....[80]....
        /*13b4*/ 	.word	0x00030fc0
        /*13b8*/ 	.word	0x00000016
        /*13bc*/ 	.word	0x00038800
        /*13c0*/ 	.short	0x010a
        /*13c2*/ 	.byte	0x3f
	.zero		1


	//   ....[81]....
        /*13c4*/ 	.word	0x00031720
        /*13c8*/ 	.word	0x00000016
        /*13cc*/ 	.word	0x00038800
        /*13d0*/ 	.short	0x010a
        /*13d2*/ 	.byte	0x3f
	.zero		1


	//   ....[82]....
        /*13d4*/ 	.word	0x00031770
        /*13d8*/ 	.word	0x00000000
        /*13dc*/ 	.word	0x00038830
        /*13e0*/ 	.short	0x010a
        /*13e2*/ 	.byte	0x3f
	.zero		1


	//   ....[83]....
        /*13e4*/ 	.word	0x000317c0
        /*13e8*/ 	.word	0x0000000a
        /*13ec*/ 	.word	0x00038830
        /*13f0*/ 	.short	0x010a
        /*13f2*/ 	.byte	0x3f
	.zero		1


	//   ....[84]....
        /*13f4*/ 	.word	0x00031810
        /*13f8*/ 	.word	0x00000006
        /*13fc*/ 	.word	0x00038850
        /*1400*/ 	.short	0x010a
        /*1402*/ 	.byte	0x3f
	.zero		1


	//   ....[85]....
        /*1404*/ 	.word	0x00031860
        /*1408*/ 	.word	0x00000003
        /*140c*/ 	.word	0x00038830
        /*1410*/ 	.short	0x010a
        /*1412*/ 	.byte	0x3f
	.zero		1


	//   ....[86]....
        /*1414*/ 	.word	0x000318b0
        /*1418*/ 	.word	0x00000006
        /*141c*/ 	.word	0x00038850
        /*1420*/ 	.short	0x010a
        /*1422*/ 	.byte	0x3f
	.zero		1


	//   ....[87]....
        /*1424*/ 	.word	0x00031900
        /*1428*/ 	.word	0x00000008
        /*142c*/ 	.word	0x00038850
        /*1430*/ 	.short	0x010a
        /*1432*/ 	.byte	0x3f
	.zero		1


	//   ....[88]....
        /*1434*/ 	.word	0x00031aa0
        /*1438*/ 	.word	0x00000016
        /*143c*/ 	.word	0x00038820
        /*1440*/ 	.short	0x010a
        /*1442*/ 	.byte	0x3f
	.zero		1


	//   ....[89]....
        /*1444*/ 	.word	0x00031af0
        /*1448*/ 	.word	0x0000000b
        /*144c*/ 	.word	0x000388a0
        /*1450*/ 	.short	0x010a
        /*1452*/ 	.byte	0x3f
	.zero		1


	//   ....[90]....
        /*1454*/ 	.word	0x00031b40
        /*1458*/ 	.word	0x0000000b
        /*145c*/ 	.word	0x000388c0
        /*1460*/ 	.short	0x010a
        /*1462*/ 	.byte	0x3f
	.zero		1


	//   ....[91]....
        /*1464*/ 	.word	0x00031b90
        /*1468*/ 	.word	0x0000000a
        /*146c*/ 	.word	0x000388a0
        /*1470*/ 	.short	0x010a
        /*1472*/ 	.byte	0x3f
	.zero		1


	//   ....[92]....
        /*1474*/ 	.word	0x00031be0
        /*1478*/ 	.word	0x0000000a
        /*147c*/ 	.word	0x000388c0
        /*1480*/ 	.short	0x010a
        /*1482*/ 	.byte	0x3f
	.zero		1


	//   ....[93]....
        /*1484*/ 	.word	0x00031d00
        /*1488*/ 	.word	0x00000005
        /*148c*/ 	.word	0x00038840
        /*1490*/ 	.short	0x010a
        /*1492*/ 	.byte	0x3f
	.zero		1


	//   ....[94]....
        /*1494*/ 	.word	0x00033060
        /*1498*/ 	.word	0x00000016
        /*149c*/ 	.word	0x00038820
        /*14a0*/ 	.short	0x010a
        /*14a2*/ 	.byte	0x3f
	.zero		1


	//   ....[95]....
        /*14a4*/ 	.word	0x000330b0
        /*14a8*/ 	.word	0x00000006
        /*14ac*/ 	.word	0x00038840
        /*14b0*/ 	.short	0x010a
        /*14b2*/ 	.byte	0x3f
	.zero		1


	//   ....[96]....
        /*14b4*/ 	.word	0x00033850
        /*14b8*/ 	.word	0x00000006
        /*14bc*/ 	.word	0x00038860
        /*14c0*/ 	.short	0x010a
        /*14c2*/ 	.byte	0x3f
	.zero		1


	//   ....[97]....
        /*14c4*/ 	.word	0x00034020
        /*14c8*/ 	.word	0x00000004
        /*14cc*/ 	.word	0x00038860
        /*14d0*/ 	.short	0x010a
        /*14d2*/ 	.byte	0x3f
	.zero		1


	//   ....[98]....
        /*14d4*/ 	.word	0x00035170
        /*14d8*/ 	.word	0x00000005
        /*14dc*/ 	.word	0x00038820
        /*14e0*/ 	.short	0x010a
        /*14e2*/ 	.byte	0x3f
	.zero		1


	//   ....[99]....
        /*14e4*/ 	.word	0x00035310
        /*14e8*/ 	.word	0x00000003
        /*14ec*/ 	.word	0x00038840
        /*14f0*/ 	.short	0x010a
        /*14f2*/ 	.byte	0x3f
	.zero		1


	//   ....[100]....
        /*14f4*/ 	.word	0x00035360
        /*14f8*/ 	.word	0x0000001b
        /*14fc*/ 	.word	0x00038840
        /*1500*/ 	.short	0x010a
        /*1502*/ 	.byte	0x3f
	.zero		1


	//   ....[101]....
        /*1504*/ 	.word	0x000353b0
        /*1508*/ 	.word	0x00000003
        /*150c*/ 	.word	0x00038860
        /*1510*/ 	.short	0x010a
        /*1512*/ 	.byte	0x3f
	.zero		1


	//----- nvinfo : EIATTR_NUM_MBARRIERS
	.align		4
.L_329:
        /*1514*/ 	.byte	0x03, 0x38
        /*1516*/ 	.short	0x0016


	//----- nvinfo : EIATTR_EXIT_INSTR_OFFSETS
	.align		4
        /*1518*/ 	.byte	0x04, 0x1c
        /*151a*/ 	.short	(.L_331 - .L_330)


	//   ....[0]....
.L_330:
        /*151c*/ 	.word	0x0002fcc0


	//----- nvinfo : EIATTR_MAX_THREADS
	.align		4
.L_331:
        /*1520*/ 	.byte	0x04, 0x05
        /*1522*/ 	.short	(.L_333 - .L_332)
.L_332:
        /*1524*/ 	.word	0x00000180
        /*1528*/ 	.word	0x00000001
        /*152c*/ 	.word	0x00000001


	//----- nvinfo : EIATTR_CRS_STACK_SIZE
	.align		4
.L_333:
        /*1530*/ 	.byte	0x04, 0x1e
        /*1532*/ 	.short	(.L_335 - .L_334)
.L_334:
        /*1534*/ 	.word	0x00000000


	//----- nvinfo : EIATTR_CBANK_PARAM_SIZE
	.align		4
.L_335:
        /*1538*/ 	.byte	0x03, 0x19
        /*153a*/ 	.short	0x0af0


	//----- nvinfo : EIATTR_PARAM_CBANK
	.align		4
        /*153c*/ 	.byte	0x04, 0x0a
        /*153e*/ 	.short	(.L_337 - .L_336)
	.align		4
.L_336:
        /*1540*/ 	.word	index@(.nv.constant0._ZN7cutlass13device_kernelIN5flash11enable_sm90INS1_16FlashAttnFwdSm90INS1_25CollectiveMainloopFwdSm90ILi2EN4cute5tupleIJNS5_1CILi1EEES8_S8_EEENS6_IJNS7_ILi128EEENS7_ILi80EEENS7_ILi256EEEEEELi256ENS_10bfloat16_tEfNS_4arch4Sm90ELb1ELb0ELb0ELb1ELb1ELb1ELb0ELb1ELb1ELb1ELb0ELb0EEENS1_21CollectiveEpilogueFwdINS6_IJSA_SC_SB_EEES9_SE_SG_Li256ELb1ELb1ELb0ELb0EEENS1_36VarlenDynamicPersistentTileSchedulerILi128ELi80ELi256ELi128ELb0ELb1ELb1ELb1ELb1ELb1EEEEEEEEEvNT_6ParamsE)
        /*1544*/ 	.short	0x0210
        /*1546*/ 	.short	0x0af0


	//----- nvinfo : EIATTR_SW_WAR
	.align		4
.L_337:
        /*1548*/ 	.byte	0x04, 0x36
        /*154a*/ 	.short	(.L_339 - .L_338)
.L_338:
        /*154c*/ 	.word	0x00000008
.L_339:


//--------------------- .nv.callgraph             --------------------------
	.section	.nv.callgraph,"",@"SHT_CUDA_CALLGRAPH"
	.align	4
	.sectionentsize	8
	.align		4
        /*0000*/ 	.word	0x00000000
	.align		4
        /*0004*/ 	.word	0xffffffff
	.align		4
        /*0008*/ 	.word	index@(_ZN7cutlass13device_kernelIN5flash11enable_sm90INS1_16FlashAttnFwdSm90INS1_25CollectiveMainloopFwdSm90ILi2EN4cute5tupleIJNS5_1CILi1EEES8_S8_EEENS6_IJNS7_ILi128EEENS7_ILi80EEENS7_ILi256EEEEEELi256ENS_10bfloat16_tEfNS_4arch4Sm90ELb0ELb0ELb0ELb0ELb1ELb0ELb0ELb1ELb1ELb1ELb0ELb0EEENS1_21CollectiveEpilogueFwdINS6_IJSA_SC_SB_EEES9_SE_SG_Li256ELb0ELb1ELb0ELb0EEENS1_29StaticPersistentTileSchedulerILb0EEEEEEEEEvNT_6ParamsE)
	.align		4
        /*000c*/ 	.word	index@(__assertfail)
	.align		4
        /*0010*/ 	.word	index@(_ZN7cutlass13device_kernelIN5flash11enable_sm90INS1_16FlashAttnFwdSm90INS1_25CollectiveMainloopFwdSm90ILi2EN4cute5tupleIJNS5_1CILi1EEES8_S8_EEENS6_IJNS7_ILi128EEENS7_ILi80EEENS7_ILi256EEEEEELi256ENS_10bfloat16_tEfNS_4arch4Sm90ELb0ELb0ELb0ELb1ELb1ELb0ELb0ELb1ELb1ELb1ELb0ELb0EEENS1_21CollectiveEpilogueFwdINS6_IJSA_SC_SB_EEES9_SE_SG_Li256ELb1ELb1ELb0ELb0EEENS1_36VarlenDynamicPersistentTileSchedulerILi128ELi80ELi256ELi128ELb0ELb1ELb1ELb0ELb1ELb1EEEEEEEEEvNT_6ParamsE)
	.align		4
        /*0014*/ 	.word	index@(__assertfail)
	.align		4
        /*0018*/ 	.word	index@(_ZN7cutlass13device_kernelIN5flash11enable_sm90INS1_16FlashAttnFwdSm90INS1_25CollectiveMainloopFwdSm90ILi2EN4cute5tupleIJNS5_1CILi1EEES8_S8_EEENS6_IJNS7_ILi128EEENS7_ILi80EEENS7_ILi256EEEEEELi256ENS_10bfloat16_tEfNS_4arch4Sm90ELb0ELb0ELb0ELb1ELb1ELb1ELb0ELb1ELb1ELb1ELb0ELb0EEENS1_21CollectiveEpilogueFwdINS6_IJSA_SC_SB_EEES9_SE_SG_Li256ELb1ELb1ELb0ELb0EEENS1_36VarlenDynamicPersistentTileSchedulerILi128ELi80ELi256ELi128ELb0ELb1ELb1ELb0ELb1ELb1EEEEEEEEEvNT_6ParamsE)
	.align		4
        /*001c*/ 	.word	index@(__assertfail)
	.align		4
        /*0020*/ 	.word	index@(_ZN7cutlass13device_kernelIN5flash11enable_sm90INS1_16FlashAttnFwdSm90INS1_25CollectiveMainloopFwdSm90ILi2EN4cute5tupleIJNS5_1CILi1EEES8_S8_EEENS6_IJNS7_ILi128EEENS7_ILi64EEENS7_ILi256EEEEEELi256ENS_10bfloat16_tEfNS_4arch4Sm90ELb0ELb1ELb0ELb0ELb1ELb0ELb0ELb1ELb1ELb1ELb0ELb0EEENS1_21CollectiveEpilogueFwdINS6_IJSA_SC_SB_EEES9_SE_SG_Li256ELb0ELb1ELb0ELb0EEENS1_30DynamicPersistentTileSchedulerILi256ELi128ELb0ELb1ELb1EEEEEEEEEvNT_6ParamsE)
	.align		4
        /*0024*/ 	.word	index@(__assertfail)
	.align		4
        /*0028*/ 	.word	index@(_ZN7cutlass13device_kernelIN5flash11enable_sm90INS1_16FlashAttnFwdSm90INS1_25CollectiveMainloopFwdSm90ILi2EN4cute5tupleIJNS5_1CILi1EEES8_S8_EEENS6_IJNS7_ILi128EEENS7_ILi64EEENS7_ILi256EEEEEELi256ENS_10bfloat16_tEfNS_4arch4Sm90ELb0ELb1ELb0ELb1ELb1ELb0ELb0ELb1ELb1ELb1ELb0ELb0EEENS1_21CollectiveEpilogueFwdINS6_IJSA_SC_SB_EEES9_SE_SG_Li256ELb1ELb1ELb0ELb0EEENS1_36VarlenDynamicPersistentTileSchedulerILi128ELi64ELi256ELi128ELb0ELb1ELb1ELb1ELb0ELb1EEEEEEEEEvNT_6ParamsE)
	.align		4
        /*002c*/ 	.word	index@(__assertfail)
	.align		4
        /*0030*/ 	.word	index@(_ZN7cutlass13device_kernelIN5flash11enable_sm90INS1_16FlashAttnFwdSm90INS1_25CollectiveMainloopFwdSm90ILi2EN4cute5tupleIJNS5_1CILi1EEES8_S8_EEENS6_IJNS7_ILi128EEENS7_ILi64EEENS7_ILi256EEEEEELi256ENS_10bfloat16_tEfNS_4arch4Sm90ELb0ELb1ELb0ELb1ELb1ELb1ELb0ELb1ELb1ELb1ELb0ELb0EEENS1_21CollectiveEpilogueFwdINS6_IJSA_SC_SB_EEES9_SE_SG_Li256ELb1ELb1ELb0ELb0EEENS1_36VarlenDynamicPersistentTileSchedulerILi128ELi64ELi256ELi128ELb0ELb1ELb1ELb1ELb0ELb1EEEEEEEEEvNT_6ParamsE)
	.align		4
        /*0034*/ 	.word	index@(__assertfail)
	.align		4
        /*0038*/ 	.word	index@(_ZN7cutlass13device_kernelIN5flash11enable_sm90INS1_16FlashAttnFwdSm90INS1_25CollectiveMainloopFwdSm90ILi2EN4cute5tupleIJNS5_1CILi1EEES8_S8_EEENS6_IJNS7_ILi128EEENS7_ILi80EEENS7_ILi256EEEEEELi256ENS_10bfloat16_tEfNS_4arch4Sm90ELb1ELb0ELb0ELb0ELb1ELb0ELb0ELb1ELb1ELb1ELb0ELb0EEENS1_21CollectiveEpilogueFwdINS6_IJSA_SC_SB_EEES9_SE_SG_Li256ELb0ELb1ELb0ELb0EEENS1_30DynamicPersistentTileSchedulerILi256ELi128ELb0ELb1ELb1EEEEEEEEEvNT_6ParamsE)
	.align		4
        /*003c*/ 	.word	index@(__assertfail)
	.align		4
        /*0040*/ 	.word	index@(_ZN7cutlass13device_kernelIN5flash11enable_sm90INS1_16FlashAttnFwdSm90INS1_25CollectiveMainloopFwdSm90ILi2EN4cute5tupleIJNS5_1CILi1EEES8_S8_EEENS6_IJNS7_ILi128EEENS7_ILi80EEENS7_ILi256EEEEEELi256ENS_10bfloat16_tEfNS_4arch4Sm90ELb1ELb0ELb0ELb1ELb1ELb0ELb0ELb1ELb1ELb1ELb0ELb0EEENS1_21CollectiveEpilogueFwdINS6_IJSA_SC_SB_EEES9_SE_SG_Li256ELb1ELb1ELb0ELb0EEENS1_36VarlenDynamicPersistentTileSchedulerILi128ELi80ELi256ELi128ELb0ELb1ELb1ELb1ELb1ELb1EEEEEEEEEvNT_6ParamsE)
	.align		4
        /*0044*/ 	.word	index@(__assertfail)
	.align		4
        /*0048*/ 	.word	index@(_ZN7cutlass13device_kernelIN5flash11enable_sm90INS1_16FlashAttnFwdSm90INS1_25CollectiveMainloopFwdSm90ILi2EN4cute5tupleIJNS5_1CILi1EEES8_S8_EEENS6_IJNS7_ILi128EEENS7_ILi80EEENS7_ILi256EEEEEELi256ENS_10bfloat16_tEfNS_4arch4Sm90ELb1ELb0ELb0ELb1ELb1ELb1ELb0ELb1ELb1ELb1ELb0ELb0EEENS1_21CollectiveEpilogueFwdINS6_IJSA_SC_SB_EEES9_SE_SG_Li256ELb1ELb1ELb0ELb0EEENS1_36VarlenDynamicPersistentTileSchedulerILi128ELi80ELi256ELi128ELb0ELb1ELb1ELb1ELb1ELb1EEEEEEEEEvNT_6ParamsE)
	.align		4
        /*004c*/ 	.word	index@(__assertfail)
	.align		4
        /*0050*/ 	.word	0x00000000
	.align		4
        /*0054*/ 	.word	0xfffffffe
	.align		4
        /*0058*/ 	.word	0x00000000
	.align		4
        /*005c*/ 	.word	0xfffffffd
	.align		4
        /*0060*/ 	.word	0x00000000
	.align		4
        /*0064*/ 	.word	0xfffffffc


//--------------------- .nv.constant4             --------------------------
	.section	.nv.constant4,"a",@progbits
	.align	8
	.align		8
.nv.constant4:
        /*0000*/ 	.dword	__assertfail
	.align		8
        /*0008*/ 	.dword	__unnamed_1
	.align		8
        /*0010*/ 	.dword	__unnamed_2
	.align		8
        /*0018*/ 	.dword	__unnamed_3
	.align		8
        /*0020*/ 	.dword	__unnamed_4
	.align		8
        /*0028*/ 	.dword	__unnamed_5
	.align		8
        /*0030*/ 	.dword	__unnamed_6
	.align		8
        /*0038*/ 	.dword	__unnamed_7
	.align		8
        /*0040*/ 	.dword	__unnamed_8
	.align		8
        /*0048*/ 	.dword	__unnamed_9
	.align		8
        /*0050*/ 	.dword	_ZN72_INTERNAL_c7809ec2_36_flash_fwd_hdim256_bf16_paged_sm90_cu_b81ac279_32184cuda3std3__45__cpo5beginE
	.align		8
        /*0058*/ 	.dword	_ZN72_INTERNAL_c7809ec2_36_flash_fwd_hdim256_bf16_paged_sm90_cu_b81ac279_32184cuda3std3__45__cpo3endE
	.align		8
        /*0060*/ 	.dword	_ZN72_INTERNAL_c7809ec2_36_flash_fwd_hdim256_bf16_paged_sm90_cu_b81ac279_32184cuda3std3__45__cpo6cbeginE
	.align		8
        /*0068*/ 	.dword	_ZN72_INTERNAL_c7809ec2_36_flash_fwd_hdim256_bf16_paged_sm90_cu_b81ac279_32184cuda3std3__45__cpo4cendE
	.align		8
        /*0070*/ 	.dword	_ZN72_INTERNAL_c7809ec2_36_flash_fwd_hdim256_bf16_paged_sm90_cu_b81ac279_32184cuda3std3__474_GLOBAL__N__c7809ec2_36_flash_fwd_hdim256_bf16_paged_sm90_cu_b81ac279_32186ignoreE
	.align		8
        /*0078*/ 	.dword	_ZN72_INTERNAL_c7809ec2_36_flash_fwd_hdim256_bf16_paged_sm90_cu_b81ac279_32184cuda3std3__419piecewise_constructE
	.align		8
        /*0080*/ 	.dword	_ZN72_INTERNAL_c7809ec2_36_flash_fwd_hdim256_bf16_paged_sm90_cu_b81ac279_32184cuda3std3__48in_placeE
	.align		8
        /*0088*/ 	.dword	_ZN72_INTERNAL_c7809ec2_36_flash_fwd_hdim256_bf16_paged_sm90_cu_b81ac279_32184cuda3std6ranges3__45__cpo4swapE
	.align		8
        /*0090*/ 	.dword	_ZN72_INTERNAL_c7809ec2_36_flash_fwd_hdim256_bf16_paged_sm90_cu_b81ac279_32184cuda3std6ranges3__45__cpo9iter_moveE
	.align		8
        /*0098*/ 	.dword	_ZN72_INTERNAL_c7809ec2_36_flash_fwd_hdim256_bf16_paged_sm90_cu_b81ac279_32184cute7productE
	.align		8
        /*00a0*/ 	.dword	_ZN72_INTERNAL_c7809ec2_36_flash_fwd_hdim256_bf16_paged_sm90_cu_b81ac279_32184cute1_E
	.align		8
        /*00a8*/ 	.dword	$str$23
	.align		8
        /*00b0*/ 	.dword	$str$24


//--------------------- .text._ZN7cutlass13device_kernelIN5flash11enable_sm90INS1_16FlashAttnFwdSm90INS1_25CollectiveMainloopFwdSm90ILi2EN4cute5tupleIJNS5_1CILi1EEES8_S8_EEENS6_IJNS7_ILi128EEENS7_ILi80EEENS7_ILi256EEEEEELi256ENS_10bfloat16_tEfNS_4arch4Sm90ELb0ELb0ELb0ELb0ELb1ELb0ELb0ELb1ELb1ELb1ELb0ELb0EEENS1_21CollectiveEpilogueFwdINS6_IJSA_SC_SB_EEES9_SE_SG_Li256ELb0ELb1ELb0ELb0EEENS1_29StaticPersistentTileSchedulerILb0EEEEEEEEEvNT_6ParamsE --------------------------
	.section	.text._ZN7cutlass13device_kernelIN5flash11enable_sm90INS1_16FlashAttnFwdSm90INS1_25CollectiveMainloopFwdSm90ILi2EN4cute5tupleIJNS5_1CILi1EEES8_S8_EEENS6_IJNS7_ILi128EEENS7_ILi80EEENS7_ILi256EEEEEELi256ENS_10bfloat16_tEfNS_4arch4Sm90ELb0ELb0ELb0ELb0ELb1ELb0ELb0ELb1ELb1ELb1ELb0ELb0EEENS1_21CollectiveEpilogueFwdINS6_IJSA_SC_SB_EEES9_SE_SG_Li256ELb0ELb1ELb0ELb0EEENS1_29StaticPersistentTileSchedulerILb0EEEEEEEEEvNT_6ParamsE,"ax",@progbits
	.align	128
.text._ZN7cutlass13device_kernelIN5flash11enable_sm90INS1_16FlashAttnFwdSm90INS1_25CollectiveMainloopFwdSm90ILi2EN4cute5tupleIJNS5_1CILi1EEES8_S8_EEENS6_IJNS7_ILi128EEENS7_ILi80EEENS7_ILi256EEEEEELi256ENS_10bfloat16_tEfNS_4arch4Sm90ELb0ELb0ELb0ELb0ELb1ELb0ELb0ELb1ELb1ELb1ELb0ELb0EEENS1_21CollectiveEpilogueFwdINS6_IJSA_SC_SB_EEES9_SE_SG_Li256ELb0ELb1ELb0ELb0EEENS1_29StaticPersistentTileSchedulerILb0EEEEEEEEEvNT_6ParamsE:
        .type           _ZN7cutlass13device_kernelIN5flash11enable_sm90INS1_16FlashAttnFwdSm90INS1_25CollectiveMainloopFwdSm90ILi2EN4cute5tupleIJNS5_1CILi1EEES8_S8_EEENS6_IJNS7_ILi128EEENS7_ILi80EEENS7_ILi256EEEEEELi256ENS_10bfloat16_tEfNS_4arch4Sm90ELb0ELb0ELb0ELb0ELb1ELb0ELb0ELb1ELb1ELb1ELb0ELb0EEENS1_21CollectiveEpilogueFwdINS6_IJSA_SC_SB_EEES9_SE_SG_Li256ELb0ELb1ELb0ELb0EEENS1_29StaticPersistentTileSchedulerILb0EEEEEEEEEvNT_6ParamsE,@function
        .size           _ZN7cutlass13device_kernelIN5flash11enable_sm90INS1_16FlashAttnFwdSm90INS1_25CollectiveMainloopFwdSm90ILi2EN4cute5tupleIJNS5_1CILi1EEES8_S8_EEENS6_IJNS7_ILi128EEENS7_ILi80EEENS7_ILi256EEEEEELi256ENS_10bfloat16_tEfNS_4arch4Sm90ELb0ELb0ELb0ELb0ELb1ELb0ELb0ELb1ELb1ELb1ELb0ELb0EEENS1_21CollectiveEpilogueFwdINS6_IJSA_SC_SB_EEES9_SE_SG_Li256ELb0ELb1ELb0ELb0EEENS1_29StaticPersistentTileSchedulerILb0EEEEEEEEEvNT_6ParamsE,(.L_x_3293 - _ZN7cutlass13device_kernelIN5flash11enable_sm90INS1_16FlashAttnFwdSm90INS1_25CollectiveMainloopFwdSm90ILi2EN4cute5tupleIJNS5_1CILi1EEES8_S8_EEENS6_IJNS7_ILi128EEENS7_ILi80EEENS7_ILi256EEEEEELi256ENS_10bfloat16_tEfNS_4arch4Sm90ELb0ELb0ELb0ELb0ELb1ELb0ELb0ELb1ELb1ELb1ELb0ELb0EEENS1_21CollectiveEpilogueFwdINS6_IJSA_SC_SB_EEES9_SE_SG_Li256ELb0ELb1ELb0ELb0EEENS1_29StaticPersistentTileSchedulerILb0EEEEEEEEEvNT_6ParamsE)
        .other          _ZN7cutlass13device_kernelIN5flash11enable_sm90INS1_16FlashAttnFwdSm90INS1_25CollectiveMainloopFwdSm90ILi2EN4cute5tupleIJNS5_1CILi1EEES8_S8_EEENS6_IJNS7_ILi128EEENS7_ILi80EEENS7_ILi256EEEEEELi256ENS_10bfloat16_tEfNS_4arch4Sm90ELb0ELb0ELb0ELb0ELb1ELb0ELb0ELb1ELb1ELb1ELb0ELb0EEENS1_21CollectiveEpilogueFwdINS6_IJSA_SC_SB_EEES9_SE_SG_Li256ELb0ELb1ELb0ELb0EEENS1_29StaticPersistentTileSchedulerILb0EEEEEEEEEvNT_6ParamsE,@"STO_CUDA_ENTRY STV_DEFAULT"
_ZN7cutlass13device_kernelIN5flash11enable_sm90INS1_16FlashAttnFwdSm90INS1_25CollectiveMainloopFwdSm90ILi2EN4cute5tupleIJNS5_1CILi1EEES8_S8_EEENS6_IJNS7_ILi128EEENS7_ILi80EEENS7_ILi256EEEEEELi256ENS_10bfloat16_tEfNS_4arch4Sm90ELb0ELb0ELb0ELb0ELb1ELb0ELb0ELb1ELb1ELb1ELb0ELb0EEENS1_21CollectiveEpilogueFwdINS6_IJSA_SC_SB_EEES9_SE_SG_Li256ELb0ELb1ELb0ELb0EEENS1_29StaticPersistentTileSchedulerILb0EEEEEEEEEvNT_6ParamsE:
[----:B------:R-:W0:Y:S02]  /*0000*/  LDC R1, c[0x0][0x28] ;  /* 0x00000a00ff017b82 */ /* 0x000e240000000800 */
[----:B0-----:R-:W-:Y:S01]  /*0010*/  VIADD R1, R1, 0xfffffff0 ;  /* 0xfffffff001017836 */ /* 0x001fe20000000000 */
[----:B------:R-:W0:Y:S01]  /*0020*/  S2R R27, SR_TID.X ;  /* 0x00000000001b7919 */ /* 0x000e220000002100 */
[----:B------:R-:W-:Y:S01]  /*0030*/  ELECT P0, URZ, PT ;  /* 0x00000000003f782f */ /* 0x000fe20003800000 */
[----:B------:R-:W-:Y:S01]  /*0040*/  UMOV UR4, 0x80 ;  /* 0x0000008000047882 */ /* 0x000fe20000000000 */
[----:B------:R-:W-:Y:S01]  /*0050*/  UMOV UR7, 0x100 ;  /* 0x0000010000077882 */ /* 0x000fe20000000000 */
[----:B0-----:R-:W-:-:S05]  /*0060*/  SHF.R.U32.HI R0, RZ, 0x5, R27 ;  /* 0x00000005ff007819 */ /* 0x001fca000001161b */
[----:B------:R-:W0:Y:S02]  /*0070*/  SHFL.IDX PT, R2, R0, RZ, 0x1f ;  /* 0x00001fff00027589 */ /* 0x000e2400000e0000 */
[C---:B0-----:R-:W-:Y:S02]  /*0080*/  ISETP.NE.OR P0, PT, R2.reuse, RZ, !P0 ;  /* 0x000000ff0200720c */ /* 0x041fe40004705670 */
[----:B------:R-:W-:Y:S02]  /*0090*/  ISETP.NE.AND P1, PT, R2, RZ, PT ;  /* 0x000000ff0200720c */ /* 0x000fe40003f25270 */
[----:B------:R-:W-:-:S06]  /*00a0*/  SHF.R.U32.HI R2, RZ, 0x7, R27 ;  /* 0x00000007ff027819 */ /* 0x000fcc000001161b */
[----:B------:R-:W0:Y:S03]  /*00b0*/  SHFL.IDX PT, R2, R2, RZ, 0x1f ;  /* 0x00001fff02027589 */ /* 0x000e2600000e0000 */
[----:B------:R-:W-:Y:S01]  /*00c0*/  VOTEU.ALL UP0, P0 ;  /* 0x00000000003f7886 */ /* 0x000fe20000000000 */
[----:B------:R-:W-:-:S04]  /*00d0*/  VOTEU.ALL UP1, P0 ;  /* 0x00000000003f7886 */ /* 0x000fc80000020000 */
[----:B------:R-:W1:Y:S01]  /*00e0*/  @!UP0 S2UR UR8, SR_CgaCtaId ;  /* 0x00000000000889c3 */ /* 0x000e620000008800 */
[----:B------:R-:W-:Y:S01]  /*00f0*/  @!UP0 UMOV UR6, 0x400 ;  /* 0x0000040000068882 */ /* 0x000fe20000000000 */
[----:B------:R-:W-:-:S04]  /*0100*/  @!UP0 UIADD3 UR4, -UR4, 0x100000, URZ ;  /* 0x0010000004048890 */ /* 0x000fc8000fffe13f */
[----:B------:R-:W-:Y:S02]  /*0110*/  @!UP0 USHF.L.U32 UR5, UR4, 0xb, URZ ;  /* 0x0000000b04058899 */ /* 0x000fe4000800063f */
[----:B------:R-:W-:Y:S02]  /*0120*/  @!UP0 USHF.L.U32 UR4, UR4, 0x1, URZ ;  /* 0x0000000104048899 */ /* 0x000fe4000800063f */
[----:B-1----:R-:W-:Y:S02]  /*0130*/  @!UP0 ULEA UR8, UR8, UR6, 0x18 ;  /* 0x0000000608088291 */ /* 0x002fe4000f8ec03f */
[----:B------:R-:W-:-:S04]  /*0140*/  @!UP0 UIADD3 UR6, -UR7, 0x100000, URZ ;  /* 0x0010000007068890 */ /* 0x000fc8000fffe13f */
[----:B------:R-:W-:Y:S02]  /*0150*/  @!UP0 USHF.L.U32 UR7, UR6, 0xb, URZ ;  /* 0x0000000b06078899 */ /* 0x000fe4000800063f */
[----:B------:R-:W-:Y:S01]  /*0160*/  @!UP0 USHF.L.U32 UR6, UR6, 0x1, URZ ;  /* 0x0000000106068899 */ /* 0x000fe2000800063f */
[----:B------:R-:W-:-:S05]  /*0170*/  VOTEU.ALL UP0, P0 ;  /* 0x00000000003f7886 */ /* 0x000fca0000000000 */
[----:B------:R1:W2:Y:S06]  /*0180*/  @!UP0 SYNCS.EXCH.64 URZ, [UR8+0x38800], UR4 ;  /* 0x03880004083f85b2 */ /* 0x0002ac0008000100 */
[----:B------:R1:W3:Y:S02]  /*0190*/  @!UP1 SYNCS.EXCH.64 URZ, [UR8+0x38820], UR6 ;  /* 0x03882006083f95b2 */ /* 0x0002e40008000100 */
[----:B01----:R-:W-:Y:S05]  /*01a0*/  @P1 BRA `(.L_x_0) ;  /* 0x0000000000481947 */ /* 0x003fea0003800000 */
[----:B------:R-:W0:Y:S01]  /*01b0*/  S2UR UR5, SR_CgaCtaId ;  /* 0x00000000000579c3 */ /* 0x000e220000008800 */
[----:B------:R-:W-:Y:S01]  /*01c0*/  UMOV UR4, 0x400 ;  /* 0x0000040000047882 */ /* 0x000fe20000000000 */
[----:B------:R-:W-:Y:S01]  /*01d0*/  UMOV UR6, 0x80 ;  /* 0x0000008000067882 */ /* 0x000fe20000000000 */
[----:B------:R-:W-:Y:S01]  /*01e0*/  UMOV UR7, 0x100 ;  /* 0x0000010000077882 */ /* 0x000fe20000000000 */
[----:B------:R-:W-:Y:S01]  /*01f0*/  ELECT P0, URZ, PT ;  /* 0x00000000003f782f */ /* 0x000fe20003800000 */
[----:B0-----:R-:W-:Y:S02]  /*0200*/  ULEA UR8, UR5, UR4, 0x18 ;  /* 0x0000000405087291 */ /* 0x001fe4000f8ec03f */
[----:B------:R-:W-:-:S04]  /*0210*/  UIADD3 UR4, -UR6, 0x100000, URZ ;  /* 0x0010000006047890 */ /* 0x000fc8000fffe13f */
[----:B------:R-:W-:Y:S02]  /*0220*/  USHF.L.U32 UR5, UR4, 0xb, URZ ;  /* 0x0000000b04057899 */ /* 0x000fe4000800063f */
[----:B------:R-:W-:Y:S02]  /*0230*/  USHF.L.U32 UR4, UR4, 0x1, URZ ;  /* 0x0000000104047899 */ /* 0x000fe4000800063f */
[----:B------:R-:W-:-:S04]  /*0240*/  UIADD3 UR6, -UR7, 0x100000, URZ ;  /* 0x0010000007067890 */ /* 0x000fc8000fffe13f */
[----:B------:R-:W-:Y:S02]  /*0250*/  USHF.L.U32 UR7, UR6, 0xb, URZ ;  /* 0x0000000b06077899 */ /* 0x000fe4000800063f */
[----:B------:R-:W-:Y:S01]  /*0260*/  USHF.L.U32 UR6, UR6, 0x1, URZ ;  /* 0x0000000106067899 */ /* 0x000fe2000800063f */
[----:B------:R-:W0:Y:S03]  /*0270*/  FENCE.VIEW.ASYNC.S ;  /* 0x00000000000073c6 */ /* 0x000e260000000000 */
[----:B0-----:R0:W1:Y:S08]  /*0280*/  SYNCS.EXCH.64 URZ, [UR8+0x38830], UR4 ;  /* 0x03883004083f75b2 */ /* 0x0010700008000100 */
[----:B------:R0:W4:Y:S01]  /*0290*/  SYNCS.EXCH.64 URZ, [UR8+0x38840], UR6 ;  /* 0x03884006083f75b2 */ /* 0x0001220008000100 */
[----:B------:R0:W0:Y:S01]  /*02a0*/  SYNCS.EXCH.64 URZ, [UR8+0x38838], UR4 ;  /* 0x03883804083f75b2 */ /* 0x0000220008000100 */
[----:B------:R0:W0:Y:S01]  /*02b0*/  SYNCS.EXCH.64 URZ, [UR8+0x38848], UR6 ;  /* 0x03884806083f75b2 */ /* 0x0000220008000100 */
[----:B------:R-:W-:Y:S01]  /*02c0*/  NOP ;  /* 0x0000000000007918 */ /* 0x000fe20000000000 */
.L_x_0:
[----:B------:R-:W5:Y:S01]  /*02d0*/  SHFL.IDX PT, R3, R0, RZ, 0x1f ;  /* 0x00001fff00037589 */ /* 0x000f6200000e0000 */
[----:B------:R-:W-:Y:S01]  /*02e0*/  NOP ;  /* 0x0000000000007918 */ /* 0x000fe20000000000 */
[----:B-----5:R-:W-:-:S13]  /*02f0*/  ISETP.NE.AND P0, PT, R3, RZ, PT ;  /* 0x000000ff0300720c */ /* 0x020fda0003f05270 */
[----:B------:R-:W-:Y:S05]  /*0300*/  @P0 BRA `(.L_x_1) ;  /* 0x0000000000480947 */ /* 0x000fea0003800000 */
[----:B0-----:R-:W0:Y:S01]  /*0310*/  S2UR UR5, SR_CgaCtaId ;  /* 0x00000000000579c3 */ /* 0x001e220000008800 */
        /* <DEDUP_REMOVED lines=12> */
[----:B0-----:R0:W0:Y:S08]  /*03e0*/  SYNCS.EXCH.64 URZ, [UR8+0x38850], UR4 ;  /* 0x03885004083f75b2 */ /* 0x0010300008000100 */
[----:B------:R0:W0:Y:S01]  /*03f0*/  SYNCS.EXCH.64 URZ, [UR8+0x38860], UR6 ;  /* 0x03886006083f75b2 */ /* 0x0000220008000100 */
[----:B------:R0:W0:Y:S01]  /*0400*/  SYNCS.EXCH.64 URZ, [UR8+0x38858], UR4 ;  /* 0x03885804083f75b2 */ /* 0x0000220008000100 */
[----:B------:R0:W0:Y:S01]  /*0410*/  SYNCS.EXCH.64 URZ, [UR8+0x38868], UR6 ;  /* 0x03886806083f75b2 */ /* 0x0000220008000100 */
[----:B------:R-:W-:Y:S01]  /*0420*/  NOP ;  /* 0x0000000000007918 */ /* 0x000fe20000000000 */
.L_x_1:
[----:B------:R-:W5:Y:S01]  /*0430*/  SHFL.IDX PT, R3, R0, RZ, 0x1f ;  /* 0x00001fff00037589 */ /* 0x000f6200000e0000 */
[----:B------:R-:W-:Y:S01]  /*0440*/  NOP ;  /* 0x0000000000007918 */ /* 0x000fe20000000000 */
[----:B-----5:R-:W-:-:S13]  /*0450*/  ISETP.NE.AND P0, PT, R3, RZ, PT ;  /* 0x000000ff0300720c */ /* 0x020fda0003f05270 */
[----:B------:R-:W-:Y:S05]  /*0460*/  @P0 BRA `(.L_x_2) ;  /* 0x0000000000380947 */ /* 0x000fea0003800000 */
[----:B0-----:R-:W0:Y:S01]  /*0470*/  S2UR UR5, SR_CgaCtaId ;  /* 0x00000000000579c3 */ /* 0x001e220000008800 */
[----:B------:R-:W-:Y:S01]  /*0480*/  UMOV UR4, 0x400 ;  /* 0x0000040000047882 */ /* 0x000fe20000000000 */
[----:B------:R-:W-:Y:S01]  /*0490*/  UMOV UR7, 0x80 ;  /* 0x0000008000077882 */ /* 0x000fe20000000000 */
[----:B------:R-:W-:Y:S01]  /*04a0*/  ELECT P0, URZ, PT ;  /* 0x00000000003f782f */ /* 0x000fe20003800000 */
[----:B0-----:R-:W-:Y:S02]  /*04b0*/  ULEA UR6, UR5, UR4, 0x18 ;  /* 0x0000000405067291 */ /* 0x001fe4000f8ec03f */
[----:B------:R-:W-:-:S04]  /*04c0*/  UIADD3 UR4, -UR7, 0x100000, URZ ;  /* 0x0010000007047890 */ /* 0x000fc8000fffe13f */
[----:B------:R-:W-:Y:S02]  /*04d0*/  USHF.L.U32 UR5, UR4, 0xb, URZ ;  /* 0x0000000b04057899 */ /* 0x000fe4000800063f */
[----:B------:R-:W-:Y:S01]  /*04e0*/  USHF.L.U32 UR4, UR4, 0x1, URZ ;  /* 0x0000000104047899 */ /* 0x000fe2000800063f */
[----:B------:R-:W0:Y:S11]  /*04f0*/  FENCE.VIEW.ASYNC.S ;  /* 0x00000000000073c6 */ /* 0x000e360000000000 */
[----:B0-----:R0:W0:Y:S01]  /*0500*/  SYNCS.EXCH.64 URZ, [UR6+0x38870], UR4 ;  /* 0x03887004063f75b2 */ /* 0x0010220008000100 */
[----:B------:R0:W0:Y:S01]  /*0510*/  SYNCS.EXCH.64 URZ, [UR6+0x38880], UR4 ;  /* 0x03888004063f75b2 */ /* 0x0000220008000100 */
[----:B------:R0:W0:Y:S01]  /*0520*/  SYNCS.EXCH.64 URZ, [UR6+0x38878], UR4 ;  /* 0x03887804063f75b2 */ /* 0x0000220008000100 */
[----:B------:R0:W0:Y:S01]  /*0530*/  SYNCS.EXCH.64 URZ, [UR6+0x38888], UR4 ;  /* 0x03888804063f75b2 */ /* 0x0000220008000100 */
[----:B------:R-:W-:Y:S01]  /*0540*/  NOP ;  /* 0x0000000000007918 */ /* 0x000fe20000000000 */
.L_x_2:
        /* <DEDUP_REMOVED lines=22> */
.L_x_3:
[----:B------:R-:W5:Y:S01]  /*06b0*/  SHFL.IDX PT, R3, R0, RZ, 0x1f ;  /* 0x00001fff00037589 */ /* 0x000f6200000e0000 */
[----:B------:R-:W-:Y:S01]  /*06c0*/  R2UR UR9, R2 ;  /* 0x00000000020972ca */ /* 0x000fe200000e0000 */
        /* <DEDUP_REMOVED lines=21> */
.L_x_4:
[----:B------:R-:W-:Y:S01]  /*0820*/  UISETP.NE.AND UP0, UPT, UR9, URZ, UPT ;  /* 0x0000003f0900728c */ /* 0x000fe2000bf05270 */
[----:B------:R-:W-:Y:S01]  /*0830*/  NOP ;  /* 0x0000000000007918 */ /* 0x000fe20000000000 */
[----:B0-----:R-:W-:Y:S01]  /*0840*/  UMOV UR4, 0x1 ;  /* 0x0000000100047882 */ /* 0x001fe20000000000 */
[----:B------:R-:W-:Y:S01]  /*0850*/  ULDC.64 UR36, c[0x0][0x208] ;  /* 0x0000820000247ab9 */ /* 0x000fe20000000a00 */
[----:B------:R-:W-:Y:S01]  /*0860*/  USEL UR4, UR4, 0x2, !UP0 ;  /* 0x0000000204047887 */ /* 0x000fe2000c000000 */
[----:B-1234-:R-:W-:Y:S01]  /*0870*/  BAR.SYNC.DEFER_BLOCKING 0x0 ;  /* 0x0000000000007b1d */ /* 0x01efe20000010000 */
[----:B------:R-:W-:-:S04]  /*0880*/  PLOP3.LUT P0, PT, PT, PT, UP0, 0x80, 0x0 ;  /* 0x000000000000781c */ /* 0x000fc80003f0f008 */
[----:B------:R-:W-:-:S05]  /*0890*/  IMAD.U32 R2, RZ, RZ, UR4 ;  /* 0x00000004ff027e24 */ /* 0x000fca000f8e00ff */
[----:B------:R0:W-:Y:S04]  /*08a0*/  STL [R1+0xc], R2 ;  /* 0x00000c0201007387 */ /* 0x0001e80000100800 */
[----:B------:R-:W-:Y:S05]  /*08b0*/  @!P0 BRA `(.L_x_5) ;  /* 0x000000b8006c8947 */ /* 0x000fea0003800000 */
.L_x_6:
[----:B------:R-:W-:-:S08]  /*08c0*/  NOP ;  /* 0x0000000000007918 */ /* 0x000fd00000000000 */
[----:B------:R-:W1:Y:S02]  /*08d0*/  USETMAXREG.TRY_ALLOC.CTAPOOL UP0, 0xe8 ;  /* 0x000000e8000079c8 */ /* 0x000e640008000600 */
[----:B-1----:R-:W-:-:S13]  /*08e0*/  PLOP3.LUT P0, PT, PT, PT, UP0, 0x80, 0x0 ;  /* 0x000000000000781c */ /* 0x002fda0003f0f008 */
[----:B------:R-:W-:Y:S05]  /*08f0*/  @!P0 BRA `(.L_x_6) ;  /* 0xfffffffc00f08947 */ /* 0x000fea000383ffff */
[----:B------:R-:W1:Y:S08]  /*0900*/  S2UR UR4, SR_CTAID.X ;  /* 0x00000000000479c3 */ /* 0x000e700000002500 */
[----:B------:R-:W-:Y:S08]  /*0910*/  BAR.ARV 0x8, 0x180 ;  /* 0x0206000000007b1d */ /* 0x000ff00000002000 */
[----:B------:R-:W1:Y:S02]  /*0920*/  LDC R0, c[0x0][0xc34] ;  /* 0x00030d00ff007b82 */ /* 0x000e640000000800 */
[----:B-1----:R-:W-:-:S13]  /*0930*/  ISETP.LE.AND P0, PT, R0, UR4, PT ;  /* 0x0000000400007c0c */ /* 0x002fda000bf03270 */
[----:B------:R-:W-:Y:S05]  /*0940*/  @P0 EXIT ;  /* 0x000000000000094d */ /* 0x000fea0003800000 */
[----:B0-----:R-:W2:Y:S01]  /*0950*/  LDL R2, [R1+0xc] ;  /* 0x00000c0001027983 */ /* 0x001ea20000100800 */
[----:B------:R-:W-:Y:S01]  /*0960*/  VIADD R213, R27, 0xffffff80 ;  /* 0xffffff801bd57836 */ /* 0x000fe20000000000 */
[----:B------:R-:W-:Y:S01]  /*0970*/  UMOV UR38, URZ ;  /* 0x0000003f00267c82 */ /* 0x000fe20008000000 */
[----:B------:R-:W-:Y:S01]  /*0980*/  IMAD.U32 R214, RZ, RZ, UR4 ;  /* 0x00000004ffd67e24 */ /* 0x000fe2000f8e00ff */
[----:B------:R-:W-:Y:S02]  /*0990*/  UMOV UR4, URZ ;  /* 0x0000003f00047c82 */ /* 0x000fe40008000000 */
[----:B------:R-:W-:Y:S01]  /*09a0*/  SHF.R.S32.HI R0, RZ, 0x1f, R213 ;  /* 0x0000001fff007819 */ /* 0x000fe200000114d5 */
[----:B------:R-:W-:Y:S02]  /*09b0*/  IMAD.U32 R219, RZ, RZ, UR4 ;  /* 0x00000004ffdb7e24 */ /* 0x000fe4000f8e00ff */
[----:B------:R-:W-:Y:S01]  /*09c0*/  IMAD.U32 R16, RZ, RZ, UR4 ;  /* 0x00000004ff107e24 */ /* 0x000fe2000f8e00ff */
[----:B------:R-:W-:-:S02]  /*09d0*/  LEA.HI R5, R0, R213, RZ, 0x5 ;  /* 0x000000d500057211 */ /* 0x000fc400078f28ff */
[CC--:B------:R-:W-:Y:S02]  /*09e0*/  LEA.HI R4, R0.reuse, R213.reuse, RZ, 0x4 ;  /* 0x000000d500047211 */ /* 0x0c0fe400078f20ff */
[CC--:B------:R-:W-:Y:S02]  /*09f0*/  LEA.HI R6, R0.reuse, R213.reuse, RZ, 0x2 ;  /* 0x000000d500067211 */ /* 0x0c0fe400078f10ff */
[----:B------:R-:W-:Y:S02]  /*0a00*/  SHF.L.U32 R7, R5, 0x5, RZ ;  /* 0x0000000505077819 */ /* 0x000fe400000006ff */
[----:B------:R-:W-:Y:S02]  /*0a10*/  LEA.HI R218, R0, R213, RZ, 0x3 ;  /* 0x000000d500da7211 */ /* 0x000fe400078f18ff */
[----:B------:R-:W-:Y:S02]  /*0a20*/  SHF.R.S32.HI R5, RZ, 0x4, R4 ;  /* 0x00000004ff057819 */ /* 0x000fe40000011404 */
[----:B------:R-:W-:-:S02]  /*0a30*/  LOP3.LUT R10, R6, 0xfffffffc, RZ, 0xc0, !PT ;  /* 0xfffffffc060a7812 */ /* 0x000fc400078ec0ff */
[C---:B------:R-:W-:Y:S02]  /*0a40*/  LOP3.LUT R6, R4.reuse, 0x3fffff0, RZ, 0xc0, !PT ;  /* 0x03fffff004067812 */ /* 0x040fe400078ec0ff */
[----:B------:R-:W-:Y:S01]  /*0a50*/  LEA.HI R4, R4, R5, RZ, 0x1 ;  /* 0x0000000504047211 */ /* 0x000fe200078f08ff */
[----:B------:R-:W-:Y:S01]  /*0a60*/  IMAD.IADD R10, R213, 0x1, -R10 ;  /* 0x00000001d50a7824 */ /* 0x000fe200078e0a0a */
[----:B------:R-:W-:Y:S01]  /*0a70*/  LOP3.LUT R7, R7, 0xfffffc00, RZ, 0xc0, !PT ;  /* 0xfffffc0007077812 */ /* 0x000fe200078ec0ff */
[----:B------:R-:W-:Y:S01]  /*0a80*/  IMAD.IADD R6, R213, 0x1, -R6 ;  /* 0x00000001d5067824 */ /* 0x000fe200078e0a06 */
[----:B------:R-:W-:Y:S02]  /*0a90*/  LOP3.LUT R4, R4, 0x1ffffffe, RZ, 0xc0, !PT ;  /* 0x1ffffffe04047812 */ /* 0x000fe400078ec0ff */
[----:B------:R-:W-:Y:S01]  /*0aa0*/  LOP3.LUT R12, R218, 0xfffffff8, RZ, 0xc0, !PT ;  /* 0xfffffff8da0c7812 */ /* 0x000fe200078ec0ff */
[----:B------:R-:W-:Y:S01]  /*0ab0*/  IMAD R7, R6, 0x40, R7 ;  /* 0x0000004006077824 */ /* 0x000fe200078e0207 */
[----:B------:R-:W-:-:S02]  /*0ac0*/  IADD3 R4, R5, -R4, RZ ;  /* 0x8000000405047210 */ /* 0x000fc40007ffe0ff */
[----:B------:R-:W-:Y:S02]  /*0ad0*/  LEA.HI R6, R10, R10, RZ, 0x1 ;  /* 0x0000000a0a067211 */ /* 0x000fe400078f08ff */
[----:B------:R-:W-:Y:S01]  /*0ae0*/  SHF.R.S32.HI R218, RZ, 0x3, R218 ;  /* 0x00000003ffda7819 */ /* 0x000fe200000114da */
[----:B------:R-:W-:Y:S01]  /*0af0*/  IMAD R224, R4, 0x8, R7 ;  /* 0x0000000804e07824 */ /* 0x000fe200078e0207 */
[----:B--2---:R-:W-:Y:S02]  /*0b00*/  R2UR UR5, R2 ;  /* 0x00000000020572ca */ /* 0x004fe400000e0000 */
[----:B------:R-:W-:-:S04]  /*0b10*/  LEA.HI R2, R0, R213, RZ, 0x7 ;  /* 0x000000d500027211 */ /* 0x000fc800078f38ff */
[----:B------:R-:W-:Y:S02]  /*0b20*/  LOP3.LUT R220, R2, 0xffffff80, RZ, 0xc0, !PT ;  /* 0xffffff8002dc7812 */ /* 0x000fe400078ec0ff */
[----:B------:R-:W-:-:S03]  /*0b30*/  SHF.R.S32.HI R221, RZ, 0x7, R2 ;  /* 0x00000007ffdd7819 */ /* 0x000fc60000011402 */
[C---:B------:R-:W-:Y:S01]  /*0b40*/  IMAD.IADD R220, R213.reuse, 0x1, -R220 ;  /* 0x00000001d5dc7824 */ /* 0x040fe200078e0adc */
[----:B------:R-:W-:Y:S01]  /*0b50*/  LEA.HI R2, R2, R221, RZ, 0x1 ;  /* 0x000000dd02027211 */ /* 0x000fe200078f08ff */
[----:B------:R-:W-:Y:S01]  /*0b60*/  IMAD.IADD R213, R213, 0x1, -R12 ;  /* 0x00000001d5d57824 */ /* 0x000fe200078e0a0c */
[----:B------:R-:W-:Y:S01]  /*0b70*/  ULOP3.LUT UR5, UR5, 0x1, URZ, 0xfc, !UPT ;  /* 0x0000000105057892 */ /* 0x000fe2000f8efc3f */
[----:B------:R-:W-:Y:S01]  /*0b80*/  IMAD.MOV.U32 R12, RZ, RZ, -0x2 ;  /* 0xfffffffeff0c7424 */ /* 0x000fe200078e00ff */
[----:B------:R-:W-:Y:S01]  /*0b90*/  SHF.R.S32.HI R3, RZ, 0x1f, R220 ;  /* 0x0000001fff037819 */ /* 0x000fe200000114dc */
[----:B------:R-:W-:Y:S01]  /*0ba0*/  IMAD.SHL.U32 R19, R213, 0x8, RZ ;  /* 0x00000008d5137824 */ /* 0x000fe200078e00ff */
[----:B------:R-:W-:Y:S02]  /*0bb0*/  LOP3.LUT R2, R2, 0x3fffffe, RZ, 0xc0, !PT ;  /* 0x03fffffe02027812 */ /* 0x000fe400078ec0ff */
[-C--:B------:R-:W-:Y:S01]  /*0bc0*/  LEA.HI R0, R3, R220.reuse, RZ, 0x2 ;  /* 0x000000dc03007211 */ /* 0x080fe200078f10ff */
[----:B------:R-:W-:Y:S01]  /*0bd0*/  VIADD R212, R19, 0x40 ;  /* 0x0000004013d47836 */ /* 0x000fe20000000000 */
[----:B------:R-:W-:Y:S01]  /*0be0*/  LEA.HI R5, R3, R220, RZ, 0x5 ;  /* 0x000000dc03057211 */ /* 0x000fe200078f28ff */
[----:B------:R-:W-:Y:S01]  /*0bf0*/  IMAD.IADD R2, R221, 0x1, -R2 ;  /* 0x00000001dd027824 */ /* 0x000fe200078e0a02 */
[--C-:B------:R-:W-:Y:S01]  /*0c00*/  SHF.R.S32.HI R8, RZ, 0x2, R0.reuse ;  /* 0x00000002ff087819 */ /* 0x100fe20000011400 */
[----:B------:R-:W-:Y:S01]  /*0c10*/  VIADD R23, R19, 0x80 ;  /* 0x0000008013177836 */ /* 0x000fe20000000000 */
[----:B------:R-:W-:Y:S01]  /*0c20*/  SHF.R.S32.HI R9, RZ, 0x1f, R0 ;  /* 0x0000001fff097819 */ /* 0x000fe20000011400 */
[----:B------:R-:W-:Y:S01]  /*0c30*/  IMAD.U32 R226, RZ, RZ, UR5 ;  /* 0x00000005ffe27e24 */ /* 0x000fe2000f8e00ff */
[----:B------:R-:W-:-:S02]  /*0c40*/  SHF.R.S32.HI R5, RZ, 0x5, R5 ;  /* 0x00000005ff057819 */ /* 0x000fc40000011405 */
[----:B------:R-:W-:Y:S02]  /*0c50*/  LEA.HI R9, R9, R8, RZ, 0x3 ;  /* 0x0000000809097211 */ /* 0x000fe400078f18ff */
[----:B------:R-:W-:Y:S02]  /*0c60*/  LOP3.LUT R3, R0, 0x7ffffffc, RZ, 0xc0, !PT ;  /* 0x7ffffffc00037812 */ /* 0x000fe400078ec0ff */
[----:B------:R-:W-:Y:S02]  /*0c70*/  LOP3.LUT R9, R9, 0xfffffff8, RZ, 0xc0, !PT ;  /* 0xfffffff809097812 */ /* 0x000fe400078ec0ff */
[----:B------:R-:W-:Y:S01]  /*0c80*/  IADD3 R22, R19, 0xc0, RZ ;  /* 0x000000c013167810 */ /* 0x000fe20007ffe0ff */
[----:B------:R-:W-:Y:S01]  /*0c90*/  IMAD.IADD R3, R220, 0x1, -R3 ;  /* 0x00000001dc037824 */ /* 0x000fe200078e0a03 */
[----:B------:R-:W-:Y:S01]  /*0ca0*/  SHF.R.S32.HI R0, RZ, 0x1f, R23 ;  /* 0x0000001fff007819 */ /* 0x000fe20000011417 */
[----:B------:R-:W-:Y:S01]  /*0cb0*/  IMAD.IADD R8, R8, 0x1, -R9 ;  /* 0x0000000108087824 */ /* 0x000fe200078e0a09 */
[----:B------:R-:W-:Y:S01]  /*0cc0*/  LOP3.LUT R9, R6, 0x1ffffffe, RZ, 0xc0, !PT ;  /* 0x1ffffffe06097812 */ /* 0x000fe200078ec0ff */
[----:B------:R-:W-:Y:S01]  /*0cd0*/  IMAD R225, R3, R12, 0x50 ;  /* 0x0000005003e17424 */ /* 0x000fe200078e020c */
[----:B------:R-:W-:Y:S01]  /*0ce0*/  SHF.R.S32.HI R227, RZ, 0x1f, R22 ;  /* 0x0000001fffe37819 */ /* 0x000fe20000011416 */
[----:B------:R-:W-:Y:S01]  /*0cf0*/  IMAD R5, R5, 0x10, R8 ;  /* 0x0000001005057824 */ /* 0x000fe200078e0208 */
[----:B------:R-:W-:-:S04]  /*0d00*/  IADD3 R9, R10, -R9, RZ ;  /* 0x800000090a097210 */ /* 0x000fc80007ffe0ff */
[----:B------:R-:W-:Y:S02]  /*0d10*/  LEA R222, R2, R5, 0x6 ;  /* 0x0000000502de7211 */ /* 0x000fe400078e30ff */
[----:B------:R-:W-:-:S03]  /*0d20*/  SHF.R.S32.HI R2, RZ, 0x1f, R212 ;  /* 0x0000001fff027819 */ /* 0x000fc600000114d4 */
[----:B------:R-:W-:-:S07]  /*0d30*/  IMAD R223, R9, 0x8, R222 ;  /* 0x0000000809df7824 */ /* 0x000fce00078e02de */
.L_x_39:
[----:B0-----:R-:W0:Y:S01]  /*0d40*/  SHFL.IDX PT, R0, R221, RZ, 0x1f ;  /* 0x00001fffdd007589 */ /* 0x001e2200000e0000 */
[----:B-1----:R-:W1:Y:S01]  /*0d50*/  S2UR UR61, SR_CgaCtaId ;  /* 0x00000000003d79c3 */ /* 0x002e620000008800 */
[----:B------:R-:W-:Y:S01]  /*0d60*/  ULDC.64 UR6, c[0x0][0x418] ;  /* 0x0001060000067ab9 */ /* 0x000fe20000000a00 */
[----:B------:R-:W-:Y:S01]  /*0d70*/  ULDC UR4, c[0x0][0xc38] ;  /* 0x00030e0000047ab9 */ /* 0x000fe20000000800 */
[----:B------:R-:W-:Y:S01]  /*0d80*/  UISETP.NE.U32.AND UP0, UPT, UR6, URZ, UPT ;  /* 0x0000003f0600728c */ /* 0x000fe2000bf05070 */
[----:B------:R-:W-:Y:S01]  /*0d90*/  R2UR UR13, R214 ;  /* 0x00000000d60d72ca */ /* 0x000fe200000e0000 */
[----:B------:R-:W-:Y:S01]  /*0da0*/  UISETP.NE.AND UP1, UPT, UR4, 0x1, UPT ;  /* 0x000000010400788c */ /* 0x000fe2000bf25270 */
[----:B------:R-:W-:Y:S02]  /*0db0*/  UMOV UR40, 0x400 ;  /* 0x0000040000287882 */ /* 0x000fe40000000000 */
[----:B------:R-:W-:Y:S01]  /*0dc0*/  ULDC UR4, c[0x0][0xc44] ;  /* 0x0003110000047ab9 */ /* 0x000fe20000000800 */
[----:B------:R-:W-:-:S02]  /*0dd0*/  UISETP.NE.AND.EX UP0, UPT, UR7, URZ, UPT, UP0 ;  /* 0x0000003f0700728c */ /* 0x000fc4000bf05300 */
[----:B------:R-:W-:Y:S01]  /*0de0*/  UISETP.NE.AND UP2, UPT, UR4, 0x1, UPT ;  /* 0x000000010400788c */ /* 0x000fe2000bf45270 */
[----:B------:R-:W-:Y:S01]  /*0df0*/  ULDC UR39, c[0x0][0x424] ;  /* 0x0001090000277ab9 */ /* 0x000fe20000000800 */
[----:B------:R-:W-:Y:S01]  /*0e00*/  ULDC UR10, c[0x0][0x2f0] ;  /* 0x0000bc00000a7ab9 */ /* 0x000fe20000000800 */
[----:B------:R-:W-:Y:S02]  /*0e10*/  USEL UR39, UR39, 0x1, UP0 ;  /* 0x0000000127277887 */ /* 0x000fe40008000000 */
[----:B------:R-:W-:Y:S01]  /*0e20*/  @UP1 ULDC UR4, c[0x0][0xc3c] ;  /* 0x00030f0000041ab9 */ /* 0x000fe20000000800 */
[----:B------:R-:W-:Y:S01]  /*0e30*/  @UP1 ULDC UR12, c[0x0][0xc40] ;  /* 0x00031000000c1ab9 */ /* 0x000fe20000000800 */
[----:B------:R-:W-:Y:S02]  /*0e40*/  UIMAD.WIDE.U32 UR4, UR13, UR4, URZ ;  /* 0x000000040d0472a5 */ /* 0x000fe4000f8e003f */
[----:B------:R-:W-:Y:S01]  /*0e50*/  UIMAD UR39, UR39, UR10, URZ ;  /* 0x0000000a272772a4 */ /* 0x000fe2000f8e023f */
[----:B0-----:R-:W-:Y:S01]  /*0e60*/  R2UR UR6, R0 ;  /* 0x00000000000672ca */ /* 0x001fe200000e0000 */
[----:B-1----:R-:W-:Y:S01]  /*0e70*/  ULEA UR40, UR61, UR40, 0x18 ;  /* 0x000000283d287291 */ /* 0x002fe2000f8ec03f */
[----:B------:R-:W-:Y:S01]  /*0e80*/  UMOV UR14, UR13 ;  /* 0x0000000d000e7c82 */ /* 0x000fe20008000000 */
[----:B------:R-:W-:-:S02]  /*0e90*/  @UP1 USHF.R.U32.HI UR14, URZ, UR12, UR5 ;  /* 0x0000000c3f0e1299 */ /* 0x000fc40008011605 */
[----:B------:R-:W-:Y:S01]  /*0ea0*/  UIADD3 UR11, UR40, 0x14400, URZ ;  /* 0x00014400280b7890 */ /* 0x000fe2000fffe03f */
[----:B------:R-:W-:-:S03]  /*0eb0*/  @UP2 ULDC.64 UR8, c[0x0][0xc48] ;  /* 0x0003120000082ab9 */ /* 0x000fc60000000a00 */
[----:B------:R-:W-:Y:S01]  /*0ec0*/  ULOP3.LUT UP0, URZ, UR11, 0x9f, URZ, 0xc0, !UPT ;  /* 0x0000009f0b3f7892 */ /* 0x000fe2000f80c03f */
[----:B------:R-:W-:Y:S01]  /*0ed0*/  IMAD.U32 R217, RZ, RZ, UR14 ;  /* 0x0000000effd97e24 */ /* 0x000fe2000f8e00ff */
[----:B------:R-:W-:Y:S02]  /*0ee0*/  UIMAD.WIDE.U32 UR4, UR14, UR8, URZ ;  /* 0x000000080e0472a5 */ /* 0x000fe4000f8e003f */
[----:B------:R-:W-:Y:S02]  /*0ef0*/  ULEA.HI UR7, UR6, UR6, URZ, 0x1 ;  /* 0x0000000606077291 */ /* 0x000fe4000f8f083f */
[----:B------:R-:W-:Y:S01]  /*0f00*/  PLOP3.LUT P0, PT, PT, PT, UP0, 0x80, 0x0 ;  /* 0x000000000000781c */ /* 0x000fe20003f0f008 */
[----:B------:R-:W-:Y:S01]  /*0f10*/  UMOV UR10, UR14 ;  /* 0x0000000e000a7c82 */ /* 0x000fe20008000000 */
[----:B------:R-:W-:Y:S02]  /*0f20*/  ULOP3.LUT UR7, UR7, 0x1e, URZ, 0xc0, !UPT ;  /* 0x0000001e07077892 */ /* 0x000fe4000f8ec03f */
[----:B------:R-:W-:-:S02]  /*0f30*/  @UP2 USHF.R.U32.HI UR10, URZ, UR9, UR5 ;  /* 0x000000093f0a2299 */ /* 0x000fc40008011605 */
[----:B------:R-:W-:Y:S02]  /*0f40*/  UIADD3 UR7, UR6, -UR7, URZ ;  /* 0x8000000706077290 */ /* 0x000fe4000fffe03f */
[----:B------:R-:W-:Y:S02]  /*0f50*/  UIADD3 UR6, UR39, 0x4f, URZ ;  /* 0x0000004f27067890 */ /* 0x000fe4000fffe03f */
[----:B------:R-:W-:Y:S01]  /*0f60*/  ULEA UR8, UR7, UR11, 0xd ;  /* 0x0000000b07087291 */ /* 0x000fe2000f8e683f */
[----:B------:R-:W-:Y:S01]  /*0f70*/  IMAD.U32 R216, RZ, RZ, UR10 ;  /* 0x0000000affd87e24 */ /* 0x000fe2000f8e00ff */
[----:B------:R-:W-:Y:S02]  /*0f80*/  UIMAD.WIDE UR6, UR6, 0x66666667, URZ ;  /* 0x66666667060678a5 */ /* 0x000fe4000f8e023f */
[----:B------:R-:W-:Y:S02]  /*0f90*/  USHF.R.U32.HI UR8, URZ, 0x4, UR8 ;  /* 0x000000043f087899 */ /* 0x000fe40008011608 */
[----:B------:R-:W-:Y:S01]  /*0fa0*/  USHF.R.U32.HI UR60, URZ, 0x1f, UR7 ;  /* 0x0000001f3f3c7899 */ /* 0x000fe20008011607 */
[----:B------:R-:W-:Y:S01]  /*0fb0*/  UMOV UR4, UR13 ;  /* 0x0000000d00047c82 */ /* 0x000fe20008000000 */
[----:B------:R-:W-:Y:S01]  /*0fc0*/  ULOP3.LUT UR41, UR8, 0x3fff, URZ, 0xc0, !UPT ;  /* 0x00003fff08297892 */ /* 0x000fe2000f8ec03f */
[----:B------:R-:W-:Y:S01]  /*0fd0*/  MOV R215, UR4 ;  /* 0x0000000400d77c02 */ /* 0x000fe20008000f00 */
[----:B------:R-:W-:Y:S01]  /*0fe0*/  ULEA.HI.SX32 UR60, UR7, UR60, 0x1b ;  /* 0x0000003c073c7291 */ /* 0x000fe2000f8fda3f */
[----:B--234-:R-:W-:Y:S11]  /*0ff0*/  @!P0 BRA `(.L_x_7) ;  /* 0x0000000000408947 */ /* 0x01cff60003800000 */
[----:B------:R-:W-:Y:S01]  /*1000*/  MOV R0, 0x0 ;  /* 0x0000000000007802 */ /* 0x000fe20000000f00 */
[----:B------:R-:W-:Y:S01]  /*1010*/  ULDC.64 UR4, c[0x4][0xa8] ;  /* 0x01002a0000047ab9 */ /* 0x000fe20000000a00 */
[----:B------:R-:W-:Y:S01]  /*1020*/  ULDC.64 UR6, c[0x4][0x28] ;  /* 0x01000a0000067ab9 */ /* 0x000fe20000000a00 */
[----:B------:R-:W-:Y:S01]  /*1030*/  IMAD.U32 R4, RZ, RZ, UR4 ;  /* 0x00000004ff047e24 */ /* 0x000fe2000f8e00ff */
[----:B------:R0:W1:Y:S01]  /*1040*/  LDC.64 R2, c[0x4][R0] ;  /* 0x0100000000027b82 */ /* 0x0000620000000a00 */
[----:B------:R-:W-:Y:S01]  /*1050*/  IMAD.U32 R5, RZ, RZ, UR5 ;  /* 0x00000005ff057e24 */ /* 0x000fe2000f8e00ff */
[----:B------:R-:W-:Y:S01]  /*1060*/  ULDC.64 UR4, c[0x4][0xb0] ;  /* 0x01002c0000047ab9 */ /* 0x000fe20000000a00 */
[----:B------:R-:W-:Y:S01]  /*1070*/  MOV R10, UR6 ;  /* 0x00000006000a7c02 */ /* 0x000fe20008000f00 */
[----:B------:R-:W-:Y:S02]  /*1080*/  IMAD.U32 R6, RZ, RZ, UR4 ;  /* 0x00000004ff067e24 */ /* 0x000fe4000f8e00ff */
[----:B------:R-:W-:-:S02]  /*1090*/  IMAD.U32 R7, RZ, RZ, UR5 ;  /* 0x00000005ff077e24 */ /* 0x000fc4000f8e00ff */
[----:B------:R-:W-:Y:S02]  /*10a0*/  IMAD.U32 R11, RZ, RZ, UR7 ;  /* 0x00000007ff0b7e24 */ /* 0x000fe4000f8e00ff */
[----:B------:R-:W-:Y:S02]  /*10b0*/  IMAD.MOV.U32 R8, RZ, RZ, 0x70 ;  /* 0x00000070ff087424 */ /* 0x000fe400078e00ff */
[----:B------:R-:W-:Y:S02]  /*10c0*/  IMAD.MOV.U32 R12, RZ, RZ, 0x1 ;  /* 0x00000001ff0c7424 */ /* 0x000fe400078e00ff */
[----:B0-----:R-:W-:-:S07]  /*10d0*/  IMAD.MOV.U32 R13, RZ, RZ, RZ ;  /* 0x000000ffff0d7224 */ /* 0x001fce00078e00ff */
[----:B------:R-:W-:-:S07]  /*10e0*/  LEPC R20, `(.L_x_7) ;  /* 0x000000001014794e */ /* 0x000fce0000000000 */
[----:B-1----:R-:W-:Y:S05]  /*10f0*/  CALL.ABS.NOINC R2 ;  /* 0x0000000002007343 */ /* 0x002fea0003c00000 */
.L_x_7:
[----:B------:R-:W-:Y:S02]  /*1100*/  R2UR UR4, R219 ;  /* 0x00000000db0472ca */ /* 0x000fe400000e0000 */
[----:B------:R-:W-:-:S11]  /*1110*/  R2UR UR5, R226 ;  /* 0x00000000e20572ca */ /* 0x000fd600000e0000 */
[----:B------:R-:W-:Y:S02]  /*1120*/  ULOP3.LUT UR4, UR4, 0x1, URZ, 0xc0, !UPT ;  /* 0x0000000104047892 */ /* 0x000fe4000f8ec03f */
[----:B------:R-:W-:-:S04]  /*1130*/  IMAD.U32 R2, RZ, RZ, UR5 ;  /* 0x00000005ff027e24 */ /* 0x000fc8000f8e00ff */
[----:B------:R-:W-:Y:S02]  /*1140*/  MOV R0, UR4 ;  /* 0x0000000400007c02 */ /* 0x000fe40008000f00 */
[----:B------:R-:W-:Y:S02]  /*1150*/  ISETP.NE.AND P0, PT, R2, 0x3, PT ;  /* 0x000000030200780c */ /* 0x000fe40003f05270 */
[----:B------:R-:W-:-:S04]  /*1160*/  SHF.L.U32 R0, R0, 0x1f, RZ ;  /* 0x0000001f00007819 */ /* 0x000fc800000006ff */
[----:B------:R-:W0:Y:S02]  /*1170*/  SYNCS.PHASECHK.TRANS64.TRYWAIT P1, [UR40+0x38800], R0 ;  /* 0x03880000ff0075a7 */ /* 0x000e240008020168 */
[----:B0-----:R-:W-:Y:S05]  /*1180*/  @!P1 BRA `(.L_x_8) ;  /* 0x000000e800fc9947 */ /* 0x001fea0003800000 */
.L_x_91:
[----:B------:R-:W-:Y:S05]  /*1190*/  @!P0 BRA `(.L_x_9) ;  /* 0x0000000000048947 */ /* 0x000fea0003800000 */
[----:B------:R-:W-:Y:S01]  /*11a0*/  BPT.TRAP 0x1 ;  /* 0x000000040000795c */ /* 0x000fe20000300000 */
.L_x_9:
[----:B------:R-:W-:Y:S01]  /*11b0*/  R2UR UR4, R16 ;  /* 0x00000000100472ca */ /* 0x000fe200000e0000 */
[----:B0-----:R-:W-:-:S05]  /*11c0*/  IMAD.U32 R0, RZ, RZ, UR38 ;  /* 0x00000026ff007e24 */ /* 0x001fca000f8e00ff */
[----:B------:R-:W-:-:S07]  /*11d0*/  LEA R0, R0, UR40, 0x3 ;  /* 0x0000002800007c11 */ /* 0x000fce000f8e18ff */
[----:B------:R-:W-:-:S05]  /*11e0*/  IMAD.U32 R3, RZ, RZ, UR4 ;  /* 0x00000004ff037e24 */ /* 0x000fca000f8e00ff */
[----:B------:R-:W-:-:S04]  /*11f0*/  SHF.L.U32 R3, R3, 0x1f, RZ ;  /* 0x0000001f03037819 */ /* 0x000fc800000006ff */
[----:B------:R0:W1:Y:S01]  /*1200*/  SYNCS.PHASECHK.TRANS64.TRYWAIT P1, [R0+URZ+0x38830], R3 ;  /* 0x03883003000075a7 */ /* 0x000062000802017f */
[----:B------:R-:W-:Y:S05]  /*1210*/  @!P0 BRA `(.L_x_10) ;  /* 0x0000000000048947 */ /* 0x000fea0003800000 */
[----:B------:R-:W-:Y:S01]  /*1220*/  BPT.TRAP 0x1 ;  /* 0x000000040000795c */ /* 0x000fe20000300000 */
.L_x_10:
[----:B------:R-:W-:Y:S01]  /*1230*/  IMAD.MOV.U32 R151, RZ, RZ, RZ ;  /* 0x000000ffff977224 */ /* 0x000fe200078e00ff */
[----:B-1----:R-:W-:Y:S06]  /*1240*/  @P1 BRA `(.L_x_11) ;  /* 0x0000000000081947 */ /* 0x002fec0003800000 */
[----:B------:R-:W1:Y:S02]  /*1250*/  SYNCS.PHASECHK.TRANS64.TRYWAIT P1, [R0+URZ+0x38830], R3 ;  /* 0x03883003000075a7 */ /* 0x000e64000802017f */
[----:B-1----:R-:W-:Y:S05]  /*1260*/  @!P1 BRA `(.L_x_12) ;  /* 0x000000e800dc9947 */ /* 0x002fea0003800000 */
.L_x_11:
[----:B------:R-:W-:Y:S05]  /*1270*/  WARPSYNC.ALL ;  /* 0x0000000000007948 */ /* 0x000fea0003800000 */
[----:B------:R-:W-:Y:S01]  /*1280*/  UIADD3 UR40, UR40, 0x24400, URZ ;  /* 0x0002440028287890 */ /* 0x000fe2000fffe03f */
[----:B------:R-:W-:Y:S01]  /*1290*/  WARPGROUP.ARRIVE ;  /* 0x00000000000079c5 */ /* 0x000fe20000000000 */
[----:B------:R-:W-:Y:S01]  /*12a0*/  ULOP3.LUT UR5, UR41, 0x10000, URZ, 0xfc, !UPT ;  /* 0x0001000029057892 */ /* 0x000fe2000f8efc3f */
[----:B------:R-:W-:Y:S01]  /*12b0*/  MOV R4, UR39 ;  /* 0x0000002700047c02 */ /* 0x000fe20008000f00 */
[----:B------:R-:W-:Y:S01]  /*12c0*/  USHF.R.U32.HI UR40, URZ, 0x4, UR40 ;  /* 0x000000043f287899 */ /* 0x000fe20008011628 */
[----:B------:R-:W-:Y:S01]  /*12d0*/  MOV R5, UR38 ;  /* 0x0000002600057c02 */ /* 0x000fe20008000f00 */
[----:B------:R-:W-:Y:S01]  /*12e0*/  UMOV UR17, 0x40000040 ;  /* 0x4000004000117882 */ /* 0x000fe20000000000 */
[----:B------:R-:W-:Y:S01]  /*12f0*/  UMOV UR19, 0x40000040 ;  /* 0x4000004000137882 */ /* 0x000fe20000000000 */
[----:B------:R-:W-:Y:S01]  /*1300*/  ULOP3.LUT UR40, UR40, 0x3fff, URZ, 0xc0, !UPT ;  /* 0x00003fff28287892 */ /* 0x000fe2000f8ec03f */
[----:B------:R-:W-:Y:S01]  /*1310*/  IMAD.U32 R15, RZ, RZ, UR17 ;  /* 0x00000011ff0f7e24 */ /* 0x000fe2000f8e00ff */
[----:B------:R-:W-:Y:S01]  /*1320*/  UMOV UR16, UR5 ;  /* 0x0000000500107c82 */ /* 0x000fe20008000000 */
[----:B------:R-:W-:Y:S01]  /*1330*/  UMOV UR9, UR17 ;  /* 0x0000001100097c82 */ /* 0x000fe20008000000 */
[----:B------:R-:W-:Y:S01]  /*1340*/  ULOP3.LUT UR4, UR40, 0x10000, URZ, 0xfc, !UPT ;  /* 0x0001000028047892 */ /* 0x000fe2000f8efc3f */
[----:B------:R-:W-:Y:S01]  /*1350*/  IMAD.U32 R14, RZ, RZ, UR16 ;  /* 0x00000010ff0e7e24 */ /* 0x000fe2000f8e00ff */
[----:B------:R-:W-:Y:S01]  /*1360*/  UMOV UR8, UR16 ;  /* 0x0000001000087c82 */ /* 0x000fe20008000000 */
[----:B------:R-:W-:Y:S01]  /*1370*/  UMOV UR11, 0x40000040 ;  /* 0x40000040000b7882 */ /* 0x000fe20000000000 */
[----:B------:R-:W-:Y:S01]  /*1380*/  UMOV UR12, UR16 ;  /* 0x00000010000c7c82 */ /* 0x000fe20008000000 */
[----:B------:R-:W-:Y:S01]  /*1390*/  UMOV UR13, UR17 ;  /* 0x00000011000d7c82 */ /* 0x000fe20008000000 */
[----:B------:R-:W-:Y:S01]  /*13a0*/  MOV R18, UR4 ;  /* 0x0000000400127c02 */ /* 0x000fe20008000f00 */
[----:B------:R-:W-:Y:S01]  /*13b0*/  UIMAD UR4, UR38, 0xa00, UR4 ;  /* 0x00000a00260478a4 */ /* 0x000fe2000f8e0204 */
[----:B------:R-:W-:Y:S01]  /*13c0*/  MOV R17, UR37 ;  /* 0x0000002500117c02 */ /* 0x000fe20008000f00 */
[----:B------:R-:W-:Y:S01]  /*13d0*/  UMOV UR15, 0x40000040 ;  /* 0x40000040000f7882 */ /* 0x000fe20000000000 */
[----:B------:R-:W-:Y:S01]  /*13e0*/  UMOV UR23, 0x40000040 ;  /* 0x4000004000177882 */ /* 0x000fe20000000000 */
[----:B------:R-:W-:Y:S01]  /*13f0*/  UIADD3 UR10, UR4, 0x80, URZ ;  /* 0x00000080040a7890 */ /* 0x000fe2000fffe03f */
[----:B------:R-:W-:Y:S01]  /*1400*/  MOV R20, UR36 ;  /* 0x0000002400147c02 */ /* 0x000fe20008000f00 */
[----:B------:R-:W-:-:S02]  /*1410*/  UIADD3 UR14, UR4, 0x100, URZ ;  /* 0x00000100040e7890 */ /* 0x000fc4000fffe03f */
[----:B------:R-:W-:Y:S01]  /*1420*/  UMOV UR18, UR4 ;  /* 0x0000000400127c82 */ /* 0x000fe20008000000 */
[----:B------:R-:W-:Y:S01]  /*1430*/  UIADD3 UR6, UR4, 0x180, URZ ;  /* 0x0000018004067890 */ /* 0x000fe2000fffe03f */
[----:B------:R-:W-:Y:S01]  /*1440*/  HGMMA.64x16x16.F32.BF16 R56, gdesc[UR16], RZ, !UPT, gsb0 ;  /* 0x00200000103879f0 */ /* 0x000fe2000c0018ff */
[----:B------:R-:W-:Y:S01]  /*1450*/  UIADD3 UR7, UR4, 0x200, URZ ;  /* 0x0000020004077890 */ /* 0x000fe2000fffe03f */
[----:B------:R-:W-:Y:S01]  /*1460*/  UMOV UR19, 0x40000040 ;  /* 0x4000004000137882 */ /* 0x000fe20000000000 */
[----:B------:R-:W-:Y:S02]  /*1470*/  UIADD3 UR22, UR4, 0x384, URZ ;  /* 0x0000038404167890 */ /* 0x000fe4000fffe03f */
[----:B------:R-:W-:Y:S01]  /*1480*/  UIADD3 UR26, UR4, 0x386, URZ ;  /* 0x00000386041a7890 */ /* 0x000fe2000fffe03f */
[----:B------:R-:W-:Y:S01]  /*1490*/  UMOV UR27, 0x40000040 ;  /* 0x40000040001b7882 */ /* 0x000fe20000000000 */
        /* <DEDUP_REMOVED lines=14> */
[----:B------:R-:W-:Y:S01]  /*1580*/  UMOV UR39, 0x40000040 ;  /* 0x4000004000277882 */ /* 0x000fe20000000000 */
[----:B------:R-:W-:-:S02]  /*1590*/  WARPGROUP.DEPBAR.LE gsb0, 0x0 ;  /* 0x00008000000079c5 */ /* 0x000fc40000010000 */
[----:B------:R-:W-:-:S06]  /*15a0*/  WARPGROUP.ARRIVE ;  /* 0x00000000000079c5 */ /* 0x000fcc0000000000 */
[----:B------:R-:W-:Y:S01]  /*15b0*/  HGMMA.64x16x16.F32.BF16 R48, gdesc[UR8], RZ, !UPT, gsb0 ;  /* 0x00200000083079f0 */ /* 0x000fe2000c0018ff */
[----:B------:R-:W-:Y:S01]  /*15c0*/  UMOV UR8, UR16 ;  /* 0x0000001000087c82 */ /* 0x000fe20008000000 */
[----:B------:R-:W-:Y:S01]  /*15d0*/  UMOV UR9, UR17 ;  /* 0x0000001100097c82 */ /* 0x000fe20008000000 */
[----:B------:R-:W-:Y:S01]  /*15e0*/  UMOV UR10, UR6 ;  /* 0x00000006000a7c82 */ /* 0x000fe20008000000 */
[----:B------:R-:W-:Y:S01]  /*15f0*/  UMOV UR11, 0x40000040 ;  /* 0x40000040000b7882 */ /* 0x000fe20000000000 */
[----:B------:R-:W-:Y:S01]  /*1600*/  UIADD3 UR6, UR5, 0x2, URZ ;  /* 0x0000000205067890 */ /* 0x000fe2000fffe03f */
[----:B------:R-:W-:Y:S02]  /*1610*/  WARPGROUP.DEPBAR.LE gsb0, 0x0 ;  /* 0x00008000000079c5 */ /* 0x000fe40000010000 */
[----:B------:R-:W-:-:S06]  /*1620*/  WARPGROUP.ARRIVE ;  /* 0x00000000000079c5 */ /* 0x000fcc0000000000 */
[----:B------:R-:W-:Y:S01]  /*1630*/  HGMMA.64x16x16.F32.BF16 R40, gdesc[UR12], RZ, !UPT, gsb0 ;  /* 0x002000000c2879f0 */ /* 0x000fe2000c0018ff */
[----:B------:R-:W-:Y:S01]  /*1640*/  UIADD3 UR14, UR4, 0x102, URZ ;  /* 0x00000102040e7890 */ /* 0x000fe2000fffe03f */
[----:B------:R-:W-:Y:S01]  /*1650*/  UMOV UR15, 0x40000040 ;  /* 0x40000040000f7882 */ /* 0x000fe20000000000 */
[----:B------:R-:W-:Y:S02]  /*1660*/  WARPGROUP.DEPBAR.LE gsb0, 0x0 ;  /* 0x00008000000079c5 */ /* 0x000fe40000010000 */
[----:B------:R-:W-:-:S06]  /*1670*/  WARPGROUP.ARRIVE ;  /* 0x00000000000079c5 */ /* 0x000fcc0000000000 */
[----:B------:R-:W-:Y:S01]  /*1680*/  HGMMA.64x16x16.F32.BF16 R32, gdesc[UR8], RZ, !UPT, gsb0 ;  /* 0x00200000082079f0 */ /* 0x000fe2000c0018ff */
[----:B------:R-:W-:Y:S01]  /*1690*/  UMOV UR8, UR16 ;  /* 0x0000001000087c82 */ /* 0x000fe20008000000 */
[----:B------:R-:W-:Y:S01]  /*16a0*/  UMOV UR9, UR17 ;  /* 0x0000001100097c82 */ /* 0x000fe20008000000 */
[----:B------:R-:W-:Y:S01]  /*16b0*/  UMOV UR10, UR7 ;  /* 0x00000007000a7c82 */ /* 0x000fe20008000000 */
[----:B------:R-:W-:Y:S01]  /*16c0*/  UMOV UR11, 0x40000040 ;  /* 0x40000040000b7882 */ /* 0x000fe20000000000 */
[----:B------:R-:W-:Y:S01]  /*16d0*/  UMOV UR16, UR6 ;  /* 0x0000000600107c82 */ /* 0x000fe20008000000 */
[----:B------:R-:W-:Y:S01]  /*16e0*/  UIADD3 UR6, UR4, 0x2, URZ ;  /* 0x0000000204067890 */ /* 0x000fe2000fffe03f */
[----:B------:R-:W-:Y:S01]  /*16f0*/  IMAD.U32 R12, RZ, RZ, UR16 ;  /* 0x00000010ff0c7e24 */ /* 0x000fe2000f8e00ff */
[----:B------:R-:W-:Y:S01]  /*1700*/  UMOV UR17, 0x40000040 ;  /* 0x4000004000117882 */ /* 0x000fe20000000000 */
[----:B------:R-:W-:Y:S01]  /*1710*/  UMOV UR12, UR16 ;  /* 0x00000010000c7c82 */ /* 0x000fe20008000000 */
[----:B------:R-:W-:Y:S01]  /*1720*/  UMOV UR13, UR17 ;  /* 0x00000011000d7c82 */ /* 0x000fe20008000000 */
[----:B------:R-:W-:Y:S01]  /*1730*/  UIADD3 UR7, UR4, 0x202, URZ ;  /* 0x0000020204077890 */ /* 0x000fe2000fffe03f */
[----:B------:R-:W-:Y:S01]  /*1740*/  IMAD.U32 R13, RZ, RZ, UR17 ;  /* 0x00000011ff0d7e24 */ /* 0x000fe2000f8e00ff */
[----:B------:R-:W-:Y:S01]  /*1750*/  UMOV UR18, UR6 ;  /* 0x0000000600127c82 */ /* 0x000fe20008000000 */
[----:B------:R-:W-:Y:S01]  /*1760*/  UIADD3 UR6, UR4, 0x182, URZ ;  /* 0x0000018204067890 */ /* 0x000fe2000fffe03f */
[----:B------:R-:W-:-:S02]  /*1770*/  WARPGROUP.DEPBAR.LE gsb0, 0x0 ;  /* 0x00008000000079c5 */ /* 0x000fc40000010000 */
[----:B------:R-:W-:-:S06]  /*1780*/  WARPGROUP.ARRIVE ;  /* 0x00000000000079c5 */ /* 0x000fcc0000000000 */
[----:B------:R-:W-:Y:S01]  /*1790*/  HGMMA.64x16x16.F32.BF16 R24, gdesc[UR8], RZ, !UPT, gsb0 ;  /* 0x00200000081879f0 */ /* 0x000fe2000c0018ff */
[----:B------:R-:W-:Y:S01]  /*17a0*/  UIADD3 UR10, UR4, 0x82, URZ ;  /* 0x00000082040a7890 */ /* 0x000fe2000fffe03f */
[----:B------:R-:W-:Y:S01]  /*17b0*/  UMOV UR8, UR16 ;  /* 0x0000001000087c82 */ /* 0x000fe20008000000 */
[----:B------:R-:W-:Y:S01]  /*17c0*/  UMOV UR9, UR17 ;  /* 0x0000001100097c82 */ /* 0x000fe20008000000 */
[----:B------:R-:W-:Y:S01]  /*17d0*/  UMOV UR11, 0x40000040 ;  /* 0x40000040000b7882 */ /* 0x000fe20000000000 */
[----:B------:R-:W-:Y:S02]  /*17e0*/  WARPGROUP.DEPBAR.LE gsb0, 0x0 ;  /* 0x00008000000079c5 */ /* 0x000fe40000010000 */
[----:B------:R-:W-:-:S06]  /*17f0*/  WARPGROUP.ARRIVE ;  /* 0x00000000000079c5 */ /* 0x000fcc0000000000 */
[----:B------:R-:W-:Y:S01]  /*1800*/  HGMMA.64x16x16.F32.BF16 R56, gdesc[UR16], R56, gsb0 ;  /* 0x00200000103879f0 */ /* 0x000fe20008001838 */
[----:B------:R-:W-:Y:S02]  /*1810*/  UMOV UR19, 0x40000040 ;  /* 0x4000004000137882 */ /* 0x000fe40000000000 */
[----:B------:R-:W-:Y:S02]  /*1820*/  WARPGROUP.DEPBAR.LE gsb0, 0x0 ;  /* 0x00008000000079c5 */ /* 0x000fe40000010000 */
[----:B------:R-:W-:-:S06]  /*1830*/  WARPGROUP.ARRIVE ;  /* 0x00000000000079c5 */ /* 0x000fcc0000000000 */
[----:B------:R-:W-:Y:S01]  /*1840*/  HGMMA.64x16x16.F32.BF16 R48, gdesc[UR8], R48, gsb0 ;  /* 0x00200000083079f0 */ /* 0x000fe20008001830 */
[----:B------:R-:W-:Y:S01]  /*1850*/  UMOV UR8, UR16 ;  /* 0x0000001000087c82 */ /* 0x000fe20008000000 */
[----:B------:R-:W-:Y:S01]  /*1860*/  UMOV UR9, UR17 ;  /* 0x0000001100097c82 */ /* 0x000fe20008000000 */
[----:B------:R-:W-:Y:S01]  /*1870*/  UMOV UR10, UR6 ;  /* 0x00000006000a7c82 */ /* 0x000fe20008000000 */
[----:B------:R-:W-:Y:S01]  /*1880*/  UMOV UR11, 0x40000040 ;  /* 0x40000040000b7882 */ /* 0x000fe20000000000 */
[----:B------:R-:W-:Y:S01]  /*1890*/  UIADD3 UR6, UR5, 0x4, URZ ;  /* 0x0000000405067890 */ /* 0x000fe2000fffe03f */
[----:B------:R-:W-:Y:S02]  /*18a0*/  WARPGROUP.DEPBAR.LE gsb0, 0x0 ;  /* 0x00008000000079c5 */ /* 0x000fe40000010000 */
[----:B------:R-:W-:-:S06]  /*18b0*/  WARPGROUP.ARRIVE ;  /* 0x00000000000079c5 */ /* 0x000fcc0000000000 */
[----:B------:R-:W-:Y:S01]  /*18c0*/  HGMMA.64x16x16.F32.BF16 R40, gdesc[UR12], R40, gsb0 ;  /* 0x002000000c2879f0 */ /* 0x000fe20008001828 */
[----:B------:R-:W-:Y:S01]  /*18d0*/  UIADD3 UR14, UR4, 0x104, URZ ;  /* 0x00000104040e7890 */ /* 0x000fe2000fffe03f */
[----:B------:R-:W-:Y:S01]  /*18e0*/  UMOV UR15, 0x40000040 ;  /* 0x40000040000f7882 */ /* 0x000fe20000000000 */
[----:B------:R-:W-:Y:S02]  /*18f0*/  WARPGROUP.DEPBAR.LE gsb0, 0x0 ;  /* 0x00008000000079c5 */ /* 0x000fe40000010000 */
[----:B------:R-:W-:-:S06]  /*1900*/  WARPGROUP.ARRIVE ;  /* 0x00000000000079c5 */ /* 0x000fcc0000000000 */
[----:B------:R-:W-:Y:S01]  /*1910*/  HGMMA.64x16x16.F32.BF16 R32, gdesc[UR8], R32, gsb0 ;  /* 0x00200000082079f0 */ /* 0x000fe20008001820 */
[----:B------:R-:W-:Y:S01]  /*1920*/  UMOV UR8, UR16 ;  /* 0x0000001000087c82 */ /* 0x000fe20008000000 */
[----:B------:R-:W-:Y:S01]  /*1930*/  UMOV UR9, UR17 ;  /* 0x0000001100097c82 */ /* 0x000fe20008000000 */
[----:B------:R-:W-:Y:S01]  /*1940*/  UMOV UR10, UR7 ;  /* 0x00000007000a7c82 */ /* 0x000fe20008000000 */
[----:B------:R-:W-:Y:S01]  /*1950*/  UMOV UR11, 0x40000040 ;  /* 0x40000040000b7882 */ /* 0x000fe20000000000 */
[----:B------:R-:W-:Y:S01]  /*1960*/  UMOV UR16, UR6 ;  /* 0x0000000600107c82 */ /* 0x000fe20008000000 */
[----:B------:R-:W-:Y:S01]  /*1970*/  UIADD3 UR6, UR4, 0x4, URZ ;  /* 0x0000000404067890 */ /* 0x000fe2000fffe03f */
[----:B------:R-:W-:Y:S01]  /*1980*/  MOV R10, UR16 ;  /* 0x00000010000a7c02 */ /* 0x000fe20008000f00 */
        /* <DEDUP_REMOVED lines=9> */
[----:B------:R-:W-:Y:S01]  /*1a20*/  HGMMA.64x16x16.F32.BF16 R24, gdesc[UR8], R24, gsb0 ;  /* 0x00200000081879f0 */ /* 0x000fe20008001818 */
        /* <DEDUP_REMOVED lines=74> */
[----:B------:R-:W-:Y:S02]  /*1ed0*/  UIADD3 UR8, UR5, 0x400, URZ ;  /* 0x0000040005087890 */ /* 0x000fe4000fffe03f */
[----:B------:R-:W-:Y:S01]  /*1ee0*/  UIADD3 UR10, UR4, 0x280, URZ ;  /* 0x00000280040a7890 */ /* 0x000fe2000fffe03f */
[----:B------:R-:W-:Y:S01]  /*1ef0*/  UMOV UR9, 0x40000040 ;  /* 0x4000004000097882 */ /* 0x000fe20000000000 */
[----:B------:R-:W-:Y:S01]  /*1f00*/  UMOV UR11, 0x40000040 ;  /* 0x40000040000b7882 */ /* 0x000fe20000000000 */
[----:B------:R-:W-:Y:S02]  /*1f10*/  UMOV UR13, UR9 ;  /* 0x00000009000d7c82 */ /* 0x000fe40008000000 */
[----:B------:R-:W-:Y:S01]  /*1f20*/  UMOV UR12, UR8 ;  /* 0x00000008000c7c82 */ /* 0x000fe20008000000 */
[----:B------:R-:W-:Y:S02]  /*1f30*/  WARPGROUP.DEPBAR.LE gsb0, 0x0 ;  /* 0x00008000000079c5 */ /* 0x000fe40000010000 */
[----:B------:R-:W-:-:S06]  /*1f40*/  WARPGROUP.ARRIVE ;  /* 0x00000000000079c5 */ /* 0x000fcc0000000000 */
[----:B------:R-:W-:Y:S01]  /*1f50*/  HGMMA.64x16x16.F32.BF16 R56, gdesc[UR8], R56, gsb0 ;  /* 0x00200000083879f0 */ /* 0x000fe20008001838 */
[----:B------:R-:W-:Y:S01]  /*1f60*/  UMOV UR10, UR6 ;  /* 0x00000006000a7c82 */ /* 0x000fe20008000000 */
[----:B------:R-:W-:Y:S01]  /*1f70*/  UMOV UR11, 0x40000040 ;  /* 0x40000040000b7882 */ /* 0x000fe20000000000 */
[----:B------:R-:W-:Y:S01]  /*1f80*/  UIADD3 UR6, UR4, 0x480, URZ ;  /* 0x0000048004067890 */ /* 0x000fe2000fffe03f */
        /* <DEDUP_REMOVED lines=15> */
[----:B01----:R-:W-:Y:S02]  /*2080*/  MOV R3, UR12 ;  /* 0x0000000c00037c02 */ /* 0x003fe40008000f00 */
[----:B------:R-:W-:Y:S01]  /*2090*/  MOV R2, UR13 ;  /* 0x0000000d00027c02 */ /* 0x000fe20008000f00 */
[----:B------:R-:W-:-:S02]  /*20a0*/  WARPGROUP.DEPBAR.LE gsb0, 0x0 ;  /* 0x00008000000079c5 */ /* 0x000fc40000010000 */
        /* <DEDUP_REMOVED lines=39> */
[----:B------:R-:W-:Y:S01]  /*2320*/  UMOV UR13, 0x40000040 ;  /* 0x40000040000d7882 */ /* 0x000fe20000000000 */
[----:B------:R-:W-:Y:S01]  /*2330*/  UMOV UR15, 0x40000040 ;  /* 0x40000040000f7882 */ /* 0x000fe20000000000 */
[----:B------:R-:W-:Y:S01]  /*2340*/  UMOV UR37, UR13 ;  /* 0x0000000d00257c82 */ /* 0x000fe20008000000 */
[----:B------:R-:W-:Y:S01]  /*2350*/  MOV R7, UR13 ;  /* 0x0000000d00077c02 */ /* 0x000fe20008000f00 */
        /* <DEDUP_REMOVED lines=29> */
[----:B------:R-:W-:Y:S03]  /*2530*/  HGMMA.64x16x16.F32.BF16 R24, gdesc[UR16], R24, gsb0 ;  /* 0x00200000101879f0 */ /* 0x000fe60008001818 */
        /* <DEDUP_REMOVED lines=195> */
[----:B------:R-:W-:-:S07]  /*3170*/  UIADD3 UR5, UR5, 0xc06, URZ ;  /* 0x00000c0605057890 */ /* 0x000fce000fffe03f */
[----:B------:R-:W-:Y:S01]  /*3180*/  UMOV UR12, UR5 ;  /* 0x00000005000c7c82 */ /* 0x000fe20008000000 */
[----:B------:R-:W-:Y:S01]  /*3190*/  UIADD3 UR5, UR4, 0x786, URZ ;  /* 0x0000078604057890 */ /* 0x000fe2000fffe03f */
[----:B------:R-:W-:Y:S01]  /*31a0*/  IMAD.U32 R6, RZ, RZ, UR12 ;  /* 0x0000000cff067e24 */ /* 0x000fe2000f8e00ff */
[----:B------:R-:W-:-:S05]  /*31b0*/  UMOV UR36, UR12 ;  /* 0x0000000c00247c82 */ /* 0x000fca0008000000 */
        /* <DEDUP_REMOVED lines=40> */
[----:B------:R-:W-:-:S07]  /*3440*/  UIADD3 UR7, UR4, 0x806, URZ ;  /* 0x0000080604077890 */ /* 0x000fce000fffe03f */
[----:B------:R-:W-:Y:S01]  /*3450*/  UMOV UR38, UR7 ;  /* 0x0000000700267c82 */ /* 0x000fe20008000000 */
[----:B------:R-:W-:Y:S01]  /*3460*/  UMOV UR7, 0x40000040 ;  /* 0x4000004000077882 */ /* 0x000fe20000000000 */
[----:B------:R-:W-:Y:S02]  /*3470*/  WARPGROUP.DEPBAR.LE gsb0, 0x0 ;  /* 0x00008000000079c5 */ /* 0x000fe40000010000 */
[----:B------:R-:W-:-:S06]  /*3480*/  WARPGROUP.ARRIVE ;  /* 0x00000000000079c5 */ /* 0x000fcc0000000000 */
[----:B------:R-:W-:Y:S03]  /*3490*/  HGMMA.64x16x16.F32.BF16 R24, gdesc[UR52], R24, gsb0 ;  /* 0x00200000341879f0 */ /* 0x000fe60008001818 */
[----:B------:R-:W-:Y:S02]  /*34a0*/  WARPGROUP.DEPBAR.LE gsb0, 0x0 ;  /* 0x00008000000079c5 */ /* 0x000fe40000010000 */
[----:B------:R-:W-:-:S06]  /*34b0*/  WARPGROUP.ARRIVE ;  /* 0x00000000000079c5 */ /* 0x000fcc0000000000 */
[----:B------:R-:W-:Y:S01]  /*34c0*/  HGMMA.64x16x16.F32.BF16 R56, gdesc[UR12], R56, gsb0 ;  /* 0x002000000c3879f0 */ /* 0x000fe20008001838 */
[----:B------:R-:W-:Y:S01]  /*34d0*/  UMOV UR14, UR12 ;  /* 0x0000000c000e7c82 */ /* 0x000fe20008000000 */
[----:B------:R-:W-:Y:S01]  /*34e0*/  UMOV UR15, UR13 ;  /* 0x0000000d000f7c82 */ /* 0x000fe20008000000 */
[----:B------:R-:W-:Y:S01]  /*34f0*/  UMOV UR4, UR14 ;  /* 0x0000000e00047c82 */ /* 0x000fe20008000000 */
[----:B------:R-:W-:Y:S01]  /*3500*/  UMOV UR5, UR15 ;  /* 0x0000000f00057c82 */ /* 0x000fe20008000000 */
[----:B------:R-:W-:Y:S02]  /*3510*/  R2UR UR13, R2 ;  /* 0x00000000020d72ca */ /* 0x000fe400000e0000 */
[----:B------:R-:W-:Y:S01]  /*3520*/  R2UR UR12, R3 ;  /* 0x00000000030c72ca */ /* 0x000fe200000e0000 */
[----:B------:R-:W-:Y:S02]  /*3530*/  WARPGROUP.DEPBAR.LE gsb0, 0x0 ;  /* 0x00008000000079c5 */ /* 0x000fe40000010000 */
[----:B------:R-:W-:-:S06]  /*3540*/  WARPGROUP.ARRIVE ;  /* 0x00000000000079c5 */ /* 0x000fcc0000000000 */
[----:B------:R-:W-:Y:S01]  /*3550*/  HGMMA.64x16x16.F32.BF16 R48, gdesc[UR36], R48, gsb0 ;  /* 0x00200000243079f0 */ /* 0x000fe20008001830 */
[----:B------:R-:W-:Y:S02]  /*3560*/  R2UR UR39, R4 ;  /* 0x00000000042772ca */ /* 0x000fe400000e0000 */
[----:B------:R-:W-:Y:S02]  /*3570*/  R2UR UR38, R5 ;  /* 0x00000000052672ca */ /* 0x000fe400000e0000 */
[----:B------:R-:W-:Y:S02]  /*3580*/  R2UR UR37, R17 ;  /* 0x00000000112572ca */ /* 0x000fe400000e0000 */
[----:B------:R-:W-:Y:S01]  /*3590*/  R2UR UR36, R20 ;  /* 0x00000000142472ca */ /* 0x000fe200000e0000 */
        /* <DEDUP_REMOVED lines=9> */
[----:B------:R-:W-:Y:S01]  /*3630*/  UMOV UR7, 0x40000040 ;  /* 0x4000004000077882 */ /* 0x000fe20000000000 */
[----:B------:R-:W-:Y:S02]  /*3640*/  WARPGROUP.DEPBAR.LE gsb0, 0x0 ;  /* 0x00008000000079c5 */ /* 0x000fe40000010000 */
[----:B------:R-:W-:-:S06]  /*3650*/  WARPGROUP.ARRIVE ;  /* 0x00000000000079c5 */ /* 0x000fcc0000000000 */
[----:B------:R-:W-:Y:S03]  /*3660*/  HGMMA.64x16x16.F32.BF16 R24, gdesc[UR4], R24, gsb0 ;  /* 0x00200000041879f0 */ /* 0x000fe60008001818 */
[----:B------:R-:W-:Y:S02]  /*3670*/  WARPGROUP.DEPBAR.LE gsb0, 0x0 ;  /* 0x00008000000079c5 */ /* 0x000fe40000010000 */
[----:B------:R-:W-:Y:S05]  /*3680*/  @!P0 BRA `(.L_x_13) ;  /* 0x0000000000048947 */ /* 0x000fea0003800000 */
[----:B------:R-:W-:Y:S01]  /*3690*/  BPT.TRAP 0x1 ;  /* 0x000000040000795c */ /* 0x000fe20000300000 */
.L_x_13:
[----:B------:R-:W-:Y:S01]  /*36a0*/  VIADD R2, R225, UR39 ;  /* 0x00000027e1027c36 */ /* 0x000fe20008000000 */
[----:B------:R-:W-:Y:S01]  /*36b0*/  ULDC UR5, c[0x0][0x988] ;  /* 0x0002620000057ab9 */ /* 0x000fe20000000800 */
[----:B------:R-:W-:Y:S01]  /*36c0*/  IMAD.U32 R3, RZ, RZ, UR60 ;  /* 0x0000003cff037e24 */ /* 0x000fe2000f8e00ff */
[----:B------:R-:W-:Y:S01]  /*36d0*/  P2R R21, PR, RZ, 0x1 ;  /* 0x00000001ff157803 */ /* 0x000fe20000000000 */
[----:B------:R-:W-:Y:S01]  /*36e0*/  UISETP.GE.AND UP0, UPT, UR39, 0x51, UPT ;  /* 0x000000512700788c */ /* 0x000fe2000bf06270 */
[----:B------:R-:W-:Y:S01]  /*36f0*/  R2UR UR4, R0 ;  /* 0x00000000000472ca */ /* 0x000fe200000e0000 */
[----:B------:R-:W-:Y:S01]  /*3700*/  IMAD R2, R3, -0x50, R2 ;  /* 0xffffffb003027824 */ /* 0x000fe200078e0202 */
[-C--:B------:R-:W-:Y:S01]  /*3710*/  MOV R150, R151.reuse ;  /* 0x0000009700967202 */ /* 0x080fe20000000f00 */
[--C-:B------:R-:W-:Y:S01]  /*3720*/  IMAD.MOV.U32 R149, RZ, RZ, R151.reuse ;  /* 0x000000ffff957224 */ /* 0x100fe200078e0097 */
[----:B------:R-:W-:Y:S01]  /*3730*/  MOV R145, R151 ;  /* 0x0000009700917202 */ /* 0x000fe20000000f00 */
[--C-:B------:R-:W-:Y:S01]  /*3740*/  IMAD.MOV.U32 R148, RZ, RZ, R151.reuse ;  /* 0x000000ffff947224 */ /* 0x100fe200078e0097 */
[C---:B------:R-:W-:Y:S01]  /*3750*/  ISETP.GT.AND P2, PT, R2.reuse, RZ, PT ;  /* 0x000000ff0200720c */ /* 0x040fe20003f44270 */
[--C-:B------:R-:W-:Y:S01]  /*3760*/  IMAD.MOV.U32 R147, RZ, RZ, R151.reuse ;  /* 0x000000ffff937224 */ /* 0x100fe200078e0097 */
[C---:B------:R-:W-:Y:S01]  /*3770*/  ISETP.GT.AND P1, PT, R2.reuse, 0x1, PT ;  /* 0x000000010200780c */ /* 0x040fe20003f24270 */
[--C-:B------:R-:W-:Y:S01]  /*3780*/  IMAD.MOV.U32 R146, RZ, RZ, R151.reuse ;  /* 0x000000ffff927224 */ /* 0x100fe200078e0097 */
[----:B------:R-:W-:Y:S01]  /*3790*/  ISETP.GT.AND P6, PT, R2, 0x8, PT ;  /* 0x000000080200780c */ /* 0x000fe20003fc4270 */
[--C-:B------:R-:W-:Y:S01]  /*37a0*/  IMAD.MOV.U32 R144, RZ, RZ, R151.reuse ;  /* 0x000000ffff907224 */ /* 0x100fe200078e0097 */
[----:B------:R-:W-:Y:S01]  /*37b0*/  FSEL R56, R56, -INF , P2 ;  /* 0xff80000038387808 */ /* 0x000fe20001000000 */
[----:B------:R-:W-:Y:S01]  /*37c0*/  UIADD3 UR4, UR4, 0x38840, URZ ;  /* 0x0003884004047890 */ /* 0x000fe2000fffe03f */
[----:B------:R-:W-:Y:S01]  /*37d0*/  FSEL R57, R57, -INF , P1 ;  /* 0xff80000039397808 */ /* 0x000fe20000800000 */
[--C-:B------:R-:W-:Y:S01]  /*37e0*/  IMAD.MOV.U32 R143, RZ, RZ, R151.reuse ;  /* 0x000000ffff8f7224 */ /* 0x100fe200078e0097 */
[----:B------:R-:W-:Y:S01]  /*37f0*/  ISETP.GT.AND P5, PT, R2, 0x9, PT ;  /* 0x000000090200780c */ /* 0x000fe20003fa4270 */
[----:B------:R-:W-:Y:S01]  /*3800*/  UPRMT UR4, UR61, 0x654, UR4 ;  /* 0x000006543d047896 */ /* 0x000fe20008000004 */
[----:B------:R-:W-:Y:S01]  /*3810*/  FSEL R60, R60, -INF , P6 ;  /* 0xff8000003c3c7808 */ /* 0x000fe20003000000 */
[--C-:B------:R-:W-:Y:S01]  /*3820*/  IMAD.MOV.U32 R142, RZ, RZ, R151.reuse ;  /* 0x000000ffff8e7224 */ /* 0x100fe200078e0097 */
[----:B------:R-:W-:Y:S01]  /*3830*/  FMNMX.FTZ R3, R56, R57, !PT ;  /* 0x0000003938037209 */ /* 0x000fe20007810000 */
[--C-:B------:R-:W-:Y:S01]  /*3840*/  IMAD.MOV.U32 R141, RZ, RZ, R151.reuse ;  /* 0x000000ffff8d7224 */ /* 0x100fe200078e0097 */
[----:B------:R-:W-:Y:S01]  /*3850*/  ISETP.GT.AND P4, PT, R2, 0x10, PT ;  /* 0x000000100200780c */ /* 0x000fe20003f84270 */
[--C-:B------:R-:W-:Y:S01]  /*3860*/  IMAD.MOV.U32 R139, RZ, RZ, R151.reuse ;  /* 0x000000ffff8b7224 */ /* 0x100fe200078e0097 */
[----:B------:R-:W-:Y:S01]  /*3870*/  FSEL R61, R61, -INF , P5 ;  /* 0xff8000003d3d7808 */ /* 0x000fe20002800000 */
[--C-:B------:R-:W-:Y:S01]  /*3880*/  IMAD.MOV.U32 R138, RZ, RZ, R151.reuse ;  /* 0x000000ffff8a7224 */ /* 0x100fe200078e0097 */
[----:B------:R-:W-:Y:S01]  /*3890*/  FMNMX.FTZ R4, R60, R3, !PT ;  /* 0x000000033c047209 */ /* 0x000fe20007810000 */
[----:B------:R-:W-:Y:S01]  /*38a0*/  SYNCS.ARRIVE.TRANS64.RED.A1T0 RZ, [UR4], RZ ;  /* 0x000000ffffff79a7 */ /* 0x000fe20008100404 */
[----:B------:R-:W-:Y:S01]  /*38b0*/  ISETP.GT.AND P3, PT, R2, 0x11, PT ;  /* 0x000000110200780c */ /* 0x000fe20003f64270 */
[--C-:B------:R-:W-:Y:S01]  /*38c0*/  IMAD.MOV.U32 R137, RZ, RZ, R151.reuse ;  /* 0x000000ffff897224 */ /* 0x100fe200078e0097 */
[----:B------:R-:W-:Y:S01]  /*38d0*/  FSEL R48, R48, -INF , P4 ;  /* 0xff80000030307808 */ /* 0x000fe20002000000 */
[--C-:B------:R-:W-:Y:S01]  /*38e0*/  IMAD.MOV.U32 R136, RZ, RZ, R151.reuse ;  /* 0x000000ffff887224 */ /* 0x100fe200078e0097 */
[----:B------:R-:W-:Y:S01]  /*38f0*/  FMNMX.FTZ R3, R61, R4, !PT ;  /* 0x000000043d037209 */ /* 0x000fe20007810000 */
[--C-:B------:R-:W-:Y:S01]  /*3900*/  IMAD.MOV.U32 R134, RZ, RZ, R151.reuse ;  /* 0x000000ffff867224 */ /* 0x100fe200078e0097 */
[----:B------:R-:W-:Y:S01]  /*3910*/  FSEL R58, R58, -INF , P2 ;  /* 0xff8000003a3a7808 */ /* 0x000fe20001000000 */
[--C-:B------:R-:W-:Y:S01]  /*3920*/  IMAD.MOV.U32 R133, RZ, RZ, R151.reuse ;  /* 0x000000ffff857224 */ /* 0x100fe200078e0097 */
        /* <DEDUP_REMOVED lines=107> */
[----:B------:R-:W-:Y:S01]  /*3fe0*/  IMAD.MOV.U32 R66, RZ, RZ, R151 ;  /* 0x000000ffff427224 */ /* 0x000fe200078e0097 */
[----:B------:R-:W-:-:S02]  /*3ff0*/  FMNMX.FTZ R3, R25, R4, !PT ;  /* 0x0000000419037209 */ /* 0x000fc40007810000 */
[----:B------:R-:W-:Y:S02]  /*4000*/  FSEL R29, R29, -INF , P1 ;  /* 0xff8000001d1d7808 */ /* 0x000fe40000800000 */
[----:B------:R-:W-:Y:S02]  /*4010*/  FMNMX.FTZ R2, R28, R3, !PT ;  /* 0x000000031c027209 */ /* 0x000fe40007810000 */
[----:B------:R-:W-:Y:S02]  /*4020*/  FMNMX.FTZ R3, R58, R59, !PT ;  /* 0x0000003b3a037209 */ /* 0x000fe40007810000 */
[----:B------:R-:W-:Y:S02]  /*4030*/  FMNMX.FTZ R5, R29, R2, !PT ;  /* 0x000000021d057209 */ /* 0x000fe40007810000 */
[----:B------:R-:W-:Y:S02]  /*4040*/  FSEL R38, R38, -INF , P6 ;  /* 0xff80000026267808 */ /* 0x000fe40003000000 */
[----:B------:R-:W-:Y:S01]  /*4050*/  FSEL R39, R39, -INF , P5 ;  /* 0xff80000027277808 */ /* 0x000fe20002800000 */
[----:B------:R-:W0:Y:S01]  /*4060*/  SHFL.BFLY PT, R2, R5, 0x2, 0x1f ;  /* 0x0c401f0005027f89 */ /* 0x000e2200000e0000 */
[----:B------:R-:W-:-:S02]  /*4070*/  FSEL R26, R26, -INF , P4 ;  /* 0xff8000001a1a7808 */ /* 0x000fc40002000000 */
[----:B------:R-:W-:Y:S02]  /*4080*/  FSEL R27, R27, -INF , P3 ;  /* 0xff8000001b1b7808 */ /* 0x000fe40001800000 */
[----:B------:R-:W-:Y:S02]  /*4090*/  FSEL R30, R30, -INF , P2 ;  /* 0xff8000001e1e7808 */ /* 0x000fe40001000000 */
[----:B------:R-:W-:Y:S02]  /*40a0*/  FSEL R31, R31, -INF , P1 ;  /* 0xff8000001f1f7808 */ /* 0x000fe40000800000 */
[-C--:B------:R-:W-:Y:S02]  /*40b0*/  MOV R140, R151.reuse ;  /* 0x00000097008c7202 */ /* 0x080fe40000000f00 */
[-C--:B------:R-:W-:Y:S02]  /*40c0*/  MOV R135, R151.reuse ;  /* 0x0000009700877202 */ /* 0x080fe40000000f00 */
[----:B------:R-:W-:-:S02]  /*40d0*/  MOV R130, R151 ;  /* 0x0000009700827202 */ /* 0x000fc40000000f00 */
[-C--:B------:R-:W-:Y:S02]  /*40e0*/  MOV R125, R151.reuse ;  /* 0x00000097007d7202 */ /* 0x080fe40000000f00 */
[-C--:B------:R-:W-:Y:S02]  /*40f0*/  MOV R120, R151.reuse ;  /* 0x0000009700787202 */ /* 0x080fe40000000f00 */
[-C--:B------:R-:W-:Y:S02]  /*4100*/  MOV R115, R151.reuse ;  /* 0x0000009700737202 */ /* 0x080fe40000000f00 */
[-C--:B------:R-:W-:Y:S02]  /*4110*/  MOV R110, R151.reuse ;  /* 0x00000097006e7202 */ /* 0x080fe40000000f00 */
[----:B------:R-:W-:Y:S02]  /*4120*/  MOV R105, R151 ;  /* 0x0000009700697202 */ /* 0x000fe40000000f00 */
[----:B0-----:R-:W-:-:S02]  /*4130*/  FMNMX.FTZ R17, R5, R2, !PT ;  /* 0x0000000205117209 */ /* 0x001fc40007810000 */
[-C--:B------:R-:W-:Y:S02]  /*4140*/  MOV R100, R151.reuse ;  /* 0x0000009700647202 */ /* 0x080fe40000000f00 */
[-C--:B------:R-:W-:Y:S01]  /*4150*/  MOV R95, R151.reuse ;  /* 0x00000097005f7202 */ /* 0x080fe20000000f00 */
[----:B------:R-:W0:Y:S01]  /*4160*/  SHFL.BFLY PT, R4, R17, 0x1, 0x1f ;  /* 0x0c201f0011047f89 */ /* 0x000e2200000e0000 */
[-C--:B------:R-:W-:Y:S02]  /*4170*/  MOV R90, R151.reuse ;  /* 0x00000097005a7202 */ /* 0x080fe40000000f00 */
[-C--:B------:R-:W-:Y:S02]  /*4180*/  MOV R85, R151.reuse ;  /* 0x0000009700557202 */ /* 0x080fe40000000f00 */
[-C--:B------:R-:W-:Y:S02]  /*4190*/  MOV R80, R151.reuse ;  /* 0x0000009700507202 */ /* 0x080fe40000000f00 */
[----:B------:R-:W-:-:S02]  /*41a0*/  MOV R75, R151 ;  /* 0x00000097004b7202 */ /* 0x000fc40000000f00 */
[-C--:B------:R-:W-:Y:S02]  /*41b0*/  MOV R70, R151.reuse ;  /* 0x0000009700467202 */ /* 0x080fe40000000f00 */
[----:B------:R-:W-:Y:S02]  /*41c0*/  MOV R65, R151 ;  /* 0x0000009700417202 */ /* 0x000fe40000000f00 */
[----:B0-----:R-:W-:-:S04]  /*41d0*/  FMNMX.FTZ R4, R17, R4, !PT ;  /* 0x0000000411047209 */ /* 0x001fc80007810000 */
[C---:B------:R-:W-:Y:S01]  /*41e0*/  FSETP.NEU.FTZ.AND P0, PT, R4.reuse, -INF , PT ;  /* 0xff8000000400780b */ /* 0x040fe20003f1d000 */
[----:B------:R-:W-:-:S05]  /*41f0*/  FMUL.FTZ R2, R4, UR5 ;  /* 0x0000000504027c20 */ /* 0x000fca0008410000 */
[----:B------:R-:W-:Y:S02]  /*4200*/  FSEL R20, R2, RZ, P0 ;  /* 0x000000ff02147208 */ /* 0x000fe40000000000 */
[----:B------:R-:W-:Y:S02]  /*4210*/  FMNMX.FTZ R2, R62, R3, !PT ;  /* 0x000000033e027209 */ /* 0x000fe40007810000 */
[----:B------:R-:W-:Y:S01]  /*4220*/  ISETP.NE.AND P0, PT, R21, RZ, PT ;  /* 0x000000ff1500720c */ /* 0x000fe20003f05270 */
[--C-:B------:R-:W-:Y:S01]  /*4230*/  FFMA.FTZ R56, R56, UR5, -R20.reuse ;  /* 0x0000000538387c23 */ /* 0x100fe20008010814 */
[----:B------:R-:W-:Y:S01]  /*4240*/  FMNMX.FTZ R3, R63, R2, !PT ;  /* 0x000000023f037209 */ /* 0x000fe20007810000 */
[--C-:B------:R-:W-:Y:S01]  /*4250*/  FFMA.FTZ R57, R57, UR5, -R20.reuse ;  /* 0x0000000539397c23 */ /* 0x100fe20008010814 */
[--C-:B------:R-:W-:Y:S01]  /*4260*/  FFMA.FTZ R60, R60, UR5, -R20.reuse ;  /* 0x000000053c3c7c23 */ /* 0x100fe20008010814 */
[--C-:B------:R-:W-:Y:S01]  /*4270*/  FFMA.FTZ R61, R61, UR5, -R20.reuse ;  /* 0x000000053d3d7c23 */ /* 0x100fe20008010814 */
[----:B------:R-:W-:Y:S01]  /*4280*/  FMNMX.FTZ R2, R50, R3, !PT ;  /* 0x0000000332027209 */ /* 0x000fe20007810000 */
[----:B------:R-:W-:Y:S01]  /*4290*/  MUFU.EX2 R56, R56 ;  /* 0x0000003800387308 */ /* 0x000fe20000000800 */
[--C-:B------:R-:W-:Y:S01]  /*42a0*/  FFMA.FTZ R48, R48, UR5, -R20.reuse ;  /* 0x0000000530307c23 */ /* 0x100fe20008010814 */
[--C-:B------:R-:W-:Y:S01]  /*42b0*/  FFMA.FTZ R49, R49, UR5, -R20.reuse ;  /* 0x0000000531317c23 */ /* 0x100fe20008010814 */
[----:B------:R-:W-:Y:S01]  /*42c0*/  FMNMX.FTZ R3, R51, R2, !PT ;  /* 0x0000000233037209 */ /* 0x000fe20007810000 */
[--C-:B------:R-:W-:Y:S01]  /*42d0*/  FFMA.FTZ R52, R52, UR5, -R20.reuse ;  /* 0x0000000534347c23 */ /* 0x100fe20008010814 */
[--C-:B------:R-:W-:Y:S01]  /*42e0*/  FFMA.FTZ R53, R53, UR5, -R20.reuse ;  /* 0x0000000535357c23 */ /* 0x100fe20008010814 */
[--C-:B------:R-:W-:Y:S01]  /*42f0*/  FFMA.FTZ R40, R40, UR5, -R20.reuse ;  /* 0x0000000528287c23 */ /* 0x100fe20008010814 */
[----:B------:R-:W-:Y:S01]  /*4300*/  FMNMX.FTZ R2, R54, R3, !PT ;  /* 0x0000000336027209 */ /* 0x000fe20007810000 */
[----:B------:R-:W0:Y:S01]  /*4310*/  MUFU.EX2 R57, R57 ;  /* 0x0000003900397308 */ /* 0x000e220000000800 */
[--C-:B------:R-:W-:Y:S01]  /*4320*/  FFMA.FTZ R41, R41, UR5, -R20.reuse ;  /* 0x0000000529297c23 */ /* 0x100fe20008010814 */
        /* <DEDUP_REMOVED lines=14> */
[----:B------:R-:W1:Y:S01]  /*4410*/  MUFU.EX2 R61, R61 ;  /* 0x0000003d003d7308 */ /* 0x000e620000000800 */
[----:B------:R-:W-:Y:S01]  /*4420*/  FFMA.FTZ R20, R29, UR5, -R20 ;  /* 0x000000051d147c23 */ /* 0x000fe20008010814 */
[----:B0-----:R-:W-:Y:S01]  /*4430*/  FADD.FTZ R17, R56, R57 ;  /* 0x0000003938117221 */ /* 0x001fe20000010000 */
[----:B------:R-:W-:Y:S01]  /*4440*/  FMNMX.FTZ R3, R47, R2, !PT ;  /* 0x000000022f037209 */ /* 0x000fe20007810000 */
[--C-:B------:R-:W-:Y:S01]  /*4450*/  IMAD.MOV.U32 R29, RZ, RZ, R151.reuse ;  /* 0x000000ffff1d7224 */ /* 0x100fe200078e0097 */
[----:B------:R-:W-:Y:S01]  /*4460*/  F2FP.BF16.F32.PACK_AB R208, R57, R56 ;  /* 0x0000003839d0723e */ /* 0x000fe200000010ff */
[--C-:B------:R-:W-:Y:S01]  /*4470*/  IMAD.MOV.U32 R57, RZ, RZ, R151.reuse ;  /* 0x000000ffff397224 */ /* 0x100fe200078e0097 */
[----:B------:R-:W-:Y:S01]  /*4480*/  FMNMX.FTZ R2, R34, R3, !PT ;  /* 0x0000000322027209 */ /* 0x000fe20007810000 */
[----:B------:R-:W-:Y:S01]  /*4490*/  MUFU.EX2 R48, R48 ;  /* 0x0000003000307308 */ /* 0x000fe20000000800 */
[----:B------:R-:W-:-:S02]  /*44a0*/  IMAD.MOV.U32 R56, RZ, RZ, R151 ;  /* 0x000000ffff387224 */ /* 0x000fc400078e0097 */
[----:B------:R-:W-:-:S04]  /*44b0*/  FMNMX.FTZ R3, R35, R2, !PT ;  /* 0x0000000223037209 */ /* 0x000fc80007810000 */
[----:B------:R-:W-:Y:S01]  /*44c0*/  FMNMX.FTZ R2, R38, R3, !PT ;  /* 0x0000000326027209 */ /* 0x000fe20007810000 */
[----:B------:R-:W0:Y:S01]  /*44d0*/  MUFU.EX2 R49, R49 ;  /* 0x0000003100317308 */ /* 0x000e220000000800 */
[----:B-1----:R-:W-:Y:S02]  /*44e0*/  F2FP.BF16.F32.PACK_AB R210, R61, R60 ;  /* 0x0000003c3dd2723e */ /* 0x002fe400000010ff */
[----:B------:R-:W-:-:S04]  /*44f0*/  FMNMX.FTZ R3, R39, R2, !PT ;  /* 0x0000000227037209 */ /* 0x000fc80007810000 */
[----:B------:R-:W-:Y:S01]  /*4500*/  FMNMX.FTZ R2, R26, R3, !PT ;  /* 0x000000031a027209 */ /* 0x000fe20007810000 */
[----:B------:R-:W-:Y:S03]  /*4510*/  MUFU.EX2 R52, R52 ;  /* 0x0000003400347308 */ /* 0x000fe60000000800 */
[----:B------:R-:W-:-:S04]  /*4520*/  FMNMX.FTZ R3, R27, R2, !PT ;  /* 0x000000021b037209 */ /* 0x000fc80007810000 */
[----:B------:R-:W-:Y:S01]  /*4530*/  FMNMX.FTZ R2, R30, R3, !PT ;  /* 0x000000031e027209 */ /* 0x000fe20007810000 */
[----:B------:R-:W1:Y:S01]  /*4540*/  MUFU.EX2 R53, R53 ;  /* 0x0000003500357308 */ /* 0x000e620000000800 */
[----:B0-----:R-:W-:Y:S02]  /*4550*/  F2FP.BF16.F32.PACK_AB R204, R49, R48 ;  /* 0x0000003031cc723e */ /* 0x001fe400000010ff */
[----:B------:R-:W-:-:S05]  /*4560*/  FMNMX.FTZ R2, R31, R2, !PT ;  /* 0x000000021f027209 */ /* 0x000fca0007810000 */
[----:B------:R-:W0:Y:S01]  /*4570*/  SHFL.BFLY PT, R3, R2, 0x2, 0x1f ;  /* 0x0c401f0002037f89 */ /* 0x000e2200000e0000 */
[----:B------:R-:W-:Y:S08]  /*4580*/  MUFU.EX2 R40, R40 ;  /* 0x0000002800287308 */ /* 0x000ff00000000800 */
[----:B------:R-:W2:Y:S01]  /*4590*/  MUFU.EX2 R41, R41 ;  /* 0x0000002900297308 */ /* 0x000ea20000000800 */
[----:B-1----:R-:W-:-:S07]  /*45a0*/  F2FP.BF16.F32.PACK_AB R206, R53, R52 ;  /* 0x0000003435ce723e */ /* 0x002fce00000010ff */
[----:B------:R-:W-:Y:S01]  /*45b0*/  MUFU.EX2 R44, R44 ;  /* 0x0000002c002c7308 */ /* 0x000fe20000000800 */
[----:B0-----:R-:W-:-:S07]  /*45c0*/  FMNMX.FTZ R5, R2, R3, !PT ;  /* 0x0000000302057209 */ /* 0x001fce0007810000 */
[----:B------:R-:W0:Y:S01]  /*45d0*/  MUFU.EX2 R45, R45 ;  /* 0x0000002d002d7308 */ /* 0x000e220000000800 */
[----:B--2---:R-:W-:Y:S01]  /*45e0*/  F2FP.BF16.F32.PACK_AB R200, R41, R40 ;  /* 0x0000002829c8723e */ /* 0x004fe200000010ff */
[----:B------:R-:W1:Y:S06]  /*45f0*/  SHFL.BFLY PT, R2, R5, 0x1, 0x1f ;  /* 0x0c201f0005027f89 */ /* 0x000e6c00000e0000 */
[----:B------:R-:W-:Y:S08]  /*4600*/  MUFU.EX2 R32, R32 ;  /* 0x0000002000207308 */ /* 0x000ff00000000800 */
[----:B------:R-:W2:Y:S01]  /*4610*/  MUFU.EX2 R33, R33 ;  /* 0x0000002100217308 */ /* 0x000ea20000000800 */
[----:B0-----:R-:W-:-:S07]  /*4620*/  F2FP.BF16.F32.PACK_AB R202, R45, R44 ;  /* 0x0000002c2dca723e */ /* 0x001fce00000010ff */
[----:B------:R-:W-:Y:S01]  /*4630*/  MUFU.EX2 R36, R36 ;  /* 0x0000002400247308 */ /* 0x000fe20000000800 */
[----:B-1----:R-:W-:-:S04]  /*4640*/  FMNMX.FTZ R3, R5, R2, !PT ;  /* 0x0000000205037209 */ /* 0x002fc80007810000 */
[C---:B------:R-:W-:Y:S01]  /*4650*/  FSETP.NEU.FTZ.AND P1, PT, R3.reuse, -INF , PT ;  /* 0xff8000000300780b */ /* 0x040fe20003f3d000 */
[----:B------:R-:W-:Y:S02]  /*4660*/  FMUL.FTZ R2, R3, UR5 ;  /* 0x0000000503027c20 */ /* 0x000fe40008410000 */
[----:B------:R0:W-:Y:S01]  /*4670*/  MUFU.EX2 R5, R20 ;  /* 0x0000001400057308 */ /* 0x0001e20000000800 */
[----:B--2---:R-:W-:Y:S02]  /*4680*/  F2FP.BF16.F32.PACK_AB R196, R33, R32 ;  /* 0x0000002021c4723e */ /* 0x004fe400000010ff */
[----:B------:R-:W-:Y:S02]  /*4690*/  FSEL R2, R2, RZ, P1 ;  /* 0x000000ff02027208 */ /* 0x000fe40000800000 */
[----:B------:R-:W-:-:S03]  /*46a0*/  PLOP3.LUT P1, PT, PT, PT, UP0, 0x80, 0x0 ;  /* 0x000000000000781c */ /* 0x000fc60003f2f008 */
[----:B------:R-:W1:Y:S01]  /*46b0*/  MUFU.EX2 R37, R37 ;  /* 0x0000002500257308 */ /* 0x000e620000000800 */
[--C-:B------:R-:W-:Y:S01]  /*46c0*/  FFMA.FTZ R58, R58, UR5, -R2.reuse ;  /* 0x000000053a3a7c23 */ /* 0x100fe20008010802 */
[--C-:B------:R-:W-:Y:S01]  /*46d0*/  FFMA.FTZ R59, R59, UR5, -R2.reuse ;  /* 0x000000053b3b7c23 */ /* 0x100fe20008010802 */
[--C-:B------:R-:W-:Y:S01]  /*46e0*/  FFMA.FTZ R62, R62, UR5, -R2.reuse ;  /* 0x000000053e3e7c23 */ /* 0x100fe20008010802 */
[--C-:B------:R-:W-:Y:S01]  /*46f0*/  FFMA.FTZ R63, R63, UR5, -R2.reuse ;  /* 0x000000053f3f7c23 */ /* 0x100fe20008010802 */
[--C-:B------:R-:W-:Y:S01]  /*4700*/  FFMA.FTZ R50, R50, UR5, -R2.reuse ;  /* 0x0000000532327c23 */ /* 0x100fe20008010802 */
[----:B0-----:R-:W-:Y:S01]  /*4710*/  FADD.FTZ R20, R60, R17 ;  /* 0x000000113c147221 */ /* 0x001fe20000010000 */
[--C-:B------:R-:W-:Y:S01]  /*4720*/  FFMA.FTZ R51, R51, UR5, -R2.reuse ;  /* 0x0000000533337c23 */ /* 0x100fe20008010802 */
[----:B------:R-:W-:Y:S01]  /*4730*/  MUFU.EX2 R58, R58 ;  /* 0x0000003a003a7308 */ /* 0x000fe20000000800 */
[----:B------:R-:W-:Y:S01]  /*4740*/  FFMA.FTZ R54, R54, UR5, -R2 ;  /* 0x0000000536367c23 */ /* 0x000fe20008010802 */
[----:B------:R-:W-:Y:S01]  /*4750*/  FADD.FTZ R17, R61, R20 ;  /* 0x000000143d117221 */ /* 0x000fe20000010000 */
[--C-:B------:R-:W-:Y:S01]  /*4760*/  FFMA.FTZ R55, R55, UR5, -R2.reuse ;  /* 0x0000000537377c23 */ /* 0x100fe20008010802 */
[--C-:B------:R-:W-:Y:S01]  /*4770*/  FFMA.FTZ R42, R42, UR5, -R2.reuse ;  /* 0x000000052a2a7c23 */ /* 0x100fe20008010802 */
[--C-:B------:R-:W-:Y:S01]  /*4780*/  FFMA.FTZ R43, R43, UR5, -R2.reuse ;  /* 0x000000052b2b7c23 */ /* 0x100fe20008010802 */
[----:B------:R-:W-:Y:S01]  /*4790*/  FADD.FTZ R20, R48, R17 ;  /* 0x0000001130147221 */ /* 0x000fe20000010000 */
[--C-:B------:R-:W-:Y:S01]  /*47a0*/  FFMA.FTZ R46, R46, UR5, -R2.reuse ;  /* 0x000000052e2e7c23 */ /* 0x100fe20008010802 */
[----:B------:R-:W0:Y:S01]  /*47b0*/  MUFU.EX2 R59, R59 ;  /* 0x0000003b003b7308 */ /* 0x000e220000000800 */
[----:B------:R-:W-:Y:S01]  /*47c0*/  FFMA.FTZ R47, R47, UR5, -R2 ;  /* 0x000000052f2f7c23 */ /* 0x000fe20008010802 */
[----:B------:R-:W-:Y:S01]  /*47d0*/  FADD.FTZ R21, R49, R20 ;  /* 0x0000001431157221 */ /* 0x000fe20000010000 */
[--C-:B------:R-:W-:Y:S01]  /*47e0*/  FFMA.FTZ R34, R34, UR5, -R2.reuse ;  /* 0x0000000522227c23 */ /* 0x100fe20008010802 */
[--C-:B------:R-:W-:Y:S01]  /*47f0*/  FFMA.FTZ R35, R35, UR5, -R2.reuse ;  /* 0x0000000523237c23 */ /* 0x100fe20008010802 */
[--C-:B------:R-:W-:Y:S01]  /*4800*/  FFMA.FTZ R38, R38, UR5, -R2.reuse ;  /* 0x0000000526267c23 */ /* 0x100fe20008010802 */
[----:B------:R-:W-:Y:S01]  /*4810*/  FADD.FTZ R64, R52, R21 ;  /* 0x0000001534407221 */ /* 0x000fe20000010000 */
[--C-:B------:R-:W-:Y:S01]  /*4820*/  FFMA.FTZ R39, R39, UR5, -R2.reuse ;  /* 0x0000000527277c23 */ /* 0x100fe20008010802 */
[----:B------:R-:W2:Y:S01]  /*4830*/  MUFU.EX2 R62, R62 ;  /* 0x0000003e003e7308 */ /* 0x000ea20000000800 */
[----:B------:R-:W-:Y:S01]  /*4840*/  FFMA.FTZ R26, R26, UR5, -R2 ;  /* 0x000000051a1a7c23 */ /* 0x000fe20008010802 */
[----:B------:R-:W-:Y:S01]  /*4850*/  FADD.FTZ R21, R53, R64 ;  /* 0x0000004035157221 */ /* 0x000fe20000010000 */
[--C-:B------:R-:W-:Y:S01]  /*4860*/  FFMA.FTZ R27, R27, UR5, -R2.reuse ;  /* 0x000000051b1b7c23 */ /* 0x100fe20008010802 */
[--C-:B------:R-:W-:Y:S01]  /*4870*/  FFMA.FTZ R30, R30, UR5, -R2.reuse ;  /* 0x000000051e1e7c23 */ /* 0x100fe20008010802 */
[----:B------:R-:W-:Y:S01]  /*4880*/  FFMA.FTZ R2, R31, UR5, -R2 ;  /* 0x000000051f027c23 */ /* 0x000fe20008010802 */
[----:B------:R-:W-:Y:S01]  /*4890*/  FADD.FTZ R64, R40, R21 ;  /* 0x0000001528407221 */ /* 0x000fe20000010000 */
[----:B-1----:R-:W-:Y:S01]  /*48a0*/  F2FP.BF16.F32.PACK_AB R198, R37, R36 ;  /* 0x0000002425c6723e */ /* 0x002fe200000010ff */
[----:B------:R-:W1:Y:S01]  /*48b0*/  MUFU.EX2 R63, R63 ;  /* 0x0000003f003f7308 */ /* 0x000e620000000800 */
[----:B0-----:R-:W-:Y:S01]  /*48c0*/  FADD.FTZ R17, R58, R59 ;  /* 0x0000003b3a117221 */ /* 0x001fe20000010000 */
[----:B------:R-:W-:Y:S01]  /*48d0*/  FADD.FTZ R21, R41, R64 ;  /* 0x0000004029157221 */ /* 0x000fe20000010000 */
[----:B------:R-:W-:Y:S01]  /*48e0*/  F2FP.BF16.F32.PACK_AB R209, R59, R58 ;  /* 0x0000003a3bd1723e */ /* 0x000fe200000010ff */
[----:B------:R-:W-:Y:S01]  /*48f0*/  IMAD.MOV.U32 R64, RZ, RZ, R151 ;  /* 0x000000ffff407224 */ /* 0x000fe200078e0097 */
[-C--:B------:R-:W-:Y:S01]  /*4900*/  MOV R60, R151.reuse ;  /* 0x00000097003c7202 */ /* 0x080fe20000000f00 */
[----:B------:R-:W-:Y:S01]  /*4910*/  FADD.FTZ R0, R44, R21 ;  /* 0x000000152c007221 */ /* 0x000fe20000010000 */
[----:B------:R-:W-:Y:S01]  /*4920*/  IMAD.MOV.U32 R61, RZ, RZ, R151 ;  /* 0x000000ffff3d7224 */ /* 0x000fe200078e0097 */
[----:B------:R-:W0:Y:S01]  /*4930*/  MUFU.EX2 R50, R50 ;  /* 0x0000003200327308 */ /* 0x000e220000000800 */
[----:B--2---:R-:W-:Y:S01]  /*4940*/  FADD.FTZ R20, R62, R17 ;  /* 0x000000113e147221 */ /* 0x004fe20000010000 */
[----:B------:R-:W-:Y:S01]  /*4950*/  FADD.FTZ R21, R45, R0 ;  /* 0x000000002d157221 */ /* 0x000fe20000010000 */
[--C-:B------:R-:W-:Y:S01]  /*4960*/  IMAD.MOV.U32 R59, RZ, RZ, R151.reuse ;  /* 0x000000ffff3b7224 */ /* 0x100fe200078e0097 */
[-C--:B------:R-:W-:Y:S01]  /*4970*/  MOV R45, R151.reuse ;  /* 0x00000097002d7202 */ /* 0x080fe20000000f00 */
[--C-:B------:R-:W-:Y:S01]  /*4980*/  IMAD.MOV.U32 R58, RZ, RZ, R151.reuse ;  /* 0x000000ffff3a7224 */ /* 0x100fe200078e0097 */
[----:B------:R-:W-:Y:S01]  /*4990*/  MOV R40, R151 ;  /* 0x0000009700287202 */ /* 0x000fe20000000f00 */
[--C-:B------:R-:W-:Y:S01]  /*49a0*/  IMAD.MOV.U32 R53, RZ, RZ, R151.reuse ;  /* 0x000000ffff357224 */ /* 0x100fe200078e0097 */
[----:B------:R-:W2:Y:S01]  /*49b0*/  MUFU.EX2 R51, R51 ;  /* 0x0000003300337308 */ /* 0x000ea20000000800 */
[C---:B-1----:R-:W-:Y:S01]  /*49c0*/  FADD.FTZ R17, R63.reuse, R20 ;  /* 0x000000143f117221 */ /* 0x042fe20000010000 */
[----:B------:R-:W-:Y:S01]  /*49d0*/  F2FP.BF16.F32.PACK_AB R211, R63, R62 ;  /* 0x0000003e3fd3723e */ /* 0x000fe200000010ff */
[----:B------:R-:W-:-:S02]  /*49e0*/  IMAD.MOV.U32 R63, RZ, RZ, R151 ;  /* 0x000000ffff3f7224 */ /* 0x000fc400078e0097 */
[--C-:B------:R-:W-:Y:S02]  /*49f0*/  IMAD.MOV.U32 R62, RZ, RZ, R151.reuse ;  /* 0x000000ffff3e7224 */ /* 0x100fe400078e0097 */
[----:B------:R-:W-:Y:S01]  /*4a00*/  IMAD.MOV.U32 R52, RZ, RZ, R151 ;  /* 0x000000ffff347224 */ /* 0x000fe200078e0097 */
[----:B------:R-:W1:Y:S01]  /*4a10*/  MUFU.EX2 R54, R54 ;  /* 0x0000003600367308 */ /* 0x000e620000000800 */
[----:B0-----:R-:W-:Y:S01]  /*4a20*/  FADD.FTZ R20, R50, R17 ;  /* 0x0000001132147221 */ /* 0x001fe20000010000 */
[--C-:B------:R-:W-:Y:S02]  /*4a30*/  IMAD.MOV.U32 R49, RZ, RZ, R151.reuse ;  /* 0x000000ffff317224 */ /* 0x100fe400078e0097 */
[--C-:B------:R-:W-:Y:S02]  /*4a40*/  IMAD.MOV.U32 R48, RZ, RZ, R151.reuse ;  /* 0x000000ffff307224 */ /* 0x100fe400078e0097 */
[--C-:B------:R-:W-:Y:S02]  /*4a50*/  IMAD.MOV.U32 R44, RZ, RZ, R151.reuse ;  /* 0x000000ffff2c7224 */ /* 0x100fe400078e0097 */
[----:B------:R-:W0:Y:S01]  /*4a60*/  MUFU.EX2 R55, R55 ;  /* 0x0000003700377308 */ /* 0x000e220000000800 */
[C---:B--2---:R-:W-:Y:S01]  /*4a70*/  FADD.FTZ R17, R51.reuse, R20 ;  /* 0x0000001433117221 */ /* 0x044fe20000010000 */
[----:B------:R-:W-:Y:S01]  /*4a80*/  F2FP.BF16.F32.PACK_AB R205, R51, R50 ;  /* 0x0000003233cd723e */ /* 0x000fe200000010ff */
[--C-:B------:R-:W-:Y:S01]  /*4a90*/  IMAD.MOV.U32 R51, RZ, RZ, R151.reuse ;  /* 0x000000ffff337224 */ /* 0x100fe200078e0097 */
[----:B------:R-:W-:Y:S01]  /*4aa0*/  MOV R50, R151 ;  /* 0x0000009700327202 */ /* 0x000fe20000000f00 */
[----:B------:R-:W-:-:S02]  /*4ab0*/  IMAD.MOV.U32 R41, RZ, RZ, R151 ;  /* 0x000000ffff297224 */ /* 0x000fc400078e0097 */
[----:B------:R-:W-:Y:S01]  /*4ac0*/  IMAD.MOV.U32 R31, RZ, RZ, R151 ;  /* 0x000000ffff1f7224 */ /* 0x000fe200078e0097 */
[----:B------:R-:W2:Y:S01]  /*4ad0*/  MUFU.EX2 R42, R42 ;  /* 0x0000002a002a7308 */ /* 0x000ea20000000800 */
[----:B-1----:R-:W-:-:S07]  /*4ae0*/  FADD.FTZ R20, R54, R17 ;  /* 0x0000001136147221 */ /* 0x002fce0000010000 */
[----:B------:R-:W1:Y:S01]  /*4af0*/  MUFU.EX2 R43, R43 ;  /* 0x0000002b002b7308 */ /* 0x000e620000000800 */
[C---:B0-----:R-:W-:Y:S01]  /*4b00*/  FADD.FTZ R17, R55.reuse, R20 ;  /* 0x0000001437117221 */ /* 0x041fe20000010000 */
[----:B------:R-:W-:Y:S01]  /*4b10*/  FADD.FTZ R20, R32, R21 ;  /* 0x0000001520147221 */ /* 0x000fe20000010000 */
[----:B------:R-:W-:Y:S01]  /*4b20*/  F2FP.BF16.F32.PACK_AB R207, R55, R54 ;  /* 0x0000003637cf723e */ /* 0x000fe200000010ff */
[--C-:B------:R-:W-:Y:S01]  /*4b30*/  IMAD.MOV.U32 R54, RZ, RZ, R151.reuse ;  /* 0x000000ffff367224 */ /* 0x100fe200078e0097 */
[----:B------:R-:W-:Y:S01]  /*4b40*/  MOV R55, R151 ;  /* 0x0000009700377202 */ /* 0x000fe20000000f00 */
[----:B------:R-:W-:Y:S01]  /*4b50*/  FADD.FTZ R21, R33, R20 ;  /* 0x0000001421157221 */ /* 0x000fe20000010000 */
[----:B------:R-:W-:Y:S01]  /*4b60*/  IMAD.MOV.U32 R33, RZ, RZ, R151 ;  /* 0x000000ffff217224 */ /* 0x000fe200078e0097 */
[----:B------:R-:W0:Y:S01]  /*4b70*/  MUFU.EX2 R46, R46 ;  /* 0x0000002e002e7308 */ /* 0x000e220000000800 */
[----:B--2---:R-:W-:Y:S01]  /*4b80*/  FADD.FTZ R0, R42, R17 ;  /* 0x000000112a007221 */ /* 0x004fe20000010000 */
[----:B------:R-:W-:Y:S01]  /*4b90*/  FADD.FTZ R20, R36, R21 ;  /* 0x0000001524147221 */ /* 0x000fe20000010000 */
[----:B------:R-:W-:-:S02]  /*4ba0*/  IMAD.MOV.U32 R36, RZ, RZ, R151 ;  /* 0x000000ffff247224 */ /* 0x000fc400078e0097 */
[--C-:B------:R-:W-:Y:S02]  /*4bb0*/  IMAD.MOV.U32 R32, RZ, RZ, R151.reuse ;  /* 0x000000ffff207224 */ /* 0x100fe400078e0097 */
[----:B------:R-:W-:Y:S01]  /*4bc0*/  FADD.FTZ R21, R37, R20 ;  /* 0x0000001425157221 */ /* 0x000fe20000010000 */
[--C-:B------:R-:W-:Y:S01]  /*4bd0*/  IMAD.MOV.U32 R37, RZ, RZ, R151.reuse ;  /* 0x000000ffff257224 */ /* 0x100fe200078e0097 */
[----:B------:R-:W2:Y:S01]  /*4be0*/  MUFU.EX2 R47, R47 ;  /* 0x0000002f002f7308 */ /* 0x000ea20000000800 */
[C---:B-1----:R-:W-:Y:S01]  /*4bf0*/  FADD.FTZ R17, R43.reuse, R0 ;  /* 0x000000002b117221 */ /* 0x042fe20000010000 */
[----:B------:R-:W-:Y:S01]  /*4c00*/  F2FP.BF16.F32.PACK_AB R201, R43, R42 ;  /* 0x0000002a2bc9723e */ /* 0x000fe200000010ff */
[--C-:B------:R-:W-:Y:S02]  /*4c10*/  IMAD.MOV.U32 R43, RZ, RZ, R151.reuse ;  /* 0x000000ffff2b7224 */ /* 0x100fe400078e0097 */
[----:B------:R-:W-:-:S03]  /*4c20*/  IMAD.MOV.U32 R42, RZ, RZ, R151 ;  /* 0x000000ffff2a7224 */ /* 0x000fc600078e0097 */
[----:B------:R-:W1:Y:S01]  /*4c30*/  MUFU.EX2 R34, R34 ;  /* 0x0000002200227308 */ /* 0x000e620000000800 */
[----:B0-----:R-:W-:-:S07]  /*4c40*/  FADD.FTZ R0, R46, R17 ;  /* 0x000000112e007221 */ /* 0x001fce0000010000 */
[----:B------:R-:W0:Y:S01]  /*4c50*/  MUFU.EX2 R24, R24 ;  /* 0x0000001800187308 */ /* 0x000e220000000800 */
[C---:B--2---:R-:W-:Y:S01]  /*4c60*/  FADD.FTZ R17, R47.reuse, R0 ;  /* 0x000000002f117221 */ /* 0x044fe20000010000 */
[----:B------:R-:W-:Y:S01]  /*4c70*/  F2FP.BF16.F32.PACK_AB R203, R47, R46 ;  /* 0x0000002e2fcb723e */ /* 0x000fe200000010ff */
[--C-:B------:R-:W-:Y:S02]  /*4c80*/  IMAD.MOV.U32 R47, RZ, RZ, R151.reuse ;  /* 0x000000ffff2f7224 */ /* 0x100fe400078e0097 */
[----:B------:R-:W-:-:S03]  /*4c90*/  IMAD.MOV.U32 R46, RZ, RZ, R151 ;  /* 0x000000ffff2e7224 */ /* 0x000fc600078e0097 */
[----:B------:R-:W2:Y:S01]  /*4ca0*/  MUFU.EX2 R35, R35 ;  /* 0x0000002300237308 */ /* 0x000ea20000000800 */
[----:B-1----:R-:W-:-:S07]  /*4cb0*/  FADD.FTZ R0, R34, R17 ;  /* 0x0000001122007221 */ /* 0x002fce0000010000 */
[----:B------:R-:W1:Y:S01]  /*4cc0*/  MUFU.EX2 R25, R25 ;  /* 0x0000001900197308 */ /* 0x000e620000000800 */
[----:B0-----:R-:W-:-:S07]  /*4cd0*/  FADD.FTZ R20, R24, R21 ;  /* 0x0000001518147221 */ /* 0x001fce0000010000 */
[----:B------:R-:W0:Y:S01]  /*4ce0*/  MUFU.EX2 R38, R38 ;  /* 0x0000002600267308 */ /* 0x000e220000000800 */
[C---:B--2---:R-:W-:Y:S01]  /*4cf0*/  FADD.FTZ R17, R35.reuse, R0 ;  /* 0x0000000023117221 */ /* 0x044fe20000010000 */
[----:B------:R-:W-:Y:S01]  /*4d00*/  F2FP.BF16.F32.PACK_AB R197, R35, R34 ;  /* 0x0000002223c5723e */ /* 0x000fe200000010ff */
[----:B------:R-:W-:Y:S01]  /*4d10*/  IMAD.MOV.U32 R34, RZ, RZ, R151 ;  /* 0x000000ffff227224 */ /* 0x000fe200078e0097 */
[----:B------:R-:W-:-:S04]  /*4d20*/  MOV R35, R151 ;  /* 0x0000009700237202 */ /* 0x000fc80000000f00 */
        /* <DEDUP_REMOVED lines=8> */
[----:B--2---:R-:W-:Y:S01]  /*4db0*/  FADD.FTZ R20, R28, R21 ;  /* 0x000000151c147221 */ /* 0x004fe20000010000 */
[C---:B------:R-:W-:Y:S01]  /*4dc0*/  F2FP.BF16.F32.PACK_AB R194, R5.reuse, R28 ;  /* 0x0000001c05c2723e */ /* 0x040fe200000010ff */
[----:B------:R-:W-:Y:S02]  /*4dd0*/  IMAD.MOV.U32 R28, RZ, RZ, R151 ;  /* 0x000000ffff1c7224 */ /* 0x000fe400078e0097 */
[----:B------:R-:W-:-:S03]  /*4de0*/  FADD.FTZ R17, R5, R20 ;  /* 0x0000001405117221 */ /* 0x000fc60000010000 */
[----:B------:R-:W2:Y:S01]  /*4df0*/  MUFU.EX2 R27, R27 ;  /* 0x0000001b001b7308 */ /* 0x000ea20000000800 */
[C---:B-1----:R-:W-:Y:S01]  /*4e00*/  FADD.FTZ R21, R39.reuse, R0 ;  /* 0x0000000027157221 */ /* 0x042fe20000010000 */
[----:B------:R-:W-:Y:S01]  /*4e10*/  F2FP.BF16.F32.PACK_AB R199, R39, R38 ;  /* 0x0000002627c7723e */ /* 0x000fe200000010ff */
[--C-:B------:R-:W-:Y:S02]  /*4e20*/  IMAD.MOV.U32 R39, RZ, RZ, R151.reuse ;  /* 0x000000ffff277224 */ /* 0x100fe400078e0097 */
[----:B------:R-:W-:-:S03]  /*4e30*/  IMAD.MOV.U32 R38, RZ, RZ, R151 ;  /* 0x000000ffff267224 */ /* 0x000fc600078e0097 */
[----:B------:R-:W1:Y:S01]  /*4e40*/  MUFU.EX2 R30, R30 ;  /* 0x0000001e001e7308 */ /* 0x000e620000000800 */
[----:B0-----:R-:W-:-:S07]  /*4e50*/  FADD.FTZ R0, R26, R21 ;  /* 0x000000151a007221 */ /* 0x001fce0000010000 */
[----:B------:R0:W3:Y:S01]  /*4e60*/  MUFU.EX2 R195, R2 ;  /* 0x0000000200c37308 */ /* 0x0000e20000000800 */
[C---:B--2---:R-:W-:Y:S01]  /*4e70*/  FADD.FTZ R5, R27.reuse, R0 ;  /* 0x000000001b057221 */ /* 0x044fe20000010000 */
[----:B------:R-:W-:Y:S01]  /*4e80*/  F2FP.BF16.F32.PACK_AB R193, R27, R26 ;  /* 0x0000001a1bc1723e */ /* 0x000fe200000010ff */
[----:B------:R-:W-:Y:S01]  /*4e90*/  IMAD.MOV.U32 R27, RZ, RZ, R151 ;  /* 0x000000ffff1b7224 */ /* 0x000fe200078e0097 */
[----:B------:R-:W-:Y:S01]  /*4ea0*/  MOV R26, R151 ;  /* 0x00000097001a7202 */ /* 0x000fe20000000f00 */
[----:B-1----:R-:W-:Y:S01]  /*4eb0*/  FADD.FTZ R0, R30, R5 ;  /* 0x000000051e007221 */ /* 0x002fe20000010000 */
[----:B0-----:R-:W-:-:S03]  /*4ec0*/  IMAD.MOV.U32 R2, RZ, RZ, 0x3f800000 ;  /* 0x3f800000ff027424 */ /* 0x001fc600078e00ff */
[C---:B---3--:R-:W-:Y:S01]  /*4ed0*/  FADD.FTZ R5, R195.reuse, R0 ;  /* 0x00000000c3057221 */ /* 0x048fe20000010000 */
[----:B------:R-:W-:Y:S01]  /*4ee0*/  F2FP.BF16.F32.PACK_AB R195, R195, R30 ;  /* 0x0000001ec3c3723e */ /* 0x000fe200000010ff */
[----:B------:R-:W-:Y:S01]  /*4ef0*/  IMAD.MOV.U32 R0, RZ, RZ, 0x3f800000 ;  /* 0x3f800000ff007424 */ /* 0x000fe200078e00ff */
[----:B------:R-:W-:Y:S01]  /*4f00*/  MOV R30, R151 ;  /* 0x00000097001e7202 */ /* 0x000fe20000000f00 */
[----:B------:R-:W-:Y:S06]  /*4f10*/  @!P1 BRA `(.L_x_14) ;  /* 0x0000003c00d49947 */ /* 0x000fec0003800000 */
[----:B------:R-:W-:Y:S01]  /*4f20*/  UIADD3 UR4, UR60, -0x2, URZ ;  /* 0xfffffffe3c047890 */ /* 0x000fe2000fffe03f */
[----:B------:R-:W-:Y:S01]  /*4f30*/  IMAD.MOV.U32 R20, RZ, RZ, R3 ;  /* 0x000000ffff147224 */ /* 0x000fe200078e0003 */
[----:B------:R-:W-:Y:S01]  /*4f40*/  MOV R21, R4 ;  /* 0x0000000400157202 */ /* 0x000fe20000000f00 */
[----:B------:R-:W-:Y:S01]  /*4f50*/  IMAD.MOV.U32 R2, RZ, RZ, 0x3f800000 ;  /* 0x3f800000ff027424 */ /* 0x000fe200078e00ff */
[----:B------:R-:W-:Y:S02]  /*4f60*/  CS2R R150, SRZ ;  /* 0x0000000000967805 */ /* 0x000fe4000001ff00 */
[----:B------:R-:W-:Y:S01]  /*4f70*/  CS2R R146, SRZ ;  /* 0x0000000000927805 */ /* 0x000fe2000001ff00 */
[----:B------:R-:W-:Y:S01]  /*4f80*/  IMAD.U32 R228, RZ, RZ, UR4 ;  /* 0x00000004ffe47e24 */ /* 0x000fe2000f8e00ff */
[----:B------:R-:W-:Y:S02]  /*4f90*/  R2UR UR4, R16 ;  /* 0x00000000100472ca */ /* 0x000fe400000e0000 */
[----:B------:R-:W-:-:S02]  /*4fa0*/  CS2R R142, SRZ ;  /* 0x00000000008e7805 */ /* 0x000fc4000001ff00 */
[----:B------:R-:W-:Y:S02]  /*4fb0*/  CS2R R138, SRZ ;  /* 0x00000000008a7805 */ /* 0x000fe4000001ff00 */
[----:B------:R-:W-:Y:S02]  /*4fc0*/  CS2R R134, SRZ ;  /* 0x0000000000867805 */ /* 0x000fe4000001ff00 */
[----:B------:R-:W-:Y:S02]  /*4fd0*/  CS2R R130, SRZ ;  /* 0x0000000000827805 */ /* 0x000fe4000001ff00 */
[----:B------:R-:W-:Y:S02]  /*4fe0*/  CS2R R126, SRZ ;  /* 0x00000000007e7805 */ /* 0x000fe4000001ff00 */
[----:B------:R-:W-:Y:S02]  /*4ff0*/  CS2R R122, SRZ ;  /* 0x00000000007a7805 */ /* 0x000fe4000001ff00 */
[----:B------:R-:W-:-:S02]  /*5000*/  CS2R R118, SRZ ;  /* 0x0000000000767805 */ /* 0x000fc4000001ff00 */
[----:B------:R-:W-:Y:S02]  /*5010*/  CS2R R114, SRZ ;  /* 0x0000000000727805 */ /* 0x000fe4000001ff00 */
[----:B------:R-:W-:Y:S02]  /*5020*/  CS2R R110, SRZ ;  /* 0x00000000006e7805 */ /* 0x000fe4000001ff00 */
[----:B------:R-:W-:Y:S02]  /*5030*/  CS2R R106, SRZ ;  /* 0x00000000006a7805 */ /* 0x000fe4000001ff00 */
[----:B------:R-:W-:Y:S02]  /*5040*/  CS2R R102, SRZ ;  /* 0x0000000000667805 */ /* 0x000fe4000001ff00 */
[----:B------:R-:W-:Y:S01]  /*5050*/  CS2R R98, SRZ ;  /* 0x0000000000627805 */ /* 0x000fe2000001ff00 */
[----:B------:R-:W-:Y:S01]  /*5060*/  IMAD.U32 R229, RZ, RZ, UR4 ;  /* 0x00000004ffe57e24 */ /* 0x000fe2000f8e00ff */
        /* <DEDUP_REMOVED lines=49> */
[----:B------:R-:W-:Y:S01]  /*5380*/  CS2R R24, SRZ ;  /* 0x0000000000187805 */ /* 0x000fe2000001ff00 */
[----:B------:R-:W-:-:S06]  /*5390*/  UMOV UR39, UR38 ;  /* 0x0000002600277c82 */ /* 0x000fcc0008000000 */
.L_x_25:
[----:B------:R-:W-:Y:S01]  /*53a0*/  R2UR UR5, R229 ;  /* 0x00000000e50572ca */ /* 0x000fe200000e0000 */
[----:B------:R-:W-:-:S04]  /*53b0*/  UISETP.NE.AND UP0, UPT, UR39, 0x1, UPT ;  /* 0x000000012700788c */ /* 0x000fc8000bf05270 */
[----:B------:R-:W-:-:S08]  /*53c0*/  USEL UR4, URZ, 0x1, UP0 ;  /* 0x000000013f047887 */ /* 0x000fd00008000000 */
[----:B------:R-:W-:-:S06]  /*53d0*/  ULOP3.LUT UR4, UR5, UR4, URZ, 0x3c, !UPT ;  /* 0x0000000405047292 */ /* 0x000fcc000f8e3c3f */
[----:B------:R-:W-:Y:S01]  /*53e0*/  MOV R16, UR4 ;  /* 0x0000000400107c02 */ /* 0x000fe20008000f00 */
[----:B------:R-:W-:Y:S06]  /*53f0*/  @!P0 BRA `(.L_x_15) ;  /* 0x0000000000048947 */ /* 0x000fec0003800000 */
[----:B------:R-:W-:Y:S01]  /*5400*/  BPT.TRAP 0x1 ;  /* 0x000000040000795c */ /* 0x000fe20000300000 */
.L_x_15:
[----:B------:R-:W0:Y:S01]  /*5410*/  S2UR UR5, SR_CgaCtaId ;  /* 0x00000000000579c3 */ /* 0x000e220000008800 */
[----:B------:R-:W-:Y:S01]  /*5420*/  R2UR UR4, R16 ;  /* 0x00000000100472ca */ /* 0x000fe200000e0000 */
[----:B------:R-:W-:Y:S01]  /*5430*/  UIADD3 UR38, UR39, 0x1, URZ ;  /* 0x0000000127267890 */ /* 0x000fe2000fffe03f */
[----:B------:R-:W-:-:S03]  /*5440*/  UMOV UR61, 0x400 ;  /* 0x00000400003d7882 */ /* 0x000fc60000000000 */
[----:B------:R-:W-:-:S04]  /*5450*/  UISETP.NE.AND UP0, UPT, UR38, 0x2, UPT ;  /* 0x000000022600788c */ /* 0x000fc8000bf05270 */
[----:B------:R-:W-:-:S04]  /*5460*/  USEL UR38, UR38, URZ, UP0 ;  /* 0x0000003f26267287 */ /* 0x000fc80008000000 */
[----:B------:R-:W-:-:S05]  /*5470*/  IMAD.U32 R3, RZ, RZ, UR4 ;  /* 0x00000004ff037e24 */ /* 0x000fca000f8e00ff */
[----:B------:R-:W-:Y:S01]  /*5480*/  SHF.L.U32 R3, R3, 0x1f, RZ ;  /* 0x0000001f03037819 */ /* 0x000fe200000006ff */
[----:B0-----:R-:W-:-:S04]  /*5490*/  ULEA UR61, UR5, UR61, 0x18 ;  /* 0x0000003d053d7291 */ /* 0x001fc8000f8ec03f */
[----:B------:R-:W-:-:S09]  /*54a0*/  ULEA UR60, UR38, UR61, 0x3 ;  /* 0x0000003d263c7291 */ /* 0x000fd2000f8e183f */
[----:B------:R0:W1:Y:S01]  /*54b0*/  SYNCS.PHASECHK.TRANS64.TRYWAIT P1, [UR60+0x38830], R3 ;  /* 0x03883003ff0075a7 */ /* 0x000062000802017c */
[----:B------:R-:W-:Y:S05]  /*54c0*/  @!P0 BRA `(.L_x_16) ;  /* 0x0000000000048947 */ /* 0x000fea0003800000 */
[----:B------:R-:W-:Y:S01]  /*54d0*/  BPT.TRAP 0x1 ;  /* 0x000000040000795c */ /* 0x000fe20000300000 */
.L_x_16:
[----:B-1----:R-:W-:Y:S05]  /*54e0*/  @P1 BRA `(.L_x_17) ;  /* 0x0000000000081947 */ /* 0x002fea0003800000 */
[----:B------:R-:W1:Y:S02]  /*54f0*/  SYNCS.PHASECHK.TRANS64.TRYWAIT P1, [UR60+0x38830], R3 ;  /* 0x03883003ff0075a7 */ /* 0x000e64000802017c */
[----:B-1----:R-:W-:Y:S05]  /*5500*/  @!P1 BRA `(.L_x_18) ;  /* 0x000000a800489947 */ /* 0x002fea0003800000 */
.L_x_17:
[----:B------:R-:W-:Y:S01]  /*5510*/  R2UR UR4, R18 ;  /* 0x00000000120472ca */ /* 0x000fe200000e0000 */
[----:B------:R-:W-:Y:S01]  /*5520*/  WARPGROUP.ARRIVE ;  /* 0x00000000000079c5 */ /* 0x000fe20000000000 */
[----:B------:R-:W-:Y:S01]  /*5530*/  R2UR UR10, R14 ;  /* 0x000000000e0a72ca */ /* 0x000fe200000e0000 */
[----:B------:R-:W-:Y:S01]  /*5540*/  UMOV UR59, 0x40000040 ;  /* 0x40000040003b7882 */ /* 0x000fe20000000000 */
        /* <DEDUP_REMOVED lines=9> */
[----:B------:R-:W-:Y:S01]  /*55e0*/  UIMAD UR4, UR38, 0xa00, UR4 ;  /* 0x00000a00260478a4 */ /* 0x000fe2000f8e0204 */
[-C--:B------:R-:W-:Y:S01]  /*55f0*/  FMUL.FTZ R24, R24, R0.reuse ;  /* 0x0000000018187220 */ /* 0x080fe20000410000 */
[----:B------:R-:W-:Y:S01]  /*5600*/  UMOV UR56, UR10 ;  /* 0x0000000a00387c82 */ /* 0x000fe20008000000 */
[----:B------:R-:W-:Y:S01]  /*5610*/  UMOV UR43, 0x40000040 ;  /* 0x40000040002b7882 */ /* 0x000fe20000000000 */
[----:B------:R-:W-:Y:S01]  /*5620*/  UMOV UR57, UR11 ;  /* 0x0000000b00397c82 */ /* 0x000fe20008000000 */
[----:B------:R-:W-:Y:S01]  /*5630*/  UIADD3 UR6, UR4, 0x80, URZ ;  /* 0x0000008004067890 */ /* 0x000fe2000fffe03f */
[-C--:B------:R-:W-:Y:S01]  /*5640*/  FMUL.FTZ R25, R25, R0.reuse ;  /* 0x0000000019197220 */ /* 0x080fe20000410000 */
[----:B------:R-:W-:Y:S01]  /*5650*/  UMOV UR58, UR4 ;  /* 0x00000004003a7c82 */ /* 0x000fe20008000000 */
[----:B------:R-:W-:Y:S01]  /*5660*/  UIADD3 UR5, UR4, 0x100, URZ ;  /* 0x0000010004057890 */ /* 0x000fe2000fffe03f */
[----:B------:R-:W-:Y:S01]  /*5670*/  HGMMA.64x16x16.F32.BF16 R184, gdesc[UR56], RZ, !UPT, gsb0 ;  /* 0x0020000038b879f0 */ /* 0x000fe2000c0018ff */
[----:B------:R-:W-:Y:S01]  /*5680*/  UMOV UR56, UR10 ;  /* 0x0000000a00387c82 */ /* 0x000fe20008000000 */
[----:B------:R-:W-:Y:S01]  /*5690*/  UMOV UR57, UR11 ;  /* 0x0000000b00397c82 */ /* 0x000fe20008000000 */
[----:B------:R-:W-:Y:S01]  /*56a0*/  UMOV UR58, UR6 ;  /* 0x00000006003a7c82 */ /* 0x000fe20008000000 */
[----:B------:R-:W-:Y:S01]  /*56b0*/  UMOV UR59, 0x40000040 ;  /* 0x40000040003b7882 */ /* 0x000fe20000000000 */
[----:B------:R-:W-:Y:S01]  /*56c0*/  UIADD3 UR6, UR4, 0x180, URZ ;  /* 0x0000018004067890 */ /* 0x000fe2000fffe03f */
[-C--:B------:R-:W-:Y:S01]  /*56d0*/  FMUL.FTZ R28, R28, R0.reuse ;  /* 0x000000001c1c7220 */ /* 0x080fe20000410000 */
        /* <DEDUP_REMOVED lines=12> */
[----:B------:R-:W-:Y:S01]  /*57a0*/  UMOV UR47, 0x40000040 ;  /* 0x40000040002f7882 */ /* 0x000fe20000000000 */
[----:B------:R-:W-:Y:S01]  /*57b0*/  UIADD3 UR50, UR4, 0x782, URZ ;  /* 0x0000078204327890 */ /* 0x000fe2000fffe03f */
[-C--:B------:R-:W-:Y:S01]  /*57c0*/  FMUL.FTZ R41, R41, R0.reuse ;  /* 0x0000000029297220 */ /* 0x080fe20000410000 */
[----:B------:R-:W-:Y:S01]  /*57d0*/  UMOV UR51, 0x40000040 ;  /* 0x4000004000337882 */ /* 0x000fe20000000000 */
[----:B------:R-:W-:Y:S01]  /*57e0*/  UIADD3 UR54, UR4, 0x784, URZ ;  /* 0x0000078404367890 */ /* 0x000fe2000fffe03f */
[-C--:B------:R-:W-:Y:S01]  /*57f0*/  FMUL.FTZ R44, R44, R0.reuse ;  /* 0x000000002c2c7220 */ /* 0x080fe20000410000 */
[----:B------:R-:W-:Y:S01]  /*5800*/  UMOV UR55, 0x40000040 ;  /* 0x4000004000377882 */ /* 0x000fe20000000000 */
[----:B------:R-:W-:Y:S01]  /*5810*/  UMOV UR7, 0x40000040 ;  /* 0x4000004000077882 */ /* 0x000fe20000000000 */
[-C--:B------:R-:W-:Y:S01]  /*5820*/  FMUL.FTZ R45, R45, R0.reuse ;  /* 0x000000002d2d7220 */ /* 0x080fe20000410000 */
        /* <DEDUP_REMOVED lines=23> */
[----:B------:R-:W-:Y:S01]  /*59a0*/  FMUL.FTZ R93, R93, R0 ;  /* 0x000000005d5d7220 */ /* 0x000fe20000410000 */
[----:B------:R-:W-:-:S02]  /*59b0*/  WARPGROUP.DEPBAR.LE gsb0, 0x0 ;  /* 0x00008000000079c5 */ /* 0x000fc40000010000 */
[----:B------:R-:W-:Y:S01]  /*59c0*/  WARPGROUP.ARRIVE ;  /* 0x00000000000079c5 */ /* 0x000fe20000000000 */
[-C--:B------:R-:W-:Y:S01]  /*59d0*/  FMUL.FTZ R96, R96, R0.reuse ;  /* 0x0000000060607220 */ /* 0x080fe20000410000 */
[-C--:B------:R-:W-:Y:S01]  /*59e0*/  FMUL.FTZ R97, R97, R0.reuse ;  /* 0x0000000061617220 */ /* 0x080fe20000410000 */
[-C--:B------:R-:W-:Y:S01]  /*59f0*/  FMUL.FTZ R100, R100, R0.reuse ;  /* 0x0000000064647220 */ /* 0x080fe20000410000 */
[-C--:B------:R-:W-:Y:S01]  /*5a00*/  FMUL.FTZ R101, R101, R0.reuse ;  /* 0x0000000065657220 */ /* 0x080fe20000410000 */
[-C--:B------:R-:W-:Y:S01]  /*5a10*/  FMUL.FTZ R104, R104, R0.reuse ;  /* 0x0000000068687220 */ /* 0x080fe20000410000 */
[----:B------:R-:W-:Y:S01]  /*5a20*/  HGMMA.64x16x16.F32.BF16 R176, gdesc[UR56], RZ, !UPT, gsb0 ;  /* 0x0020000038b079f0 */ /* 0x000fe2000c0018ff */
[----:B------:R-:W-:Y:S01]  /*5a30*/  UMOV UR56, UR10 ;  /* 0x0000000a00387c82 */ /* 0x000fe20008000000 */
[----:B------:R-:W-:Y:S01]  /*5a40*/  UMOV UR57, UR11 ;  /* 0x0000000b00397c82 */ /* 0x000fe20008000000 */
[----:B------:R-:W-:Y:S01]  /*5a50*/  UMOV UR58, UR5 ;  /* 0x00000005003a7c82 */ /* 0x000fe20008000000 */
[----:B------:R-:W-:Y:S01]  /*5a60*/  UMOV UR59, 0x40000040 ;  /* 0x40000040003b7882 */ /* 0x000fe20000000000 */
[----:B------:R-:W-:Y:S01]  /*5a70*/  UIADD3 UR5, UR4, 0x200, URZ ;  /* 0x0000020004057890 */ /* 0x000fe2000fffe03f */
        /* <DEDUP_REMOVED lines=103> */
[----:B------:R-:W-:Y:S02]  /*60f0*/  R2UR UR10, R8 ;  /* 0x00000000080a72ca */ /* 0x000fe400000e0000 */
[----:B------:R-:W-:Y:S01]  /*6100*/  R2UR UR11, R9 ;  /* 0x00000000090b72ca */ /* 0x000fe200000e0000 */
[----:B------:R-:W-:Y:S02]  /*6110*/  WARPGROUP.DEPBAR.LE gsb0, 0x0 ;  /* 0x00008000000079c5 */ /* 0x000fe40000010000 */
        /* <DEDUP_REMOVED lines=37> */
[----:B------:R-:W-:Y:S02]  /*6370*/  UIADD3 UR5, UR4, 0x104, URZ ;  /* 0x0000010404057890 */ /* 0x000fe4000fffe03f */
[----:B------:R-:W-:Y:S01]  /*6380*/  UIADD3 UR18, UR4, 0x284, URZ ;  /* 0x0000028404127890 */ /* 0x000fe2000fffe03f */
[----:B------:R-:W-:Y:S01]  /*6390*/  UMOV UR19, 0x40000040 ;  /* 0x4000004000137882 */ /* 0x000fe20000000000 */
        /* <DEDUP_REMOVED lines=142> */
[----:B------:R-:W-:Y:S02]  /*6c80*/  R2UR UR14, R6 ;  /* 0x00000000060e72ca */ /* 0x000fe400000e0000 */
[----:B------:R-:W-:-:S11]  /*6c90*/  R2UR UR15, R7 ;  /* 0x00000000070f72ca */ /* 0x000fd600000e0000 */
        /* <DEDUP_REMOVED lines=252> */
[----:B------:R-:W-:-:S03]  /*7c60*/  UIADD3 UR6, UR4, 0x906, URZ ;  /* 0x0000090604067890 */ /* 0x000fc6000fffe03f */
[----:B------:R-:W-:Y:S01]  /*7c70*/  UMOV UR4, UR14 ;  /* 0x0000000e00047c82 */ /* 0x000fe20008000000 */
        /* <DEDUP_REMOVED lines=24> */
.L_x_19:
[----:B------:R-:W-:Y:S01]  /*7e00*/  R2UR UR5, R229 ;  /* 0x00000000e50572ca */ /* 0x000fe200000e0000 */
[----:B------:R-:W-:-:S12]  /*7e10*/  ULEA UR4, UR39, UR61, 0x3 ;  /* 0x0000003d27047291 */ /* 0x000fd8000f8e183f */
[----:B------:R-:W-:-:S05]  /*7e20*/  IMAD.U32 R0, RZ, RZ, UR5 ;  /* 0x00000005ff007e24 */ /* 0x000fca000f8e00ff */
[----:B------:R-:W-:-:S04]  /*7e30*/  SHF.L.U32 R0, R0, 0x1f, RZ ;  /* 0x0000001f00007819 */ /* 0x000fc800000006ff */
[----:B------:R2:W3:Y:S01]  /*7e40*/  SYNCS.PHASECHK.TRANS64.TRYWAIT P1, [UR4+0x38850], R0 ;  /* 0x03885000ff0075a7 */ /* 0x0004e20008020144 */
[----:B------:R-:W-:Y:S05]  /*7e50*/  @!P0 BRA `(.L_x_20) ;  /* 0x0000000000048947 */ /* 0x000fea0003800000 */
[----:B------:R-:W-:Y:S01]  /*7e60*/  BPT.TRAP 0x1 ;  /* 0x000000040000795c */ /* 0x000fe20000300000 */
.L_x_20:
[----:B---3--:R-:W-:Y:S05]  /*7e70*/  @P1 BRA `(.L_x_21) ;  /* 0x0000000000081947 */ /* 0x008fea0003800000 */
[----:B------:R-:W3:Y:S02]  /*7e80*/  SYNCS.PHASECHK.TRANS64.TRYWAIT P1, [UR4+0x38850], R0 ;  /* 0x03885000ff0075a7 */ /* 0x000ee40008020144 */
[----:B---3--:R-:W-:Y:S05]  /*7e90*/  @!P1 BRA `(.L_x_22) ;  /* 0x0000007c00fc9947 */ /* 0x008fea0003800000 */
.L_x_21:
[----:B------:R-:W-:Y:S01]  /*7ea0*/  UIADD3 UR61, UR61, 0x400, URZ ;  /* 0x000004003d3d7890 */ /* 0x000fe2000fffe03f */
[----:B------:R-:W-:Y:S01]  /*7eb0*/  WARPGROUP.ARRIVE ;  /* 0x00000000000079c5 */ /* 0x000fe20000000000 */
[----:B------:R-:W-:Y:S02]  /*7ec0*/  UMOV UR7, 0x40000040 ;  /* 0x4000004000077882 */ /* 0x000fe40000000000 */
[----:B------:R-:W-:-:S04]  /*7ed0*/  USHF.R.U32.HI UR61, URZ, 0x4, UR61 ;  /* 0x000000043f3d7899 */ /* 0x000fc8000801163d */
[----:B------:R-:W-:-:S04]  /*7ee0*/  ULOP3.LUT UR61, UR61, 0x3fff, URZ, 0xc0, !UPT ;  /* 0x00003fff3d3d7892 */ /* 0x000fc8000f8ec03f */
[----:B------:R-:W-:-:S04]  /*7ef0*/  ULOP3.LUT UR5, UR61, 0x2800000, URZ, 0xfc, !UPT ;  /* 0x028000003d057892 */ /* 0x000fc8000f8efc3f */
[----:B------:R-:W-:-:S07]  /*7f00*/  UIMAD UR5, UR39, 0xa00, UR5 ;  /* 0x00000a00270578a4 */ /* 0x000fce000f8e0205 */
[----:B------:R-:W-:Y:S02]  /*7f10*/  UMOV UR6, UR5 ;  /* 0x0000000500067c82 */ /* 0x000fe40008000000 */
[----:B------:R-:W-:Y:S01]  /*7f20*/  HGMMA.64x256x16.F32.BF16 R24, R208, gdesc[UR4].tnspB, R24, gsb0 ;  /* 0x43e00004d0187df0 */ /* 0x000fe20008001818 */
[----:B------:R-:W-:Y:S01]  /*7f30*/  UIADD3 UR6, UR5, 0x80, URZ ;  /* 0x0000008005067890 */ /* 0x000fe2000fffe03f */
[----:B------:R-:W-:Y:S01]  /*7f40*/  UMOV UR7, 0x40000040 ;  /* 0x4000004000077882 */ /* 0x000fe20000000000 */
[----:B------:R-:W-:Y:S02]  /*7f50*/  WARPGROUP.DEPBAR.LE gsb0, 0x0 ;  /* 0x00008000000079c5 */ /* 0x000fe40000010000 */
[----:B------:R-:W-:-:S15]  /*7f60*/  WARPGROUP.ARRIVE ;  /* 0x00000000000079c5 */ /* 0x000fde0000000000 */
[----:B------:R-:W-:-:S08]  /*7f70*/  NOP ;  /* 0x0000000000007918 */ /* 0x000fd00000000000 */
        /* <DEDUP_REMOVED lines=18> */
[----:B------:R-:W-:Y:S03]  /*80a0*/  HGMMA.64x256x16.F32.BF16 R24, R192, gdesc[UR4].tnspB, R24, gsb0 ;  /* 0x43e00004c0187df0 */ /* 0x000fe60008001818 */
[----:B------:R-:W-:Y:S02]  /*80b0*/  WARPGROUP.DEPBAR.LE gsb0, 0x0 ;  /* 0x00008000000079c5 */ /* 0x000fe40000010000 */
[----:B------:R-:W-:Y:S05]  /*80c0*/  @!P0 BRA `(.L_x_23) ;  /* 0x0000000000048947 */ /* 0x000fea0003800000 */
[----:B------:R-:W-:Y:S01]  /*80d0*/  BPT.TRAP 0x1 ;  /* 0x000000040000795c */ /* 0x000fe20000300000 */
.L_x_23:
[----:B0-2---:R-:W-:Y:S01]  /*80e0*/  FMNMX.FTZ R0, R184, R21, !PT ;  /* 0x00000015b8007209 */ /* 0x005fe20007810000 */
[----:B------:R-:W-:Y:S01]  /*80f0*/  ULDC UR5, c[0x0][0x988] ;  /* 0x0002620000057ab9 */ /* 0x000fe20000000800 */
[----:B------:R-:W-:Y:S01]  /*8100*/  FMNMX.FTZ R2, R186, R20, !PT ;  /* 0x00000014ba027209 */ /* 0x000fe20007810000 */
[----:B------:R-:W0:Y:S01]  /*8110*/  S2UR UR6, SR_CgaCtaId ;  /* 0x00000000000679c3 */ /* 0x000e220000008800 */
[----:B-1----:R-:W-:Y:S01]  /*8120*/  FMNMX.FTZ R3, R185, R0, !PT ;  /* 0x00000000b9037209 */ /* 0x002fe20007810000 */
[----:B------:R-:W-:Y:S01]  /*8130*/  UIADD3 UR60, UR60, 0x38840, URZ ;  /* 0x000388403c3c7890 */ /* 0x000fe2000fffe03f */
[----:B------:R-:W-:Y:S02]  /*8140*/  FMNMX.FTZ R193, R187, R2, !PT ;  /* 0x00000002bbc17209 */ /* 0x000fe40007810000 */
[----:B------:R-:W-:Y:S02]  /*8150*/  FMNMX.FTZ R0, R188, R3, !PT ;  /* 0x00000003bc007209 */ /* 0x000fe40007810000 */
[----:B------:R-:W-:-:S02]  /*8160*/  FMNMX.FTZ R2, R190, R193, !PT ;  /* 0x000000c1be027209 */ /* 0x000fc40007810000 */
[----:B------:R-:W-:Y:S02]  /*8170*/  FMNMX.FTZ R3, R189, R0, !PT ;  /* 0x00000000bd037209 */ /* 0x000fe40007810000 */
[----:B------:R-:W-:Y:S02]  /*8180*/  FMNMX.FTZ R193, R191, R2, !PT ;  /* 0x00000002bfc17209 */ /* 0x000fe40007810000 */
[----:B------:R-:W-:Y:S02]  /*8190*/  FMNMX.FTZ R0, R176, R3, !PT ;  /* 0x00000003b0007209 */ /* 0x000fe40007810000 */
[----:B------:R-:W-:Y:S02]  /*81a0*/  FMNMX.FTZ R2, R178, R193, !PT ;  /* 0x000000c1b2027209 */ /* 0x000fe40007810000 */
[----:B------:R-:W-:Y:S02]  /*81b0*/  FMNMX.FTZ R3, R177, R0, !PT ;  /* 0x00000000b1037209 */ /* 0x000fe40007810000 */
[----:B------:R-:W-:-:S02]  /*81c0*/  FMNMX.FTZ R193, R179, R2, !PT ;  /* 0x00000002b3c17209 */ /* 0x000fc40007810000 */
[----:B------:R-:W-:Y:S02]  /*81d0*/  FMNMX.FTZ R0, R180, R3, !PT ;  /* 0x00000003b4007209 */ /* 0x000fe40007810000 */
[----:B------:R-:W-:Y:S01]  /*81e0*/  FMNMX.FTZ R2, R182, R193, !PT ;  /* 0x000000c1b6027209 */ /* 0x000fe20007810000 */
[----:B0-----:R-:W-:Y:S01]  /*81f0*/  UPRMT UR60, UR6, 0x654, UR60 ;  /* 0x00000654063c7896 */ /* 0x001fe2000800003c */
[----:B------:R-:W-:Y:S02]  /*8200*/  FMNMX.FTZ R3, R181, R0, !PT ;  /* 0x00000000b5037209 */ /* 0x000fe40007810000 */
[----:B------:R-:W-:Y:S02]  /*8210*/  FMNMX.FTZ R193, R183, R2, !PT ;  /* 0x00000002b7c17209 */ /* 0x000fe40007810000 */
[----:B------:R-:W-:Y:S02]  /*8220*/  FMNMX.FTZ R0, R168, R3, !PT ;  /* 0x00000003a8007209 */ /* 0x000fe40007810000 */
[----:B------:R-:W-:-:S02]  /*8230*/  FMNMX.FTZ R2, R170, R193, !PT ;  /* 0x000000c1aa027209 */ /* 0x000fc40007810000 */
[----:B------:R-:W-:Y:S01]  /*8240*/  FMNMX.FTZ R3, R169, R0, !PT ;  /* 0x00000000a9037209 */ /* 0x000fe20007810000 */
[----:B------:R-:W-:Y:S01]  /*8250*/  SYNCS.ARRIVE.TRANS64.RED.A1T0 RZ, [UR60], RZ ;  /* 0x000000ffffff79a7 */ /* 0x000fe2000810043c */
[----:B------:R-:W-:Y:S02]  /*8260*/  FMNMX.FTZ R193, R171, R2, !PT ;  /* 0x00000002abc17209 */ /* 0x000fe40007810000 */
[----:B------:R-:W-:Y:S02]  /*8270*/  FMNMX.FTZ R0, R172, R3, !PT ;  /* 0x00000003ac007209 */ /* 0x000fe40007810000 */
        /* <DEDUP_REMOVED lines=18> */
[----:B------:R-:W-:-:S03]  /*83a0*/  FMNMX.FTZ R2, R159, R2, !PT ;  /* 0x000000029f027209 */ /* 0x000fc60007810000 */
[----:B------:R-:W0:Y:S04]  /*83b0*/  SHFL.BFLY PT, R3, R0, 0x2, 0x1f ;  /* 0x0c401f0000037f89 */ /* 0x000e2800000e0000 */
[----:B------:R-:W1:Y:S01]  /*83c0*/  SHFL.BFLY PT, R193, R2, 0x2, 0x1f ;  /* 0x0c401f0002c17f89 */ /* 0x000e6200000e0000 */
[----:B0-----:R-:W-:Y:S02]  /*83d0*/  FMNMX.FTZ R192, R0, R3, !PT ;  /* 0x0000000300c07209 */ /* 0x001fe40007810000 */
[----:B-1----:R-:W-:-:S03]  /*83e0*/  FMNMX.FTZ R193, R2, R193, !PT ;  /* 0x000000c102c17209 */ /* 0x002fc60007810000 */
[----:B------:R-:W0:Y:S04]  /*83f0*/  SHFL.BFLY PT, R3, R192, 0x1, 0x1f ;  /* 0x0c201f00c0037f89 */ /* 0x000e2800000e0000 */
[----:B------:R-:W1:Y:S01]  /*8400*/  SHFL.BFLY PT, R194, R193, 0x1, 0x1f ;  /* 0x0c201f00c1c27f89 */ /* 0x000e6200000e0000 */
[----:B0-----:R-:W-:Y:S02]  /*8410*/  FMNMX.FTZ R4, R192, R3, !PT ;  /* 0x00000003c0047209 */ /* 0x001fe40007810000 */
[----:B-1----:R-:W-:-:S03]  /*8420*/  FMNMX.FTZ R3, R193, R194, !PT ;  /* 0x000000c2c1037209 */ /* 0x002fc60007810000 */
[----:B------:R-:W-:Y:S02]  /*8430*/  FADD.FTZ R21, -R4, R21 ;  /* 0x0000001504157221 */ /* 0x000fe40000010100 */
[----:B------:R-:W-:Y:S02]  /*8440*/  FADD.FTZ R20, -R3, R20 ;  /* 0x0000001403147221 */ /* 0x000fe40000010100 */
[----:B------:R-:W-:Y:S02]  /*8450*/  FMUL.FTZ R194, R21, UR5 ;  /* 0x0000000515c27c20 */ /* 0x000fe40008410000 */
[----:B------:R-:W-:Y:S01]  /*8460*/  FMUL.FTZ R2, R20, UR5 ;  /* 0x0000000514027c20 */ /* 0x000fe20008410000 */
[----:B------:R-:W-:Y:S01]  /*8470*/  FMUL.FTZ R20, R4, UR5 ;  /* 0x0000000504147c20 */ /* 0x000fe20008410000 */
[----:B------:R0:W-:Y:S03]  /*8480*/  MUFU.EX2 R0, R194 ;  /* 0x000000c200007308 */ /* 0x0001e60000000800 */
[--C-:B------:R-:W-:Y:S01]  /*8490*/  FFMA.FTZ R208, R185, UR5, -R20.reuse ;  /* 0x00000005b9d07c23 */ /* 0x100fe20008010814 */
        /* <DEDUP_REMOVED lines=17> */
[--C-:B0-----:R-:W-:Y:S01]  /*85b0*/  FFMA.FTZ R194, R156, UR5, -R20.reuse ;  /* 0x000000059cc27c23 */ /* 0x101fe20008010814 */
[----:B------:R-:W-:Y:S01]  /*85c0*/  FFMA.FTZ R153, R157, UR5, -R20 ;  /* 0x000000059d997c23 */ /* 0x000fe20008010814 */
[----:B------:R-:W-:Y:S01]  /*85d0*/  FMUL.FTZ R20, R3, UR5 ;  /* 0x0000000503147c20 */ /* 0x000fe20008410000 */
[----:B------:R-:W0:Y:S03]  /*85e0*/  MUFU.EX2 R21, R21 ;  /* 0x0000001500157308 */ /* 0x000e260000000800 */
[--C-:B------:R-:W-:Y:S01]  /*85f0*/  FFMA.FTZ R209, R186, UR5, -R20.reuse ;  /* 0x00000005bad17c23 */ /* 0x100fe20008010814 */
[--C-:B------:R-:W-:Y:S01]  /*8600*/  FFMA.FTZ R152, R187, UR5, -R20.reuse ;  /* 0x00000005bb987c23 */ /* 0x100fe20008010814 */
[--C-:B------:R-:W-:Y:S01]  /*8610*/  FFMA.FTZ R211, R190, UR5, -R20.reuse ;  /* 0x00000005bed37c23 */ /* 0x100fe20008010814 */
[--C-:B------:R-:W-:Y:S01]  /*8620*/  FFMA.FTZ R156, R191, UR5, -R20.reuse ;  /* 0x00000005bf9c7c23 */ /* 0x100fe20008010814 */
[--C-:B------:R-:W-:Y:S01]  /*8630*/  FFMA.FTZ R205, R178, UR5, -R20.reuse ;  /* 0x00000005b2cd7c23 */ /* 0x100fe20008010814 */
[----:B------:R-:W-:Y:S01]  /*8640*/  MUFU.EX2 R2, R2 ;  /* 0x0000000200027308 */ /* 0x000fe20000000800 */
[--C-:B------:R-:W-:Y:S01]  /*8650*/  FFMA.FTZ R160, R179, UR5, -R20.reuse ;  /* 0x00000005b3a07c23 */ /* 0x100fe20008010814 */
[--C-:B------:R-:W-:Y:S01]  /*8660*/  FFMA.FTZ R207, R182, UR5, -R20.reuse ;  /* 0x00000005b6cf7c23 */ /* 0x100fe20008010814 */
[--C-:B------:R-:W-:Y:S01]  /*8670*/  FFMA.FTZ R164, R183, UR5, -R20.reuse ;  /* 0x00000005b7a47c23 */ /* 0x100fe20008010814 */
[--C-:B------:R-:W-:Y:S01]  /*8680*/  FFMA.FTZ R203, R174, UR5, -R20.reuse ;  /* 0x00000005aecb7c23 */ /* 0x100fe20008010814 */
[--C-:B------:R-:W-:Y:S01]  /*8690*/  FFMA.FTZ R201, R170, UR5, -R20.reuse ;  /* 0x00000005aac97c23 */ /* 0x100fe20008010814 */
[--C-:B------:R-:W-:Y:S01]  /*86a0*/  FFMA.FTZ R168, R171, UR5, -R20.reuse ;  /* 0x00000005aba87c23 */ /* 0x100fe20008010814 */
[--C-:B------:R-:W-:Y:S01]  /*86b0*/  FFMA.FTZ R199, R166, UR5, -R20.reuse ;  /* 0x00000005a6c77c23 */ /* 0x100fe20008010814 */
[----:B------:R-:W1:Y:S01]  /*86c0*/  MUFU.EX2 R209, R209 ;  /* 0x000000d100d17308 */ /* 0x000e620000000800 */
[----:B0-----:R-:W-:Y:S01]  /*86d0*/  FFMA.FTZ R17, R0, R17, R21 ;  /* 0x0000001100117223 */ /* 0x001fe20000010015 */
[--C-:B------:R-:W-:Y:S01]  /*86e0*/  FFMA.FTZ R170, R175, UR5, -R20.reuse ;  /* 0x00000005afaa7c23 */ /* 0x100fe20008010814 */
[--C-:B------:R-:W-:Y:S01]  /*86f0*/  FFMA.FTZ R197, R162, UR5, -R20.reuse ;  /* 0x00000005a2c57c23 */ /* 0x100fe20008010814 */
[--C-:B------:R-:W-:Y:S01]  /*8700*/  FFMA.FTZ R162, R163, UR5, -R20.reuse ;  /* 0x00000005a3a27c23 */ /* 0x100fe20008010814 */
[--C-:B------:R-:W-:Y:S01]  /*8710*/  FFMA.FTZ R193, R154, UR5, -R20.reuse ;  /* 0x000000059ac17c23 */ /* 0x100fe20008010814 */
[----:B------:R-:W-:-:S02]  /*8720*/  FFMA.FTZ R195, R158, UR5, -R20 ;  /* 0x000000059ec37c23 */ /* 0x000fc40008010814 */
[----:B------:R-:W0:Y:S08]  /*8730*/  MUFU.EX2 R208, R208 ;  /* 0x000000d000d07308 */ /* 0x000e300000000800 */
[----:B------:R-:W2:Y:S01]  /*8740*/  MUFU.EX2 R152, R152 ;  /* 0x0000009800987308 */ /* 0x000ea20000000800 */
[----:B-1----:R-:W-:-:S07]  /*8750*/  FFMA.FTZ R5, R2, R5, R209 ;  /* 0x0000000502057223 */ /* 0x002fce00000100d1 */
[----:B------:R-:W1:Y:S01]  /*8760*/  MUFU.EX2 R210, R210 ;  /* 0x000000d200d27308 */ /* 0x000e620000000800 */
[----:B0-----:R-:W-:-:S07]  /*8770*/  FADD.FTZ R17, R208, R17 ;  /* 0x00000011d0117221 */ /* 0x001fce0000010000 */
[----:B------:R-:W0:Y:S01]  /*8780*/  MUFU.EX2 R211, R211 ;  /* 0x000000d300d37308 */ /* 0x000e220000000800 */
[----:B--2---:R-:W-:-:S07]  /*8790*/  FADD.FTZ R172, R152, R5 ;  /* 0x0000000598ac7221 */ /* 0x004fce0000010000 */
[----:B------:R-:W2:Y:S01]  /*87a0*/  MUFU.EX2 R189, R189 ;  /* 0x000000bd00bd7308 */ /* 0x000ea20000000800 */
[----:B-1----:R-:W-:-:S07]  /*87b0*/  FADD.FTZ R174, R210, R17 ;  /* 0x00000011d2ae7221 */ /* 0x002fce0000010000 */
        /* <DEDUP_REMOVED lines=11> */
[----:B-1----:R-:W-:Y:S01]  /*8870*/  FADD.FTZ R17, R185, R166 ;  /* 0x000000a6b9117221 */ /* 0x002fe20000010000 */
[----:B------:R-:W-:-:S06]  /*8880*/  FFMA.FTZ R166, R167, UR5, -R20 ;  /* 0x00000005a7a67c23 */ /* 0x000fcc0008010814 */
        /* <DEDUP_REMOVED lines=15> */
[----:B--2---:R-:W-:Y:S01]  /*8980*/  FADD.FTZ R17, R177, R154 ;  /* 0x0000009ab1117221 */ /* 0x004fe20000010000 */
[--C-:B------:R-:W-:Y:S01]  /*8990*/  FFMA.FTZ R154, R155, UR5, -R20.reuse ;  /* 0x000000059b9a7c23 */ /* 0x100fe20008010814 */
[----:B------:R-:W-:-:S05]  /*89a0*/  FFMA.FTZ R20, R159, UR5, -R20 ;  /* 0x000000059f147c23 */ /* 0x000fca0008010814 */
        /* <DEDUP_REMOVED lines=38> */
[----:B0-----:R-:W-:-:S03]  /*8c10*/  FADD.FTZ R17, R153, R172 ;  /* 0x000000ac99117221 */ /* 0x001fc60000010000 */
[----:B--2---:R-:W-:Y:S01]  /*8c20*/  FADD.FTZ R5, R20, R5 ;  /* 0x0000000514057221 */ /* 0x004fe20000010000 */
[----:B------:R-:W-:Y:S06]  /*8c30*/  @!P0 BRA `(.L_x_24) ;  /* 0x0000000000048947 */ /* 0x000fec0003800000 */
[----:B------:R-:W-:Y:S01]  /*8c40*/  BPT.TRAP 0x1 ;  /* 0x000000040000795c */ /* 0x000fe20000300000 */
.L_x_24:
[----:B------:R-:W0:Y:S01]  /*8c50*/  S2UR UR7, SR_CgaCtaId ;  /* 0x00000000000779c3 */ /* 0x000e220000008800 */
[----:B------:R-:W-:Y:S01]  /*8c60*/  UIADD3 UR4, UR4, 0x38860, URZ ;  /* 0x0003886004047890 */ /* 0x000fe2000fffe03f */
[----:B------:R-:W-:Y:S01]  /*8c70*/  R2UR UR6, R228 ;  /* 0x00000000e40672ca */ /* 0x000fe200000e0000 */
[----:B------:R-:W-:Y:S01]  /*8c80*/  UMOV UR39, UR38 ;  /* 0x0000002600277c82 */ /* 0x000fe20008000000 */
[----:B------:R-:W-:Y:S02]  /*8c90*/  F2FP.BF16.F32.PACK_AB R208, R208, R21 ;  /* 0x00000015d0d0723e */ /* 0x000fe400000010ff */
[----:B------:R-:W-:Y:S01]  /*8ca0*/  F2FP.BF16.F32.PACK_AB R195, R20, R195 ;  /* 0x000000c314c3723e */ /* 0x000fe200000010ff */
[----:B------:R-:W-:Y:S01]  /*8cb0*/  IMAD.MOV.U32 R20, RZ, RZ, R3 ;  /* 0x000000ffff147224 */ /* 0x000fe200078e0003 */
[----:B------:R-:W-:Y:S02]  /*8cc0*/  F2FP.BF16.F32.PACK_AB R209, R152, R209 ;  /* 0x000000d198d1723e */ /* 0x000fe400000010ff */
[----:B------:R-:W-:-:S02]  /*8cd0*/  F2FP.BF16.F32.PACK_AB R210, R189, R210 ;  /* 0x000000d2bdd2723e */ /* 0x000fc400000010ff */
[----:B------:R-:W-:Y:S02]  /*8ce0*/  F2FP.BF16.F32.PACK_AB R211, R156, R211 ;  /* 0x000000d39cd3723e */ /* 0x000fe400000010ff */
[----:B------:R-:W-:Y:S02]  /*8cf0*/  F2FP.BF16.F32.PACK_AB R204, R185, R204 ;  /* 0x000000ccb9cc723e */ /* 0x000fe400000010ff */
[----:B------:R-:W-:Y:S02]  /*8d00*/  ISETP.LT.AND P1, PT, RZ, UR6, PT ;  /* 0x00000006ff007c0c */ /* 0x000fe4000bf21270 */
[----:B------:R-:W-:Y:S02]  /*8d10*/  F2FP.BF16.F32.PACK_AB R205, R160, R205 ;  /* 0x000000cda0cd723e */ /* 0x000fe400000010ff */
[----:B------:R-:W-:Y:S02]  /*8d20*/  F2FP.BF16.F32.PACK_AB R206, R181, R206 ;  /* 0x000000ceb5ce723e */ /* 0x000fe400000010ff */
[----:B------:R-:W-:Y:S01]  /*8d30*/  F2FP.BF16.F32.PACK_AB R207, R164, R207 ;  /* 0x000000cfa4cf723e */ /* 0x000fe200000010ff */
[----:B0-----:R-:W-:Y:S01]  /*8d40*/  UPRMT UR4, UR7, 0x654, UR4 ;  /* 0x0000065407047896 */ /* 0x001fe20008000004 */
[----:B------:R-:W-:-:S02]  /*8d50*/  F2FP.BF16.F32.PACK_AB R200, R177, R200 ;  /* 0x000000c8b1c8723e */ /* 0x000fc400000010ff */
[----:B------:R-:W-:Y:S02]  /*8d60*/  F2FP.BF16.F32.PACK_AB R201, R168, R201 ;  /* 0x000000c9a8c9723e */ /* 0x000fe400000010ff */
[----:B------:R-:W-:Y:S02]  /*8d70*/  F2FP.BF16.F32.PACK_AB R202, R173, R202 ;  /* 0x000000caadca723e */ /* 0x000fe400000010ff */
[----:B------:R-:W-:Y:S02]  /*8d80*/  F2FP.BF16.F32.PACK_AB R203, R170, R203 ;  /* 0x000000cbaacb723e */ /* 0x000fe400000010ff */
[----:B------:R-:W-:Y:S01]  /*8d90*/  SYNCS.ARRIVE.TRANS64.RED.A1T0 RZ, [UR4], RZ ;  /* 0x000000ffffff79a7 */ /* 0x000fe20008100404 */
[----:B------:R-:W-:Y:S01]  /*8da0*/  UIADD3 UR4, UR6, -0x1, URZ ;  /* 0xffffffff06047890 */ /* 0x000fe2000fffe03f */
[----:B------:R-:W-:Y:S02]  /*8db0*/  R2UR UR6, R16 ;  /* 0x00000000100672ca */ /* 0x000fe400000e0000 */
[----:B------:R-:W-:-:S02]  /*8dc0*/  F2FP.BF16.F32.PACK_AB R196, R169, R196 ;  /* 0x000000c4a9c4723e */ /* 0x000fc400000010ff */
[----:B------:R-:W-:Y:S01]  /*8dd0*/  F2FP.BF16.F32.PACK_AB R197, R162, R197 ;  /* 0x000000c5a2c5723e */ /* 0x000fe200000010ff */
[----:B------:R-:W-:Y:S01]  /*8de0*/  IMAD.U32 R228, RZ, RZ, UR4 ;  /* 0x00000004ffe47e24 */ /* 0x000fe2000f8e00ff */
[----:B------:R-:W-:Y:S02]  /*8df0*/  F2FP.BF16.F32.PACK_AB R198, R165, R198 ;  /* 0x000000c6a5c6723e */ /* 0x000fe400000010ff */
[----:B------:R-:W-:Y:S02]  /*8e00*/  F2FP.BF16.F32.PACK_AB R199, R166, R199 ;  /* 0x000000c7a6c7723e */ /* 0x000fe400000010ff */
[----:B------:R-:W-:Y:S02]  /*8e10*/  F2FP.BF16.F32.PACK_AB R192, R161, R192 ;  /* 0x000000c0a1c0723e */ /* 0x000fe400000010ff */
[----:B------:R-:W-:Y:S01]  /*8e20*/  F2FP.BF16.F32.PACK_AB R193, R154, R193 ;  /* 0x000000c19ac1723e */ /* 0x000fe200000010ff */
[----:B------:R-:W-:Y:S01]  /*8e30*/  IMAD.U32 R229, RZ, RZ, UR6 ;  /* 0x00000006ffe57e24 */ /* 0x000fe2000f8e00ff */
[----:B------:R-:W-:-:S02]  /*8e40*/  F2FP.BF16.F32.PACK_AB R194, R153, R194 ;  /* 0x000000c299c2723e */ /* 0x000fc400000010ff */
[----:B------:R-:W-:Y:S01]  /*8e50*/  MOV R21, R4 ;  /* 0x0000000400157202 */ /* 0x000fe20000000f00 */
[----:B------:R-:W-:Y:S06]  /*8e60*/  @P1 BRA `(.L_x_25) ;  /* 0xffffffc4004c1947 */ /* 0x000fec000383ffff */
.L_x_14:
[----:B------:R-:W-:Y:S06]  /*8e70*/  BAR.ARV 0x8, 0x180 ;  /* 0x0206000000007b1d */ /* 0x000fec0000002000 */
        /* <DEDUP_REMOVED lines=128> */
[----:B------:R-:W-:Y:S06]  /*9680*/  @!P0 BRA `(.L_x_26) ;  /* 0x0000000000048947 */ /* 0x000fec0003800000 */
[----:B------:R-:W-:Y:S01]  /*9690*/  BPT.TRAP 0x1 ;  /* 0x000000040000795c */ /* 0x000fe20000300000 */
.L_x_26:
[----:B------:R-:W0:Y:S01]  /*96a0*/  S2UR UR13, SR_CgaCtaId ;  /* 0x00000000000d79c3 */ /* 0x000e220000008800 */
[----:B------:R-:W-:Y:S01]  /*96b0*/  R2UR UR6, R16 ;  /* 0x00000000100672ca */ /* 0x000fe200000e0000 */
[----:B------:R-:W-:-:S12]  /*96c0*/  UMOV UR4, 0x400 ;  /* 0x0000040000047882 */ /* 0x000fd80000000000 */
[----:B------:R-:W-:-:S05]  /*96d0*/  IMAD.U32 R0, RZ, RZ, UR6 ;  /* 0x00000006ff007e24 */ /* 0x000fca000f8e00ff */
[----:B------:R-:W-:Y:S01]  /*96e0*/  SHF.L.U32 R0, R0, 0x1f, RZ ;  /* 0x0000001f00007819 */ /* 0x000fe200000006ff */
[----:B0-----:R-:W-:-:S04]  /*96f0*/  ULEA UR4, UR13, UR4, 0x18 ;  /* 0x000000040d047291 */ /* 0x001fc8000f8ec03f */
[----:B------:R-:W-:-:S09]  /*9700*/  ULEA UR12, UR38, UR4, 0x3 ;  /* 0x00000004260c7291 */ /* 0x000fd2000f8e183f */
[----:B------:R0:W1:Y:S01]  /*9710*/  SYNCS.PHASECHK.TRANS64.TRYWAIT P1, [UR12+0x38850], R0 ;  /* 0x03885000ff0075a7 */ /* 0x000062000802014c */
[----:B------:R-:W-:Y:S05]  /*9720*/  @!P0 BRA `(.L_x_27) ;  /* 0x0000000000048947 */ /* 0x000fea0003800000 */
[----:B------:R-:W-:Y:S01]  /*9730*/  BPT.TRAP 0x1 ;  /* 0x000000040000795c */ /* 0x000fe20000300000 */
.L_x_27:
[----:B-1----:R-:W-:Y:S05]  /*9740*/  @P1 BRA `(.L_x_28) ;  /* 0x0000000000081947 */ /* 0x002fea0003800000 */
[----:B------:R-:W1:Y:S02]  /*9750*/  SYNCS.PHASECHK.TRANS64.TRYWAIT P1, [UR12+0x38850], R0 ;  /* 0x03885000ff0075a7 */ /* 0x000e64000802014c */
[----:B-1----:R-:W-:Y:S05]  /*9760*/  @!P1 BRA `(.L_x_29) ;  /* 0x0000006400e09947 */ /* 0x002fea0003800000 */
.L_x_28:
[----:B------:R-:W-:Y:S01]  /*9770*/  UIADD3 UR6, UR4, 0x400, URZ ;  /* 0x0000040004067890 */ /* 0x000fe2000fffe03f */
[----:B------:R-:W-:Y:S01]  /*9780*/  WARPGROUP.ARRIVE ;  /* 0x00000000000079c5 */ /* 0x000fe20000000000 */
[----:B------:R-:W-:Y:S01]  /*9790*/  UMOV UR7, 0x40000040 ;  /* 0x4000004000077882 */ /* 0x000fe20000000000 */
[----:B------:R-:W-:Y:S01]  /*97a0*/  UMOV UR11, 0x40000040 ;  /* 0x40000040000b7882 */ /* 0x000fe20000000000 */
[----:B------:R-:W-:Y:S01]  /*97b0*/  USHF.R.U32.HI UR6, URZ, 0x4, UR6 ;  /* 0x000000043f067899 */ /* 0x000fe20008011606 */
[----:B01----:R-:W0:Y:S01]  /*97c0*/  SHFL.BFLY PT, R0, R17, 0x2, 0x1f ;  /* 0x0c401f0011007f89 */ /* 0x003e2200000e0000 */
[----:B------:R-:W-:Y:S01]  /*97d0*/  MOV R6, RZ ;  /* 0x000000ff00067202 */ /* 0x000fe20000000f00 */
[----:B------:R-:W-:Y:S01]  /*97e0*/  IMAD.U32 R13, RZ, RZ, UR5 ;  /* 0x00000005ff0d7e24 */ /* 0x000fe2000f8e00ff */
[----:B------:R-:W-:Y:S01]  /*97f0*/  ULOP3.LUT UR6, UR6, 0x3fff, URZ, 0xc0, !UPT ;  /* 0x00003fff06067892 */ /* 0x000fe2000f8ec03f */
[----:B------:R-:W1:Y:S03]  /*9800*/  SHFL.BFLY PT, R2, R5, 0x2, 0x1f ;  /* 0x0c401f0005027f89 */ /* 0x000e6600000e0000 */
[----:B------:R-:W-:-:S04]  /*9810*/  ULOP3.LUT UR6, UR6, 0x2800000, URZ, 0xfc, !UPT ;  /* 0x0280000006067892 */ /* 0x000fc8000f8efc3f */
[----:B------:R-:W-:-:S04]  /*9820*/  UIMAD UR6, UR38, 0xa00, UR6 ;  /* 0x00000a00260678a4 */ /* 0x000fc8000f8e0206 */
[----:B------:R-:W-:-:S05]  /*9830*/  UIADD3 UR8, UR6, 0x80, URZ ;  /* 0x0000008006087890 */ /* 0x000fca000fffe03f */
[----:B------:R-:W-:Y:S01]  /*9840*/  HGMMA.64x256x16.F32.BF16 R24, R208, gdesc[UR4].tnspB, R24, gsb0 ;  /* 0x43e00004d0187df0 */ /* 0x000fe20008001818 */
[----:B------:R-:W-:Y:S01]  /*9850*/  UMOV UR7, 0x40000040 ;  /* 0x4000004000077882 */ /* 0x000fe20000000000 */
[----:B------:R-:W-:Y:S01]  /*9860*/  UMOV UR10, UR8 ;  /* 0x00000008000a7c82 */ /* 0x000fe20008000000 */
[----:B------:R-:W-:Y:S01]  /*9870*/  UIADD3 UR8, UR6, 0x100, URZ ;  /* 0x0000010006087890 */ /* 0x000fe2000fffe03f */
[----:B0-----:R-:W-:Y:S01]  /*9880*/  FADD.FTZ R0, R0, R17 ;  /* 0x0000001100007221 */ /* 0x001fe20000010000 */
[----:B-1----:R-:W-:-:S04]  /*9890*/  FADD.FTZ R2, R2, R5 ;  /* 0x0000000502027221 */ /* 0x002fc80000010000 */
[----:B------:R-:W0:Y:S01]  /*98a0*/  SHFL.BFLY PT, R7, R0, 0x1, 0x1f ;  /* 0x0c201f0000077f89 */ /* 0x000e2200000e0000 */
[----:B------:R-:W-:-:S03]  /*98b0*/  IMAD.MOV.U32 R5, RZ, RZ, RZ ;  /* 0x000000ffff057224 */ /* 0x000fc600078e00ff */
[----:B------:R-:W1:Y:S01]  /*98c0*/  SHFL.BFLY PT, R9, R2, 0x1, 0x1f ;  /* 0x0c201f0002097f89 */ /* 0x000e6200000e0000 */
[----:B0-----:R-:W-:Y:S01]  /*98d0*/  FADD.FTZ R11, R0, R7 ;  /* 0x00000007000b7221 */ /* 0x001fe20000010000 */
[----:B------:R-:W-:Y:S02]  /*98e0*/  IMAD.U32 R7, RZ, RZ, UR5 ;  /* 0x00000005ff077e24 */ /* 0x000fe4000f8e00ff */
[----:B------:R-:W-:Y:S02]  /*98f0*/  IMAD.MOV.U32 R0, RZ, RZ, -0x800000 ;  /* 0xff800000ff007424 */ /* 0x000fe400078e00ff */
[----:B-1----:R-:W-:Y:S01]  /*9900*/  FADD.FTZ R12, R2, R9 ;  /* 0x00000009020c7221 */ /* 0x002fe20000010000 */
[----:B------:R-:W-:Y:S02]  /*9910*/  FSETP.NE.FTZ.AND P1, PT, R11, RZ, PT ;  /* 0x000000ff0b00720b */ /* 0x000fe40003f35000 */
[----:B------:R-:W-:Y:S02]  /*9920*/  MOV R2, 0xff800000 ;  /* 0xff80000000027802 */ /* 0x000fe40000000f00 */
[----:B------:R-:W-:-:S09]  /*9930*/  FSETP.NE.FTZ.AND P2, PT, R12, RZ, PT ;  /* 0x000000ff0c00720b */ /* 0x000fd20003f55000 */
[----:B------:R-:W0:Y:S01]  /*9940*/  @P1 MUFU.LG2 R8, R11 ;  /* 0x0000000b00081308 */ /* 0x000e220000000c00 */
[----:B------:R-:W-:-:S03]  /*9950*/  @P1 FMUL.FTZ R7, R7, 0.69314718246459960938 ;  /* 0x3f31721807071820 */ /* 0x000fc60000410000 */
[----:B------:R-:W-:-:S04]  /*9960*/  @P2 FMUL.FTZ R13, R13, 0.69314718246459960938 ;  /* 0x3f3172180d0d2820 */ /* 0x000fc80000410000 */
[----:B------:R-:W1:Y:S08]  /*9970*/  @P2 MUFU.LG2 R9, R12 ;  /* 0x0000000c00092308 */ /* 0x000e700000000c00 */
[----:B------:R2:W3:Y:S01]  /*9980*/  @P1 MUFU.RCP R6, R11 ;  /* 0x0000000b00061308 */ /* 0x0004e20000001000 */
[----:B0-----:R-:W-:-:S04]  /*9990*/  @P1 FMUL.FTZ R8, R8, 0.69314718246459960938 ;  /* 0x3f31721808081820 */ /* 0x001fc80000410000 */
[----:B------:R-:W-:-:S03]  /*99a0*/  @P1 FFMA.FTZ R2, R7, R4, R8 ;  /* 0x0000000407021223 */ /* 0x000fc60000010008 */
[----:B------:R2:W0:Y:S01]  /*99b0*/  @P2 MUFU.RCP R5, R12 ;  /* 0x0000000c00052308 */ /* 0x0004220000001000 */
[----:B-1----:R-:W-:-:S04]  /*99c0*/  @P2 FMUL.FTZ R10, R9, 0.69314718246459960938 ;  /* 0x3f317218090a2820 */ /* 0x002fc80000410000 */
[----:B------:R-:W-:Y:S01]  /*99d0*/  @P2 FFMA.FTZ R0, R13, R3, R10 ;  /* 0x000000030d002223 */ /* 0x000fe2000001000a */
[----:B------:R-:W-:Y:S02]  /*99e0*/  WARPGROUP.DEPBAR.LE gsb0, 0x0 ;  /* 0x00008000000079c5 */ /* 0x000fe40000010000 */
[----:B------:R-:W-:-:S06]  /*99f0*/  WARPGROUP.ARRIVE ;  /* 0x00000000000079c5 */ /* 0x000fcc0000000000 */
[----:B------:R-:W-:Y:S01]  /*9a00*/  HGMMA.64x256x16.F32.BF16 R24, R204, gdesc[UR8].tnspB, R24, gsb0 ;  /* 0x43e00008cc187df0 */ /* 0x000fe20008001818 */
[----:B------:R-:W-:Y:S01]  /*9a10*/  UMOV UR10, UR8 ;  /* 0x00000008000a7c82 */ /* 0x000fe20008000000 */
[----:B------:R-:W-:Y:S01]  /*9a20*/  UMOV UR11, 0x40000040 ;  /* 0x40000040000b7882 */ /* 0x000fe20000000000 */
[----:B------:R-:W-:Y:S02]  /*9a30*/  UIADD3 UR8, UR6, 0x180, URZ ;  /* 0x0000018006087890 */ /* 0x000fe4000fffe03f */
[----:B------:R-:W-:Y:S01]  /*9a40*/  UIADD3 UR6, UR6, 0x200, URZ ;  /* 0x0000020006067890 */ /* 0x000fe2000fffe03f */
[----:B------:R-:W-:Y:S02]  /*9a50*/  WARPGROUP.DEPBAR.LE gsb0, 0x0 ;  /* 0x00008000000079c5 */ /* 0x000fe40000010000 */
[----:B------:R-:W-:-:S15]  /*9a60*/  WARPGROUP.ARRIVE ;  /* 0x00000000000079c5 */ /* 0x000fde0000000000 */
[----:B------:R-:W-:-:S05]  /*9a70*/  NOP ;  /* 0x0000000000007918 */ /* 0x000fca0000000000 */
[----:B------:R-:W-:Y:S01]  /*9a80*/  HGMMA.64x256x16.F32.BF16 R24, R200, gdesc[UR8].tnspB, R24, gsb0 ;  /* 0x43e00008c8187df0 */ /* 0x000fe20008001818 */
[----:B------:R-:W-:Y:S01]  /*9a90*/  UMOV UR10, UR8 ;  /* 0x00000008000a7c82 */ /* 0x000fe20008000000 */
[----:B------:R-:W-:Y:S01]  /*9aa0*/  UMOV UR11, 0x40000040 ;  /* 0x40000040000b7882 */ /* 0x000fe20000000000 */
[----:B------:R-:W-:Y:S02]  /*9ab0*/  WARPGROUP.DEPBAR.LE gsb0, 0x0 ;  /* 0x00008000000079c5 */ /* 0x000fe40000010000 */
[----:B------:R-:W-:-:S15]  /*9ac0*/  WARPGROUP.ARRIVE ;  /* 0x00000000000079c5 */ /* 0x000fde0000000000 */
[----:B------:R-:W-:-:S08]  /*9ad0*/  NOP ;  /* 0x0000000000007918 */ /* 0x000fd00000000000 */
[----:B------:R-:W-:Y:S03]  /*9ae0*/  HGMMA.64x256x16.F32.BF16 R24, R196, gdesc[UR8].tnspB, R24, gsb0 ;  /* 0x43e00008c4187df0 */ /* 0x000fe60008001818 */
[----:B------:R-:W-:Y:S02]  /*9af0*/  WARPGROUP.DEPBAR.LE gsb0, 0x0 ;  /* 0x00008000000079c5 */ /* 0x000fe40000010000 */
[----:B------:R-:W-:-:S15]  /*9b00*/  WARPGROUP.ARRIVE ;  /* 0x00000000000079c5 */ /* 0x000fde0000000000 */
[----:B------:R-:W-:-:S08]  /*9b10*/  NOP ;  /* 0x0000000000007918 */ /* 0x000fd00000000000 */
[----:B------:R-:W-:Y:S03]  /*9b20*/  HGMMA.64x256x16.F32.BF16 R24, R192, gdesc[UR4].tnspB, R24, gsb0 ;  /* 0x43e00004c0187df0 */ /* 0x000fe60008001818 */
[----:B------:R-:W-:Y:S02]  /*9b30*/  WARPGROUP.DEPBAR.LE gsb0, 0x0 ;  /* 0x00008000000079c5 */ /* 0x000fe40000010000 */
[----:B0-23--:R-:W-:Y:S05]  /*9b40*/  @!P0 BRA `(.L_x_30) ;  /* 0x0000000000048947 */ /* 0x00dfea0003800000 */
[----:B------:R-:W-:Y:S01]  /*9b50*/  BPT.TRAP 0x1 ;  /* 0x000000040000795c */ /* 0x000fe20000300000 */
.L_x_30:
[----:B------:R-:W0:Y:S01]  /*9b60*/  S2UR UR5, SR_SWINHI ;  /* 0x00000000000579c3 */ /* 0x000e220000002f00 */
        /* <DEDUP_REMOVED lines=23> */
[----:B------:R-:W-:Y:S01]  /*9ce0*/  UMOV UR6, UR4 ;  /* 0x0000000400067c82 */ /* 0x000fe20008000000 */
[----:B0-----:R-:W-:Y:S01]  /*9cf0*/  UMOV UR7, UR5 ;  /* 0x0000000500077c82 */ /* 0x001fe20008000000 */
[----:B------:R-:W-:Y:S01]  /*9d00*/  FMUL.FTZ R43, R43, R5 ;  /* 0x000000052b2b7220 */ /* 0x000fe20000410000 */
[----:B------:R-:W-:-:S02]  /*9d10*/  IMAD.U32 R160, RZ, RZ, UR6 ;  /* 0x00000006ffa07e24 */ /* 0x000fc4000f8e00ff */
[-C--:B------:R-:W-:Y:S01]  /*9d20*/  FMUL.FTZ R42, R42, R5.reuse ;  /* 0x000000052a2a7220 */ /* 0x080fe20000410000 */
[----:B------:R-:W-:Y:S02]  /*9d30*/  IMAD.U32 R161, RZ, RZ, UR7 ;  /* 0x00000007ffa17e24 */ /* 0x000fe4000f8e00ff */
[-C--:B------:R-:W-:Y:S01]  /*9d40*/  FMUL.FTZ R47, R47, R5.reuse ;  /* 0x000000052f2f7220 */ /* 0x080fe20000410000 */
[-C--:B------:R-:W-:Y:S01]  /*9d50*/  FMUL.FTZ R46, R46, R5.reuse ;  /* 0x000000052e2e7220 */ /* 0x080fe20000410000 */
[----:B------:R-:W-:Y:S01]  /*9d60*/  FMUL.FTZ R51, R51, R5 ;  /* 0x0000000533337220 */ /* 0x000fe20000410000 */
[----:B------:R-:W-:-:S04]  /*9d70*/  IMAD.WIDE R20, R224, 0x2, R160 ;  /* 0x00000002e0147825 */ /* 0x000fc800078e02a0 */
[-C--:B------:R-:W-:Y:S01]  /*9d80*/  FMUL.FTZ R50, R50, R5.reuse ;  /* 0x0000000532327220 */ /* 0x080fe20000410000 */
[-C--:B------:R-:W-:Y:S01]  /*9d90*/  FMUL.FTZ R55, R55, R5.reuse ;  /* 0x0000000537377220 */ /* 0x080fe20000410000 */
[-C--:B------:R-:W-:Y:S01]  /*9da0*/  FMUL.FTZ R54, R54, R5.reuse ;  /* 0x0000000536367220 */ /* 0x080fe20000410000 */
[-C--:B------:R-:W-:Y:S01]  /*9db0*/  FMUL.FTZ R59, R59, R5.reuse ;  /* 0x000000053b3b7220 */ /* 0x080fe20000410000 */
[----:B------:R-:W-:Y:S01]  /*9dc0*/  IADD3 R9, P3, R20, 0xc060, RZ ;  /* 0x0000c06014097810 */ /* 0x000fe20007f7e0ff */
[-C--:B------:R-:W-:Y:S01]  /*9dd0*/  FMUL.FTZ R58, R58, R5.reuse ;  /* 0x000000053a3a7220 */ /* 0x080fe20000410000 */
[-C--:B------:R-:W-:Y:S01]  /*9de0*/  FMUL.FTZ R63, R63, R5.reuse ;  /* 0x000000053f3f7220 */ /* 0x080fe20000410000 */
[-C--:B------:R-:W-:Y:S01]  /*9df0*/  FMUL.FTZ R62, R62, R5.reuse ;  /* 0x000000053e3e7220 */ /* 0x080fe20000410000 */
[----:B------:R-:W-:Y:S01]  /*9e00*/  LOP3.LUT R4, R9, 0x380, RZ, 0xc0, !PT ;  /* 0x0000038009047812 */ /* 0x000fe200078ec0ff */
        /* <DEDUP_REMOVED lines=41> */
[----:B------:R-:W-:Y:S01]  /*a0a0*/  LEA R7, R218, R19, 0x6 ;  /* 0x00000013da077211 */ /* 0x000fe200078e30ff */
[-C--:B------:R-:W-:Y:S01]  /*a0b0*/  FMUL.FTZ R169, R146, R5.reuse ;  /* 0x0000000592a97220 */ /* 0x080fe20000410000 */
[-C--:B------:R-:W-:Y:S01]  /*a0c0*/  FMUL.FTZ R170, R151, R5.reuse ;  /* 0x0000000597aa7220 */ /* 0x080fe20000410000 */
[----:B------:R-:W-:Y:S01]  /*a0d0*/  FMUL.FTZ R172, R150, R5 ;  /* 0x0000000596ac7220 */ /* 0x000fe20000410000 */
[-C--:B------:R-:W-:Y:S01]  /*a0e0*/  FMUL.FTZ R195, R61, R6.reuse ;  /* 0x000000063dc37220 */ /* 0x080fe20000410000 */
[-C--:B------:R-:W-:Y:S01]  /*a0f0*/  FMUL.FTZ R194, R65, R6.reuse ;  /* 0x0000000641c27220 */ /* 0x080fe20000410000 */
[----:B------:R-:W-:Y:S01]  /*a100*/  FMUL.FTZ R193, R69, R6 ;  /* 0x0000000645c17220 */ /* 0x000fe20000410000 */
[----:B------:R-:W-:Y:S01]  /*a110*/  SHF.R.U64 R4, R4, 0x3, RZ ;  /* 0x0000000304047819 */ /* 0x000fe200000012ff */
[----:B------:R-:W-:Y:S01]  /*a120*/  IMAD.X R5, RZ, RZ, R21, P3 ;  /* 0x000000ffff057224 */ /* 0x000fe200018e0615 */
[C---:B------:R-:W-:Y:S01]  /*a130*/  IADD3 R107, P4, R20.reuse, 0xc040, RZ ;  /* 0x0000c040146b7810 */ /* 0x040fe20007f9e0ff */
[----:B------:R-:W-:Y:S01]  /*a140*/  IMAD.WIDE R160, R7, 0x2, R160 ;  /* 0x0000000207a07825 */ /* 0x000fe200078e02a0 */
[----:B------:R-:W-:-:S03]  /*a150*/  IADD3 R73, P5, R20, 0xc020, RZ ;  /* 0x0000c02014497810 */ /* 0x000fc60007fbe0ff */
[-C--:B------:R-:W-:Y:S01]  /*a160*/  FMUL.FTZ R171, R32, R6.reuse ;  /* 0x0000000620ab7220 */ /* 0x080fe20000410000 */
[C---:B------:R-:W-:Y:S01]  /*a170*/  IADD3 R33, P1, R20.reuse, 0x20, RZ ;  /* 0x0000002014217810 */ /* 0x040fe20007f3e0ff */
[-C--:B------:R-:W-:Y:S01]  /*a180*/  FMUL.FTZ R197, R53, R6.reuse ;  /* 0x0000000635c57220 */ /* 0x080fe20000410000 */
[----:B------:R-:W-:Y:S01]  /*a190*/  IADD3 R64, P2, R20, 0x8040, RZ ;  /* 0x0000804014407810 */ /* 0x000fe20007f5e0ff */
[-C--:B------:R-:W-:Y:S01]  /*a1a0*/  FMUL.FTZ R181, R52, R6.reuse ;  /* 0x0000000634b57220 */ /* 0x080fe20000410000 */
[C---:B------:R-:W-:Y:S01]  /*a1b0*/  IADD3 R69, P6, R20.reuse, 0xc000, RZ ;  /* 0x0000c00014457810 */ /* 0x040fe20007fde0ff */
[-C--:B------:R-:W-:Y:S01]  /*a1c0*/  FMUL.FTZ R196, R57, R6.reuse ;  /* 0x0000000639c47220 */ /* 0x080fe20000410000 */
[----:B------:R-:W-:Y:S01]  /*a1d0*/  IADD3 R65, P0, R20, 0x8060, RZ ;  /* 0x0000806014417810 */ /* 0x000fe20007f1e0ff */
[-C--:B------:R-:W-:Y:S01]  /*a1e0*/  FMUL.FTZ R179, R60, R6.reuse ;  /* 0x000000063cb37220 */ /* 0x080fe20000410000 */
[C---:B------:R-:W-:Y:S01]  /*a1f0*/  IADD3 R61, P3, R20.reuse, 0x8020, RZ ;  /* 0x00008020143d7810 */ /* 0x040fe20007f7e0ff */
[--C-:B------:R-:W-:Y:S01]  /*a200*/  IMAD.X R7, RZ, RZ, R21.reuse, P4 ;  /* 0x000000ffff077224 */ /* 0x100fe200020e0615 */
[----:B------:R-:W-:Y:S01]  /*a210*/  LOP3.LUT R131, R20, 0x380, RZ, 0xc0, !PT ;  /* 0x0000038014837812 */ /* 0x000fe200078ec0ff */
[--C-:B------:R-:W-:Y:S01]  /*a220*/  IMAD.X R15, RZ, RZ, R21.reuse, P1 ;  /* 0x000000ffff0f7224 */ /* 0x100fe200008e0615 */
[----:B------:R-:W-:Y:S01]  /*a230*/  LOP3.LUT R4, R4, R9, RZ, 0x3c, !PT ;  /* 0x0000000904047212 */ /* 0x000fe200078e3cff */
[--C-:B------:R-:W-:Y:S01]  /*a240*/  IMAD.X R9, RZ, RZ, R21.reuse, P5 ;  /* 0x000000ffff097224 */ /* 0x100fe200028e0615 */
[-C--:B------:R-:W-:Y:S01]  /*a250*/  IADD3.X R11, RZ, R21.reuse, RZ, P6, !PT ;  /* 0x00000015ff0b7210 */ /* 0x080fe200037fe4ff */
[--C-:B------:R-:W-:Y:S01]  /*a260*/  IMAD.X R135, RZ, RZ, R21.reuse, P2 ;  /* 0x000000ffff877224 */ /* 0x100fe200010e0615 */
[-C--:B------:R-:W-:Y:S01]  /*a270*/  IADD3.X R139, RZ, R21.reuse, RZ, P3, !PT ;  /* 0x00000015ff8b7210 */ /* 0x080fe20001ffe4ff */
[----:B------:R-:W-:Y:S01]  /*a280*/  FMUL.FTZ R180, R56, R6 ;  /* 0x0000000638b47220 */ /* 0x000fe20000410000 */
[C---:B------:R-:W-:Y:S01]  /*a290*/  IADD3 R60, P4, R20.reuse, 0x8000, RZ ;  /* 0x00008000143c7810 */ /* 0x040fe20007f9e0ff */
[--C-:B------:R-:W-:Y:S01]  /*a2a0*/  IMAD.X R13, RZ, RZ, R21.reuse, P0 ;  /* 0x000000ffff0d7224 */ /* 0x100fe200000e0615 */
[C---:B------:R-:W-:Y:S01]  /*a2b0*/  IADD3 R57, P5, R20.reuse, 0x4060, RZ ;  /* 0x0000406014397810 */ /* 0x040fe20007fbe0ff */
[----:B------:R-:W-:Y:S01]  /*a2c0*/  ULDC UR10, c[0x0][0xc44] ;  /* 0x00031100000a7ab9 */ /* 0x000fe20000000800 */
[C---:B------:R-:W-:Y:S01]  /*a2d0*/  IADD3 R53, P6, R20.reuse, 0x40, RZ ;  /* 0x0000004014357810 */ /* 0x040fe20007fde0ff */
[--C-:B------:R-:W-:Y:S01]  /*a2e0*/  IMAD.X R143, RZ, RZ, R21.reuse, P4 ;  /* 0x000000ffff8f7224 */ /* 0x100fe200020e0615 */
[C---:B------:R-:W-:Y:S01]  /*a2f0*/  IADD3 R52, P1, R20.reuse, 0x4020, RZ ;  /* 0x0000402014347810 */ /* 0x040fe20007f3e0ff */
[--C-:B------:R-:W-:Y:S01]  /*a300*/  IMAD.X R147, RZ, RZ, R21.reuse, P5 ;  /* 0x000000ffff937224 */ /* 0x100fe200028e0615 */
[C---:B------:R-:W-:Y:S01]  /*a310*/  IADD3 R32, P2, R20.reuse, 0x4000, RZ ;  /* 0x0000400014207810 */ /* 0x040fe20007f5e0ff */
[--C-:B------:R-:W-:Y:S01]  /*a320*/  IMAD.X R151, RZ, RZ, R21.reuse, P6 ;  /* 0x000000ffff977224 */ /* 0x100fe200030e0615 */
[----:B------:R-:W-:Y:S01]  /*a330*/  IADD3 R30, P3, R20, 0x60, RZ ;  /* 0x00000060141e7810 */ /* 0x000fe20007f7e0ff */
[--C-:B------:R-:W-:Y:S01]  /*a340*/  IMAD.X R155, RZ, RZ, R21.reuse, P1 ;  /* 0x000000ffff9b7224 */ /* 0x100fe200008e0615 */
[----:B------:R-:W-:Y:S01]  /*a350*/  SHF.R.U64 R131, R131, 0x3, RZ ;  /* 0x0000000383837819 */ /* 0x000fe200000012ff */
[--C-:B------:R-:W-:Y:S01]  /*a360*/  IMAD.X R157, RZ, RZ, R21.reuse, P2 ;  /* 0x000000ffff9d7224 */ /* 0x100fe200010e0615 */
[----:B------:R-:W-:Y:S01]  /*a370*/  R2UR UR14, R216 ;  /* 0x00000000d80e72ca */ /* 0x000fe200000e0000 */
[----:B------:R-:W-:Y:S01]  /*a380*/  IMAD.X R159, RZ, RZ, R21, P3 ;  /* 0x000000ffff9f7224 */ /* 0x000fe200018e0615 */
[----:B------:R-:W-:Y:S01]  /*a390*/  IADD3 R56, P0, R20, 0x4040, RZ ;  /* 0x0000404014387810 */ /* 0x000fe20007f1e0ff */
[----:B------:R-:W-:Y:S01]  /*a3a0*/  ULDC.64 UR8, c[0x0][0xb90] ;  /* 0x0002e40000087ab9 */ /* 0x000fe20000000a00 */
[----:B------:R-:W-:Y:S01]  /*a3b0*/  LOP3.LUT R130, R131, R20, RZ, 0x3c, !PT ;  /* 0x0000001483827212 */ /* 0x000fe200078e3cff */
[-C--:B------:R-:W-:Y:S01]  /*a3c0*/  FMUL.FTZ R177, R68, R6.reuse ;  /* 0x0000000644b17220 */ /* 0x080fe20000410000 */
[----:B------:R-:W-:Y:S01]  /*a3d0*/  R2UR UR16, R217 ;  /* 0x00000000d91072ca */ /* 0x000fe200000e0000 */
[----:B------:R-:W0:Y:S01]  /*a3e0*/  LDC R198, c[0x0][0xbe8] ;  /* 0x0002fa00ffc67b82 */ /* 0x000e220000000800 */
[-C--:B------:R-:W-:Y:S01]  /*a3f0*/  IADD3.X R153, RZ, R21.reuse, RZ, P0, !PT ;  /* 0x00000015ff997210 */ /* 0x080fe200007fe4ff */
[-C--:B------:R-:W-:Y:S01]  /*a400*/  FMUL.FTZ R25, R25, R6.reuse ;  /* 0x0000000619197220 */ /* 0x080fe20000410000 */
[----:B------:R-:W-:Y:S01]  /*a410*/  MOV R131, R21 ;  /* 0x0000001500837202 */ /* 0x000fe20000000f00 */
[-C--:B------:R-:W-:Y:S01]  /*a420*/  FMUL.FTZ R24, R24, R6.reuse ;  /* 0x0000000618187220 */ /* 0x080fe20000410000 */
[----:B------:R-:W-:Y:S01]  /*a430*/  LOP3.LUT R21, R64, 0x380, RZ, 0xc0, !PT ;  /* 0x0000038040157812 */ /* 0x000fe200078ec0ff */
[----:B------:R-:W-:Y:S01]  /*a440*/  UIADD3 UR5, -UR14, URZ, URZ ;  /* 0x0000003f0e057290 */ /* 0x000fe2000fffe13f */
[----:B------:R-:W-:Y:S01]  /*a450*/  LOP3.LUT R20, R61, 0x380, RZ, 0xc0, !PT ;  /* 0x000003803d147812 */ /* 0x000fe200078ec0ff */
[-C--:B------:R-:W-:Y:S01]  /*a460*/  FMUL.FTZ R29, R29, R6.reuse ;  /* 0x000000061d1d7220 */ /* 0x080fe20000410000 */
[----:B------:R-:W-:Y:S01]  /*a470*/  SHF.R.U64 R21, R21, 0x3, RZ ;  /* 0x0000000315157819 */ /* 0x000fe200000012ff */
[----:B------:R-:W-:Y:S01]  /*a480*/  FMUL.FTZ R28, R28, R6 ;  /* 0x000000061c1c7220 */ /* 0x000fe20000410000 */
[----:B------:R-:W-:Y:S01]  /*a490*/  SHF.R.U64 R20, R20, 0x3, RZ ;  /* 0x0000000314147819 */ /* 0x000fe200000012ff */
[----:B------:R-:W-:Y:S01]  /*a4a0*/  UIMAD UR10, UR10, UR5, UR16 ;  /* 0x000000050a0a72a4 */ /* 0x000fe2000f8e0210 */
[----:B------:R-:W-:Y:S01]  /*a4b0*/  LOP3.LUT R134, R21, R64, RZ, 0x3c, !PT ;  /* 0x0000004015867212 */ /* 0x000fe200078e3cff */
[-C--:B------:R-:W-:Y:S01]  /*a4c0*/  FMUL.FTZ R36, R36, R6.reuse ;  /* 0x0000000624247220 */ /* 0x080fe20000410000 */
[----:B------:R-:W-:Y:S01]  /*a4d0*/  LOP3.LUT R21, R60, 0x380, RZ, 0xc0, !PT ;  /* 0x000003803c157812 */ /* 0x000fe200078ec0ff */
[----:B------:R-:W-:Y:S01]  /*a4e0*/  USHF.R.S32.HI UR11, URZ, 0x1f, UR10 ;  /* 0x0000001f3f0b7899 */ /* 0x000fe2000801140a */
[----:B------:R-:W-:Y:S01]  /*a4f0*/  LOP3.LUT R138, R20, R61, RZ, 0x3c, !PT ;  /* 0x0000003d148a7212 */ /* 0x000fe200078e3cff */
[----:B------:R-:W-:Y:S01]  /*a500*/  UIMAD.WIDE.U32 UR6, UR10, UR8, URZ ;  /* 0x000000080a0672a5 */ /* 0x000fe2000f8e003f */
[----:B------:R-:W-:Y:S01]  /*a510*/  LOP3.LUT R20, R57, 0x380, RZ, 0xc0, !PT ;  /* 0x0000038039147812 */ /* 0x000fe200078ec0ff */
[----:B------:R-:W-:Y:S01]  /*a520*/  UIMAD UR5, UR11, UR8, URZ ;  /* 0x000000080b0572a4 */ /* 0x000fe2000f8e023f */
[----:B------:R-:W-:Y:S01]  /*a530*/  LOP3.LUT R14, R33, 0x380, RZ, 0xc0, !PT ;  /* 0x00000380210e7812 */ /* 0x000fe200078ec0ff */
[----:B------:R-:W-:Y:S01]  /*a540*/  FMUL.FTZ R41, R41, R6 ;  /* 0x0000000629297220 */ /* 0x000fe20000410000 */
[----:B------:R-:W-:Y:S01]  /*a550*/  SHF.R.U64 R21, R21, 0x3, RZ ;  /* 0x0000000315157819 */ /* 0x000fe200000012ff */
[----:B------:R-:W-:Y:S01]  /*a560*/  UIMAD UR5, UR10, UR9, UR5 ;  /* 0x000000090a0572a4 */ /* 0x000fe2000f8e0205 */
[----:B------:R-:W-:Y:S01]  /*a570*/  SHF.R.U64 R20, R20, 0x3, RZ ;  /* 0x0000000314147819 */ /* 0x000fe200000012ff */
[----:B------:R-:W-:Y:S01]  /*a580*/  IMAD.U32 R126, RZ, RZ, UR6 ;  /* 0x00000006ff7e7e24 */ /* 0x000fe2000f8e00ff */
[----:B------:R-:W-:Y:S01]  /*a590*/  SHF.R.U64 R14, R14, 0x3, RZ ;  /* 0x000000030e0e7819 */ /* 0x000fe200000012ff */
[----:B------:R-:W-:Y:S01]  /*a5a0*/  UIADD3 UR6, UR7, UR5, URZ ;  /* 0x0000000507067290 */ /* 0x000fe2000fffe03f */
[----:B------:R-:W-:Y:S01]  /*a5b0*/  LOP3.LUT R142, R21, R60, RZ, 0x3c, !PT ;  /* 0x0000003c158e7212 */ /* 0x000fe200078e3cff */
[----:B------:R-:W-:Y:S01]  /*a5c0*/  UIADD3 UR5, UR12, 0x38860, URZ ;  /* 0x000388600c057890 */ /* 0x000fe2000fffe03f */
[----:B------:R-:W-:Y:S01]  /*a5d0*/  LOP3.LUT R146, R20, R57, RZ, 0x3c, !PT ;  /* 0x0000003914927212 */ /* 0x000fe200078e3cff */
[-C--:B------:R-:W-:Y:S01]  /*a5e0*/  FMUL.FTZ R40, R40, R6.reuse ;  /* 0x0000000628287220 */ /* 0x080fe20000410000 */
[----:B------:R-:W-:Y:S01]  /*a5f0*/  LOP3.LUT R21, R52, 0x380, RZ, 0xc0, !PT ;  /* 0x0000038034157812 */ /* 0x000fe200078ec0ff */
[----:B------:R-:W-:Y:S01]  /*a600*/  UPRMT UR5, UR13, 0x654, UR5 ;  /* 0x000006540d057896 */ /* 0x000fe20008000005 */
[----:B------:R-:W-:Y:S01]  /*a610*/  LOP3.LUT R10, R69, 0x380, RZ, 0xc0, !PT ;  /* 0x00000380450a7812 */ /* 0x000fe200078ec0ff */
[-C--:B------:R-:W-:Y:S01]  /*a620*/  FMUL.FTZ R44, R44, R6.reuse ;  /* 0x000000062c2c7220 */ /* 0x080fe20000410000 */
[----:B------:R-:W-:Y:S01]  /*a630*/  LOP3.LUT R57, R32, 0x380, RZ, 0xc0, !PT ;  /* 0x0000038020397812 */ /* 0x000fe200078ec0ff */
[-C--:B------:R-:W-:Y:S01]  /*a640*/  FMUL.FTZ R49, R49, R6.reuse ;  /* 0x0000000631317220 */ /* 0x080fe20000410000 */
[----:B------:R-:W-:Y:S01]  /*a650*/  LOP3.LUT R14, R14, R33, RZ, 0x3c, !PT ;  /* 0x000000210e0e7212 */ /* 0x000fe200078e3cff */
[-C--:B------:R-:W-:Y:S01]  /*a660*/  FMUL.FTZ R48, R48, R6.reuse ;  /* 0x0000000630307220 */ /* 0x080fe20000410000 */
[----:B------:R-:W-:Y:S01]  /*a670*/  LOP3.LUT R33, R56, 0x380, RZ, 0xc0, !PT ;  /* 0x0000038038217812 */ /* 0x000fe200078ec0ff */
[-C--:B------:R-:W-:Y:S01]  /*a680*/  FMUL.FTZ R176, R72, R6.reuse ;  /* 0x0000000648b07220 */ /* 0x080fe20000410000 */
[----:B------:R-:W-:Y:S01]  /*a690*/  SHF.R.U64 R21, R21, 0x3, RZ ;  /* 0x0000000315157819 */ /* 0x000fe200000012ff */
[----:B------:R-:W-:Y:S01]  /*a6a0*/  SYNCS.ARRIVE.TRANS64.RED.A1T0 RZ, [UR5], RZ ;  /* 0x000000ffffff79a7 */ /* 0x000fe20008100405 */
[----:B------:R-:W-:Y:S01]  /*a6b0*/  SHF.R.U64 R10, R10, 0x3, RZ ;  /* 0x000000030a0a7819 */ /* 0x000fe200000012ff */
[-C--:B------:R-:W-:Y:S01]  /*a6c0*/  FMUL.FTZ R76, R76, R6.reuse ;  /* 0x000000064c4c7220 */ /* 0x080fe20000410000 */
[----:B------:R-:W-:Y:S01]  /*a6d0*/  SHF.R.U64 R57, R57, 0x3, RZ ;  /* 0x0000000339397819 */ /* 0x000fe200000012ff */
[-C--:B------:R-:W-:Y:S01]  /*a6e0*/  FMUL.FTZ R81, R81, R6.reuse ;  /* 0x0000000651517220 */ /* 0x080fe20000410000 */
[----:B------:R-:W-:Y:S01]  /*a6f0*/  LOP3.LUT R20, R53, 0x380, RZ, 0xc0, !PT ;  /* 0x0000038035147812 */ /* 0x000fe200078ec0ff */
[-C--:B------:R-:W-:Y:S01]  /*a700*/  FMUL.FTZ R80, R80, R6.reuse ;  /* 0x0000000650507220 */ /* 0x080fe20000410000 */
[----:B------:R-:W-:Y:S01]  /*a710*/  SHF.R.U64 R33, R33, 0x3, RZ ;  /* 0x0000000321217819 */ /* 0x000fe200000012ff */
[----:B------:R-:W-:Y:S01]  /*a720*/  FMUL.FTZ R84, R84, R6 ;  /* 0x0000000654547220 */ /* 0x000fe20000410000 */
[----:B------:R-:W-:Y:S01]  /*a730*/  LOP3.LUT R154, R21, R52, RZ, 0x3c, !PT ;  /* 0x00000034159a7212 */ /* 0x000fe200078e3cff */
[-C--:B------:R-:W-:Y:S01]  /*a740*/  FMUL.FTZ R89, R89, R6.reuse ;  /* 0x0000000659597220 */ /* 0x080fe20000410000 */
[----:B------:R-:W-:Y:S01]  /*a750*/  LOP3.LUT R10, R10, R69, RZ, 0x3c, !PT ;  /* 0x000000450a0a7212 */ /* 0x000fe200078e3cff */
[-C--:B------:R-:W-:Y:S01]  /*a760*/  FMUL.FTZ R88, R88, R6.reuse ;  /* 0x0000000658587220 */ /* 0x080fe20000410000 */
[----:B------:R-:W-:Y:S01]  /*a770*/  IADD3 R52, P3, R160, 0x1000, RZ ;  /* 0x00001000a0347810 */ /* 0x000fe20007f7e0ff */
[----:B------:R-:W-:Y:S01]  /*a780*/  FMUL.FTZ R92, R92, R6 ;  /* 0x000000065c5c7220 */ /* 0x000fe20000410000 */
[----:B------:R-:W-:Y:S01]  /*a790*/  LOP3.LUT R156, R57, R32, RZ, 0x3c, !PT ;  /* 0x00000020399c7212 */ /* 0x000fe200078e3cff */
[-C--:B------:R-:W-:Y:S01]  /*a7a0*/  FMUL.FTZ R97, R97, R6.reuse ;  /* 0x0000000661617220 */ /* 0x080fe20000410000 */
[----:B------:R-:W-:Y:S01]  /*a7b0*/  IADD3 R57, P6, R160, 0x4000, RZ ;  /* 0x00004000a0397810 */ /* 0x000fe20007fde0ff */
[-C--:B------:R-:W-:Y:S01]  /*a7c0*/  FMUL.FTZ R96, R96, R6.reuse ;  /* 0x0000000660607220 */ /* 0x080fe20000410000 */
[----:B------:R-:W-:Y:S01]  /*a7d0*/  IADD3 R69, P2, R160, 0x7000, RZ ;  /* 0x00007000a0457810 */ /* 0x000fe20007f5e0ff */
[-C--:B------:R-:W-:Y:S01]  /*a7e0*/  FMUL.FTZ R100, R100, R6.reuse ;  /* 0x0000000664647220 */ /* 0x080fe20000410000 */
[----:B------:R-:W-:Y:S01]  /*a7f0*/  SHF.R.U64 R20, R20, 0x3, RZ ;  /* 0x0000000314147819 */ /* 0x000fe200000012ff */
[----:B------:R-:W-:Y:S01]  /*a800*/  FMUL.FTZ R104, R104, R6 ;  /* 0x0000000668687220 */ /* 0x000fe20000410000 */
[----:B------:R-:W-:Y:S01]  /*a810*/  LOP3.LUT R152, R33, R56, RZ, 0x3c, !PT ;  /* 0x0000003821987212 */ /* 0x000fe200078e3cff */
[-C--:B------:R-:W-:Y:S01]  /*a820*/  FMUL.FTZ R108, R108, R6.reuse ;  /* 0x000000066c6c7220 */ /* 0x080fe20000410000 */
[----:B------:R-:W-:Y:S01]  /*a830*/  IADD3 R33, P4, R160, 0x2000, RZ ;  /* 0x00002000a0217810 */ /* 0x000fe20007f9e0ff */
[-C--:B------:R-:W-:Y:S01]  /*a840*/  FMUL.FTZ R112, R112, R6.reuse ;  /* 0x0000000670707220 */ /* 0x080fe20000410000 */
[----:B------:R-:W-:Y:S01]  /*a850*/  LOP3.LUT R21, R52, 0x380, RZ, 0xc0, !PT ;  /* 0x0000038034157812 */ /* 0x000fe200078ec0ff */
[-C--:B------:R-:W-:Y:S01]  /*a860*/  FMUL.FTZ R116, R116, R6.reuse ;  /* 0x0000000674747220 */ /* 0x080fe20000410000 */
        /* <DEDUP_REMOVED lines=9> */
[-C--:B------:R-:W-:Y:S01]  /*a900*/  FMUL.FTZ R133, R133, R6.reuse ;  /* 0x0000000685857220 */ /* 0x080fe20000410000 */
[----:B------:R-:W-:Y:S01]  /*a910*/  SHF.R.U64 R56, R56, 0x3, RZ ;  /* 0x0000000338387819 */ /* 0x000fe200000012ff */
[-C--:B------:R-:W-:Y:S01]  /*a920*/  FMUL.FTZ R132, R132, R6.reuse ;  /* 0x0000000684847220 */ /* 0x080fe20000410000 */
[----:B------:R-:W-:Y:S01]  /*a930*/  SHF.R.U64 R68, R68, 0x3, RZ ;  /* 0x0000000344447819 */ /* 0x000fe200000012ff */
[-C--:B------:R-:W-:Y:S01]  /*a940*/  FMUL.FTZ R137, R137, R6.reuse ;  /* 0x0000000689897220 */ /* 0x080fe20000410000 */
[----:B------:R-:W-:Y:S01]  /*a950*/  SHF.R.U64 R32, R20, 0x3, RZ ;  /* 0x0000000314207819 */ /* 0x000fe200000012ff */
[----:B------:R-:W-:Y:S01]  /*a960*/  FMUL.FTZ R136, R136, R6 ;  /* 0x0000000688887220 */ /* 0x000fe20000410000 */
[----:B------:R-:W-:Y:S01]  /*a970*/  LOP3.LUT R20, R21, R52, RZ, 0x3c, !PT ;  /* 0x0000003415147212 */ /* 0x000fe200078e3cff */
[-C--:B------:R-:W-:Y:S01]  /*a980*/  FMUL.FTZ R141, R141, R6.reuse ;  /* 0x000000068d8d7220 */ /* 0x080fe20000410000 */
[----:B------:R-:W-:Y:S01]  /*a990*/  LOP3.LUT R56, R56, R57, RZ, 0x3c, !PT ;  /* 0x0000003938387212 */ /* 0x000fe200078e3cff */
[-C--:B------:R-:W-:Y:S01]  /*a9a0*/  FMUL.FTZ R140, R140, R6.reuse ;  /* 0x000000068c8c7220 */ /* 0x080fe20000410000 */
[----:B------:R-:W-:Y:S01]  /*a9b0*/  IADD3.X R21, RZ, R161, RZ, P3, !PT ;  /* 0x000000a1ff157210 */ /* 0x000fe20001ffe4ff */
[-C--:B------:R-:W-:Y:S01]  /*a9c0*/  FMUL.FTZ R145, R145, R6.reuse ;  /* 0x0000000691917220 */ /* 0x080fe20000410000 */
[----:B------:R-:W-:Y:S01]  /*a9d0*/  LOP3.LUT R68, R68, R69, RZ, 0x3c, !PT ;  /* 0x0000004544447212 */ /* 0x000fe200078e3cff */
[--C-:B------:R-:W-:Y:S01]  /*a9e0*/  IMAD.X R69, RZ, RZ, R161.reuse, P2 ;  /* 0x000000ffff457224 */ /* 0x100fe200010e06a1 */
[----:B------:R-:W-:Y:S01]  /*a9f0*/  IADD3 R57, P3, R160, 0x8000, RZ ;  /* 0x00008000a0397810 */ /* 0x000fe20007f7e0ff */
[-C--:B------:R-:W-:Y:S01]  /*aa00*/  FMUL.FTZ R144, R144, R6.reuse ;  /* 0x0000000690907220 */ /* 0x080fe20000410000 */
[----:B------:R-:W-:Y:S01]  /*aa10*/  IADD3 R123, P2, R160, 0xe000, RZ ;  /* 0x0000e000a07b7810 */ /* 0x000fe20007f5e0ff */
[----:B------:R-:W-:Y:S01]  /*aa20*/  FMUL.FTZ R149, R149, R6 ;  /* 0x0000000695957220 */ /* 0x000fe20000410000 */
[----:B------:R-:W-:Y:S01]  /*aa30*/  F2FP.BF16.F32.PACK_AB R24, R25, R24 ;  /* 0x000000181918723e */ /* 0x000fe200000010ff */
[----:B------:R-:W-:Y:S01]  /*aa40*/  FMUL.FTZ R148, R148, R6 ;  /* 0x0000000694947220 */ /* 0x000fe20000410000 */
[----:B------:R-:W-:Y:S01]  /*aa50*/  F2FP.BF16.F32.PACK_AB R25, R27, R26 ;  /* 0x0000001a1b19723e */ /* 0x000fe200000010ff */
[----:B------:R-:W-:Y:S01]  /*aa60*/  USHF.R.S32.HI UR12, URZ, 0x1f, UR14 ;  /* 0x0000001f3f0c7899 */ /* 0x000fe2000801140e */
[----:B------:R-:W-:Y:S01]  /*aa70*/  F2FP.BF16.F32.PACK_AB R27, R31, R17 ;  /* 0x000000111f1b723e */ /* 0x000fe200000010ff */
[--C-:B------:R-:W-:Y:S01]  /*aa80*/  IMAD.X R31, RZ, RZ, R161.reuse, P3 ;  /* 0x000000ffff1f7224 */ /* 0x100fe200018e06a1 */
[----:B------:R-:W-:Y:S01]  /*aa90*/  LOP3.LUT R122, R123, 0x380, RZ, 0xc0, !PT ;  /* 0x000003807b7a7812 */ /* 0x000fe200078ec0ff */
[----:B------:R-:W-:Y:S01]  /*aaa0*/  IMAD.U32 R127, RZ, RZ, UR7 ;  /* 0x00000007ff7f7e24 */ /* 0x000fe2000f8e00ff */
[----:B------:R-:W-:Y:S01]  /*aab0*/  MOV R199, R130 ;  /* 0x0000008200c77202 */ /* 0x000fe20000000f00 */
[----:B------:R-:W-:Y:S01]  /*aac0*/  IMAD.U32 R127, RZ, RZ, UR6 ;  /* 0x00000006ff7f7e24 */ /* 0x000fe2000f8e00ff */
[----:B------:R-:W-:Y:S01]  /*aad0*/  IADD3 R130, P3, R160, 0xf000, RZ ;  /* 0x0000f000a0827810 */ /* 0x000fe20007f7e0ff */
[----:B------:R-:W-:Y:S01]  /*aae0*/  ULDC.64 UR6, c[0x0][0xb88] ;  /* 0x0002e20000067ab9 */ /* 0x000fe20000000a00 */
[----:B------:R-:W-:Y:S01]  /*aaf0*/  SHF.R.U64 R122, R122, 0x3, RZ ;  /* 0x000000037a7a7819 */ /* 0x000fe200000012ff */
[----:B------:R-:W-:Y:S01]  /*ab00*/  ULDC UR5, c[0x0][0xa88] ;  /* 0x0002a20000057ab9 */ /* 0x000fe20000000800 */
[----:B------:R-:W-:Y:S01]  /*ab10*/  LOP3.LUT R17, R130, 0x380, RZ, 0xc0, !PT ;  /* 0x0000038082117812 */ /* 0x000fe200078ec0ff */
[--C-:B------:R-:W-:Y:S01]  /*ab20*/  IMAD.X R131, RZ, RZ, R161.reuse, P3 ;  /* 0x000000ffff837224 */ /* 0x100fe200018e06a1 */
[----:B------:R-:W-:Y:S01]  /*ab30*/  LOP3.LUT R122, R122, R123, RZ, 0x3c, !PT ;  /* 0x0000007b7a7a7212 */ /* 0x000fe200078e3cff */
[----:B------:R-:W-:Y:S01]  /*ab40*/  IMAD.X R123, RZ, RZ, R161, P2 ;  /* 0x000000ffff7b7224 */ /* 0x000fe200010e06a1 */
[----:B------:R-:W-:Y:S01]  /*ab50*/  LOP3.LUT R8, R73, 0x380, RZ, 0xc0, !PT ;  /* 0x0000038049087812 */ /* 0x000fe200078ec0ff */
[----:B------:R-:W-:Y:S01]  /*ab60*/  ULDC.64 UR8, c[0x0][0xae8] ;  /* 0x0002ba0000087ab9 */ /* 0x000fe20000000a00 */
[----:B------:R-:W-:-:S02]  /*ab70*/  SHF.R.U64 R17, R17, 0x3, RZ ;  /* 0x0000000311117819 */ /* 0x000fc400000012ff */
[----:B0-----:R-:W-:Y:S02]  /*ab80*/  ISETP.NE.AND P2, PT, R198, 0x1, PT ;  /* 0x00000001c600780c */ /* 0x001fe40003f45270 */
[----:B------:R-:W-:Y:S02]  /*ab90*/  SHF.R.U64 R8, R8, 0x3, RZ ;  /* 0x0000000308087819 */ /* 0x000fe400000012ff */
[----:B------:R-:W-:Y:S02]  /*aba0*/  LOP3.LUT R130, R17, R130, RZ, 0x3c, !PT ;  /* 0x0000008211827212 */ /* 0x000fe400078e3cff */
[----:B------:R-:W-:Y:S02]  /*abb0*/  MOV R17, R4 ;  /* 0x0000000400117202 */ /* 0x000fe40000000f00 */
[----:B------:R-:W0:Y:S01]  /*abc0*/  LDC R4, c[0x0][0xc38] ;  /* 0x00030e00ff047b82 */ /* 0x000e220000000800 */
[----:B------:R-:W-:-:S07]  /*abd0*/  F2FP.BF16.F32.PACK_AB R26, R29, R28 ;  /* 0x0000001c1d1a723e */ /* 0x000fce00000010ff */
[----:B------:R-:W-:Y:S01]  /*abe0*/  BAR.SYNC.DEFER_BLOCKING 0x1, 0x100 ;  /* 0x0044000000007b1d */ /* 0x000fe20000010000 */
[----:B------:R-:W-:Y:S02]  /*abf0*/  LOP3.LUT R8, R8, R73, RZ, 0x3c, !PT ;  /* 0x0000004908087212 */ /* 0x000fe400078e3cff */
[----:B------:R-:W-:Y:S02]  /*ac00*/  LOP3.LUT R12, R65, 0x380, RZ, 0xc0, !PT ;  /* 0x00000380410c7812 */ /* 0x000fe400078ec0ff */
[----:B------:R-:W-:Y:S02]  /*ac10*/  LOP3.LUT R53, R30, 0x380, RZ, 0xc0, !PT ;  /* 0x000003801e357812 */ /* 0x000fe400078ec0ff */
[----:B------:R-:W-:Y:S02]  /*ac20*/  SHF.R.U64 R12, R12, 0x3, RZ ;  /* 0x000000030c0c7819 */ /* 0x000fe400000012ff */
[----:B------:R-:W-:Y:S02]  /*ac30*/  SHF.R.U64 R53, R53, 0x3, RZ ;  /* 0x0000000335357819 */ /* 0x000fe400000012ff */
[----:B------:R-:W-:-:S02]  /*ac40*/  R2UR UR15, R215 ;  /* 0x00000000d70f72ca */ /* 0x000fc400000e0000 */
[----:B------:R-:W-:Y:S02]  /*ac50*/  LOP3.LUT R12, R12, R65, RZ, 0x3c, !PT ;  /* 0x000000410c0c7212 */ /* 0x000fe400078e3cff */
[----:B------:R-:W-:Y:S02]  /*ac60*/  LOP3.LUT R158, R53, R30, RZ, 0x3c, !PT ;  /* 0x0000001e359e7212 */ /* 0x000fe400078e3cff */
[C---:B------:R-:W-:Y:S02]  /*ac70*/  IADD3 R53, P5, R160.reuse, 0x3000, RZ ;  /* 0x00003000a0357810 */ /* 0x040fe40007fbe0ff */
[C---:B------:R-:W-:Y:S02]  /*ac80*/  IADD3 R61, P0, R160.reuse, 0x5000, RZ ;  /* 0x00005000a03d7810 */ /* 0x040fe40007f1e0ff */
[----:B------:R-:W-:Y:S02]  /*ac90*/  IADD3 R65, P1, R160, 0x6000, RZ ;  /* 0x00006000a0417810 */ /* 0x000fe40007f3e0ff */
[----:B------:R-:W-:Y:S01]  /*aca0*/  MOV R134, R134 ;  /* 0x0000008600867202 */ /* 0x000fe20000000f00 */
[----:B------:R1:W-:Y:S01]  /*acb0*/  STSM.16.M88.4 [R199], R24 ;  /* 0x00000018c7007844 */ /* 0x0003e20000000200 */
[----:B------:R-:W-:-:S02]  /*acc0*/  LOP3.LUT R52, R53, 0x380, RZ, 0xc0, !PT ;  /* 0x0000038035347812 */ /* 0x000fc400078ec0ff */
[----:B------:R-:W-:Y:S02]  /*acd0*/  LOP3.LUT R60, R61, 0x380, RZ, 0xc0, !PT ;  /* 0x000003803d3c7812 */ /* 0x000fe400078ec0ff */
[----:B------:R-:W-:Y:S02]  /*ace0*/  LOP3.LUT R64, R65, 0x380, RZ, 0xc0, !PT ;  /* 0x0000038041407812 */ /* 0x000fe400078ec0ff */
[----:B------:R-:W-:Y:S02]  /*acf0*/  LOP3.LUT R30, R57, 0x380, RZ, 0xc0, !PT ;  /* 0x00000380391e7812 */ /* 0x000fe400078ec0ff */
[----:B------:R-:W-:Y:S02]  /*ad00*/  IADD3 R135, RZ, -UR16, RZ ;  /* 0x80000010ff877c10 */ /* 0x000fe4000fffe0ff */
[----:B------:R-:W-:Y:S02]  /*ad10*/  LOP3.LUT R6, R107, 0x380, RZ, 0xc0, !PT ;  /* 0x000003806b067812 */ /* 0x000fe400078ec0ff */
[----:B------:R-:W-:Y:S01]  /*ad20*/  SHF.R.U64 R52, R52, 0x3, RZ ;  /* 0x0000000334347819 */ /* 0x000fe200000012ff */
[----:B0-----:R-:W-:Y:S01]  /*ad30*/  IMAD R135, R4, R135, UR15 ;  /* 0x0000000f04877e24 */ /* 0x001fe2000f8e0287 */
[----:B------:R-:W-:Y:S01]  /*ad40*/  SHF.R.U64 R60, R60, 0x3, RZ ;  /* 0x000000033c3c7819 */ /* 0x000fe200000012ff */
[----:B-1----:R-:W0:Y:S01]  /*ad50*/  LDC.64 R24, c[0x0][0xb98] ;  /* 0x0002e600ff187b82 */ /* 0x002e220000000a00 */
[----:B------:R-:W-:-:S02]  /*ad60*/  MOV R27, R8 ;  /* 0x00000008001b7202 */ /* 0x000fc40000000f00 */
[----:B------:R-:W-:Y:S02]  /*ad70*/  SHF.R.U64 R64, R64, 0x3, RZ ;  /* 0x0000000340407819 */ /* 0x000fe400000012ff */
[----:B------:R-:W-:Y:S02]  /*ad80*/  SHF.R.U64 R30, R30, 0x3, RZ ;  /* 0x000000031e1e7819 */ /* 0x000fe400000012ff */
[----:B------:R-:W-:Y:S01]  /*ad90*/  SHF.R.U64 R6, R6, 0x3, RZ ;  /* 0x0000000306067819 */ /* 0x000fe200000012ff */
[----:B------:R-:W1:Y:S01]  /*ada0*/  @P2 LDC R8, c[0x0][0xbec] ;  /* 0x0002fb00ff082b82 */ /* 0x000e620000000800 */
[----:B------:R-:W-:Y:S02]  /*adb0*/  F2FP.BF16.F32.PACK_AB R40, R41, R40 ;  /* 0x000000282928723e */ /* 0x000fe400000010ff */
[----:B------:R-:W-:Y:S02]  /*adc0*/  F2FP.BF16.F32.PACK_AB R41, R43, R42 ;  /* 0x0000002a2b29723e */ /* 0x000fe400000010ff */
[----:B------:R-:W-:Y:S01]  /*add0*/  LOP3.LUT R32, R32, R33, RZ, 0x3c, !PT ;  /* 0x0000002120207212 */ /* 0x000fe200078e3cff */
[--C-:B------:R-:W-:Y:S01]  /*ade0*/  IMAD.X R33, RZ, RZ, R161.reuse, P4 ;  /* 0x000000ffff217224 */ /* 0x100fe200020e06a1 */
[----:B------:R-:W-:Y:S01]  /*adf0*/  LOP3.LUT R52, R52, R53, RZ, 0x3c, !PT ;  /* 0x0000003534347212 */ /* 0x000fe200078e3cff */
[----:B------:R-:W2:Y:S01]  /*ae00*/  @P2 LDC R9, c[0x0][0xbf0] ;  /* 0x0002fc00ff092b82 */ /* 0x000ea20000000800 */
[----:B------:R-:W-:Y:S01]  /*ae10*/  LOP3.LUT R60, R60, R61, RZ, 0x3c, !PT ;  /* 0x0000003d3c3c7212 */ /* 0x000fe200078e3cff */
[--C-:B------:R-:W-:Y:S01]  /*ae20*/  IMAD.X R53, RZ, RZ, R161.reuse, P5 ;  /* 0x000000ffff357224 */ /* 0x100fe200028e06a1 */
[----:B------:R-:W-:Y:S01]  /*ae30*/  LOP3.LUT R64, R64, R65, RZ, 0x3c, !PT ;  /* 0x0000004140407212 */ /* 0x000fe200078e3cff */
[--C-:B------:R-:W-:Y:S01]  /*ae40*/  IMAD.X R65, RZ, RZ, R161.reuse, P1 ;  /* 0x000000ffff417224 */ /* 0x100fe200008e06a1 */
[----:B------:R-:W-:Y:S01]  /*ae50*/  LOP3.LUT R30, R30, R57, RZ, 0x3c, !PT ;  /* 0x000000391e1e7212 */ /* 0x000fe200078e3cff */
[----:B------:R-:W-:Y:S01]  /*ae60*/  IMAD.X R57, RZ, RZ, R161, P6 ;  /* 0x000000ffff397224 */ /* 0x000fe200030e06a1 */
[----:B------:R-:W-:Y:S01]  /*ae70*/  F2FP.BF16.F32.PACK_AB R43, R47, R46 ;  /* 0x0000002e2f2b723e */ /* 0x000fe200000010ff */
[----:B------:R-:W-:Y:S01]  /*ae80*/  IMAD R47, R135, 0x80, R223 ;  /* 0x00000080872f7824 */ /* 0x000fe200078e02df */
[----:B------:R-:W-:-:S02]  /*ae90*/  LOP3.LUT R6, R6, R107, RZ, 0x3c, !PT ;  /* 0x0000006b06067212 */ /* 0x000fc400078e3cff */
[----:B------:R-:W-:Y:S02]  /*aea0*/  IADD3.X R61, RZ, R161, RZ, P0, !PT ;  /* 0x000000a1ff3d7210 */ /* 0x000fe400007fe4ff */
[C---:B------:R-:W-:Y:S02]  /*aeb0*/  IADD3 R73, P4, R160.reuse, 0x9000, RZ ;  /* 0x00009000a0497810 */ /* 0x040fe40007f9e0ff */
[C---:B------:R-:W-:Y:S01]  /*aec0*/  IADD3 R107, P5, R160.reuse, 0xa000, RZ ;  /* 0x0000a000a06b7810 */ /* 0x040fe20007fbe0ff */
[----:B-1----:R-:W-:Y:S01]  /*aed0*/  @P2 IMAD.HI.U32 R8, R47, R8, RZ ;  /* 0x000000082f082227 */ /* 0x002fe200078e00ff */
[C---:B------:R-:W-:Y:S02]  /*aee0*/  IADD3 R111, P6, R160.reuse, 0xb000, RZ ;  /* 0x0000b000a06f7810 */ /* 0x040fe40007fde0ff */
[C---:B------:R-:W-:Y:S02]  /*aef0*/  IADD3 R115, P0, R160.reuse, 0xc000, RZ ;  /* 0x0000c000a0737810 */ /* 0x040fe40007f1e0ff */
[----:B------:R-:W-:-:S02]  /*af00*/  IADD3 R119, P1, R160, 0xd000, RZ ;  /* 0x0000d000a0777810 */ /* 0x000fc40007f3e0ff */
[----:B------:R-:W-:Y:S02]  /*af10*/  LOP3.LUT R72, R73, 0x380, RZ, 0xc0, !PT ;  /* 0x0000038049487812 */ /* 0x000fe400078ec0ff */
[----:B------:R-:W-:Y:S02]  /*af20*/  LOP3.LUT R106, R107, 0x380, RZ, 0xc0, !PT ;  /* 0x000003806b6a7812 */ /* 0x000fe400078ec0ff */
[----:B------:R-:W-:Y:S02]  /*af30*/  LOP3.LUT R110, R111, 0x380, RZ, 0xc0, !PT ;  /* 0x000003806f6e7812 */ /* 0x000fe400078ec0ff */
[----:B------:R-:W-:Y:S02]  /*af40*/  LOP3.LUT R114, R115, 0x380, RZ, 0xc0, !PT ;  /* 0x0000038073727812 */ /* 0x000fe400078ec0ff */
[----:B------:R-:W-:Y:S02]  /*af50*/  LOP3.LUT R118, R119, 0x380, RZ, 0xc0, !PT ;  /* 0x0000038077767812 */ /* 0x000fe400078ec0ff */
[----:B------:R-:W-:-:S02]  /*af60*/  LOP3.LUT R29, R160, 0x380, RZ, 0xc0, !PT ;  /* 0x00000380a01d7812 */ /* 0x000fc400078ec0ff */
[----:B------:R-:W-:Y:S01]  /*af70*/  F2FP.BF16.F32.PACK_AB R5, R35, R34 ;  /* 0x000000222305723e */ /* 0x000fe200000010ff */
[----:B------:R-:W-:Y:S01]  /*af80*/  IMAD.MOV.U32 R35, RZ, RZ, R47 ;  /* 0x000000ffff237224 */ /* 0x000fe200078e002f */
[----:B------:R-:W-:Y:S01]  /*af90*/  SHF.R.U64 R72, R72, 0x3, RZ ;  /* 0x0000000348487819 */ /* 0x000fe200000012ff */
[----:B0-----:R-:W-:Y:S01]  /*afa0*/  IMAD R34, R24, UR12, RZ ;  /* 0x0000000c18227c24 */ /* 0x001fe2000f8e02ff */
[----:B------:R-:W-:Y:S02]  /*afb0*/  SHF.R.U64 R106, R106, 0x3, RZ ;  /* 0x000000036a6a7819 */ /* 0x000fe400000012ff */
[----:B------:R-:W-:Y:S01]  /*afc0*/  SHF.R.U64 R110, R110, 0x3, RZ ;  /* 0x000000036e6e7819 */ /* 0x000fe200000012ff */
[----:B------:R-:W-:Y:S01]  /*afd0*/  IMAD R34, R25, UR14, R34 ;  /* 0x0000000e19227c24 */ /* 0x000fe2000f8e0222 */
[----:B------:R-:W-:Y:S01]  /*afe0*/  SHF.R.U64 R114, R114, 0x3, RZ ;  /* 0x0000000372727819 */ /* 0x000fe200000012ff */
[----:B------:R-:W-:Y:S01]  /*aff0*/  IMAD.WIDE.U32 R24, R24, UR14, R126 ;  /* 0x0000000e18187c25 */ /* 0x000fe2000f8e007e */
[----:B------:R-:W-:-:S02]  /*b000*/  SHF.R.U64 R118, R118, 0x3, RZ ;  /* 0x0000000376767819 */ /* 0x000fc400000012ff */
[----:B------:R-:W-:Y:S02]  /*b010*/  SHF.R.U64 R29, R29, 0x3, RZ ;  /* 0x000000031d1d7819 */ /* 0x000fe400000012ff */
[----:B------:R-:W-:Y:S02]  /*b020*/  MOV R26, R6 ;  /* 0x00000006001a7202 */ /* 0x000fe40000000f00 */
[----:B--2---:R-:W-:Y:S02]  /*b030*/  @P2 SHF.R.U32.HI R35, RZ, R9, R8 ;  /* 0x00000009ff232219 */ /* 0x004fe40000011608 */
[----:B------:R-:W-:Y:S02]  /*b040*/  MOV R15, R14 ;  /* 0x0000000e000f7202 */ /* 0x000fe40000000f00 */
[----:B------:R-:W-:Y:S02]  /*b050*/  F2FP.BF16.F32.PACK_AB R4, R175, R171 ;  /* 0x000000abaf04723e */ /* 0x000fe400000010ff */
[----:B------:R-:W-:-:S02]  /*b060*/  F2FP.BF16.F32.PACK_AB R6, R174, R36 ;  /* 0x00000024ae06723e */ /* 0x000fc400000010ff */
[----:B------:R-:W-:Y:S01]  /*b070*/  F2FP.BF16.F32.PACK_AB R7, R39, R38 ;  /* 0x000000262707723e */ /* 0x000fe200000010ff */
[----:B------:R-:W-:Y:S01]  /*b080*/  IMAD.MOV R39, RZ, RZ, -R35 ;  /* 0x000000ffff277224 */ /* 0x000fe200078e0a23 */
[----:B------:R-:W-:Y:S02]  /*b090*/  F2FP.BF16.F32.PACK_AB R48, R49, R48 ;  /* 0x000000303130723e */ /* 0x000fe400000010ff */
[----:B------:R-:W-:Y:S01]  /*b0a0*/  LOP3.LUT R72, R72, R73, RZ, 0x3c, !PT ;  /* 0x0000004948487212 */ /* 0x000fe200078e3cff */
[----:B------:R0:W-:Y:S01]  /*b0b0*/  STSM.16.M88.4 [R15], R4 ;  /* 0x000000040f007844 */ /* 0x0001e20000000200 */
[----:B------:R-:W-:Y:S01]  /*b0c0*/  LOP3.LUT R106, R106, R107, RZ, 0x3c, !PT ;  /* 0x0000006b6a6a7212 */ /* 0x000fe200078e3cff */
[--C-:B------:R-:W-:Y:S01]  /*b0d0*/  IMAD.X R107, RZ, RZ, R161.reuse, P5 ;  /* 0x000000ffff6b7224 */ /* 0x100fe200028e06a1 */
[----:B------:R-:W-:Y:S01]  /*b0e0*/  LOP3.LUT R110, R110, R111, RZ, 0x3c, !PT ;  /* 0x0000006f6e6e7212 */ /* 0x000fe200078e3cff */
[--C-:B------:R-:W-:Y:S01]  /*b0f0*/  IMAD.X R111, RZ, RZ, R161.reuse, P6 ;  /* 0x000000ffff6f7224 */ /* 0x100fe200030e06a1 */
[----:B------:R-:W-:Y:S01]  /*b100*/  LOP3.LUT R114, R114, R115, RZ, 0x3c, !PT ;  /* 0x0000007372727212 */ /* 0x000fe200078e3cff */
[----:B------:R-:W-:Y:S01]  /*b110*/  IMAD.X R115, RZ, RZ, R161, P0 ;  /* 0x000000ffff737224 */ /* 0x000fe200000e06a1 */
[----:B------:R-:W-:Y:S01]  /*b120*/  LOP3.LUT R118, R118, R119, RZ, 0x3c, !PT ;  /* 0x0000007776767212 */ /* 0x000fe200078e3cff */
[----:B------:R-:W-:Y:S01]  /*b130*/  IMAD R39, R198, R39, R47 ;  /* 0x00000027c6277224 */ /* 0x000fe200078e022f */
[----:B------:R-:W-:Y:S01]  /*b140*/  LOP3.LUT R28, R29, R160, RZ, 0x3c, !PT ;  /* 0x000000a01d1c7212 */ /* 0x000fe200078e3cff */
[----:B------:R-:W-:Y:S01]  /*b150*/  IMAD.MOV.U32 R29, RZ, RZ, R161 ;  /* 0x000000ffff1d7224 */ /* 0x000fe200078e00a1 */
[----:B------:R-:W-:-:S02]  /*b160*/  MOV R150, R150 ;  /* 0x0000009600967202 */ /* 0x000fc40000000f00 */
[----:B------:R-:W-:Y:S02]  /*b170*/  F2FP.BF16.F32.PACK_AB R42, R173, R44 ;  /* 0x0000002cad2a723e */ /* 0x000fe400000010ff */
[----:B------:R-:W-:Y:S02]  /*b180*/  F2FP.BF16.F32.PACK_AB R49, R51, R50 ;  /* 0x000000323331723e */ /* 0x000fe400000010ff */
[-C--:B------:R-:W-:Y:S01]  /*b190*/  IADD3.X R73, RZ, R161.reuse, RZ, P4, !PT ;  /* 0x000000a1ff497210 */ /* 0x080fe200027fe4ff */
[----:B------:R-:W-:Y:S01]  /*b1a0*/  STSM.16.M88.4 [R150], R40 ;  /* 0x0000002896007844 */ /* 0x000fe20000000200 */
[----:B------:R-:W-:Y:S02]  /*b1b0*/  IADD3.X R119, RZ, R161, RZ, P1, !PT ;  /* 0x000000a1ff777210 */ /* 0x000fe40000ffe4ff */
[----:B------:R-:W-:Y:S02]  /*b1c0*/  MOV R160, R10 ;  /* 0x0000000a00a07202 */ /* 0x000fe40000000f00 */
[----:B------:R-:W-:-:S02]  /*b1d0*/  MOV R158, R158 ;  /* 0x0000009e009e7202 */ /* 0x000fc40000000f00 */
[----:B------:R-:W-:Y:S02]  /*b1e0*/  F2FP.BF16.F32.PACK_AB R50, R197, R181 ;  /* 0x000000b5c532723e */ /* 0x000fe400000010ff */
[----:B------:R-:W-:Y:S02]  /*b1f0*/  F2FP.BF16.F32.PACK_AB R51, R55, R54 ;  /* 0x000000363733723e */ /* 0x000fe400000010ff */
[----:B------:R-:W-:Y:S02]  /*b200*/  MOV R161, R12 ;  /* 0x0000000c00a17202 */ /* 0x000fe40000000f00 */
[----:B------:R-:W-:Y:S01]  /*b210*/  MOV R156, R156 ;  /* 0x0000009c009c7202 */ /* 0x000fe20000000f00 */
[----:B------:R-:W-:Y:S01]  /*b220*/  STSM.16.M88.4 [R158], R48 ;  /* 0x000000309e007844 */ /* 0x000fe20000000200 */
[----:B------:R-:W-:Y:S02]  /*b230*/  F2FP.BF16.F32.PACK_AB R8, R196, R180 ;  /* 0x000000b4c408723e */ /* 0x000fe400000010ff */
[----:B------:R-:W-:-:S02]  /*b240*/  F2FP.BF16.F32.PACK_AB R9, R59, R58 ;  /* 0x0000003a3b09723e */ /* 0x000fc400000010ff */
[----:B------:R-:W-:Y:S02]  /*b250*/  F2FP.BF16.F32.PACK_AB R10, R195, R179 ;  /* 0x000000b3c30a723e */ /* 0x000fe400000010ff */
[----:B------:R-:W-:Y:S02]  /*b260*/  F2FP.BF16.F32.PACK_AB R11, R63, R62 ;  /* 0x0000003e3f0b723e */ /* 0x000fe400000010ff */
[----:B------:R-:W-:Y:S02]  /*b270*/  MOV R154, R154 ;  /* 0x0000009a009a7202 */ /* 0x000fe40000000f00 */
[----:B------:R-:W-:Y:S01]  /*b280*/  F2FP.BF16.F32.PACK_AB R12, R194, R178 ;  /* 0x000000b2c20c723e */ /* 0x000fe200000010ff */
[----:B------:R1:W-:Y:S01]  /*b290*/  STSM.16.M88.4 [R156], R8 ;  /* 0x000000089c007844 */ /* 0x0003e20000000200 */
[----:B------:R-:W-:Y:S02]  /*b2a0*/  F2FP.BF16.F32.PACK_AB R13, R67, R66 ;  /* 0x00000042430d723e */ /* 0x000fe400000010ff */
[----:B------:R-:W-:-:S02]  /*b2b0*/  F2FP.BF16.F32.PACK_AB R14, R193, R177 ;  /* 0x000000b1c10e723e */ /* 0x000fc400000010ff */
[----:B0-----:R-:W-:Y:S02]  /*b2c0*/  F2FP.BF16.F32.PACK_AB R15, R71, R70 ;  /* 0x00000046470f723e */ /* 0x001fe400000010ff */
[----:B------:R-:W-:Y:S02]  /*b2d0*/  MOV R152, R152 ;  /* 0x0000009800987202 */ /* 0x000fe40000000f00 */
[----:B------:R-:W-:Y:S01]  /*b2e0*/  F2FP.BF16.F32.PACK_AB R4, R192, R176 ;  /* 0x000000b0c004723e */ /* 0x000fe200000010ff */
[----:B------:R-:W-:Y:S01]  /*b2f0*/  STSM.16.M88.4 [R154], R12 ;  /* 0x0000000c9a007844 */ /* 0x000fe20000000200 */
[----:B------:R-:W-:Y:S02]  /*b300*/  F2FP.BF16.F32.PACK_AB R5, R75, R74 ;  /* 0x0000004a4b05723e */ /* 0x000fe400000010ff */
[----:B------:R-:W-:Y:S02]  /*b310*/  F2FP.BF16.F32.PACK_AB R6, R191, R76 ;  /* 0x0000004cbf06723e */ /* 0x000fe400000010ff */
[----:B------:R-:W-:-:S02]  /*b320*/  F2FP.BF16.F32.PACK_AB R7, R79, R78 ;  /* 0x0000004e4f07723e */ /* 0x000fc400000010ff */
[----:B-1----:R-:W-:Y:S02]  /*b330*/  IADD3 R8, P0, R35, R24, RZ ;  /* 0x0000001823087210 */ /* 0x002fe40007f1e0ff */
[----:B------:R-:W-:Y:S01]  /*b340*/  F2FP.BF16.F32.PACK_AB R80, R81, R80 ;  /* 0x000000505150723e */ /* 0x000fe200000010ff */
[----:B------:R0:W-:Y:S01]  /*b350*/  STSM.16.M88.4 [R152], R4 ;  /* 0x0000000498007844 */ /* 0x0001e20000000200 */
[----:B------:R-:W-:Y:S02]  /*b360*/  F2FP.BF16.F32.PACK_AB R81, R83, R82 ;  /* 0x000000525351723e */ /* 0x000fe400000010ff */
[----:B------:R-:W-:Y:S02]  /*b370*/  F2FP.BF16.F32.PACK_AB R88, R89, R88 ;  /* 0x000000585958723e */ /* 0x000fe400000010ff */
[----:B------:R-:W-:Y:S02]  /*b380*/  MOV R146, R146 ;  /* 0x0000009200927202 */ /* 0x000fe40000000f00 */
[----:B------:R-:W-:-:S02]  /*b390*/  F2FP.BF16.F32.PACK_AB R82, R190, R84 ;  /* 0x00000054be52723e */ /* 0x000fc400000010ff */
[----:B------:R-:W-:Y:S02]  /*b3a0*/  F2FP.BF16.F32.PACK_AB R83, R87, R86 ;  /* 0x000000565753723e */ /* 0x000fe400000010ff */
[----:B------:R-:W-:Y:S02]  /*b3b0*/  F2FP.BF16.F32.PACK_AB R89, R91, R90 ;  /* 0x0000005a5b59723e */ /* 0x000fe400000010ff */
[----:B------:R-:W-:Y:S01]  /*b3c0*/  F2FP.BF16.F32.PACK_AB R96, R97, R96 ;  /* 0x000000606160723e */ /* 0x000fe200000010ff */
[----:B------:R-:W-:Y:S01]  /*b3d0*/  STSM.16.M88.4 [R146], R80 ;  /* 0x0000005092007844 */ /* 0x000fe20000000200 */
[----:B------:R-:W-:Y:S02]  /*b3e0*/  MOV R142, R142 ;  /* 0x0000008e008e7202 */ /* 0x000fe40000000f00 */
[----:B0-----:R-:W-:Y:S02]  /*b3f0*/  SHF.R.S32.HI R4, RZ, 0x1f, R39 ;  /* 0x0000001fff047819 */ /* 0x001fe40000011427 */
[----:B------:R-:W-:-:S02]  /*b400*/  SHF.R.S32.HI R5, RZ, 0x1f, R35 ;  /* 0x0000001fff057819 */ /* 0x000fc40000011423 */
[----:B------:R-:W-:Y:S01]  /*b410*/  F2FP.BF16.F32.PACK_AB R90, R189, R92 ;  /* 0x0000005cbd5a723e */ /* 0x000fe200000010ff */
[----:B------:R-:W-:Y:S01]  /*b420*/  IMAD R4, R4, UR6, RZ ;  /* 0x0000000604047c24 */ /* 0x000fe2000f8e02ff */
[----:B------:R-:W-:Y:S02]  /*b430*/  IADD3.X R9, R5, R25, R34, P0, !PT ;  /* 0x0000001905097210 */ /* 0x000fe400007fe422 */
[----:B------:R-:W-:Y:S01]  /*b440*/  F2FP.BF16.F32.PACK_AB R91, R95, R94 ;  /* 0x0000005e5f5b723e */ /* 0x000fe200000010ff */
[----:B------:R-:W-:Y:S01]  /*b450*/  IMAD R11, R39, UR7, R4 ;  /* 0x00000007270b7c24 */ /* 0x000fe2000f8e0204 */
[----:B------:R-:W-:Y:S01]  /*b460*/  F2FP.BF16.F32.PACK_AB R97, R99, R98 ;  /* 0x000000626361723e */ /* 0x000fe200000010ff */
[----:B------:R-:W-:Y:S01]  /*b470*/  IMAD.WIDE.U32 R8, R39, UR6, R8 ;  /* 0x0000000627087c25 */ /* 0x000fe2000f8e0008 */
[----:B------:R-:W-:Y:S01]  /*b480*/  MOV R138, R138 ;  /* 0x0000008a008a7202 */ /* 0x000fe20000000f00 */
[----:B------:R-:W-:Y:S01]  /*b490*/  STSM.16.M88.4 [R142], R88 ;  /* 0x000000588e007844 */ /* 0x000fe20000000200 */
[----:B------:R-:W-:Y:S01]  /*b4a0*/  F2FP.BF16.F32.PACK_AB R98, R188, R100 ;  /* 0x00000064bc62723e */ /* 0x000fe200000010ff */
[----:B------:R-:W-:Y:S01]  /*b4b0*/  ULDC.64 UR6, c[0x0][0xb50] ;  /* 0x0002d40000067ab9 */ /* 0x000fe20000000a00 */
[----:B------:R-:W-:Y:S01]  /*b4c0*/  F2FP.BF16.F32.PACK_AB R99, R103, R102 ;  /* 0x000000666763723e */ /* 0x000fe200000010ff */
[----:B------:R-:W-:Y:S01]  /*b4d0*/  IMAD.IADD R9, R9, 0x1, R11 ;  /* 0x0000000109097824 */ /* 0x000fe200078e020b */
[----:B------:R-:W-:-:S02]  /*b4e0*/  F2FP.BF16.F32.PACK_AB R4, R187, R104 ;  /* 0x00000068bb04723e */ /* 0x000fc400000010ff */
[----:B------:R-:W-:Y:S01]  /*b4f0*/  F2FP.BF16.F32.PACK_AB R5, R3, R18 ;  /* 0x000000120305723e */ /* 0x000fe200000010ff */
[----:B------:R-:W-:Y:S01]  /*b500*/  STSM.16.M88.4 [R138], R96 ;  /* 0x000000608a007844 */ /* 0x000fe20000000200 */
[----:B------:R-:W-:Y:S01]  /*b510*/  F2FP.BF16.F32.PACK_AB R6, R186, R108 ;  /* 0x0000006cba06723e */ /* 0x000fe200000010ff */
[----:B------:R-:W-:Y:S01]  /*b520*/  IMAD R3, R198, UR5, RZ ;  /* 0x00000005c6037c24 */ /* 0x000fe2000f8e02ff */
[----:B------:R-:W-:Y:S02]  /*b530*/  F2FP.BF16.F32.PACK_AB R7, R37, R45 ;  /* 0x0000002d2507723e */ /* 0x000fe400000010ff */
[----:B------:R-:W-:Y:S02]  /*b540*/  F2FP.BF16.F32.PACK_AB R76, R185, R112 ;  /* 0x00000070b94c723e */ /* 0x000fe400000010ff */
[----:B------:R-:W-:Y:S01]  /*b550*/  F2FP.BF16.F32.PACK_AB R77, R77, R85 ;  /* 0x000000554d4d723e */ /* 0x000fe200000010ff */
[----:B------:R0:W-:Y:S01]  /*b560*/  STSM.16.M88.4 [R134], R4 ;  /* 0x0000000486007844 */ /* 0x0001e20000000200 */
[----:B------:R-:W-:-:S02]  /*b570*/  F2FP.BF16.F32.PACK_AB R78, R184, R116 ;  /* 0x00000074b84e723e */ /* 0x000fc400000010ff */
[----:B------:R-:W-:Y:S02]  /*b580*/  F2FP.BF16.F32.PACK_AB R79, R93, R101 ;  /* 0x000000655d4f723e */ /* 0x000fe400000010ff */
[----:B------:R-:W-:Y:S02]  /*b590*/  LEA R11, P3, R8, UR6, 0x2 ;  /* 0x00000006080b7c11 */ /* 0x000fe4000f8610ff */
[----:B------:R-:W-:Y:S01]  /*b5a0*/  F2FP.BF16.F32.PACK_AB R125, R121, R125 ;  /* 0x0000007d797d723e */ /* 0x000fe200000010ff */
[----:B------:R-:W-:Y:S01]  /*b5b0*/  STSM.16.M88.4 [R161], R76 ;  /* 0x0000004ca1007844 */ /* 0x000fe20000000200 */
[----:B------:R-:W-:Y:S02]  /*b5c0*/  F2FP.BF16.F32.PACK_AB R126, R133, R132 ;  /* 0x00000084857e723e */ /* 0x000fe400000010ff */
[----:B------:R-:W-:Y:S01]  /*b5d0*/  F2FP.BF16.F32.PACK_AB R127, R162, R163 ;  /* 0x000000a3a27f723e */ /* 0x000fe200000010ff */
[----:B------:R-:W-:Y:S01]  /*b5e0*/  SHFL.IDX PT, R24, R11, RZ, 0x1c1f ;  /* 0x001c1fff0b187589 */ /* 0x000fe200000e0000 */
[----:B------:R-:W-:-:S02]  /*b5f0*/  F2FP.BF16.F32.PACK_AB R136, R137, R136 ;  /* 0x000000888988723e */ /* 0x000fc400000010ff */
[----:B------:R-:W-:Y:S01]  /*b600*/  F2FP.BF16.F32.PACK_AB R137, R164, R165 ;  /* 0x000000a5a489723e */ /* 0x000fe200000010ff */
[----:B------:R-:W-:Y:S01]  /*b610*/  SHFL.IDX PT, R36, R11, 0x1, 0x1c1f ;  /* 0x003c1f000b247f89 */ /* 0x000fe200000e0000 */
[----:B0-----:R-:W-:Y:S02]  /*b620*/  F2FP.BF16.F32.PACK_AB R4, R183, R120 ;  /* 0x00000078b704723e */ /* 0x001fe400000010ff */
[----:B------:R-:W-:Y:S02]  /*b630*/  F2FP.BF16.F32.PACK_AB R5, R105, R109 ;  /* 0x0000006d6905723e */ /* 0x000fe400000010ff */
[----:B------:R-:W-:Y:S02]  /*b640*/  F2FP.BF16.F32.PACK_AB R6, R182, R124 ;  /* 0x0000007cb606723e */ /* 0x000fe400000010ff */
[----:B------:R-:W-:Y:S02]  /*b650*/  F2FP.BF16.F32.PACK_AB R7, R113, R117 ;  /* 0x000000757107723e */ /* 0x000fe400000010ff */
[----:B------:R-:W-:-:S02]  /*b660*/  F2FP.BF16.F32.PACK_AB R124, R129, R128 ;  /* 0x00000080817c723e */ /* 0x000fc400000010ff */
[----:B------:R-:W-:Y:S01]  /*b670*/  F2FP.BF16.F32.PACK_AB R138, R141, R140 ;  /* 0x0000008c8d8a723e */ /* 0x000fe200000010ff */
[----:B------:R-:W-:Y:S01]  /*b680*/  STSM.16.M88.4 [R160], R4 ;  /* 0x00000004a0007844 */ /* 0x000fe20000000200 */
[----:B------:R-:W-:Y:S02]  /*b690*/  F2FP.BF16.F32.PACK_AB R139, R166, R167 ;  /* 0x000000a7a68b723e */ /* 0x000fe400000010ff */
[----:B------:R-:W-:Y:S01]  /*b6a0*/  F2FP.BF16.F32.PACK_AB R144, R145, R144 ;  /* 0x000000909190723e */ /* 0x000fe200000010ff */
[----:B------:R-:W-:Y:S01]  /*b6b0*/  STSM.16.M88.4 [R27], R124 ;  /* 0x0000007c1b007844 */ /* 0x000fe20000000200 */
[----:B------:R-:W-:Y:S02]  /*b6c0*/  F2FP.BF16.F32.PACK_AB R145, R168, R169 ;  /* 0x000000a9a891723e */ /* 0x000fe400000010ff */
[----:B------:R-:W-:Y:S01]  /*b6d0*/  F2FP.BF16.F32.PACK_AB R146, R149, R148 ;  /* 0x000000949592723e */ /* 0x000fe200000010ff */
[----:B------:R0:W-:Y:S01]  /*b6e0*/  STSM.16.M88.4 [R26], R136 ;  /* 0x000000881a007844 */ /* 0x0001e20000000200 */
[----:B------:R-:W-:-:S02]  /*b6f0*/  F2FP.BF16.F32.PACK_AB R147, R170, R172 ;  /* 0x000000acaa93723e */ /* 0x000fc400000010ff */
[----:B------:R-:W-:Y:S02]  /*b700*/  LEA.HI.X R9, R8, UR7, R9, 0x2, P3 ;  /* 0x0000000708097c11 */ /* 0x000fe400098f1409 */
[----:B------:R-:W-:Y:S01]  /*b710*/  LEA R12, R135, R222, 0x7 ;  /* 0x000000de870c7211 */ /* 0x000fe200078e38ff */
[----:B------:R1:W-:Y:S01]  /*b720*/  STSM.16.M88.4 [R17], R144 ;  /* 0x0000009011007844 */ /* 0x0003e20000000200 */
[----:B------:R-:W-:-:S03]  /*b730*/  LOP3.LUT P0, RZ, R220, 0x3, RZ, 0xc0, !PT ;  /* 0x00000003dcff7812 */ /* 0x000fc6000780c0ff */
[----:B------:R-:W2:Y:S01]  /*b740*/  SHFL.IDX PT, R25, R9, RZ, 0x1c1f ;  /* 0x001c1fff09197589 */ /* 0x000ea200000e0000 */
[C---:B------:R-:W-:Y:S01]  /*b750*/  VIADD R10, R12.reuse, 0x8 ;  /* 0x000000080c0a7836 */ /* 0x040fe20000000000 */
[-C--:B------:R-:W-:Y:S01]  /*b760*/  ISETP.GE.OR P1, PT, R12, R3.reuse, P0 ;  /* 0x000000030c00720c */ /* 0x080fe20000726670 */
[----:B------:R-:W-:Y:S03]  /*b770*/  BAR.SYNC.DEFER_BLOCKING 0x1, 0x100 ;  /* 0x0044000000007b1d */ /* 0x000fe60000010000 */
[----:B------:R-:W-:-:S05]  /*b780*/  ISETP.GE.OR P0, PT, R10, R3, P0 ;  /* 0x000000030a00720c */ /* 0x000fca0000706670 */
[----:B0-----:R-:W0:Y:S01]  /*b790*/  LDC.64 R26, c[0x0][0xae0] ;  /* 0x0002b800ff1a7b82 */ /* 0x001e220000000a00 */
[----:B------:R-:W3:Y:S07]  /*b7a0*/  SHFL.IDX PT, R37, R9, 0x1, 0x1c1f ;  /* 0x003c1f0009257f89 */ /* 0x000eee00000e0000 */
[----:B-1----:R-:W1:Y:S01]  /*b7b0*/  @P2 LDC R17, c[0x0][0xbec] ;  /* 0x0002fb00ff112b82 */ /* 0x002e620000000800 */
[----:B--2---:R-:W-:Y:S04]  /*b7c0*/  @!P1 ST.E desc[UR36][R24.64], R2 ;  /* 0x0000000218009985 */ /* 0x004fe8000c101924 */
[----:B---3--:R2:W-:Y:S04]  /*b7d0*/  @!P0 ST.E desc[UR36][R36.64], R0 ;  /* 0x0000000024008985 */ /* 0x0085e8000c101924 */
[----:B------:R3:W5:Y:S01]  /*b7e0*/  LD.E.128 R12, desc[UR36][R20.64] ;  /* 0x00000024140c7980 */ /* 0x000762000c101d00 */
[----:B------:R-:W-:-:S02]  /*b7f0*/  UIMAD UR5, UR11, UR8, URZ ;  /* 0x000000080b0572a4 */ /* 0x000fc4000f8e023f */
[----:B------:R-:W-:Y:S01]  /*b800*/  UIMAD.WIDE.U32 UR6, UR10, UR8, URZ ;  /* 0x000000080a0672a5 */ /* 0x000fe2000f8e003f */
[----:B------:R4:W5:Y:S01]  /*b810*/  LD.E.128 R8, desc[UR36][R28.64] ;  /* 0x000000241c087980 */ /* 0x000962000c101d00 */
[----:B--2---:R-:W-:-:S03]  /*b820*/  IMAD R0, R213, 0x20, R218 ;  /* 0x00000020d5007824 */ /* 0x004fc600078e02da */
[----:B------:R-:W5:Y:S01]  /*b830*/  LD.E.128 R32, desc[UR36][R32.64] ;  /* 0x0000002420207980 */ /* 0x000f62000c101d00 */
[----:B---3--:R-:W2:Y:S01]  /*b840*/  @P2 LDC R21, c[0x0][0xbf0] ;  /* 0x0002fc00ff152b82 */ /* 0x008ea20000000800 */
[----:B------:R-:W-:Y:S01]  /*b850*/  LEA R2, R135, R0, 0x7 ;  /* 0x0000000087027211 */ /* 0x000fe200078e38ff */
[----:B------:R-:W-:Y:S01]  /*b860*/  UIMAD UR5, UR10, UR9, UR5 ;  /* 0x000000090a0572a4 */ /* 0x000fe2000f8e0205 */
[----:B------:R-:W5:Y:S02]  /*b870*/  LD.E.128 R52, desc[UR36][R52.64] ;  /* 0x0000002434347980 */ /* 0x000f64000c101d00 */
[----:B------:R-:W-:Y:S01]  /*b880*/  ULDC.64 UR8, c[0x0][0xaf0] ;  /* 0x0002bc0000087ab9 */ /* 0x000fe20000000a00 */
[----:B-1----:R-:W-:Y:S01]  /*b890*/  @P2 IMAD.HI.U32 R0, R2, R17, RZ ;  /* 0x0000001102002227 */ /* 0x002fe200078e00ff */
[----:B------:R-:W-:Y:S01]  /*b8a0*/  UIADD3 UR7, UR7, UR5, URZ ;  /* 0x0000000507077290 */ /* 0x000fe2000fffe03f */
[----:B------:R-:W5:Y:S01]  /*b8b0*/  LD.E.128 R56, desc[UR36][R56.64] ;  /* 0x0000002438387980 */ /* 0x000f62000c101d00 */
[----:B------:R-:W-:Y:S01]  /*b8c0*/  UIMAD UR5, UR12, UR8, URZ ;  /* 0x000000080c0572a4 */ /* 0x000fe2000f8e023f */
[----:B------:R-:W-:Y:S01]  /*b8d0*/  IMAD.MOV.U32 R17, RZ, RZ, R2 ;  /* 0x000000ffff117224 */ /* 0x000fe200078e0002 */
[----:B------:R-:W-:Y:S01]  /*b8e0*/  UIMAD.WIDE.U32 UR6, UR14, UR8, UR6 ;  /* 0x000000080e0672a5 */ /* 0x000fe2000f8e0006 */
[----:B------:R-:W5:Y:S01]  /*b8f0*/  LD.E.128 R60, desc[UR36][R60.64] ;  /* 0x000000243c3c7980 */ /* 0x000f62000c101d00 */
[----:B------:R-:W-:-:S03]  /*b900*/  UIMAD UR5, UR14, UR9, UR5 ;  /* 0x000000090e0572a4 */ /* 0x000fc6000f8e0205 */
[----:B------:R-:W5:Y:S04]  /*b910*/  LD.E.128 R64, desc[UR36][R64.64] ;  /* 0x0000002440407980 */ /* 0x000f68000c101d00 */
[----:B------:R-:W5:Y:S01]  /*b920*/  LD.E.128 R68, desc[UR36][R68.64] ;  /* 0x0000002444447980 */ /* 0x000f62000c101d00 */
[----:B--2---:R-:W-:-:S03]  /*b930*/  @P2 SHF.R.U32.HI R17, RZ, R21, R0 ;  /* 0x00000015ff112219 */ /* 0x004fc60000011600 */
[----:B------:R4:W5:Y:S01]  /*b940*/  LD.E.128 R4, desc[UR36][R30.64] ;  /* 0x000000241e047980 */ /* 0x000962000c101d00 */
[--C-:B------:R-:W-:Y:S01]  /*b950*/  SHF.R.S32.HI R21, RZ, 0x1f, R17.reuse ;  /* 0x0000001fff157819 */ /* 0x100fe20000011411 */
[----:B------:R-:W-:Y:S01]  /*b960*/  IMAD.MOV R25, RZ, RZ, -R17 ;  /* 0x000000ffff197224 */ /* 0x000fe200078e0a11 */
[----:B------:R-:W-:Y:S01]  /*b970*/  UIADD3 UR7, UR7, UR5, URZ ;  /* 0x0000000507077290 */ /* 0x000fe2000fffe03f */
[----:B------:R-:W5:Y:S02]  /*b980*/  LD.E.128 R72, desc[UR36][R72.64] ;  /* 0x0000002448487980 */ /* 0x000f64000c101d00 */
[----:B0-----:R-:W-:Y:S02]  /*b990*/  IMAD R0, R21, R26, RZ ;  /* 0x0000001a15007224 */ /* 0x001fe400078e02ff */
[----:B------:R-:W-:Y:S01]  /*b9a0*/  IMAD R21, R198, R25, R2 ;  /* 0x00000019c6157224 */ /* 0x000fe200078e0202 */
[----:B------:R-:W5:Y:S01]  /*b9b0*/  LD.E.128 R104, desc[UR36][R106.64] ;  /* 0x000000246a687980 */ /* 0x000f62000c101d00 */
[----:B------:R-:W-:Y:S01]  /*b9c0*/  R2UR UR9, R16 ;  /* 0x00000000100972ca */ /* 0x000fe200000e0000 */
[----:B------:R-:W-:-:S02]  /*b9d0*/  IMAD R25, R17, R27, R0 ;  /* 0x0000001b11197224 */ /* 0x000fc400078e0200 */
[----:B------:R-:W5:Y:S01]  /*b9e0*/  LD.E.128 R108, desc[UR36][R110.64] ;  /* 0x000000246e6c7980 */ /* 0x000f62000c101d00 */
[----:B------:R-:W-:Y:S01]  /*b9f0*/  IMAD.WIDE.U32 R16, R17, R26, UR6 ;  /* 0x0000000611107e25 */ /* 0x000fe2000f8e001a */
[----:B------:R-:W-:Y:S01]  /*ba00*/  SHF.R.S32.HI R0, RZ, 0x1f, R21 ;  /* 0x0000001fff007819 */ /* 0x000fe20000011415 */
[----:B------:R-:W-:Y:S01]  /*ba10*/  ULDC.64 UR6, c[0x0][0xad8] ;  /* 0x0002b60000067ab9 */ /* 0x000fe20000000a00 */
[----:B------:R-:W5:Y:S04]  /*ba20*/  LD.E.128 R112, desc[UR36][R114.64] ;  /* 0x0000002472707980 */ /* 0x000f68000c101d00 */
[----:B------:R-:W5:Y:S04]  /*ba30*/  LD.E.128 R116, desc[UR36][R118.64] ;  /* 0x0000002476747980 */ /* 0x000f68000c101d00 */
[----:B------:R-:W5:Y:S04]  /*ba40*/  LD.E.128 R120, desc[UR36][R122.64] ;  /* 0x000000247a787980 */ /* 0x000f68000c101d00 */
[----:B------:R-:W5:Y:S01]  /*ba50*/  LD.E.128 R128, desc[UR36][R130.64] ;  /* 0x0000002482807980 */ /* 0x000f62000c101d00 */
[----:B------:R-:W-:Y:S01]  /*ba60*/  @!PT LDS RZ, [RZ] ;  /* 0x00000000fffff984 */ /* 0x000fe20000000800 */
[----:B------:R-:W-:Y:S01]  /*ba70*/  @!PT LDS RZ, [RZ] ;  /* 0x00000000fffff984 */ /* 0x000fe20000000800 */
[----:B------:R-:W-:Y:S01]  /*ba80*/  @!PT LDS RZ, [RZ] ;  /* 0x00000000fffff984 */ /* 0x000fe20000000800 */
[----:B------:R-:W-:Y:S01]  /*ba90*/  @!PT LDS RZ, [RZ] ;  /* 0x00000000fffff984 */ /* 0x000fe20000000800 */
[----:B------:R0:W-:Y:S06]  /*baa0*/  MEMBAR.ALL.CTA ;  /* 0x0000000000007992 */ /* 0x0001ec0000008000 */
[----:B0-----:R-:W0:Y:S01]  /*bab0*/  FENCE.VIEW.ASYNC.S ;  /* 0x00000000000073c6 */ /* 0x001e220000000000 */
[----:B------:R-:W-:Y:S01]  /*bac0*/  IMAD.IADD R17, R17, 0x1, R25 ;  /* 0x0000000111117824 */ /* 0x000fe200078e0219 */
[----:B------:R-:W-:Y:S01]  /*bad0*/  R2UR UR10, R214 ;  /* 0x00000000d60a72ca */ /* 0x000fe200000e0000 */
[----:B------:R-:W-:Y:S01]  /*bae0*/  IMAD R2, R0, UR6, RZ ;  /* 0x0000000600027c24 */ /* 0x000fe2000f8e02ff */
[----:B------:R-:W-:Y:S01]  /*baf0*/  UIADD3 UR38, UR38, 0x1, URZ ;  /* 0x0000000126267890 */ /* 0x000fe2000fffe03f */
[----:B------:R-:W-:Y:S01]  /*bb00*/  LEA R18, R135, R218, 0x7 ;  /* 0x000000da87127211 */ /* 0x000fe200078e38ff */
[----:B------:R-:W-:Y:S01]  /*bb10*/  IMAD.WIDE.U32 R16, R21, UR6, R16 ;  /* 0x0000000615107c25 */ /* 0x000fe2000f8e0010 */
[----:B------:R-:W-:-:S02]  /*bb20*/  UIADD3 UR4, UR4, 0x38820, URZ ;  /* 0x0003882004047890 */ /* 0x000fc4000fffe03f */
[----:B------:R-:W-:Y:S01]  /*bb30*/  UISETP.NE.AND UP0, UPT, UR38, 0x2, UPT ;  /* 0x000000022600788c */ /* 0x000fe2000bf05270 */
[----:B------:R-:W-:Y:S01]  /*bb40*/  IMAD R25, R21, UR7, R2 ;  /* 0x0000000715197c24 */ /* 0x000fe2000f8e0202 */
[----:B------:R-:W-:Y:S01]  /*bb50*/  ULDC.64 UR6, c[0x0][0xa80] ;  /* 0x0002a00000067ab9 */ /* 0x000fe20000000a00 */
[-C--:B------:R-:W-:Y:S02]  /*bb60*/  ISETP.GE.AND P2, PT, R18, R3.reuse, PT ;  /* 0x000000031200720c */ /* 0x080fe40003f46270 */
[----:B------:R-:W-:Y:S01]  /*bb70*/  LEA R2, P3, R16, UR6, 0x1 ;  /* 0x0000000610027c11 */ /* 0x000fe2000f8608ff */
[----:B------:R-:W-:Y:S01]  /*bb80*/  IMAD.IADD R17, R17, 0x1, R25 ;  /* 0x0000000111117824 */ /* 0x000fe200078e0219 */
[----:B------:R-:W-:Y:S01]  /*bb90*/  USEL UR6, URZ, 0x1, UP0 ;  /* 0x000000013f067887 */ /* 0x000fe20008000000 */
[----:B------:R-:W-:Y:S01]  /*bba0*/  VIADD R0, R18, 0x20 ;  /* 0x0000002012007836 */ /* 0x000fe20000000000 */
[----:B------:R-:W-:Y:S01]  /*bbb0*/  UPRMT UR4, URZ, 0x654, UR4 ;  /* 0x000006543f047896 */ /* 0x000fe20008000004 */
[----:B------:R-:W-:Y:S01]  /*bbc0*/  ULDC UR5, c[0x0][0xc] ;  /* 0x0000030000057ab9 */ /* 0x000fe20000000800 */
[----:B------:R-:W-:Y:S01]  /*bbd0*/  ULOP3.LUT UR9, UR9, UR6, URZ, 0x3c, !UPT ;  /* 0x0000000609097292 */ /* 0x000fe2000f8e3c3f */
[----:B------:R-:W-:Y:S01]  /*bbe0*/  LEA.HI.X R17, R16, UR7, R17, 0x1, P3 ;  /* 0x0000000710117c11 */ /* 0x000fe200098f0c11 */
[----:B------:R-:W-:Y:S01]  /*bbf0*/  UIADD3 UR10, UR5, UR10, URZ ;  /* 0x0000000a050a7290 */ /* 0x000fe2000fffe03f */
[-C--:B------:R-:W-:Y:S01]  /*bc00*/  ISETP.GE.AND P1, PT, R0, R3.reuse, PT ;  /* 0x000000030000720c */ /* 0x080fe20003f26270 */
[----:B------:R-:W-:Y:S01]  /*bc10*/  VIADD R0, R18, 0x40 ;  /* 0x0000004012007836 */ /* 0x000fe20000000000 */
[----:B------:R-:W-:Y:S01]  /*bc20*/  USEL UR38, UR38, URZ, UP0 ;  /* 0x0000003f26267287 */ /* 0x000fe20008000000 */
[----:B0-----:R4:W0:Y:S01]  /*bc30*/  SHFL.IDX PT, R24, R2, RZ, 0x181f ;  /* 0x00181fff02187589 */ /* 0x00182200000e0000 */
[----:B------:R-:W-:Y:S01]  /*bc40*/  IMAD.U32 R16, RZ, RZ, UR9 ;  /* 0x00000009ff107e24 */ /* 0x000fe2000f8e00ff */
[----:B------:R-:W-:Y:S01]  /*bc50*/  MOV R214, UR10 ;  /* 0x0000000a00d67c02 */ /* 0x000fe20008000f00 */
[----:B------:R-:W-:Y:S01]  /*bc60*/  SYNCS.ARRIVE.TRANS64.RED.A1T0 RZ, [UR4], RZ ;  /* 0x000000ffffff79a7 */ /* 0x000fe20008100404 */
[----:B------:R4:W1:Y:S01]  /*bc70*/  SHFL.IDX PT, R25, R17, RZ, 0x181f ;  /* 0x00181fff11197589 */ /* 0x00086200000e0000 */
[----:B------:R-:W-:Y:S01]  /*bc80*/  BSSY B0, `(.L_x_31) ;  /* 0x0000015000007945 */ /* 0x000fe20003800000 */
[----:B------:R-:W-:-:S02]  /*bc90*/  ISETP.GE.AND P0, PT, R0, R3, PT ;  /* 0x000000030000720c */ /* 0x000fc40003f06270 */
[----:B------:R-:W-:Y:S02]  /*bca0*/  SHF.R.S32.HI R200, RZ, 0x1f, R23 ;  /* 0x0000001fffc87819 */ /* 0x000fe40000011417 */
[----:B------:R-:W-:Y:S01]  /*bcb0*/  SHF.R.S32.HI R201, RZ, 0x1f, R212 ;  /* 0x0000001fffc97819 */ /* 0x000fe200000114d4 */
[----:B------:R-:W-:Y:S08]  /*bcc0*/  @P2 BRA `(.L_x_32) ;  /* 0x0000000000402947 */ /* 0x000ff00003800000 */
[----:B------:R-:W-:Y:S02]  /*bcd0*/  ULDC UR4, c[0x0][0xac8] ;  /* 0x0002b20000047ab9 */ /* 0x000fe40000000800 */
[----:B------:R-:W-:Y:S02]  /*bce0*/  ISETP.GE.AND P4, PT, R212, UR4, PT ;  /* 0x00000004d4007c0c */ /* 0x000fe4000bf86270 */
[----:B------:R-:W-:Y:S02]  /*bcf0*/  ISETP.GE.AND P3, PT, R23, UR4, PT ;  /* 0x0000000417007c0c */ /* 0x000fe4000bf66270 */
[----:B------:R-:W-:Y:S02]  /*bd00*/  ISETP.GE.AND P2, PT, R22, UR4, PT ;  /* 0x0000000416007c0c */ /* 0x000fe4000bf46270 */
[----:B------:R-:W-:-:S07]  /*bd10*/  ISETP.GE.AND P5, PT, R19, UR4, PT ;  /* 0x0000000413007c0c */ /* 0x000fce000bfa6270 */
[----:B0-----:R-:W-:-:S04]  /*bd20*/  @!P4 LEA R26, P6, R212, R24, 0x1 ;  /* 0x00000018d41ac211 */ /* 0x001fc800078c08ff */
[----:B-1----:R-:W-:Y:S02]  /*bd30*/  @!P4 LEA.HI.X R27, R212, R25, R201, 0x1, P6 ;  /* 0x00000019d41bc211 */ /* 0x002fe400030f0cc9 */
[----:B----4-:R-:W-:Y:S01]  /*bd40*/  @!P3 LEA R28, P6, R23, R24, 0x1 ;  /* 0x00000018171cb211 */ /* 0x010fe200078c08ff */
[----:B------:R-:W-:-:S03]  /*bd50*/  @!P5 IMAD.WIDE R20, R19, 0x2, R24 ;  /* 0x000000021314d825 */ /* 0x000fc600078e0218 */
[-C--:B------:R-:W-:Y:S02]  /*bd60*/  @!P3 LEA.HI.X R29, R23, R25.reuse, R200, 0x1, P6 ;  /* 0x00000019171db211 */ /* 0x080fe400030f0cc8 */
[C---:B------:R-:W-:Y:S01]  /*bd70*/  @!P2 LEA R30, P6, R22.reuse, R24, 0x1 ;  /* 0x00000018161ea211 */ /* 0x040fe200078c08ff */
[----:B-----5:R2:W-:Y:S03]  /*bd80*/  @!P5 ST.E.128 desc[UR36][R20.64], R8 ;  /* 0x000000081400d985 */ /* 0x0205e6000c101d24 */
[----:B------:R-:W-:Y:S01]  /*bd90*/  @!P2 LEA.HI.X R31, R22, R25, R227, 0x1, P6 ;  /* 0x00000019161fa211 */ /* 0x000fe200030f0ce3 */
[----:B------:R2:W-:Y:S04]  /*bda0*/  @!P4 ST.E.128 desc[UR36][R26.64], R56 ;  /* 0x000000381a00c985 */ /* 0x0005e8000c101d24 */
[----:B------:R2:W-:Y:S04]  /*bdb0*/  @!P3 ST.E.128 desc[UR36][R28.64], R4 ;  /* 0x000000041c00b985 */ /* 0x0005e8000c101d24 */
[----:B------:R2:W-:Y:S02]  /*bdc0*/  @!P2 ST.E.128 desc[UR36][R30.64], R112 ;  /* 0x000000701e00a985 */ /* 0x0005e4000c101d24 */
.L_x_32:
[----:B------:R-:W-:Y:S05]  /*bdd0*/  BSYNC B0 ;  /* 0x0000000000007941 */ /* 0x000fea0003800000 */
.L_x_31:
[----:B--2--5:R2:W3:Y:S01]  /*bde0*/  SHFL.IDX PT, R7, R17, 0x1, 0x181f ;  /* 0x00381f0011077f89 */ /* 0x0244e200000e0000 */
[----:B------:R-:W-:Y:S03]  /*bdf0*/  BSSY B0, `(.L_x_33) ;  /* 0x0000013000007945 */ /* 0x000fe60003800000 */
[----:B------:R2:W0:Y:S01]  /*be00*/  SHFL.IDX PT, R6, R2, 0x1, 0x181f ;  /* 0x00381f0002067f89 */ /* 0x00042200000e0000 */
[----:B------:R-:W-:Y:S05]  /*be10*/  @P1 BRA `(.L_x_34) ;  /* 0x0000000000401947 */ /* 0x000fea0003800000 */
[----:B------:R-:W-:Y:S02]  /*be20*/  ULDC UR4, c[0x0][0xac8] ;  /* 0x0002b20000047ab9 */ /* 0x000fe40000000800 */
[----:B------:R-:W-:Y:S02]  /*be30*/  ISETP.GE.AND P3, PT, R212, UR4, PT ;  /* 0x00000004d4007c0c */ /* 0x000fe4000bf66270 */
[----:B------:R-:W-:Y:S02]  /*be40*/  ISETP.GE.AND P2, PT, R23, UR4, PT ;  /* 0x0000000417007c0c */ /* 0x000fe4000bf46270 */
[----:B------:R-:W-:Y:S02]  /*be50*/  ISETP.GE.AND P1, PT, R22, UR4, PT ;  /* 0x0000000416007c0c */ /* 0x000fe4000bf26270 */
[----:B------:R-:W-:-:S07]  /*be60*/  ISETP.GE.AND P4, PT, R19, UR4, PT ;  /* 0x0000000413007c0c */ /* 0x000fce000bf86270 */
[CC--:B0-----:R-:W-:Y:S02]  /*be70*/  @!P3 LEA R8, P6, R212.reuse, R6.reuse, 0x1 ;  /* 0x00000006d408b211 */ /* 0x0c1fe400078c08ff */
[-C--:B------:R-:W-:Y:S02]  /*be80*/  @!P2 LEA R10, P5, R23, R6.reuse, 0x1 ;  /* 0x00000006170aa211 */ /* 0x080fe400078a08ff */
[-C--:B---3--:R-:W-:Y:S02]  /*be90*/  @!P3 LEA.HI.X R9, R212, R7.reuse, R201, 0x1, P6 ;  /* 0x00000007d409b211 */ /* 0x088fe400030f0cc9 */
[C---:B------:R-:W-:Y:S01]  /*bea0*/  @!P1 LEA R20, P6, R22.reuse, R6, 0x1 ;  /* 0x0000000616149211 */ /* 0x040fe200078c08ff */
[----:B------:R-:W-:Y:S01]  /*beb0*/  @!P4 IMAD.WIDE R4, R19, 0x2, R6 ;  /* 0x000000021304c825 */ /* 0x000fe200078e0206 */
[-C--:B------:R-:W-:Y:S02]  /*bec0*/  @!P2 LEA.HI.X R11, R23, R7.reuse, R200, 0x1, P5 ;  /* 0x00000007170ba211 */ /* 0x080fe400028f0cc8 */
[----:B------:R-:W-:-:S02]  /*bed0*/  @!P1 LEA.HI.X R21, R22, R7, R227, 0x1, P6 ;  /* 0x0000000716159211 */ /* 0x000fc400030f0ce3 */
[----:B------:R0:W-:Y:S04]  /*bee0*/  @!P4 ST.E.128 desc[UR36][R4.64], R12 ;  /* 0x0000000c0400c985 */ /* 0x0001e8000c101d24 */
[----:B------:R0:W-:Y:S04]  /*bef0*/  @!P3 ST.E.128 desc[UR36][R8.64], R60 ;  /* 0x0000003c0800b985 */ /* 0x0001e8000c101d24 */
[----:B------:R0:W-:Y:S04]  /*bf00*/  @!P2 ST.E.128 desc[UR36][R10.64], R72 ;  /* 0x000000480a00a985 */ /* 0x0001e8000c101d24 */
[----:B------:R0:W-:Y:S02]  /*bf10*/  @!P1 ST.E.128 desc[UR36][R20.64], R116 ;  /* 0x0000007414009985 */ /* 0x0001e4000c101d24 */
.L_x_34:
[----:B------:R-:W-:Y:S05]  /*bf20*/  BSYNC B0 ;  /* 0x0000000000007941 */ /* 0x000fea0003800000 */
.L_x_33:
[----:B---3--:R3:W1:Y:S01]  /*bf30*/  SHFL.IDX PT, R7, R17, 0x2, 0x181f ;  /* 0x00581f0011077f89 */ /* 0x00866200000e0000 */
[----:B------:R-:W-:Y:S03]  /*bf40*/  BSSY B0, `(.L_x_35) ;  /* 0x0000013000007945 */ /* 0x000fe60003800000 */
[----:B0-----:R3:W0:Y:S01]  /*bf50*/  SHFL.IDX PT, R6, R2, 0x2, 0x181f ;  /* 0x00581f0002067f89 */ /* 0x00162200000e0000 */
[----:B------:R-:W-:Y:S05]  /*bf60*/  @P0 BRA `(.L_x_36) ;  /* 0x0000000000400947 */ /* 0x000fea0003800000 */
[----:B------:R-:W-:Y:S02]  /*bf70*/  ULDC UR4, c[0x0][0xac8] ;  /* 0x0002b20000047ab9 */ /* 0x000fe40000000800 */
[----:B------:R-:W-:Y:S02]  /*bf80*/  ISETP.GE.AND P4, PT, R212, UR4, PT ;  /* 0x00000004d4007c0c */ /* 0x000fe4000bf86270 */
[----:B------:R-:W-:Y:S02]  /*bf90*/  ISETP.GE.AND P5, PT, R23, UR4, PT ;  /* 0x0000000417007c0c */ /* 0x000fe4000bfa6270 */
[----:B------:R-:W-:Y:S02]  /*bfa0*/  ISETP.GE.AND P6, PT, R22, UR4, PT ;  /* 0x0000000416007c0c */ /* 0x000fe4000bfc6270 */
[----:B------:R-:W-:-:S07]  /*bfb0*/  ISETP.GE.AND P3, PT, R19, UR4, PT ;  /* 0x0000000413007c0c */ /* 0x000fce000bf66270 */
[-C--:B0-----:R-:W-:Y:S02]  /*bfc0*/  @!P4 LEA R8, P0, R212, R6.reuse, 0x1 ;  /* 0x00000006d408c211 */ /* 0x081fe400078008ff */
[-C--:B------:R-:W-:Y:S02]  /*bfd0*/  @!P5 LEA R10, P1, R23, R6.reuse, 0x1 ;  /* 0x00000006170ad211 */ /* 0x080fe400078208ff */
[----:B------:R-:W-:Y:S02]  /*bfe0*/  @!P6 LEA R12, P2, R22, R6, 0x1 ;  /* 0x00000006160ce211 */ /* 0x000fe400078408ff */
[----:B-1----:R-:W-:Y:S01]  /*bff0*/  @!P3 IMAD.WIDE R4, R19, 0x2, R6 ;  /* 0x000000021304b825 */ /* 0x002fe200078e0206 */
[-C--:B------:R-:W-:Y:S02]  /*c000*/  @!P4 LEA.HI.X R9, R212, R7.reuse, R201, 0x1, P0 ;  /* 0x00000007d409c211 */ /* 0x080fe400000f0cc9 */
[-C--:B------:R-:W-:Y:S02]  /*c010*/  @!P5 LEA.HI.X R11, R23, R7.reuse, R200, 0x1, P1 ;  /* 0x00000007170bd211 */ /* 0x080fe400008f0cc8 */
[----:B------:R-:W-:Y:S01]  /*c020*/  @!P6 LEA.HI.X R13, R22, R7, R227, 0x1, P2 ;  /* 0x00000007160de211 */ /* 0x000fe200010f0ce3 */
[----:B------:R0:W-:Y:S04]  /*c030*/  @!P3 ST.E.128 desc[UR36][R4.64], R32 ;  /* 0x000000200400b985 */ /* 0x0001e8000c101d24 */
[----:B------:R0:W-:Y:S04]  /*c040*/  @!P4 ST.E.128 desc[UR36][R8.64], R64 ;  /* 0x000000400800c985 */ /* 0x0001e8000c101d24 */
[----:B------:R0:W-:Y:S04]  /*c050*/  @!P5 ST.E.128 desc[UR36][R10.64], R104 ;  /* 0x000000680a00d985 */ /* 0x0001e8000c101d24 */
[----:B------:R0:W-:Y:S02]  /*c060*/  @!P6 ST.E.128 desc[UR36][R12.64], R120 ;  /* 0x000000780c00e985 */ /* 0x0001e4000c101d24 */
.L_x_36:
[----:B------:R-:W-:Y:S05]  /*c070*/  BSYNC B0 ;  /* 0x0000000000007941 */ /* 0x000fea0003800000 */
.L_x_35:
[----:B------:R-:W-:Y:S01]  /*c080*/  R2UR UR4, R219 ;  /* 0x00000000db0472ca */ /* 0x000fe200000e0000 */
[----:B------:R-:W-:Y:S01]  /*c090*/  VIADD R0, R18, 0x60 ;  /* 0x0000006012007836 */ /* 0x000fe20000000000 */
[----:B0-----:R0:W0:Y:S01]  /*c0a0*/  SHFL.IDX PT, R5, R17, 0x3, 0x181f ;  /* 0x00781f0011057f89 */ /* 0x00102200000e0000 */
[----:B------:R-:W-:Y:S03]  /*c0b0*/  BSSY B0, `(.L_x_37) ;  /* 0x0000016000007945 */ /* 0x000fe60003800000 */
[----:B------:R-:W-:Y:S01]  /*c0c0*/  ISETP.GE.AND P0, PT, R0, R3, PT ;  /* 0x000000030000720c */ /* 0x000fe20003f06270 */
[----:B------:R0:W0:Y:S06]  /*c0d0*/  SHFL.IDX PT, R4, R2, 0x3, 0x181f ;  /* 0x00781f0002047f89 */ /* 0x00002c00000e0000 */
[----:B------:R-:W-:-:S06]  /*c0e0*/  UIADD3 UR4, UR4, 0x1, URZ ;  /* 0x0000000104047890 */ /* 0x000fcc000fffe03f */
[----:B------:R-:W-:Y:S01]  /*c0f0*/  IMAD.U32 R219, RZ, RZ, UR4 ;  /* 0x00000004ffdb7e24 */ /* 0x000fe2000f8e00ff */
[----:B------:R-:W-:Y:S06]  /*c100*/  @P0 BRA `(.L_x_38) ;  /* 0x0000000000400947 */ /* 0x000fec0003800000 */
        /* <DEDUP_REMOVED lines=8> */
[----:B--234-:R-:W-:Y:S01]  /*c190*/  @!P3 IMAD.WIDE R2, R19, 0x2, R4 ;  /* 0x000000021302b825 */ /* 0x01cfe200078e0204 */
[-C--:B-1----:R-:W-:Y:S02]  /*c1a0*/  @!P4 LEA.HI.X R7, R212, R5.reuse, R201, 0x1, P0 ;  /* 0x00000005d407c211 */ /* 0x082fe400000f0cc9 */
[-C--:B------:R-:W-:Y:S02]  /*c1b0*/  @!P5 LEA.HI.X R9, R23, R5.reuse, R200, 0x1, P1 ;  /* 0x000000051709d211 */ /* 0x080fe400008f0cc8 */
[----:B------:R-:W-:Y:S01]  /*c1c0*/  @!P6 LEA.HI.X R11, R22, R5, R227, 0x1, P2 ;  /* 0x00000005160be211 */ /* 0x000fe200010f0ce3 */
[----:B------:R0:W-:Y:S04]  /*c1d0*/  @!P3 ST.E.128 desc[UR36][R2.64], R52 ;  /* 0x000000340200b985 */ /* 0x0001e8000c101d24 */
[----:B------:R0:W-:Y:S04]  /*c1e0*/  @!P4 ST.E.128 desc[UR36][R6.64], R68 ;  /* 0x000000440600c985 */ /* 0x0001e8000c101d24 */
[----:B------:R0:W-:Y:S04]  /*c1f0*/  @!P5 ST.E.128 desc[UR36][R8.64], R108 ;  /* 0x0000006c0800d985 */ /* 0x0001e8000c101d24 */
[----:B------:R0:W-:Y:S02]  /*c200*/  @!P6 ST.E.128 desc[UR36][R10.64], R128 ;  /* 0x000000800a00e985 */ /* 0x0001e4000c101d24 */
.L_x_38:
[----:B------:R-:W-:Y:S05]  /*c210*/  BSYNC B0 ;  /* 0x0000000000007941 */ /* 0x000fea0003800000 */
.L_x_37:
[----:B------:R-:W5:Y:S01]  /*c220*/  LDC R0, c[0x0][0xc34] ;  /* 0x00030d00ff007b82 */ /* 0x000f620000000800 */
[----:B------:R-:W-:-:S13]  /*c230*/  R2UR UR4, R214 ;  /* 0x00000000d60472ca */ /* 0x000fda00000e0000 */
[----:B-----5:R-:W-:-:S13]  /*c240*/  ISETP.LE.AND P0, PT, R0, UR4, PT ;  /* 0x0000000400007c0c */ /* 0x020fda000bf03270 */
[----:B------:R-:W-:Y:S05]  /*c250*/  @!P0 BRA `(.L_x_39) ;  /* 0xffffff4800b88947 */ /* 0x000fea000383ffff */
[----:B------:R-:W-:Y:S05]  /*c260*/  EXIT ;  /* 0x000000000000794d */ /* 0x000fea0003800000 */
.L_x_5:
[----:B------:R-:W-:-:S08]  /*c270*/  NOP ;  /* 0x0000000000007918 */ /* 0x000fd00000000000 */
[----:B0-----:R-:W0:-:S00]  /*c280*/  USETMAXREG.DEALLOC.CTAPOOL 0x28 ;  /* 0x00000028000079c8 */ /* 0x001e0000080e0500 */
[----:B------:R-:W1:Y:S01]  /*c290*/  S2UR UR9, SR_CTAID.X ;  /* 0x00000000000979c3 */ /* 0x000e620000002500 */
[----:B0-----:R-:W-:Y:S01]  /*c2a0*/  MOV R0, 0x1 ;  /* 0x0000000100007802 */ /* 0x001fe20000000f00 */
[----:B------:R-:W-:Y:S02]  /*c2b0*/  IMAD.MOV.U32 R22, RZ, RZ, RZ ;  /* 0x000000ffff167224 */ /* 0x000fe400078e00ff */
[----:B------:R-:W-:-:S04]  /*c2c0*/  IMAD.MOV.U32 R25, RZ, RZ, 0x1 ;  /* 0x00000001ff197424 */ /* 0x000fc800078e00ff */
[----:B------:R-:W1:Y:S02]  /*c2d0*/  LDC R2, c[0x0][0xc34] ;  /* 0x00030d00ff027b82 */ /* 0x000e640000000800 */
[----:B-1----:R-:W-:-:S13]  /*c2e0*/  ISETP.LE.AND P0, PT, R2, UR9, PT ;  /* 0x0000000902007c0c */ /* 0x002fda000bf03270 */
[----:B------:R-:W-:Y:S05]  /*c2f0*/  @P0 BRA `(.L_x_40) ;  /* 0x0000003400c40947 */ /* 0x000fea0003800000 */
[----:B------:R-:W2:Y:S01]  /*c300*/  LDL R3, [R1+0xc] ;  /* 0x00000c0001037983 */ /* 0x000ea20000100800 */
[----:B------:R-:W-:Y:S01]  /*c310*/  IMAD.SHL.U32 R26, R27, 0x8, RZ ;  /* 0x000000081b1a7824 */ /* 0x000fe200078e00ff */
[----:B------:R-:W-:Y:S01]  /*c320*/  ULDC.64 UR6, c[0x0][0x2f0] ;  /* 0x0000bc0000067ab9 */ /* 0x000fe20000000a00 */
[----:B------:R-:W-:Y:S01]  /*c330*/  ULDC.64 UR4, c[0x0][0x418] ;  /* 0x0001060000047ab9 */ /* 0x000fe20000000a00 */
[----:B------:R-:W-:Y:S01]  /*c340*/  ULDC UR8, c[0x0][0x2b8] ;  /* 0x0000ae0000087ab9 */ /* 0x000fe20000000800 */
[----:B------:R-:W-:Y:S01]  /*c350*/  UISETP.NE.U32.AND UP0, UPT, UR4, URZ, UPT ;  /* 0x0000003f0400728c */ /* 0x000fe2000bf05070 */
[C---:B------:R-:W-:Y:S01]  /*c360*/  LOP3.LUT R0, R26.reuse, 0x1f8, RZ, 0xc0, !PT ;  /* 0x000001f81a007812 */ /* 0x040fe200078ec0ff */
[----:B------:R-:W-:Y:S01]  /*c370*/  UMOV UR39, 0x400 ;  /* 0x0000040000277882 */ /* 0x000fe20000000000 */
[----:B------:R-:W-:Y:S01]  /*c380*/  LOP3.LUT R37, R26, 0x38, RZ, 0xc0, !PT ;  /* 0x000000381a257812 */ /* 0x000fe200078ec0ff */
[----:B------:R-:W-:Y:S01]  /*c390*/  UISETP.NE.AND.EX UP0, UPT, UR5, URZ, UPT, UP0 ;  /* 0x0000003f0500728c */ /* 0x000fe2000bf05300 */
[----:B------:R-:W-:Y:S01]  /*c3a0*/  LOP3.LUT R16, R16, 0xfffffffb, RZ, 0xc0, !PT ;  /* 0xfffffffb10107812 */ /* 0x000fe200078ec0ff */
[----:B------:R-:W-:Y:S01]  /*c3b0*/  ULDC UR4, c[0x0][0x424] ;  /* 0x0001090000047ab9 */ /* 0x000fe20000000800 */
[----:B------:R-:W-:Y:S01]  /*c3c0*/  SHF.R.U32.HI R34, RZ, 0x3, R27 ;  /* 0x00000003ff227819 */ /* 0x000fe2000001161b */
[----:B------:R-:W-:Y:S01]  /*c3d0*/  USEL UR4, UR4, 0x1, UP0 ;  /* 0x0000000104047887 */ /* 0x000fe20008000000 */
[----:B------:R-:W-:Y:S01]  /*c3e0*/  STL [R1], RZ ;  /* 0x000000ff01007387 */ /* 0x000fe20000100800 */
[----:B------:R-:W-:Y:S01]  /*c3f0*/  IMAD.U32 R36, RZ, RZ, UR9 ;  /* 0x00000009ff247e24 */ /* 0x000fe2000f8e00ff */
[----:B------:R-:W-:Y:S01]  /*c400*/  LOP3.LUT R34, R34, 0xf, RZ, 0xc0, !PT ;  /* 0x0000000f22227812 */ /* 0x000fe200078ec0ff */
[----:B------:R-:W-:Y:S01]  /*c410*/  UIMAD UR38, UR4, UR6, URZ ;  /* 0x00000006042672a4 */ /* 0x000fe2000f8e023f */
[----:B------:R-:W0:Y:S01]  /*c420*/  S2UR UR6, SR_CgaCtaId ;  /* 0x00000000000679c3 */ /* 0x000e220000008800 */
[----:B------:R-:W-:Y:S01]  /*c430*/  IMAD.MOV.U32 R25, RZ, RZ, 0x1 ;  /* 0x00000001ff197424 */ /* 0x000fe200078e00ff */
[----:B------:R-:W-:Y:S01]  /*c440*/  MOV R22, RZ ;  /* 0x000000ff00167202 */ /* 0x000fe20000000f00 */
[----:B------:R-:W-:Y:S01]  /*c450*/  UIADD3 UR4, UR38, 0x4f, URZ ;  /* 0x0000004f26047890 */ /* 0x000fe2000fffe03f */
[----:B------:R-:W-:Y:S01]  /*c460*/  ULDC UR40, c[0x0][0x448] ;  /* 0x0001120000287ab9 */ /* 0x000fe20000000800 */
[----:B------:R-:W-:-:S02]  /*c470*/  ULDC UR43, c[0x0][0xc] ;  /* 0x00000300002b7ab9 */ /* 0x000fc40000000800 */
[----:B------:R-:W-:-:S04]  /*c480*/  UIMAD.WIDE UR4, UR4, 0x66666667, URZ ;  /* 0x66666667040478a5 */ /* 0x000fc8000f8e023f */
[----:B------:R-:W-:-:S04]  /*c490*/  USHF.R.U32.HI UR4, URZ, 0x1f, UR5 ;  /* 0x0000001f3f047899 */ /* 0x000fc80008011605 */
[----:B------:R-:W-:-:S03]  /*c4a0*/  ULEA.HI.SX32 UR5, UR5, UR4, 0x1b ;  /* 0x0000000405057291 */ /* 0x000fc6000f8fda3f */
[----:B------:R-:W-:Y:S01]  /*c4b0*/  ULDC UR4, c[0x0][0x288] ;  /* 0x0000a20000047ab9 */ /* 0x000fe20000000800 */
[----:B------:R-:W-:Y:S02]  /*c4c0*/  UIADD3 UR44, UR5, -0x1, URZ ;  /* 0xffffffff052c7890 */ /* 0x000fe4000fffe03f */
[----:B------:R-:W-:Y:S02]  /*c4d0*/  UIMAD UR40, UR40, UR4, URZ ;  /* 0x00000004282872a4 */ /* 0x000fe4000f8e023f */
[----:B------:R-:W-:Y:S02]  /*c4e0*/  UIADD3 UR41, UR5, -0x2, URZ ;  /* 0xfffffffe05297890 */ /* 0x000fe4000fffe03f */
[----:B0-----:R-:W-:Y:S02]  /*c4f0*/  ULEA UR39, UR6, UR39, 0x18 ;  /* 0x0000002706277291 */ /* 0x001fe4000f8ec03f */
[----:B------:R-:W-:-:S06]  /*c500*/  UIMAD UR6, UR44, -0x50, UR38 ;  /* 0xffffffb02c0678a4 */ /* 0x000fcc000f8e0226 */
[----:B------:R-:W-:Y:S02]  /*c510*/  IADD3 R33, -R34, UR6, RZ ;  /* 0x0000000622217c10 */ /* 0x000fe4000fffe1ff */
[----:B--2---:R-:W-:Y:S02]  /*c520*/  R2UR UR10, R3 ;  /* 0x00000000030a72ca */ /* 0x004fe400000e0000 */
[----:B------:R-:W-:Y:S02]  /*c530*/  LOP3.LUT R3, R0, 0x38, R27, 0x78, !PT ;  /* 0x0000003800037812 */ /* 0x000fe400078e781b */
[----:B------:R-:W-:Y:S02]  /*c540*/  LOP3.LUT R0, R37, 0x40, RZ, 0xfc, !PT ;  /* 0x0000004025007812 */ /* 0x000fe400078efcff */
[----:B------:R-:W-:Y:S02]  /*c550*/  SHF.L.U32 R27, R27, 0x4, RZ ;  /* 0x000000041b1b7819 */ /* 0x000fe400000006ff */
[----:B------:R-:W-:-:S02]  /*c560*/  ISETP.GE.AND P2, PT, R0, UR7, PT ;  /* 0x0000000700007c0c */ /* 0x000fc4000bf46270 */
[C---:B------:R-:W-:Y:S02]  /*c570*/  ISETP.GE.AND P1, PT, R0.reuse, UR8, PT ;  /* 0x0000000800007c0c */ /* 0x040fe4000bf26270 */
[----:B------:R-:W-:Y:S01]  /*c580*/  ISETP.GE.AND P0, PT, R0, UR7, PT ;  /* 0x0000000700007c0c */ /* 0x000fe2000bf06270 */
[----:B------:R-:W-:Y:S01]  /*c590*/  ULOP3.LUT UR42, UR10, 0x2, URZ, 0xfc, !UPT ;  /* 0x000000020a2a7892 */ /* 0x000fe2000f8efc3f */
[----:B------:R-:W-:Y:S02]  /*c5a0*/  LOP3.LUT R0, R37, 0x80, RZ, 0xfc, !PT ;  /* 0x0000008025007812 */ /* 0x000fe400078efcff */
[----:B------:R-:W-:Y:S02]  /*c5b0*/  LOP3.LUT R27, R34, 0x70, R27, 0xf8, !PT ;  /* 0x00000070221b7812 */ /* 0x000fe400078ef81b */
[----:B------:R-:W-:-:S03]  /*c5c0*/  LOP3.LUT R26, R3, 0x200, R26, 0xf8, !PT ;  /* 0x00000200031a7812 */ /* 0x000fc600078ef81a */
[----:B------:R-:W-:Y:S02]  /*c5d0*/  @P2 LOP3.LUT R16, R16, 0x4, RZ, 0xfc, !PT ;  /* 0x0000000410102812 */ /* 0x000fe400078efcff */
[----:B------:R-:W-:Y:S02]  /*c5e0*/  ISETP.GE.AND P2, PT, R0, UR7, PT ;  /* 0x0000000700007c0c */ /* 0x000fe4000bf46270 */
[----:B------:R-:W-:-:S04]  /*c5f0*/  LOP3.LUT R16, R16, 0xffffdfff, RZ, 0xc0, !PT ;  /* 0xffffdfff10107812 */ /* 0x000fc800078ec0ff */
[----:B------:R-:W-:Y:S02]  /*c600*/  @P1 LOP3.LUT R16, R16, 0x2000, RZ, 0xfc, !PT ;  /* 0x0000200010101812 */ /* 0x000fe400078efcff */
[----:B------:R-:W-:Y:S02]  /*c610*/  ISETP.GE.AND P1, PT, R0, UR8, PT ;  /* 0x0000000800007c0c */ /* 0x000fe4000bf26270 */
[----:B------:R-:W-:-:S04]  /*c620*/  LOP3.LUT R16, R16, 0xffffffbf, RZ, 0xc0, !PT ;  /* 0xffffffbf10107812 */ /* 0x000fc800078ec0ff */
[----:B------:R-:W-:Y:S02]  /*c630*/  @P0 LOP3.LUT R16, R16, 0x40, RZ, 0xfc, !PT ;  /* 0x0000004010100812 */ /* 0x000fe400078efcff */
[----:B------:R-:W-:Y:S01]  /*c640*/  ISETP.GE.AND P0, PT, R0, UR7, PT ;  /* 0x0000000700007c0c */ /* 0x000fe2000bf06270 */
[----:B------:R-:W-:Y:S01]  /*c650*/  IMAD.U32 R0, RZ, RZ, UR44 ;  /* 0x0000002cff007e24 */ /* 0x000fe2000f8e00ff */
[----:B------:R-:W-:-:S03]  /*c660*/  LOP3.LUT R16, R16, 0xfffffffd, RZ, 0xc0, !PT ;  /* 0xfffffffd10107812 */ /* 0x000fc600078ec0ff */
[----:B------:R-:W-:Y:S01]  /*c670*/  IMAD R2, R0, 0x50, R27 ;  /* 0x0000005000027824 */ /* 0x000fe200078e021b */
[----:B------:R-:W-:Y:S02]  /*c680*/  @P2 LOP3.LUT R16, R16, 0x2, RZ, 0xfc, !PT ;  /* 0x0000000210102812 */ /* 0x000fe400078efcff */
[C---:B------:R-:W-:Y:S02]  /*c690*/  LOP3.LUT R0, R37.reuse, 0xc0, RZ, 0xfc, !PT ;  /* 0x000000c025007812 */ /* 0x040fe400078efcff */
[----:B------:R-:W-:Y:S01]  /*c6a0*/  LOP3.LUT R16, R16, 0xffffefff, RZ, 0xc0, !PT ;  /* 0xffffefff10107812 */ /* 0x000fe200078ec0ff */
[----:B------:R0:W-:Y:S01]  /*c6b0*/  STL [R1+0x8], R2 ;  /* 0x0000080201007387 */ /* 0x0001e20000100800 */
[----:B------:R-:W-:Y:S02]  /*c6c0*/  ISETP.GE.AND P2, PT, R37, UR7, PT ;  /* 0x0000000725007c0c */ /* 0x000fe4000bf46270 */
[----:B------:R-:W-:-:S04]  /*c6d0*/  @P1 LOP3.LUT R16, R16, 0x1000, RZ, 0xfc, !PT ;  /* 0x0000100010101812 */ /* 0x000fc800078efcff */
[----:B------:R-:W-:-:S04]  /*c6e0*/  LOP3.LUT R16, R16, 0xffffffdf, RZ, 0xc0, !PT ;  /* 0xffffffdf10107812 */ /* 0x000fc800078ec0ff */
[----:B------:R-:W-:Y:S02]  /*c6f0*/  @P0 LOP3.LUT R16, R16, 0x20, RZ, 0xfc, !PT ;  /* 0x0000002010100812 */ /* 0x000fe400078efcff */
[----:B------:R-:W-:Y:S02]  /*c700*/  ISETP.GE.AND P0, PT, R2, UR38, PT ;  /* 0x0000002602007c0c */ /* 0x000fe4000bf06270 */
[----:B------:R-:W-:Y:S02]  /*c710*/  LOP3.LUT R16, R16, 0xfffffffe, RZ, 0xc0, !PT ;  /* 0xfffffffe10107812 */ /* 0x000fe400078ec0ff */
[----:B------:R-:W-:Y:S02]  /*c720*/  ISETP.LT.U32.AND P1, PT, R27, 0x50, !P0 ;  /* 0x000000501b00780c */ /* 0x000fe40004721070 */
[----:B------:R-:W-:Y:S02]  /*c730*/  ISETP.GE.AND P0, PT, R0, UR7, PT ;  /* 0x0000000700007c0c */ /* 0x000fe4000bf06270 */
[----:B------:R-:W-:-:S02]  /*c740*/  LOP3.LUT R16, R16, 0xfffffbff, RZ, 0xc0, !PT ;  /* 0xfffffbff10107812 */ /* 0x000fc400078ec0ff */
[----:B0-----:R-:W-:-:S05]  /*c750*/  LEA R2, R26, UR39, 0x1 ;  /* 0x000000271a027c11 */ /* 0x001fca000f8e08ff */
[----:B------:R0:W-:Y:S02]  /*c760*/  STL [R1+0x4], R2 ;  /* 0x0000040201007387 */ /* 0x0001e40000100800 */
[----:B------:R-:W-:Y:S02]  /*c770*/  @P1 LOP3.LUT R16, R16, 0x400, RZ, 0xfc, !PT ;  /* 0x0000040010101812 */ /* 0x000fe400078efcff */
[----:B------:R-:W-:Y:S02]  /*c780*/  ISETP.GE.AND P1, PT, R0, UR8, PT ;  /* 0x0000000800007c0c */ /* 0x000fe4000bf26270 */
[----:B------:R-:W-:Y:S02]  /*c790*/  @P0 LOP3.LUT R16, R16, 0x1, RZ, 0xfc, !PT ;  /* 0x0000000110100812 */ /* 0x000fe400078efcff */
[----:B------:R-:W-:Y:S02]  /*c7a0*/  ISETP.GE.AND P0, PT, R0, UR7, PT ;  /* 0x0000000700007c0c */ /* 0x000fe4000bf06270 */
[----:B------:R-:W-:-:S07]  /*c7b0*/  LOP3.LUT R16, R16, 0xfffff7ff, RZ, 0xc0, !PT ;  /* 0xfffff7ff10107812 */ /* 0x000fce00078ec0ff */
[----:B------:R-:W-:Y:S02]  /*c7c0*/  @P1 LOP3.LUT R16, R16, 0x800, RZ, 0xfc, !PT ;  /* 0x0000080010101812 */ /* 0x000fe400078efcff */
[----:B------:R-:W-:Y:S02]  /*c7d0*/  ISETP.GE.AND P1, PT, R37, UR7, PT ;  /* 0x0000000725007c0c */ /* 0x000fe4000bf26270 */
[----:B------:R-:W-:-:S04]  /*c7e0*/  LOP3.LUT R16, R16, 0xffffffef, RZ, 0xc0, !PT ;  /* 0xffffffef10107812 */ /* 0x000fc800078ec0ff */
[----:B------:R-:W-:Y:S02]  /*c7f0*/  @P0 LOP3.LUT R16, R16, 0x10, RZ, 0xfc, !PT ;  /* 0x0000001010100812 */ /* 0x000fe400078efcff */
[----:B------:R-:W-:Y:S02]  /*c800*/  ISETP.GE.AND P0, PT, R37, UR8, PT ;  /* 0x0000000825007c0c */ /* 0x000fe4000bf06270 */
[----:B------:R-:W-:-:S04]  /*c810*/  LOP3.LUT R16, R16, 0xfffffff7, RZ, 0xc0, !PT ;  /* 0xfffffff710107812 */ /* 0x000fc800078ec0ff */
[----:B------:R-:W-:-:S04]  /*c820*/  @P2 LOP3.LUT R16, R16, 0x8, RZ, 0xfc, !PT ;  /* 0x0000000810102812 */ /* 0x000fc800078efcff */
[----:B------:R-:W-:-:S04]  /*c830*/  LOP3.LUT R16, R16, 0xffffbfff, RZ, 0xc0, !PT ;  /* 0xffffbfff10107812 */ /* 0x000fc800078ec0ff */
[----:B------:R-:W-:-:S04]  /*c840*/  LOP3.LUT R16, R16, 0xffffff7f, RZ, 0xc0, !PT ;  /* 0xffffff7f10107812 */ /* 0x000fc800078ec0ff */
[----:B------:R-:W-:-:S04]  /*c850*/  @P1 LOP3.LUT R16, R16, 0x80, RZ, 0xfc, !PT ;  /* 0x0000008010101812 */ /* 0x000fc800078efcff */
[----:B0-----:R-:W-:-:S07]  /*c860*/  @P0 LOP3.LUT R16, R16, 0x4000, RZ, 0xfc, !PT ;  /* 0x0000400010100812 */ /* 0x001fce00078efcff */
.L_x_77:
[----:B0-----:R-:W0:Y:S01]  /*c870*/  LDC R0, c[0x0][0xc38] ;  /* 0x00030e00ff007b82 */ /* 0x001e220000000800 */
[----:B------:R-:W-:Y:S01]  /*c880*/  IMAD.MOV.U32 R24, RZ, RZ, R36 ;  /* 0x000000ffff187224 */ /* 0x000fe200078e0024 */
[----:B------:R-:W-:Y:S05]  /*c890*/  YIELD ;  /* 0x0000000000007946 */ /* 0x000fea0003800000 */
[----:B------:R-:W-:Y:S01]  /*c8a0*/  ULDC.64 UR4, c[0x0][0xa28] ;  /* 0x00028a0000047ab9 */ /* 0x000fe20000000a00 */
[----:B------:R-:W-:Y:S01]  /*c8b0*/  IMAD.MOV.U32 R31, RZ, RZ, RZ ;  /* 0x000000ffff1f7224 */ /* 0x000fe200078e00ff */
[----:B0-----:R-:W-:-:S13]  /*c8c0*/  ISETP.NE.AND P0, PT, R0, 0x1, PT ;  /* 0x000000010000780c */ /* 0x001fda0003f05270 */
[----:B------:R-:W0:Y:S08]  /*c8d0*/  @P0 LDC R3, c[0x0][0xc3c] ;  /* 0x00030f00ff030b82 */ /* 0x000e300000000800 */
[----:B------:R-:W1:Y:S01]  /*c8e0*/  @P0 LDC R5, c[0x0][0xc40] ;  /* 0x00031000ff050b82 */ /* 0x000e620000000800 */
[----:B0-----:R-:W-:-:S05]  /*c8f0*/  @P0 IMAD.HI.U32 R0, R36, R3, RZ ;  /* 0x0000000324000227 */ /* 0x001fca00078e00ff */
[----:B-1----:R-:W-:Y:S02]  /*c900*/  @P0 SHF.R.U32.HI R24, RZ, R5, R0 ;  /* 0x00000005ff180219 */ /* 0x002fe40000011600 */
[----:B------:R-:W0:Y:S03]  /*c910*/  LDC R0, c[0x0][0xc44] ;  /* 0x00031100ff007b82 */ /* 0x000e260000000800 */
[----:B------:R-:W-:Y:S01]  /*c920*/  IMAD.MOV.U32 R23, RZ, RZ, R24 ;  /* 0x000000ffff177224 */ /* 0x000fe200078e0018 */
[----:B0-----:R-:W-:-:S13]  /*c930*/  ISETP.NE.AND P0, PT, R0, 0x1, PT ;  /* 0x000000010000780c */ /* 0x001fda0003f05270 */
[----:B------:R-:W0:Y:S02]  /*c940*/  @P0 LDC.64 R2, c[0x0][0xc48] ;  /* 0x00031200ff020b82 */ /* 0x000e240000000a00 */
[----:B0-----:R-:W-:-:S05]  /*c950*/  @P0 IMAD.HI.U32 R0, R24, R2, RZ ;  /* 0x0000000218000227 */ /* 0x001fca00078e00ff */
[----:B------:R-:W-:Y:S02]  /*c960*/  @P0 SHF.R.U32.HI R23, RZ, R3, R0 ;  /* 0x00000003ff170219 */ /* 0x000fe40000011600 */
[----:B------:R-:W-:-:S04]  /*c970*/  ISETP.NE.U32.AND P0, PT, RZ, UR4, PT ;  /* 0x00000004ff007c0c */ /* 0x000fc8000bf05070 */
[----:B------:R-:W-:-:S13]  /*c980*/  ISETP.NE.AND.EX P0, PT, RZ, UR5, PT, P0 ;  /* 0x00000005ff007c0c */ /* 0x000fda000bf05300 */
[----:B------:R-:W0:Y:S01]  /*c990*/  @P0 LDC.64 R2, c[0x0][0xa28] ;  /* 0x00028a00ff020b82 */ /* 0x000e220000000a00 */
[----:B------:R-:W-:-:S04]  /*c9a0*/  UIADD3 UR4, UR39, 0x24400, URZ ;  /* 0x0002440027047890 */ /* 0x000fc8000fffe03f */
[----:B------:R-:W-:Y:S01]  /*c9b0*/  ULOP3.LUT UP0, URZ, UR4, 0x3ff, URZ, 0xc0, !UPT ;  /* 0x000003ff043f7892 */ /* 0x000fe2000f80c03f */
[----:B0-----:R-:W-:-:S05]  /*c9c0*/  @P0 IMAD.WIDE R2, R23, 0x4, R2 ;  /* 0x0000000417020825 */ /* 0x001fca00078e0202 */
[----:B------:R0:W5:Y:S01]  /*c9d0*/  @P0 LDG.E R31, desc[UR36][R2.64] ;  /* 0x00000024021f0981 */ /* 0x000162000c1e1900 */
[----:B------:R-:W-:-:S13]  /*c9e0*/  PLOP3.LUT P0, PT, PT, PT, UP0, 0x80, 0x0 ;  /* 0x000000000000781c */ /* 0x000fda0003f0f008 */
[----:B0-----:R-:W-:Y:S05]  /*c9f0*/  @!P0 BRA `(.L_x_41) ;  /* 0x0000000000408947 */ /* 0x001fea0003800000 */
[----:B------:R-:W-:Y:S01]  /*ca00*/  MOV R2, 0x0 ;  /* 0x0000000000027802 */ /* 0x000fe20000000f00 */
[----:B------:R-:W-:Y:S01]  /*ca10*/  ULDC.64 UR4, c[0x4][0xa8] ;  /* 0x01002a0000047ab9 */ /* 0x000fe20000000a00 */
[----:B------:R-:W-:Y:S01]  /*ca20*/  ULDC.64 UR6, c[0x4][0xb0] ;  /* 0x01002c0000067ab9 */ /* 0x000fe20000000a00 */
[----:B------:R-:W-:Y:S01]  /*ca30*/  MOV R4, UR4 ;  /* 0x0000000400047c02 */ /* 0x000fe20008000f00 */
[----:B------:R-:W-:Y:S01]  /*ca40*/  IMAD.U32 R5, RZ, RZ, UR5 ;  /* 0x00000005ff057e24 */ /* 0x000fe2000f8e00ff */
[----:B------:R-:W-:Y:S01]  /*ca50*/  ULDC.64 UR4, c[0x4][0x8] ;  /* 0x0100020000047ab9 */ /* 0x000fe20000000a00 */
[----:B------:R-:W0:Y:S01]  /*ca60*/  LDC.64 R2, c[0x4][R2] ;  /* 0x0100000002027b82 */ /* 0x000e220000000a00 */
[----:B------:R-:W-:Y:S01]  /*ca70*/  IMAD.U32 R6, RZ, RZ, UR6 ;  /* 0x00000006ff067e24 */ /* 0x000fe2000f8e00ff */
[----:B------:R-:W-:Y:S01]  /*ca80*/  MOV R10, UR4 ;  /* 0x00000004000a7c02 */ /* 0x000fe20008000f00 */
[----:B------:R-:W-:Y:S01]  /*ca90*/  IMAD.U32 R7, RZ, RZ, UR7 ;  /* 0x00000007ff077e24 */ /* 0x000fe2000f8e00ff */
[----:B------:R-:W-:Y:S01]  /*caa0*/  MOV R13, RZ ;  /* 0x000000ff000d7202 */ /* 0x000fe20000000f00 */
[----:B------:R-:W-:-:S02]  /*cab0*/  IMAD.U32 R11, RZ, RZ, UR5 ;  /* 0x00000005ff0b7e24 */ /* 0x000fc4000f8e00ff */
[----:B------:R-:W-:Y:S02]  /*cac0*/  IMAD.MOV.U32 R8, RZ, RZ, 0x70 ;  /* 0x00000070ff087424 */ /* 0x000fe400078e00ff */
[----:B------:R-:W-:-:S07]  /*cad0*/  IMAD.MOV.U32 R12, RZ, RZ, 0x1 ;  /* 0x00000001ff0c7424 */ /* 0x000fce00078e00ff */
[----:B------:R-:W-:-:S07]  /*cae0*/  LEPC R20, `(.L_x_41) ;  /* 0x000000001014794e */ /* 0x000fce0000000000 */
[----:B0----5:R-:W-:Y:S05]  /*caf0*/  CALL.ABS.NOINC R2 ;  /* 0x0000000002007343 */ /* 0x021fea0003c00000 */
.L_x_41:
[----:B------:R-:W-:-:S04]  /*cb00*/  UIADD3 UR4, UR39, 0x400, URZ ;  /* 0x0000040027047890 */ /* 0x000fc8000fffe03f */
[----:B------:R-:W-:-:S06]  /*cb10*/  ULOP3.LUT UP0, URZ, UR4, 0x3ff, URZ, 0xc0, !UPT ;  /* 0x000003ff043f7892 */ /* 0x000fcc000f80c03f */
[----:B------:R-:W-:-:S13]  /*cb20*/  PLOP3.LUT P0, PT, PT, PT, UP0, 0x80, 0x0 ;  /* 0x000000000000781c */ /* 0x000fda0003f0f008 */
[----:B------:R-:W-:Y:S05]  /*cb30*/  @!P0 BRA `(.L_x_42) ;  /* 0x00000000007c8947 */ /* 0x000fea0003800000 */
[----:B------:R-:W-:Y:S01]  /*cb40*/  MOV R17, 0x0 ;  /* 0x0000000000117802 */ /* 0x000fe20000000f00 */
[----:B------:R-:W-:Y:S01]  /*cb50*/  ULDC.64 UR6, c[0x4][0xa8] ;  /* 0x01002a0000067ab9 */ /* 0x000fe20000000a00 */
[----:B------:R-:W-:Y:S01]  /*cb60*/  ULDC.64 UR8, c[0x4][0xb0] ;  /* 0x01002c0000087ab9 */ /* 0x000fe20000000a00 */
[----:B------:R-:W-:Y:S01]  /*cb70*/  ULDC.64 UR4, c[0x4][0x10] ;  /* 0x0100040000047ab9 */ /* 0x000fe20000000a00 */
[----:B------:R0:W1:Y:S01]  /*cb80*/  LDC.64 R2, c[0x4][R17] ;  /* 0x0100000011027b82 */ /* 0x0000620000000a00 */
[----:B------:R-:W-:Y:S01]  /*cb90*/  IMAD.U32 R4, RZ, RZ, UR6 ;  /* 0x00000006ff047e24 */ /* 0x000fe2000f8e00ff */
[----:B------:R-:W-:Y:S01]  /*cba0*/  MOV R7, UR9 ;  /* 0x0000000900077c02 */ /* 0x000fe20008000f00 */
[----:B------:R-:W-:Y:S01]  /*cbb0*/  IMAD.U32 R5, RZ, RZ, UR7 ;  /* 0x00000007ff057e24 */ /* 0x000fe2000f8e00ff */
[----:B------:R-:W-:Y:S01]  /*cbc0*/  MOV R12, 0x1 ;  /* 0x00000001000c7802 */ /* 0x000fe20000000f00 */
[----:B------:R-:W-:Y:S02]  /*cbd0*/  IMAD.U32 R6, RZ, RZ, UR8 ;  /* 0x00000008ff067e24 */ /* 0x000fe4000f8e00ff */
[----:B------:R-:W-:-:S02]  /*cbe0*/  IMAD.U32 R10, RZ, RZ, UR4 ;  /* 0x00000004ff0a7e24 */ /* 0x000fc4000f8e00ff */
[----:B------:R-:W-:Y:S02]  /*cbf0*/  IMAD.U32 R11, RZ, RZ, UR5 ;  /* 0x00000005ff0b7e24 */ /* 0x000fe4000f8e00ff */
[----:B------:R-:W-:Y:S02]  /*cc00*/  IMAD.MOV.U32 R8, RZ, RZ, 0x70 ;  /* 0x00000070ff087424 */ /* 0x000fe400078e00ff */
[----:B0-----:R-:W-:-:S07]  /*cc10*/  IMAD.MOV.U32 R13, RZ, RZ, RZ ;  /* 0x000000ffff0d7224 */ /* 0x001fce00078e00ff */
[----:B------:R-:W-:-:S07]  /*cc20*/  LEPC R20, `(.L_x_43) ;  /* 0x000000001014794e */ /* 0x000fce0000000000 */
[----:B-1---5:R-:W-:Y:S05]  /*cc30*/  CALL.ABS.NOINC R2 ;  /* 0x0000000002007343 */ /* 0x022fea0003c00000 */
.L_x_43:
[----:B------:R0:W1:Y:S01]  /*cc40*/  LDC.64 R2, c[0x4][R17] ;  /* 0x0100000011027b82 */ /* 0x0000620000000a00 */
[----:B------:R-:W-:Y:S01]  /*cc50*/  ULDC.64 UR4, c[0x4][0xa8] ;  /* 0x01002a0000047ab9 */ /* 0x000fe20000000a00 */
[----:B------:R-:W-:Y:S01]  /*cc60*/  ULDC.64 UR6, c[0x4][0xb0] ;  /* 0x01002c0000067ab9 */ /* 0x000fe20000000a00 */
[----:B------:R-:W-:Y:S01]  /*cc70*/  IMAD.U32 R4, RZ, RZ, UR4 ;  /* 0x00000004ff047e24 */ /* 0x000fe2000f8e00ff */
[----:B------:R-:W-:Y:S01]  /*cc80*/  MOV R6, UR6 ;  /* 0x0000000600067c02 */ /* 0x000fe20008000f00 */
[----:B------:R-:W-:Y:S01]  /*cc90*/  IMAD.U32 R5, RZ, RZ, UR5 ;  /* 0x00000005ff057e24 */ /* 0x000fe2000f8e00ff */
[----:B------:R-:W-:Y:S01]  /*cca0*/  ULDC.64 UR4, c[0x4][0x18] ;  /* 0x0100060000047ab9 */ /* 0x000fe20000000a00 */
[----:B------:R-:W-:Y:S01]  /*ccb0*/  IMAD.U32 R7, RZ, RZ, UR7 ;  /* 0x00000007ff077e24 */ /* 0x000fe2000f8e00ff */
[----:B------:R-:W-:Y:S01]  /*ccc0*/  MOV R8, 0x70 ;  /* 0x0000007000087802 */ /* 0x000fe20000000f00 */
[----:B------:R-:W-:Y:S02]  /*ccd0*/  IMAD.U32 R10, RZ, RZ, UR4 ;  /* 0x00000004ff0a7e24 */ /* 0x000fe4000f8e00ff */
[----:B------:R-:W-:-:S02]  /*cce0*/  IMAD.U32 R11, RZ, RZ, UR5 ;  /* 0x00000005ff0b7e24 */ /* 0x000fc4000f8e00ff */
[----:B------:R-:W-:Y:S02]  /*ccf0*/  IMAD.MOV.U32 R12, RZ, RZ, 0x1 ;  /* 0x00000001ff0c7424 */ /* 0x000fe400078e00ff */
[----:B0-----:R-:W-:-:S07]  /*cd00*/  IMAD.MOV.U32 R13, RZ, RZ, RZ ;  /* 0x000000ffff0d7224 */ /* 0x001fce00078e00ff */
[----:B------:R-:W-:-:S07]  /*cd10*/  LEPC R20, `(.L_x_42) ;  /* 0x000000001014794e */ /* 0x000fce0000000000 */
[----:B-1----:R-:W-:Y:S05]  /*cd20*/  CALL.ABS.NOINC R2 ;  /* 0x0000000002007343 */ /* 0x002fea0003c00000 */
.L_x_42:
[----:B------:R-:W-:Y:S01]  /*cd30*/  ULDC.64 UR4, c[0x0][0x9f8] ;  /* 0x00027e0000047ab9 */ /* 0x000fe20000000a00 */
[----:B------:R-:W-:Y:S01]  /*cd40*/  IMAD.MOV.U32 R30, RZ, RZ, R23 ;  /* 0x000000ffff1e7224 */ /* 0x000fe200078e0017 */
[----:B------:R-:W-:Y:S01]  /*cd50*/  ISETP.NE.U32.AND P0, PT, RZ, UR4, PT ;  /* 0x00000004ff007c0c */ /* 0x000fe2000bf05070 */
[----:B------:R-:W0:Y:S01]  /*cd60*/  LDC R8, c[0x0][0x430] ;  /* 0x00010c00ff087b82 */ /* 0x000e220000000800 */
[----:B------:R-:W-:Y:S01]  /*cd70*/  IADD3 R19, -R23, RZ, RZ ;  /* 0x000000ff17137210 */ /* 0x000fe20007ffe1ff */
[----:B------:R-:W-:Y:S01]  /*cd80*/  ULDC UR4, c[0x0][0xc44] ;  /* 0x0003110000047ab9 */ /* 0x000fe20000000800 */
[----:B------:R-:W-:-:S13]  /*cd90*/  ISETP.NE.AND.EX P0, PT, RZ, UR5, PT, P0 ;  /* 0x00000005ff007c0c */ /* 0x000fda000bf05300 */
[----:B------:R-:W1:Y:S02]  /*cda0*/  @P0 LDC.64 R2, c[0x0][0x9f8] ;  /* 0x00027e00ff020b82 */ /* 0x000e640000000a00 */
[----:B-1----:R-:W-:-:S05]  /*cdb0*/  @P0 IMAD.WIDE R2, R23, 0x4, R2 ;  /* 0x0000000417020825 */ /* 0x002fca00078e0202 */
[----:B------:R1:W5:Y:S01]  /*cdc0*/  @P0 LDG.E R30, desc[UR36][R2.64] ;  /* 0x00000024021e0981 */ /* 0x000362000c1e1900 */
[----:B------:R-:W-:Y:S01]  /*cdd0*/  UMOV UR5, 0xffffffff ;  /* 0xffffffff00057882 */ /* 0x000fe20000000000 */
[----:B------:R-:W-:Y:S02]  /*cde0*/  IMAD R19, R19, UR4, R24 ;  /* 0x0000000413137c24 */ /* 0x000fe4000f8e0218 */
[----:B0-----:R-:W-:Y:S05]  /*cdf0*/  BRA.DIV UR5, `(.L_x_44) ;  /* 0x0000003205547947 */ /* 0x001fea000b800000 */
.L_x_94:
[----:B------:R-:W2:Y:S01]  /*ce00*/  LDL R0, [R1+0x8] ;  /* 0x0000080001007983 */ /* 0x000ea20000100800 */
[----:B------:R-:W-:Y:S02]  /*ce10*/  ISETP.NE.AND P0, PT, R8, 0x1, PT ;  /* 0x000000010800780c */ /* 0x000fe40003f05270 */
[C---:B------:R-:W-:Y:S02]  /*ce20*/  LOP3.LUT P1, RZ, R16.reuse, 0x400, RZ, 0xc0, !PT ;  /* 0x0000040010ff7812 */ /* 0x040fe4000782c0ff */
[----:B-----5:R-:W-:Y:S02]  /*ce30*/  SHF.R.S32.HI R32, RZ, 0x1f, R30 ;  /* 0x0000001fff207819 */ /* 0x020fe4000001141e */
[----:B------:R-:W-:-:S07]  /*ce40*/  LOP3.LUT R16, R16, 0xfffffdff, RZ, 0xc0, !PT ;  /* 0xfffffdff10107812 */ /* 0x000fce00078ec0ff */
[----:B-1----:R-:W0:Y:S01]  /*ce50*/  @P0 LDC R3, c[0x0][0x434] ;  /* 0x00010d00ff030b82 */ /* 0x002e220000000800 */
[----:B------:R-:W-:-:S07]  /*ce60*/  @P0 LOP3.LUT R16, R16, 0x200, RZ, 0xfc, !PT ;  /* 0x0000020010100812 */ /* 0x000fce00078efcff */
[----:B------:R-:W1:Y:S08]  /*ce70*/  @P0 LDC R5, c[0x0][0x438] ;  /* 0x00010e00ff050b82 */ /* 0x000e700000000800 */
[----:B------:R-:W3:Y:S01]  /*ce80*/  @P1 LDC.64 R6, c[0x0][0x428] ;  /* 0x00010a00ff061b82 */ /* 0x000ee20000000a00 */
[----:B------:R-:W-:Y:S02]  /*ce90*/  LOP3.LUT R16, R16, 0xfffffeff, RZ, 0xc0, !PT ;  /* 0xfffffeff10107812 */ /* 0x000fe400078ec0ff */
[----:B------:R-:W-:Y:S01]  /*cea0*/  SHF.R.S32.HI R29, RZ, 0x1f, R19 ;  /* 0x0000001fff1d7819 */ /* 0x000fe20000011413 */
[----:B--2---:R-:W-:-:S04]  /*ceb0*/  IMAD.IADD R0, R0, 0x1, R31 ;  /* 0x0000000100007824 */ /* 0x004fc800078e021f */
[----:B0-----:R-:W-:-:S04]  /*cec0*/  @P0 IMAD.HI.U32 R2, R0, R3, RZ ;  /* 0x0000000300020227 */ /* 0x001fc800078e00ff */
[----:B------:R-:W-:Y:S01]  /*ced0*/  IMAD.MOV.U32 R9, RZ, RZ, R0 ;  /* 0x000000ffff097224 */ /* 0x000fe200078e0000 */
[----:B-1----:R-:W-:Y:S01]  /*cee0*/  @P0 SHF.R.U32.HI R9, RZ, R5, R2 ;  /* 0x00000005ff090219 */ /* 0x002fe20000011602 */
[----:B---3--:R-:W-:Y:S01]  /*cef0*/  @P1 IMAD R2, R32, R6, RZ ;  /* 0x0000000620021224 */ /* 0x008fe200078e02ff */
[----:B------:R-:W0:Y:S02]  /*cf00*/  @P1 LDC.64 R4, c[0x0][0x418] ;  /* 0x00010600ff041b82 */ /* 0x000e240000000a00 */
[--C-:B------:R-:W-:Y:S01]  /*cf10*/  @P1 SHF.R.S32.HI R3, RZ, 0x1f, R9.reuse ;  /* 0x0000001fff031819 */ /* 0x100fe20000011409 */
[----:B------:R-:W-:Y:S02]  /*cf20*/  @P1 IMAD R7, R30, R7, R2 ;  /* 0x000000071e071224 */ /* 0x000fe400078e0202 */
[----:B------:R-:W-:-:S04]  /*cf30*/  @P1 IMAD.MOV.U32 R2, RZ, RZ, R9 ;  /* 0x000000ffff021224 */ /* 0x000fc800078e0009 */
[----:B------:R-:W-:-:S04]  /*cf40*/  @P1 IMAD.WIDE.U32 R2, R30, R6, R2 ;  /* 0x000000061e021225 */ /* 0x000fc800078e0002 */
[----:B------:R-:W-:Y:S01]  /*cf50*/  IMAD.MOV.U32 R6, RZ, RZ, RZ ;  /* 0x000000ffff067224 */ /* 0x000fe200078e00ff */
[----:B------:R-:W-:Y:S02]  /*cf60*/  @P1 IADD3 R3, R3, R7, RZ ;  /* 0x0000000703031210 */ /* 0x000fe40007ffe0ff */
[----:B0-----:R-:W-:-:S04]  /*cf70*/  @P1 LEA R4, P0, R2, R4, 0x2 ;  /* 0x0000000402041211 */ /* 0x001fc800078010ff */
[----:B------:R-:W-:Y:S01]  /*cf80*/  @P1 LEA.HI.X R5, R2, R5, R3, 0x2, P0 ;  /* 0x0000000502051211 */ /* 0x000fe200000f1403 */
[----:B------:R-:W-:-:S04]  /*cf90*/  IMAD.MOV R3, RZ, RZ, -R9 ;  /* 0x000000ffff037224 */ /* 0x000fc800078e0a09 */
[----:B------:R0:W5:Y:S02]  /*cfa0*/  @P1 LDG.E R6, desc[UR36][R4.64] ;  /* 0x0000002404061981 */ /* 0x000164000c1e1900 */
[----:B0-----:R-:W-:Y:S02]  /*cfb0*/  IMAD R5, R8, R3, R0 ;  /* 0x0000000308057224 */ /* 0x001fe400078e0200 */
[----:B------:R-:W-:-:S05]  /*cfc0*/  IMAD.U32 R0, RZ, RZ, UR42 ;  /* 0x0000002aff007e24 */ /* 0x000fca000f8e00ff */
[----:B------:R-:W-:-:S13]  /*cfd0*/  ISETP.NE.AND P0, PT, R0, 0x3, PT ;  /* 0x000000030000780c */ /* 0x000fda0003f05270 */
[----:B------:R-:W-:Y:S01]  /*cfe0*/  @P0 LOP3.LUT R16, R16, 0x100, RZ, 0xfc, !PT ;  /* 0x0000010010100812 */ /* 0x000fe200078efcff */
[----:B------:R-:W-:Y:S06]  /*cff0*/  @!P0 BRA `(.L_x_45) ;  /* 0x0000000000048947 */ /* 0x000fec0003800000 */
[----:B------:R-:W-:Y:S01]  /*d000*/  BPT.TRAP 0x1 ;  /* 0x000000040000795c */ /* 0x000fe20000300000 */
.L_x_45:
[----:B------:R-:W-:Y:S01]  /*d010*/  SHF.R.S32.HI R7, RZ, 0x1f, R5 ;  /* 0x0000001fff077819 */ /* 0x000fe20000011405 */
[----:B------:R-:W-:Y:S01]  /*d020*/  ULDC.64 UR4, c[0x0][0x328] ;  /* 0x0000ca0000047ab9 */ /* 0x000fe20000000a00 */
[----:B-----5:R-:W-:Y:S01]  /*d030*/  SHF.R.S32.HI R4, RZ, 0x1f, R6 ;  /* 0x0000001fff047819 */ /* 0x020fe20000011406 */
[----:B------:R-:W-:Y:S01]  /*d040*/  IMAD.WIDE.U32 R2, R5, UR4, RZ ;  /* 0x0000000405027c25 */ /* 0x000fe2000f8e00ff */
[----:B------:R-:W-:Y:S03]  /*d050*/  BSSY B0, `(.L_x_46) ;  /* 0x0000015000007945 */ /* 0x000fe60003800000 */
[----:B------:R-:W-:-:S04]  /*d060*/  IMAD R0, R7, UR4, RZ ;  /* 0x0000000407007c24 */ /* 0x000fc8000f8e02ff */
[----:B------:R-:W-:Y:S01]  /*d070*/  IMAD R9, R5, UR5, R0 ;  /* 0x0000000505097c24 */ /* 0x000fe2000f8e0200 */
[----:B------:R-:W-:-:S04]  /*d080*/  ULDC.64 UR4, c[0x0][0x338] ;  /* 0x0000ce0000047ab9 */ /* 0x000fc80000000a00 */
[----:B------:R-:W-:Y:S01]  /*d090*/  IADD3 R3, R3, R9, RZ ;  /* 0x0000000903037210 */ /* 0x000fe20007ffe0ff */
[----:B------:R-:W-:-:S04]  /*d0a0*/  IMAD R9, R4, UR4, RZ ;  /* 0x0000000404097c24 */ /* 0x000fc8000f8e02ff */
[C---:B------:R-:W-:Y:S02]  /*d0b0*/  IMAD R9, R6.reuse, UR5, R9 ;  /* 0x0000000506097c24 */ /* 0x040fe4000f8e0209 */
[----:B------:R-:W-:Y:S01]  /*d0c0*/  IMAD.WIDE.U32 R2, R6, UR4, R2 ;  /* 0x0000000406027c25 */ /* 0x000fe2000f8e0002 */
[----:B------:R-:W-:-:S03]  /*d0d0*/  ULDC.64 UR4, c[0x0][0x330] ;  /* 0x0000cc0000047ab9 */ /* 0x000fc60000000a00 */
[----:B------:R-:W-:Y:S02]  /*d0e0*/  IMAD.IADD R3, R3, 0x1, R9 ;  /* 0x0000000103037824 */ /* 0x000fe400078e0209 */
[----:B------:R-:W-:Y:S02]  /*d0f0*/  IMAD R0, R29, UR4, RZ ;  /* 0x000000041d007c24 */ /* 0x000fe4000f8e02ff */
[----:B------:R-:W-:-:S04]  /*d100*/  IMAD.WIDE.U32 R2, R19, UR4, R2 ;  /* 0x0000000413027c25 */ /* 0x000fc8000f8e0002 */
[----:B------:R-:W-:Y:S01]  /*d110*/  IMAD R9, R19, UR5, R0 ;  /* 0x0000000513097c24 */ /* 0x000fe2000f8e0200 */
[----:B------:R-:W-:Y:S01]  /*d120*/  ULDC.64 UR4, c[0x0][0x318] ;  /* 0x0000c60000047ab9 */ /* 0x000fe20000000a00 */
[----:B------:R-:W-:Y:S02]  /*d130*/  LEA R0, R22, UR39, 0x3 ;  /* 0x0000002716007c11 */ /* 0x000fe4000f8e18ff */
[----:B------:R-:W-:Y:S01]  /*d140*/  LEA R17, P0, R2, UR4, 0x1 ;  /* 0x0000000402117c11 */ /* 0x000fe2000f8008ff */
[----:B------:R-:W-:-:S05]  /*d150*/  IMAD.IADD R3, R3, 0x1, R9 ;  /* 0x0000000103037824 */ /* 0x000fca00078e0209 */
[----:B------:R-:W-:Y:S02]  /*d160*/  LEA.HI.X R18, R2, UR5, R3, 0x1, P0 ;  /* 0x0000000502127c11 */ /* 0x000fe400080f0c03 */
[----:B------:R-:W-:-:S04]  /*d170*/  SHF.L.U32 R3, R25, 0x1f, RZ ;  /* 0x0000001f19037819 */ /* 0x000fc800000006ff */
[----:B------:R-:W0:Y:S02]  /*d180*/  SYNCS.PHASECHK.TRANS64.TRYWAIT P0, [R0+URZ+0x38840], R3 ;  /* 0x03884003000075a7 */ /* 0x000e24000800017f */
[----:B0-----:R-:W-:Y:S05]  /*d190*/  @!P0 BRA `(.L_x_47) ;  /* 0x0000002c00a08947 */ /* 0x001fea0003800000 */
.L_x_95:
[----:B------:R-:W-:Y:S05]  /*d1a0*/  BSYNC B0 ;  /* 0x0000000000007941 */ /* 0x000fea0003800000 */
.L_x_46:
[----:B------:R-:W-:Y:S02]  /*d1b0*/  ULDC.64 UR4, c[0x0][0x300] ;  /* 0x0000c00000047ab9 */ /* 0x000fe40000000a00 */
[----:B------:R-:W-:-:S04]  /*d1c0*/  IMAD R2, R7, UR4, RZ ;  /* 0x0000000407027c24 */ /* 0x000fc8000f8e02ff */
[C---:B------:R-:W-:Y:S02]  /*d1d0*/  IMAD R7, R5.reuse, UR5, R2 ;  /* 0x0000000505077c24 */ /* 0x040fe4000f8e0202 */
[----:B0-----:R-:W-:Y:S01]  /*d1e0*/  IMAD.WIDE.U32 R2, R5, UR4, RZ ;  /* 0x0000000405027c25 */ /* 0x001fe2000f8e00ff */
[----:B------:R-:W-:-:S03]  /*d1f0*/  ULDC.64 UR4, c[0x0][0x310] ;  /* 0x0000c40000047ab9 */ /* 0x000fc60000000a00 */
[----:B------:R-:W-:Y:S02]  /*d200*/  IMAD.IADD R3, R3, 0x1, R7 ;  /* 0x0000000103037824 */ /* 0x000fe400078e0207 */
[----:B------:R-:W-:Y:S02]  /*d210*/  IMAD R5, R4, UR4, RZ ;  /* 0x0000000404057c24 */ /* 0x000fe4000f8e02ff */
[----:B------:R-:W-:-:S04]  /*d220*/  IMAD.WIDE.U32 R2, R6, UR4, R2 ;  /* 0x0000000406027c25 */ /* 0x000fc8000f8e0002 */
[----:B------:R-:W-:Y:S01]  /*d230*/  IMAD R5, R6, UR5, R5 ;  /* 0x0000000506057c24 */ /* 0x000fe2000f8e0205 */
[----:B------:R-:W-:Y:S02]  /*d240*/  ULDC.64 UR4, c[0x0][0x308] ;  /* 0x0000c20000047ab9 */ /* 0x000fe40000000a00 */
[----:B------:R-:W-:Y:S02]  /*d250*/  IMAD R4, R29, UR4, RZ ;  /* 0x000000041d047c24 */ /* 0x000fe4000f8e02ff */
[----:B------:R-:W-:Y:S02]  /*d260*/  IADD3 R3, R3, R5, RZ ;  /* 0x0000000503037210 */ /* 0x000fe40007ffe0ff */
[C---:B------:R-:W-:Y:S02]  /*d270*/  IMAD R5, R19.reuse, UR5, R4 ;  /* 0x0000000513057c24 */ /* 0x040fe4000f8e0204 */
[----:B------:R-:W-:Y:S01]  /*d280*/  IMAD.WIDE.U32 R2, R19, UR4, R2 ;  /* 0x0000000413027c25 */ /* 0x000fe2000f8e0002 */
[----:B------:R-:W-:-:S03]  /*d290*/  ULDC.64 UR4, c[0x0][0x2e8] ;  /* 0x0000ba0000047ab9 */ /* 0x000fc60000000a00 */
[----:B------:R-:W-:Y:S01]  /*d2a0*/  IMAD.IADD R3, R3, 0x1, R5 ;  /* 0x0000000103037824 */ /* 0x000fe200078e0205 */
[----:B------:R-:W-:Y:S01]  /*d2b0*/  LEA R4, P0, R2, UR4, 0x1 ;  /* 0x0000000402047c11 */ /* 0x000fe2000f8008ff */
[----:B------:R-:W-:Y:S01]  /*d2c0*/  UMOV UR4, 0xffffffff ;  /* 0xffffffff00047882 */ /* 0x000fe20000000000 */
[----:B------:R-:W-:Y:S02]  /*d2d0*/  IMAD R5, R22, 0x5000, R26 ;  /* 0x0000500016057824 */ /* 0x000fe400078e021a */
[----:B------:R-:W-:Y:S01]  /*d2e0*/  LEA.HI.X R6, R2, UR5, R3, 0x1, P0 ;  /* 0x0000000502067c11 */ /* 0x000fe200080f0c03 */
[----:B------:R-:W-:Y:S08]  /*d2f0*/  BRA.DIV UR4, `(.L_x_48) ;  /* 0x0000002e045c7947 */ /* 0x000ff0000b800000 */
[----:B------:R-:W0:Y:S01]  /*d300*/  SHFL.IDX PT, R14, R4, RZ, 0x181f ;  /* 0x00181fff040e7589 */ /* 0x000e2200000e0000 */
[----:B------:R-:W-:Y:S02]  /*d310*/  ISETP.GE.AND P0, PT, R33, 0x1, PT ;  /* 0x000000012100780c */ /* 0x000fe40003f06270 */
[C---:B------:R-:W-:Y:S01]  /*d320*/  LOP3.LUT P5, RZ, R16.reuse, 0x8, RZ, 0xc0, !PT ;  /* 0x0000000810ff7812 */ /* 0x040fe200078ac0ff */
[----:B------:R-:W1:Y:S01]  /*d330*/  SHFL.IDX PT, R2, R6, RZ, 0x181f ;  /* 0x00181fff06027589 */ /* 0x000e6200000e0000 */
[C---:B------:R-:W-:Y:S02]  /*d340*/  LOP3.LUT P4, RZ, R16.reuse, 0x4, RZ, 0xc0, !PT ;  /* 0x0000000410ff7812 */ /* 0x040fe4000788c0ff */
[C---:B------:R-:W-:Y:S01]  /*d350*/  LOP3.LUT P3, RZ, R16.reuse, 0x2, RZ, 0xc0, !PT ;  /* 0x0000000210ff7812 */ /* 0x040fe2000786c0ff */
[----:B------:R-:W-:Y:S01]  /*d360*/  SHFL.IDX PT, R8, R6, 0x1, 0x181f ;  /* 0x00381f0006087f89 */ /* 0x000fe200000e0000 */
[----:B------:R-:W-:-:S05]  /*d370*/  LOP3.LUT P2, RZ, R16, 0x1, RZ, 0xc0, !PT ;  /* 0x0000000110ff7812 */ /* 0x000fca000784c0ff */
[----:B------:R-:W-:Y:S02]  /*d380*/  @P0 LEA R7, R5, UR39, 0x1 ;  /* 0x0000002705070c11 */ /* 0x000fe4000f8e08ff */
[----:B0-----:R-:W-:-:S05]  /*d390*/  @P0 LEA R14, P1, R37, R14, 0x1 ;  /* 0x0000000e250e0211 */ /* 0x001fca00078208ff */
[----:B-1----:R-:W-:Y:S02]  /*d3a0*/  @P0 IMAD.X R3, RZ, RZ, R2, P1 ;  /* 0x000000ffff030224 */ /* 0x002fe400008e0602 */
[----:B------:R-:W-:Y:S02]  /*d3b0*/  @P0 IMAD.MOV.U32 R2, RZ, RZ, R14 ;  /* 0x000000ffff020224 */ /* 0x000fe400078e000e */
[----:B------:R-:W0:Y:S04]  /*d3c0*/  SHFL.IDX PT, R14, R4, 0x1, 0x181f ;  /* 0x00381f00040e7f89 */ /* 0x000e2800000e0000 */
[----:B------:R-:W-:Y:S04]  /*d3d0*/  @P0 LDGSTS.E.BYPASS.LTC128B.128 [R7+0x24400], desc[UR36][R2.64], !P5 ;  /* 0x2440000002070fae */ /* 0x000fe8000e901d64 */
[----:B------:R-:W-:Y:S04]  /*d3e0*/  @P0 LDGSTS.E.BYPASS.LTC128B.128 [R7+0x26c00], desc[UR36][R2.64+0x80], !P4 ;  /* 0x26c0008002070fae */ /* 0x000fe8000e101d64 */
[----:B------:R-:W-:Y:S04]  /*d3f0*/  @P0 LDGSTS.E.BYPASS.LTC128B.128 [R7+0x29400], desc[UR36][R2.64+0x100], !P3 ;  /* 0x2940010002070fae */ /* 0x000fe8000d901d64 */
[----:B------:R1:W-:Y:S01]  /*d400*/  @P0 LDGSTS.E.BYPASS.LTC128B.128 [R7+0x2bc00], desc[UR36][R2.64+0x180], !P2 ;  /* 0x2bc0018002070fae */ /* 0x0003e2000d101d64 */
[----:B------:R-:W-:-:S03]  /*d410*/  ISETP.GE.AND P0, PT, R33, 0x11, PT ;  /* 0x000000112100780c */ /* 0x000fc60003f06270 */
[----:B-1----:R-:W-:Y:S10]  /*d420*/  SHFL.IDX PT, R7, R6, 0x2, 0x181f ;  /* 0x00581f0006077f89 */ /* 0x002ff400000e0000 */
[----:B0-----:R-:W-:-:S02]  /*d430*/  @P0 LEA R14, P1, R37, R14, 0x1 ;  /* 0x0000000e250e0211 */ /* 0x001fc400078208ff */
[----:B------:R-:W-:Y:S02]  /*d440*/  @P0 LEA R21, R5, UR39, 0x1 ;  /* 0x0000002705150c11 */ /* 0x000fe4000f8e08ff */
[----:B------:R-:W-:Y:S01]  /*d450*/  @P0 IADD3.X R9, RZ, R8, RZ, P1, !PT ;  /* 0x00000008ff090210 */ /* 0x000fe20000ffe4ff */
[----:B------:R-:W-:Y:S02]  /*d460*/  @P0 IMAD.MOV.U32 R2, RZ, RZ, R14 ;  /* 0x000000ffff020224 */ /* 0x000fe400078e000e */
[----:B------:R-:W0:Y:S02]  /*d470*/  SHFL.IDX PT, R14, R4, 0x2, 0x181f ;  /* 0x00581f00040e7f89 */ /* 0x000e2400000e0000 */
[----:B------:R-:W-:-:S05]  /*d480*/  @P0 IMAD.MOV.U32 R3, RZ, RZ, R9 ;  /* 0x000000ffff030224 */ /* 0x000fca00078e0009 */
[----:B------:R-:W-:Y:S04]  /*d490*/  @P0 LDGSTS.E.BYPASS.LTC128B.128 [R21+0x24c00], desc[UR36][R2.64], !P5 ;  /* 0x24c0000002150fae */ /* 0x000fe8000e901d64 */
[----:B------:R-:W-:Y:S04]  /*d4a0*/  @P0 LDGSTS.E.BYPASS.LTC128B.128 [R21+0x27400], desc[UR36][R2.64+0x80], !P4 ;  /* 0x2740008002150fae */ /* 0x000fe8000e101d64 */
[----:B------:R-:W-:Y:S04]  /*d4b0*/  @P0 LDGSTS.E.BYPASS.LTC128B.128 [R21+0x29c00], desc[UR36][R2.64+0x100], !P3 ;  /* 0x29c0010002150fae */ /* 0x000fe8000d901d64 */
[----:B------:R1:W-:Y:S01]  /*d4c0*/  @P0 LDGSTS.E.BYPASS.LTC128B.128 [R21+0x2c400], desc[UR36][R2.64+0x180], !P2 ;  /* 0x2c40018002150fae */ /* 0x0003e2000d101d64 */
[----:B------:R-:W-:-:S13]  /*d4d0*/  ISETP.GE.AND P0, PT, R33, 0x21, PT ;  /* 0x000000212100780c */ /* 0x000fda0003f06270 */
[----:B0-----:R-:W-:Y:S02]  /*d4e0*/  @P0 LEA R14, P1, R37, R14, 0x1 ;  /* 0x0000000e250e0211 */ /* 0x001fe400078208ff */
[----:B------:R-:W-:Y:S02]  /*d4f0*/  @P0 LEA R9, R5, UR39, 0x1 ;  /* 0x0000002705090c11 */ /* 0x000fe4000f8e08ff */
[----:B-1----:R-:W-:Y:S01]  /*d500*/  @P0 MOV R2, R14 ;  /* 0x0000000e00020202 */ /* 0x002fe20000000f00 */
[----:B------:R-:W-:Y:S01]  /*d510*/  @P0 IMAD.X R7, RZ, RZ, R7, P1 ;  /* 0x000000ffff070224 */ /* 0x000fe200008e0607 */
[----:B------:R-:W0:Y:S03]  /*d520*/  SHFL.IDX PT, R14, R4, 0x3, 0x181f ;  /* 0x00781f00040e7f89 */ /* 0x000e2600000e0000 */
[----:B------:R-:W-:Y:S02]  /*d530*/  @P0 IMAD.MOV.U32 R3, RZ, RZ, R7 ;  /* 0x000000ffff030224 */ /* 0x000fe400078e0007 */
[----:B------:R-:W1:Y:S04]  /*d540*/  SHFL.IDX PT, R7, R6, 0x3, 0x181f ;  /* 0x00781f0006077f89 */ /* 0x000e6800000e0000 */
[----:B------:R-:W-:Y:S04]  /*d550*/  @P0 LDGSTS.E.BYPASS.LTC128B.128 [R9+0x25400], desc[UR36][R2.64], !P5 ;  /* 0x2540000002090fae */ /* 0x000fe8000e901d64 */
[----:B------:R-:W-:Y:S04]  /*d560*/  @P0 LDGSTS.E.BYPASS.LTC128B.128 [R9+0x27c00], desc[UR36][R2.64+0x80], !P4 ;  /* 0x27c0008002090fae */ /* 0x000fe8000e101d64 */
[----:B------:R-:W-:Y:S04]  /*d570*/  @P0 LDGSTS.E.BYPASS.LTC128B.128 [R9+0x2a400], desc[UR36][R2.64+0x100], !P3 ;  /* 0x2a40010002090fae */ /* 0x000fe8000d901d64 */
[----:B------:R2:W-:Y:S01]  /*d580*/  @P0 LDGSTS.E.BYPASS.LTC128B.128 [R9+0x2cc00], desc[UR36][R2.64+0x180], !P2 ;  /* 0x2cc0018002090fae */ /* 0x0005e2000d101d64 */
[----:B------:R-:W-:-:S13]  /*d590*/  ISETP.GE.AND P0, PT, R33, 0x31, PT ;  /* 0x000000312100780c */ /* 0x000fda0003f06270 */
[----:B0-----:R-:W-:Y:S02]  /*d5a0*/  @P0 LEA R14, P1, R37, R14, 0x1 ;  /* 0x0000000e250e0211 */ /* 0x001fe400078208ff */
[----:B------:R-:W-:-:S03]  /*d5b0*/  @P0 LEA R21, R5, UR39, 0x1 ;  /* 0x0000002705150c11 */ /* 0x000fc6000f8e08ff */
[----:B-1----:R-:W-:Y:S02]  /*d5c0*/  @P0 IMAD.X R7, RZ, RZ, R7, P1 ;  /* 0x000000ffff070224 */ /* 0x002fe400008e0607 */
[----:B--2---:R-:W-:Y:S02]  /*d5d0*/  @P0 IMAD.MOV.U32 R2, RZ, RZ, R14 ;  /* 0x000000ffff020224 */ /* 0x004fe400078e000e */
[----:B------:R0:W1:Y:S01]  /*d5e0*/  SHFL.IDX PT, R14, R4, 0x4, 0x181f ;  /* 0x00981f00040e7f89 */ /* 0x00006200000e0000 */
[----:B------:R-:W-:-:S03]  /*d5f0*/  @P0 MOV R3, R7 ;  /* 0x0000000700030202 */ /* 0x000fc60000000f00 */
[----:B------:R0:W2:Y:S04]  /*d600*/  SHFL.IDX PT, R7, R6, 0x4, 0x181f ;  /* 0x00981f0006077f89 */ /* 0x0000a800000e0000 */
[----:B------:R0:W-:Y:S04]  /*d610*/  @P0 LDGSTS.E.BYPASS.LTC128B.128 [R21+0x25c00], desc[UR36][R2.64], !P5 ;  /* 0x25c0000002150fae */ /* 0x0001e8000e901d64 */
[----:B------:R0:W-:Y:S04]  /*d620*/  @P0 LDGSTS.E.BYPASS.LTC128B.128 [R21+0x28400], desc[UR36][R2.64+0x80], !P4 ;  /* 0x2840008002150fae */ /* 0x0001e8000e101d64 */
[----:B------:R0:W-:Y:S04]  /*d630*/  @P0 LDGSTS.E.BYPASS.LTC128B.128 [R21+0x2ac00], desc[UR36][R2.64+0x100], !P3 ;  /* 0x2ac0010002150fae */ /* 0x0001e8000d901d64 */
[----:B------:R0:W-:Y:S02]  /*d640*/  @P0 LDGSTS.E.BYPASS.LTC128B.128 [R21+0x2d400], desc[UR36][R2.64+0x180], !P2 ;  /* 0x2d40018002150fae */ /* 0x0001e4000d101d64 */
.L_x_107:
[----:B------:R-:W-:Y:S01]  /*d650*/  ISETP.GE.AND P0, PT, R33, 0x41, PT ;  /* 0x000000412100780c */ /* 0x000fe20003f06270 */
[----:B------:R-:W-:-:S12]  /*d660*/  BSSY B0, `(.L_x_49) ;  /* 0x0000010000007945 */ /* 0x000fd80003800000 */
[----:B------:R-:W-:Y:S05]  /*d670*/  @!P0 BRA `(.L_x_50) ;  /* 0x0000000000388947 */ /* 0x000fea0003800000 */
[C---:B------:R-:W-:Y:S02]  /*d680*/  LOP3.LUT P4, RZ, R16.reuse, 0x8, RZ, 0xc0, !PT ;  /* 0x0000000810ff7812 */ /* 0x040fe4000788c0ff */
[C---:B------:R-:W-:Y:S02]  /*d690*/  LOP3.LUT P3, RZ, R16.reuse, 0x4, RZ, 0xc0, !PT ;  /* 0x0000000410ff7812 */ /* 0x040fe4000786c0ff */
[C---:B------:R-:W-:Y:S02]  /*d6a0*/  LOP3.LUT P2, RZ, R16.reuse, 0x2, RZ, 0xc0, !PT ;  /* 0x0000000210ff7812 */ /* 0x040fe4000784c0ff */
[----:B------:R-:W-:Y:S02]  /*d6b0*/  LOP3.LUT P1, RZ, R16, 0x1, RZ, 0xc0, !PT ;  /* 0x0000000110ff7812 */ /* 0x000fe4000782c0ff */
[----:B01----:R-:W-:Y:S02]  /*d6c0*/  LEA R2, P0, R37, R14, 0x1 ;  /* 0x0000000e25027211 */ /* 0x003fe400078008ff */
[----:B------:R-:W-:-:S03]  /*d6d0*/  LEA R5, R5, UR39, 0x1 ;  /* 0x0000002705057c11 */ /* 0x000fc6000f8e08ff */
[----:B--2---:R-:W-:-:S05]  /*d6e0*/  IMAD.X R3, RZ, RZ, R7, P0 ;  /* 0x000000ffff037224 */ /* 0x004fca00000e0607 */
[----:B------:R-:W-:Y:S01]  /*d6f0*/  @!PT LDS RZ, [RZ] ;  /* 0x00000000fffff984 */ /* 0x000fe20000000800 */
[----:B------:R-:W-:Y:S01]  /*d700*/  @!PT LDS RZ, [RZ] ;  /* 0x00000000fffff984 */ /* 0x000fe20000000800 */
[----:B------:R-:W-:Y:S01]  /*d710*/  @!PT LDS RZ, [RZ] ;  /* 0x00000000fffff984 */ /* 0x000fe20000000800 */
[----:B------:R3:W-:Y:S04]  /*d720*/  LDGSTS.E.BYPASS.LTC128B.128 [R5+0x26400], desc[UR36][R2.64], !P4 ;  /* 0x2640000002057fae */ /* 0x0007e8000e101d64 */
[----:B------:R3:W-:Y:S04]  /*d730*/  LDGSTS.E.BYPASS.LTC128B.128 [R5+0x28c00], desc[UR36][R2.64+0x80], !P3 ;  /* 0x28c0008002057fae */ /* 0x0007e8000d901d64 */
[----:B------:R3:W-:Y:S04]  /*d740*/  LDGSTS.E.BYPASS.LTC128B.128 [R5+0x2b400], desc[UR36][R2.64+0x100], !P2 ;  /* 0x2b40010002057fae */ /* 0x0007e8000d101d64 */
[----:B------:R3:W-:Y:S02]  /*d750*/  LDGSTS.E.BYPASS.LTC128B.128 [R5+0x2dc00], desc[UR36][R2.64+0x180], !P1 ;  /* 0x2dc0018002057fae */ /* 0x0007e4000c901d64 */
.L_x_50:
[----:B------:R-:W-:Y:S05]  /*d760*/  BSYNC B0 ;  /* 0x0000000000007941 */ /* 0x000fea0003800000 */
.L_x_49:
[----:B------:R-:W-:Y:S01]  /*d770*/  NOP ;  /* 0x0000000000007918 */ /* 0x000fe20000000000 */
[----:B------:R-:W-:-:S13]  /*d780*/  PLOP3.LUT P0, PT, PT, PT, PT, 0x80, 0x0 ;  /* 0x000000000000781c */ /* 0x000fda0003f0f070 */
.L_x_51:
[----:B------:R-:W-:Y:S02]  /*d790*/  PLOP3.LUT P1, PT, P1, P0, PT, 0xa2, 0x0 ;  /* 0x000000000000781c */ /* 0x000fe40000f21472 */
[----:B------:R-:W-:-:S08]  /*d7a0*/  @P0 R2UR P1, UR4, R0 ;  /* 0x00000000000402ca */ /* 0x000fd00000020000 */
[----:B------:R-:W-:-:S05]  /*d7b0*/  @P0 PLOP3.LUT P0, PT, P1, PT, PT, 0x80, 0x0 ;  /* 0x000000000000081c */ /* 0x000fca0000f0f070 */
[----:B------:R-:W-:Y:S01]  /*d7c0*/  @!P1 SYNCS.ARRIVE.TRANS64.RED.A0T1 RZ, [UR4+0x38830], RZ ;  /* 0x038830ffffff99a7 */ /* 0x000fe20008200404 */
[----:B------:R-:W-:Y:S07]  /*d7d0*/  @!P1 ARRIVES.LDGSTSBAR.64.TRANSCNT [UR4+0x38830] ;  /* 0x03883000ff0099b0 */ /* 0x000fee0008000a84 */
[----:B------:R-:W-:Y:S05]  /*d7e0*/  @P0 BRA.U.ANY `(.L_x_51) ;  /* 0xfffffffd00e80947 */ /* 0x000fea000393ffff */
[----:B------:R-:W-:Y:S01]  /*d7f0*/  NOP ;  /* 0x0000000000007918 */ /* 0x000fe20000000000 */
[----:B------:R-:W-:-:S13]  /*d800*/  LOP3.LUT P2, RZ, R16, 0x100, RZ, 0xc0, !PT ;  /* 0x0000010010ff7812 */ /* 0x000fda000784c0ff */
[----:B------:R-:W-:Y:S05]  /*d810*/  @!P2 BRA `(.L_x_52) ;  /* 0x000000000004a947 */ /* 0x000fea0003800000 */
[----:B------:R-:W-:Y:S01]  /*d820*/  BPT.TRAP 0x1 ;  /* 0x000000040000795c */ /* 0x000fe20000300000 */
.L_x_52:
[----:B------:R4:W-:Y:S02]  /*d830*/  SYNCS.ARRIVE.TRANS64.A1T0 RZ, [R0+URZ+0x38830], RZ ;  /* 0x038830ff00ff79a7 */ /* 0x0009e4000810003f */
[----:B------:R-:W-:Y:S05]  /*d840*/  WARPSYNC.ALL ;  /* 0x0000000000007948 */ /* 0x000fea0003800000 */
[----:B------:R-:W-:-:S04]  /*d850*/  UIADD3 UR4, UR39, 0x14400, URZ ;  /* 0x0001440027047890 */ /* 0x000fc8000fffe03f */
[----:B------:R-:W-:Y:S01]  /*d860*/  ULOP3.LUT UP0, URZ, UR4, 0x3ff, URZ, 0xc0, !UPT ;  /* 0x000003ff043f7892 */ /* 0x000fe2000f80c03f */
[----:B------:R-:W-:Y:S05]  /*d870*/  BAR.SYNC.DEFER_BLOCKING 0x8, 0x180 ;  /* 0x0206000000007b1d */ /* 0x000fea0000010000 */
[----:B------:R-:W-:-:S13]  /*d880*/  PLOP3.LUT P0, PT, PT, PT, UP0, 0x80, 0x0 ;  /* 0x000000000000781c */ /* 0x000fda0003f0f008 */
[----:B------:R-:W-:Y:S05]  /*d890*/  @!P0 BRA `(.L_x_53) ;  /* 0x0000000000408947 */ /* 0x000fea0003800000 */
[----:B0--3--:R-:W-:Y:S01]  /*d8a0*/  MOV R2, 0x0 ;  /* 0x0000000000027802 */ /* 0x009fe20000000f00 */
[----:B------:R-:W-:Y:S01]  /*d8b0*/  ULDC.64 UR6, c[0x4][0xa8] ;  /* 0x01002a0000067ab9 */ /* 0x000fe20000000a00 */
[----:B------:R-:W-:Y:S01]  /*d8c0*/  ULDC.64 UR8, c[0x4][0xb0] ;  /* 0x01002c0000087ab9 */ /* 0x000fe20000000a00 */
[----:B------:R-:W-:Y:S01]  /*d8d0*/  ULDC.64 UR4, c[0x4][0x20] ;  /* 0x0100080000047ab9 */ /* 0x000fe20000000a00 */
[----:B------:R-:W-:Y:S01]  /*d8e0*/  IMAD.U32 R4, RZ, RZ, UR6 ;  /* 0x00000006ff047e24 */ /* 0x000fe2000f8e00ff */
[----:B------:R-:W-:Y:S01]  /*d8f0*/  MOV R6, UR8 ;  /* 0x0000000800067c02 */ /* 0x000fe20008000f00 */
[----:B------:R-:W0:Y:S01]  /*d900*/  LDC.64 R2, c[0x4][R2] ;  /* 0x0100000002027b82 */ /* 0x000e220000000a00 */
[----:B------:R-:W-:Y:S01]  /*d910*/  IMAD.U32 R5, RZ, RZ, UR7 ;  /* 0x00000007ff057e24 */ /* 0x000fe2000f8e00ff */
[----:B------:R-:W-:Y:S01]  /*d920*/  MOV R8, 0x70 ;  /* 0x0000007000087802 */ /* 0x000fe20000000f00 */
[----:B--2---:R-:W-:Y:S02]  /*d930*/  IMAD.U32 R7, RZ, RZ, UR9 ;  /* 0x00000009ff077e24 */ /* 0x004fe4000f8e00ff */
[----:B------:R-:W-:-:S02]  /*d940*/  IMAD.U32 R10, RZ, RZ, UR4 ;  /* 0x00000004ff0a7e24 */ /* 0x000fc4000f8e00ff */
[----:B------:R-:W-:Y:S02]  /*d950*/  IMAD.U32 R11, RZ, RZ, UR5 ;  /* 0x00000005ff0b7e24 */ /* 0x000fe4000f8e00ff */
[----:B------:R-:W-:Y:S02]  /*d960*/  IMAD.MOV.U32 R12, RZ, RZ, 0x1 ;  /* 0x00000001ff0c7424 */ /* 0x000fe400078e00ff */
[----:B------:R-:W-:-:S07]  /*d970*/  IMAD.MOV.U32 R13, RZ, RZ, RZ ;  /* 0x000000ffff0d7224 */ /* 0x000fce00078e00ff */
[----:B------:R-:W-:-:S07]  /*d980*/  LEPC R20, `(.L_x_53) ;  /* 0x000000001014794e */ /* 0x000fce0000000000 */
[----:B01--4-:R-:W-:Y:S05]  /*d990*/  CALL.ABS.NOINC R2 ;  /* 0x0000000002007343 */ /* 0x013fea0003c00000 */
.L_x_53:
[----:B------:R1:W5:Y:S01]  /*d9a0*/  LDL R20, [R1+0x4] ;  /* 0x0000040001147983 */ /* 0x0003620000100800 */
[----:B----4-:R-:W4:Y:S01]  /*d9b0*/  LDC R0, c[0x0][0x448] ;  /* 0x00011200ff007b82 */ /* 0x010f220000000800 */
[----:B0--3--:R-:W-:Y:S01]  /*d9c0*/  IMAD.MOV R3, RZ, RZ, -R24 ;  /* 0x000000ffff037224 */ /* 0x009fe200078e0a18 */
[----:B------:R-:W-:Y:S01]  /*d9d0*/  ULDC UR4, c[0x0][0xc38] ;  /* 0x00030e0000047ab9 */ /* 0x000fe20000000800 */
[----:B------:R-:W-:Y:S02]  /*d9e0*/  SHF.R.S32.HI R6, RZ, 0x1f, R23 ;  /* 0x0000001fff067819 */ /* 0x000fe40000011417 */
[----:B------:R-:W-:Y:S01]  /*d9f0*/  IMAD R4, R3, UR4, R36 ;  /* 0x0000000403047c24 */ /* 0x000fe2000f8e0224 */
[----:B------:R-:W-:Y:S01]  /*da00*/  ULDC.64 UR4, c[0x0][0x2d8] ;  /* 0x0000b60000047ab9 */ /* 0x000fe20000000a00 */
[C---:B------:R-:W-:Y:S02]  /*da10*/  LOP3.LUT P2, RZ, R16.reuse, 0x4000, RZ, 0xc0, !PT ;  /* 0x0000400010ff7812 */ /* 0x040fe4000784c0ff */
[----:B------:R-:W-:-:S02]  /*da20*/  LOP3.LUT P3, RZ, R16, 0x2000, RZ, 0xc0, !PT ;  /* 0x0000200010ff7812 */ /* 0x000fc4000786c0ff */
[----:B------:R-:W-:Y:S02]  /*da30*/  SHF.L.U32 R4, R4, 0x7, RZ ;  /* 0x0000000704047819 */ /* 0x000fe400000006ff */
[C---:B------:R-:W-:Y:S02]  /*da40*/  LOP3.LUT P4, RZ, R16.reuse, 0x1000, RZ, 0xc0, !PT ;  /* 0x0000100010ff7812 */ /* 0x040fe4000788c0ff */
[----:B--2---:R-:W-:Y:S02]  /*da50*/  LOP3.LUT R7, R27, R4, RZ, 0xfc, !PT ;  /* 0x000000041b077212 */ /* 0x004fe400078efcff */
[----:B------:R-:W-:-:S03]  /*da60*/  LOP3.LUT P5, RZ, R16, 0x800, RZ, 0xc0, !PT ;  /* 0x0000080010ff7812 */ /* 0x000fc600078ac0ff */
[----:B------:R-:W-:Y:S01]  /*da70*/  IMAD.MOV.U32 R5, RZ, RZ, R7 ;  /* 0x000000ffff057224 */ /* 0x000fe200078e0007 */
[----:B----4-:R-:W-:-:S13]  /*da80*/  ISETP.NE.AND P0, PT, R0, 0x1, PT ;  /* 0x000000010000780c */ /* 0x010fda0003f05270 */
[----:B------:R-:W0:Y:S08]  /*da90*/  @P0 LDC R2, c[0x0][0x44c] ;  /* 0x00011300ff020b82 */ /* 0x000e300000000800 */
[----:B------:R-:W2:Y:S01]  /*daa0*/  @P0 LDC R9, c[0x0][0x450] ;  /* 0x00011400ff090b82 */ /* 0x000ea20000000800 */
[----:B0-----:R-:W-:-:S05]  /*dab0*/  @P0 IMAD.HI.U32 R2, R7, R2, RZ ;  /* 0x0000000207020227 */ /* 0x001fca00078e00ff */
[----:B--2---:R-:W-:Y:S01]  /*dac0*/  @P0 SHF.R.U32.HI R5, RZ, R9, R2 ;  /* 0x00000009ff050219 */ /* 0x004fe20000011602 */
[----:B------:R-:W-:-:S04]  /*dad0*/  IMAD R2, R29, UR4, RZ ;  /* 0x000000041d027c24 */ /* 0x000fc8000f8e02ff */
[C---:B------:R-:W-:Y:S02]  /*dae0*/  IMAD R9, R19.reuse, UR5, R2 ;  /* 0x0000000513097c24 */ /* 0x040fe4000f8e0202 */
[----:B------:R-:W-:Y:S01]  /*daf0*/  IMAD.WIDE.U32 R2, R19, UR4, RZ ;  /* 0x0000000413027c25 */ /* 0x000fe2000f8e00ff */
[----:B------:R-:W-:-:S03]  /*db00*/  ULDC.64 UR4, c[0x0][0x2e0] ;  /* 0x0000b80000047ab9 */ /* 0x000fc60000000a00 */
[----:B------:R-:W-:Y:S02]  /*db10*/  IMAD R6, R6, UR4, RZ ;  /* 0x0000000406067c24 */ /* 0x000fe4000f8e02ff */
[----:B------:R-:W-:Y:S02]  /*db20*/  IMAD.IADD R3, R3, 0x1, R9 ;  /* 0x0000000103037824 */ /* 0x000fe400078e0209 */
[C---:B------:R-:W-:Y:S02]  /*db30*/  IMAD R9, R23.reuse, UR5, R6 ;  /* 0x0000000517097c24 */ /* 0x040fe4000f8e0206 */
[----:B------:R-:W-:Y:S02]  /*db40*/  IMAD.MOV R6, RZ, RZ, -R5 ;  /* 0x000000ffff067224 */ /* 0x000fe400078e0a05 */
[----:B------:R-:W-:Y:S01]  /*db50*/  IMAD.WIDE.U32 R2, R23, UR4, R2 ;  /* 0x0000000417027c25 */ /* 0x000fe2000f8e0002 */
[----:B------:R-:W-:-:S03]  /*db60*/  ULDC.64 UR4, c[0x0][0x2d0] ;  /* 0x0000b40000047ab9 */ /* 0x000fc60000000a00 */
[----:B------:R-:W-:Y:S01]  /*db70*/  IMAD R7, R0, R6, R7 ;  /* 0x0000000600077224 */ /* 0x000fe200078e0207 */
[----:B------:R-:W-:Y:S02]  /*db80*/  SHF.R.S32.HI R0, RZ, 0x1f, R5 ;  /* 0x0000001fff007819 */ /* 0x000fe40000011405 */
[----:B------:R-:W-:-:S03]  /*db90*/  IADD3 R3, R3, R9, RZ ;  /* 0x0000000903037210 */ /* 0x000fc60007ffe0ff */
[----:B------:R-:W-:Y:S02]  /*dba0*/  IMAD R0, R0, UR4, RZ ;  /* 0x0000000400007c24 */ /* 0x000fe4000f8e02ff */
[----:B------:R-:W-:-:S04]  /*dbb0*/  IMAD.WIDE.U32 R2, R5, UR4, R2 ;  /* 0x0000000405027c25 */ /* 0x000fc8000f8e0002 */
[----:B------:R-:W-:Y:S01]  /*dbc0*/  IMAD R5, R5, UR5, R0 ;  /* 0x0000000505057c24 */ /* 0x000fe2000f8e0200 */
[----:B------:R-:W-:Y:S01]  /*dbd0*/  SHF.R.S32.HI R0, RZ, 0x1f, R7 ;  /* 0x0000001fff007819 */ /* 0x000fe20000011407 */
[----:B------:R-:W-:Y:S02]  /*dbe0*/  ULDC.64 UR4, c[0x0][0x2c8] ;  /* 0x0000b20000047ab9 */ /* 0x000fe40000000a00 */
[----:B------:R-:W-:Y:S02]  /*dbf0*/  IMAD.IADD R3, R3, 0x1, R5 ;  /* 0x0000000103037824 */ /* 0x000fe400078e0205 */
[----:B------:R-:W-:Y:S02]  /*dc00*/  IMAD R0, R0, UR4, RZ ;  /* 0x0000000400007c24 */ /* 0x000fe4000f8e02ff */
[----:B------:R-:W-:-:S04]  /*dc10*/  IMAD.WIDE.U32 R2, R7, UR4, R2 ;  /* 0x0000000407027c25 */ /* 0x000fc8000f8e0002 */
[----:B------:R-:W-:Y:S01]  /*dc20*/  IMAD R5, R7, UR5, R0 ;  /* 0x0000000507057c24 */ /* 0x000fe2000f8e0200 */
[----:B------:R-:W-:Y:S02]  /*dc30*/  ULDC.64 UR4, c[0x0][0x280] ;  /* 0x0000a00000047ab9 */ /* 0x000fe40000000a00 */
[----:B------:R-:W-:Y:S01]  /*dc40*/  LEA R0, P0, R2, UR4, 0x1 ;  /* 0x0000000402007c11 */ /* 0x000fe2000f8008ff */
[----:B------:R-:W-:Y:S01]  /*dc50*/  IMAD.IADD R5, R3, 0x1, R5 ;  /* 0x0000000103057824 */ /* 0x000fe200078e0205 */
[----:B------:R-:W-:-:S04]  /*dc60*/  UMOV UR4, 0xffffffff ;  /* 0xffffffff00047882 */ /* 0x000fc80000000000 */
[----:B------:R-:W-:Y:S01]  /*dc70*/  LEA.HI.X R5, R2, UR5, R5, 0x1, P0 ;  /* 0x0000000502057c11 */ /* 0x000fe200080f0c05 */
[----:B-1----:R-:W-:Y:S06]  /*dc80*/  BRA.DIV UR4, `(.L_x_54) ;  /* 0x0000002a04bc7947 */ /* 0x002fec000b800000 */
[----:B------:R-:W0:Y:S01]  /*dc90*/  SHFL.IDX PT, R14, R0, RZ, 0x181f ;  /* 0x00181fff000e7589 */ /* 0x000e2200000e0000 */
[----:B------:R-:W-:-:S03]  /*dca0*/  IMAD.IADD R4, R34, 0x1, R4 ;  /* 0x0000000122047824 */ /* 0x000fc600078e0204 */
[----:B------:R-:W1:Y:S01]  /*dcb0*/  SHFL.IDX PT, R2, R5, RZ, 0x181f ;  /* 0x00181fff05027589 */ /* 0x000e6200000e0000 */
[C---:B------:R-:W-:Y:S01]  /*dcc0*/  VIADD R7, R4.reuse, 0x10 ;  /* 0x0000001004077836 */ /* 0x040fe20000000000 */
[----:B------:R-:W-:Y:S02]  /*dcd0*/  ISETP.GE.AND P0, PT, R4, UR40, PT ;  /* 0x0000002804007c0c */ /* 0x000fe4000bf06270 */
[----:B------:R-:W-:Y:S11]  /*dce0*/  SHFL.IDX PT, R6, R5, 0x1, 0x181f ;  /* 0x00381f0005067f89 */ /* 0x000ff600000e0000 */
[----:B0-----:R-:W-:-:S04]  /*dcf0*/  @!P0 LEA R14, P1, R37, R14, 0x1 ;  /* 0x0000000e250e8211 */ /* 0x001fc800078208ff */
[----:B-1----:R-:W-:Y:S01]  /*dd00*/  @!P0 IADD3.X R3, RZ, R2, RZ, P1, !PT ;  /* 0x00000002ff038210 */ /* 0x002fe20000ffe4ff */
[----:B------:R-:W-:Y:S02]  /*dd10*/  @!P0 IMAD.MOV.U32 R2, RZ, RZ, R14 ;  /* 0x000000ffff028224 */ /* 0x000fe400078e000e */
[----:B------:R-:W0:Y:S04]  /*dd20*/  SHFL.IDX PT, R14, R0, 0x1, 0x181f ;  /* 0x00381f00000e7f89 */ /* 0x000e2800000e0000 */
[----:B-----5:R-:W-:Y:S04]  /*dd30*/  @!P0 LDGSTS.E.BYPASS.LTC128B.128 [R20+0x14400], desc[UR36][R2.64], !P2 ;  /* 0x1440000002148fae */ /* 0x020fe8000d101d64 */
[----:B------:R-:W-:Y:S04]  /*dd40*/  @!P0 LDGSTS.E.BYPASS.LTC128B.128 [R20+0x18400], desc[UR36][R2.64+0x80], !P3 ;  /* 0x1840008002148fae */ /* 0x000fe8000d901d64 */
[----:B------:R-:W-:Y:S04]  /*dd50*/  @!P0 LDGSTS.E.BYPASS.LTC128B.128 [R20+0x1c400], desc[UR36][R2.64+0x100], !P4 ;  /* 0x1c40010002148fae */ /* 0x000fe8000e101d64 */
[----:B------:R1:W-:Y:S01]  /*dd60*/  @!P0 LDGSTS.E.BYPASS.LTC128B.128 [R20+0x20400], desc[UR36][R2.64+0x180], !P5 ;  /* 0x2040018002148fae */ /* 0x0003e2000e901d64 */
[----:B------:R-:W-:-:S13]  /*dd70*/  ISETP.GE.AND P0, PT, R7, UR40, PT ;  /* 0x0000002807007c0c */ /* 0x000fda000bf06270 */
[----:B0-----:R-:W-:-:S04]  /*dd80*/  @!P0 LEA R14, P1, R37, R14, 0x1 ;  /* 0x0000000e250e8211 */ /* 0x001fc800078208ff */
[----:B-1----:R-:W-:Y:S01]  /*dd90*/  @!P0 MOV R2, R14 ;  /* 0x0000000e00028202 */ /* 0x002fe20000000f00 */
[----:B------:R-:W-:Y:S01]  /*dda0*/  @!P0 IMAD.X R7, RZ, RZ, R6, P1 ;  /* 0x000000ffff078224 */ /* 0x000fe200008e0606 */
[----:B------:R-:W0:Y:S03]  /*ddb0*/  SHFL.IDX PT, R14, R0, 0x2, 0x181f ;  /* 0x00581f00000e7f89 */ /* 0x000e2600000e0000 */
[----:B------:R-:W-:Y:S01]  /*ddc0*/  @!P0 IMAD.MOV.U32 R3, RZ, RZ, R7 ;  /* 0x000000ffff038224 */ /* 0x000fe200078e0007 */
[----:B------:R-:W1:Y:S01]  /*ddd0*/  SHFL.IDX PT, R6, R5, 0x2, 0x181f ;  /* 0x00581f0005067f89 */ /* 0x000e6200000e0000 */
[----:B------:R-:W-:-:S03]  /*dde0*/  VIADD R7, R4, 0x20 ;  /* 0x0000002004077836 */ /* 0x000fc60000000000 */
[----:B------:R-:W-:Y:S04]  /*ddf0*/  @!P0 LDGSTS.E.BYPASS.LTC128B.128 [R20+0x14c00], desc[UR36][R2.64], !P2 ;  /* 0x14c0000002148fae */ /* 0x000fe8000d101d64 */
[----:B------:R-:W-:Y:S04]  /*de00*/  @!P0 LDGSTS.E.BYPASS.LTC128B.128 [R20+0x18c00], desc[UR36][R2.64+0x80], !P3 ;  /* 0x18c0008002148fae */ /* 0x000fe8000d901d64 */
[----:B------:R-:W-:Y:S04]  /*de10*/  @!P0 LDGSTS.E.BYPASS.LTC128B.128 [R20+0x1cc00], desc[UR36][R2.64+0x100], !P4 ;  /* 0x1cc0010002148fae */ /* 0x000fe8000e101d64 */
[----:B------:R2:W-:Y:S01]  /*de20*/  @!P0 LDGSTS.E.BYPASS.LTC128B.128 [R20+0x20c00], desc[UR36][R2.64+0x180], !P5 ;  /* 0x20c0018002148fae */ /* 0x0005e2000e901d64 */
[----:B------:R-:W-:-:S13]  /*de30*/  ISETP.GE.AND P0, PT, R7, UR40, PT ;  /* 0x0000002807007c0c */ /* 0x000fda000bf06270 */
[----:B0-----:R-:W-:-:S04]  /*de40*/  @!P0 LEA R14, P1, R37, R14, 0x1 ;  /* 0x0000000e250e8211 */ /* 0x001fc800078208ff */
[----:B--2---:R-:W-:Y:S01]  /*de50*/  @!P0 MOV R2, R14 ;  /* 0x0000000e00028202 */ /* 0x004fe20000000f00 */
[----:B-1----:R-:W-:Y:S01]  /*de60*/  @!P0 IMAD.X R7, RZ, RZ, R6, P1 ;  /* 0x000000ffff078224 */ /* 0x002fe200008e0606 */
        /* <DEDUP_REMOVED lines=48> */
[----:B------:R0:W1:Y:S03]  /*e170*/  SHFL.IDX PT, R14, R0, 0x7, 0x181f ;  /* 0x00f81f00000e7f89 */ /* 0x00006600000e0000 */
[----:B------:R-:W-:Y:S01]  /*e180*/  @!P0 IMAD.MOV.U32 R3, RZ, RZ, R7 ;  /* 0x000000ffff038224 */ /* 0x000fe200078e0007 */
[----:B------:R0:W2:Y:S04]  /*e190*/  SHFL.IDX PT, R6, R5, 0x7, 0x181f ;  /* 0x00f81f0005067f89 */ /* 0x0000a800000e0000 */
[----:B------:R0:W-:Y:S04]  /*e1a0*/  @!P0 LDGSTS.E.BYPASS.LTC128B.128 [R20+0x17400], desc[UR36][R2.64], !P2 ;  /* 0x1740000002148fae */ /* 0x0001e8000d101d64 */
[----:B------:R0:W-:Y:S04]  /*e1b0*/  @!P0 LDGSTS.E.BYPASS.LTC128B.128 [R20+0x1b400], desc[UR36][R2.64+0x80], !P3 ;  /* 0x1b40008002148fae */ /* 0x0001e8000d901d64 */
[----:B------:R0:W-:Y:S04]  /*e1c0*/  @!P0 LDGSTS.E.BYPASS.LTC128B.128 [R20+0x1f400], desc[UR36][R2.64+0x100], !P4 ;  /* 0x1f40010002148fae */ /* 0x0001e8000e101d64 */
[----:B------:R0:W-:Y:S02]  /*e1d0*/  @!P0 LDGSTS.E.BYPASS.LTC128B.128 [R20+0x23400], desc[UR36][R2.64+0x180], !P5 ;  /* 0x2340018002148fae */ /* 0x0001e4000e901d64 */
.L_x_124:
[----:B0-----:R-:W3:Y:S01]  /*e1e0*/  LDL R0, [R1] ;  /* 0x0000000001007983 */ /* 0x001ee20000100800 */
[----:B------:R-:W-:-:S05]  /*e1f0*/  VIADD R4, R4, 0x70 ;  /* 0x0000007004047836 */ /* 0x000fca0000000000 */
[----:B------:R-:W-:-:S13]  /*e200*/  ISETP.GE.AND P0, PT, R4, UR40, PT ;  /* 0x0000002804007c0c */ /* 0x000fda000bf06270 */
[----:B-1----:R-:W-:-:S05]  /*e210*/  @!P0 LEA R2, P1, R37, R14, 0x1 ;  /* 0x0000000e25028211 */ /* 0x002fca00078208ff */
[----:B--2---:R-:W-:-:S05]  /*e220*/  @!P0 IMAD.X R3, RZ, RZ, R6, P1 ;  /* 0x000000ffff038224 */ /* 0x004fca00008e0606 */
[----:B------:R-:W-:Y:S01]  /*e230*/  @!PT LDS RZ, [RZ] ;  /* 0x00000000fffff984 */ /* 0x000fe20000000800 */
[----:B------:R-:W-:Y:S01]  /*e240*/  @!PT LDS RZ, [RZ] ;  /* 0x00000000fffff984 */ /* 0x000fe20000000800 */
[----:B------:R-:W-:Y:S01]  /*e250*/  @!PT LDS RZ, [RZ] ;  /* 0x00000000fffff984 */ /* 0x000fe20000000800 */
[----:B------:R0:W-:Y:S04]  /*e260*/  @!P0 LDGSTS.E.BYPASS.LTC128B.128 [R20+0x17c00], desc[UR36][R2.64], !P2 ;  /* 0x17c0000002148fae */ /* 0x0001e8000d101d64 */
[----:B------:R0:W-:Y:S04]  /*e270*/  @!P0 LDGSTS.E.BYPASS.LTC128B.128 [R20+0x1bc00], desc[UR36][R2.64+0x80], !P3 ;  /* 0x1bc0008002148fae */ /* 0x0001e8000d901d64 */
[----:B------:R0:W-:Y:S04]  /*e280*/  @!P0 LDGSTS.E.BYPASS.LTC128B.128 [R20+0x1fc00], desc[UR36][R2.64+0x100], !P4 ;  /* 0x1fc0010002148fae */ /* 0x0001e8000e101d64 */
[----:B------:R0:W-:Y:S01]  /*e290*/  @!P0 LDGSTS.E.BYPASS.LTC128B.128 [R20+0x23c00], desc[UR36][R2.64+0x180], !P5 ;  /* 0x23c0018002148fae */ /* 0x0001e2000e901d64 */
[----:B------:R-:W-:Y:S01]  /*e2a0*/  NOP ;  /* 0x0000000000007918 */ /* 0x000fe20000000000 */
[----:B------:R-:W-:Y:S02]  /*e2b0*/  SYNCS.ARRIVE.TRANS64.RED.A0T1 RZ, [UR39+0x38800], RZ ;  /* 0x038800ffffff79a7 */ /* 0x000fe40008200427 */
[----:B------:R-:W-:Y:S01]  /*e2c0*/  ARRIVES.LDGSTSBAR.64.TRANSCNT [UR39+0x38800] ;  /* 0x03880000ff0079b0 */ /* 0x000fe20008000aa7 */
[----:B---3--:R-:W-:-:S04]  /*e2d0*/  LOP3.LUT R0, R0, 0x1, RZ, 0xc, !PT ;  /* 0x0000000100007812 */ /* 0x008fc800078e0cff */
[----:B------:R-:W-:Y:S01]  /*e2e0*/  SHF.L.U32 R0, R0, 0x1f, RZ ;  /* 0x0000001f00007819 */ /* 0x000fe200000006ff */
[----:B------:R-:W-:Y:S01]  /*e2f0*/  NOP ;  /* 0x0000000000007918 */ /* 0x000fe20000000000 */
[----:B------:R-:W-:Y:S01]  /*e300*/  SYNCS.ARRIVE.TRANS64.A1T0 RZ, [UR39+0x38800], RZ ;  /* 0x038800ffffff79a7 */ /* 0x000fe20008100027 */
[----:B------:R-:W-:Y:S01]  /*e310*/  BSSY B0, `(.L_x_55) ;  /* 0x0000003000007945 */ /* 0x000fe20003800000 */
[----:B------:R-:W1:Y:S03]  /*e320*/  SYNCS.PHASECHK.TRANS64.TRYWAIT P0, [UR39+0x38820], R0 ;  /* 0x03882000ff0075a7 */ /* 0x000e660008000167 */
[----:B01----:R-:W-:Y:S05]  /*e330*/  @!P0 BRA `(.L_x_56) ;  /* 0x0000002c00c48947 */ /* 0x003fea0003800000 */
.L_x_125:
[----:B------:R-:W-:Y:S05]  /*e340*/  BSYNC B0 ;  /* 0x0000000000007941 */ /* 0x000fea0003800000 */
.L_x_55:
[----:B------:R-:W-:Y:S01]  /*e350*/  UISETP.GE.AND UP0, UPT, UR38, 0x51, UPT ;  /* 0x000000512600788c */ /* 0x000fe2000bf06270 */
[----:B------:R-:W-:-:S05]  /*e360*/  MOV R8, UR44 ;  /* 0x0000002c00087c02 */ /* 0x000fca0008000f00 */
[----:B------:R-:W-:-:S13]  /*e370*/  PLOP3.LUT P0, PT, PT, PT, UP0, 0x40, 0x0 ;  /* 0x000000000000781c */ /* 0x000fda0003f0e808 */
[----:B------:R-:W-:Y:S05]  /*e380*/  @P0 BRA `(.L_x_57) ;  /* 0x0000000c00e80947 */ /* 0x000fea0003800000 */
[----:B------:R-:W-:Y:S01]  /*e390*/  BSSY B0, `(.L_x_57) ;  /* 0x00000f9000007945 */ /* 0x000fe20003800000 */
[----:B------:R-:W-:Y:S01]  /*e3a0*/  IMAD.MOV.U32 R10, RZ, RZ, R25 ;  /* 0x000000ffff0a7224 */ /* 0x000fe200078e0019 */
[----:B------:R-:W-:Y:S01]  /*e3b0*/  MOV R28, UR44 ;  /* 0x0000002c001c7c02 */ /* 0x000fe20008000f00 */
[----:B------:R-:W-:Y:S02]  /*e3c0*/  IMAD.MOV.U32 R6, RZ, RZ, R22 ;  /* 0x000000ffff067224 */ /* 0x000fe400078e0016 */
[----:B0-----:R-:W-:-:S07]  /*e3d0*/  IMAD.U32 R0, RZ, RZ, UR41 ;  /* 0x00000029ff007e24 */ /* 0x001fce000f8e00ff */
.L_x_70:
[----:B------:R-:W0:Y:S01]  /*e3e0*/  LDC R2, c[0x0][0x430] ;  /* 0x00010c00ff027b82 */ /* 0x000e220000000800 */
[----:B------:R-:W-:Y:S02]  /*e3f0*/  ISETP.GT.U32.AND P0, PT, R27, 0x4f, PT ;  /* 0x0000004f1b00780c */ /* 0x000fe40003f04070 */
[----:B------:R-:W-:Y:S01]  /*e400*/  LOP3.LUT P2, RZ, R16, 0x100, RZ, 0xc0, !PT ;  /* 0x0000010010ff7812 */ /* 0x000fe2000784c0ff */
[----:B------:R-:W-:Y:S01]  /*e410*/  VIADD R22, R6, 0x1 ;  /* 0x0000000106167836 */ /* 0x000fe20000000000 */
[----:B------:R-:W-:-:S09]  /*e420*/  ULDC UR4, c[0x0][0x430] ;  /* 0x00010c0000047ab9 */ /* 0x000fd20000000800 */
[----:B------:R-:W1:Y:S01]  /*e430*/  @!P0 LDC.64 R4, c[0x0][0x428] ;  /* 0x00010a00ff048b82 */ /* 0x000e620000000a00 */
[----:B0-----:R-:W-:Y:S01]  /*e440*/  ISETP.NE.AND P1, PT, R2, 0x1, PT ;  /* 0x000000010200780c */ /* 0x001fe20003f25270 */
[----:B------:R-:W-:-:S04]  /*e450*/  IMAD R2, R0, 0x50, R31 ;  /* 0x0000005000027824 */ /* 0x000fc800078e021f */
[----:B------:R-:W-:-:S04]  /*e460*/  IMAD.IADD R7, R27, 0x1, R2 ;  /* 0x000000011b077824 */ /* 0x000fc800078e0202 */
[----:B------:R-:W-:-:S04]  /*e470*/  IMAD.MOV.U32 R11, RZ, RZ, R7 ;  /* 0x000000ffff0b7224 */ /* 0x000fc800078e0007 */
[----:B------:R-:W0:Y:S08]  /*e480*/  @P1 LDC R8, c[0x0][0x434] ;  /* 0x00010d00ff081b82 */ /* 0x000e300000000800 */
[----:B------:R-:W2:Y:S01]  /*e490*/  @P1 LDC R3, c[0x0][0x438] ;  /* 0x00010e00ff031b82 */ /* 0x000ea20000000800 */
[----:B0-----:R-:W-:-:S07]  /*e4a0*/  @P1 IMAD.HI.U32 R2, R7, R8, RZ ;  /* 0x0000000807021227 */ /* 0x001fce00078e00ff */
[----:B------:R-:W0:Y:S01]  /*e4b0*/  @!P0 LDC.64 R8, c[0x0][0x418] ;  /* 0x00010600ff088b82 */ /* 0x000e220000000a00 */
[----:B--2---:R-:W-:Y:S01]  /*e4c0*/  @P1 SHF.R.U32.HI R11, RZ, R3, R2 ;  /* 0x00000003ff0b1219 */ /* 0x004fe20000011602 */
[----:B-1----:R-:W-:-:S03]  /*e4d0*/  @!P0 IMAD R2, R32, R4, RZ ;  /* 0x0000000420028224 */ /* 0x002fc600078e02ff */
[--C-:B------:R-:W-:Y:S01]  /*e4e0*/  @!P0 SHF.R.S32.HI R3, RZ, 0x1f, R11.reuse ;  /* 0x0000001fff038819 */ /* 0x100fe2000001140b */
[----:B------:R-:W-:Y:S02]  /*e4f0*/  @!P0 IMAD R5, R30, R5, R2 ;  /* 0x000000051e058224 */ /* 0x000fe400078e0202 */
[----:B------:R-:W-:-:S04]  /*e500*/  @!P0 IMAD.MOV.U32 R2, RZ, RZ, R11 ;  /* 0x000000ffff028224 */ /* 0x000fc800078e000b */
[----:B------:R-:W-:-:S04]  /*e510*/  @!P0 IMAD.WIDE.U32 R2, R30, R4, R2 ;  /* 0x000000041e028225 */ /* 0x000fc800078e0002 */
[----:B------:R-:W-:Y:S01]  /*e520*/  IMAD.MOV.U32 R4, RZ, RZ, RZ ;  /* 0x000000ffff047224 */ /* 0x000fe200078e00ff */
[----:B------:R-:W-:Y:S02]  /*e530*/  @!P0 IADD3 R3, R5, R3, RZ ;  /* 0x0000000305038210 */ /* 0x000fe40007ffe0ff */
[----:B0-----:R-:W-:-:S04]  /*e540*/  @!P0 LEA R8, P1, R2, R8, 0x2 ;  /* 0x0000000802088211 */ /* 0x001fc800078210ff */
[----:B------:R-:W-:Y:S01]  /*e550*/  @!P0 LEA.HI.X R9, R2, R9, R3, 0x2, P1 ;  /* 0x0000000902098211 */ /* 0x000fe200008f1403 */
[----:B------:R-:W-:-:S04]  /*e560*/  IMAD.MOV R2, RZ, RZ, -R11 ;  /* 0x000000ffff027224 */ /* 0x000fc800078e0a0b */
[----:B------:R0:W5:Y:S01]  /*e570*/  @!P0 LDG.E R4, desc[UR36][R8.64] ;  /* 0x0000002408048981 */ /* 0x000162000c1e1900 */
[----:B------:R-:W-:Y:S01]  /*e580*/  ISETP.NE.AND P0, PT, R22, 0x2, PT ;  /* 0x000000021600780c */ /* 0x000fe20003f05270 */
[----:B------:R-:W-:-:S03]  /*e590*/  IMAD R5, R2, UR4, R7 ;  /* 0x0000000402057c24 */ /* 0x000fc6000f8e0207 */
[----:B------:R-:W-:Y:S02]  /*e5a0*/  SEL R25, RZ, 0x1, P0 ;  /* 0x00000001ff197807 */ /* 0x000fe40000000000 */
[----:B------:R-:W-:Y:S02]  /*e5b0*/  SEL R22, R22, RZ, P0 ;  /* 0x000000ff16167207 */ /* 0x000fe40000000000 */
[----:B------:R-:W-:Y:S02]  /*e5c0*/  LOP3.LUT R25, R10, R25, RZ, 0x3c, !PT ;  /* 0x000000190a197212 */ /* 0x000fe400078e3cff */
[----:B0-----:R-:W-:Y:S01]  /*e5d0*/  MOV R8, R0 ;  /* 0x0000000000087202 */ /* 0x001fe20000000f00 */
[----:B------:R-:W-:Y:S06]  /*e5e0*/  @!P2 BRA `(.L_x_58) ;  /* 0x000000000004a947 */ /* 0x000fec0003800000 */
[----:B------:R-:W-:Y:S01]  /*e5f0*/  BPT.TRAP 0x1 ;  /* 0x000000040000795c */ /* 0x000fe20000300000 */
.L_x_58:
[----:B------:R-:W-:Y:S01]  /*e600*/  LEA R7, R22, UR39, 0x3 ;  /* 0x0000002716077c11 */ /* 0x000fe2000f8e18ff */
[----:B------:R-:W-:Y:S01]  /*e610*/  BSSY B1, `(.L_x_59) ;  /* 0x0000004000017945 */ /* 0x000fe20003800000 */
[----:B------:R-:W-:-:S04]  /*e620*/  SHF.L.U32 R0, R25, 0x1f, RZ ;  /* 0x0000001f19007819 */ /* 0x000fc800000006ff */
[----:B------:R-:W0:Y:S02]  /*e630*/  SYNCS.PHASECHK.TRANS64.TRYWAIT P0, [R7+URZ+0x38840], R0 ;  /* 0x03884000070075a7 */ /* 0x000e24000800017f */
[----:B0-----:R-:W-:Y:S05]  /*e640*/  @!P0 BRA `(.L_x_60) ;  /* 0x0000002c00188947 */ /* 0x001fea0003800000 */
.L_x_126:
[----:B------:R-:W-:Y:S05]  /*e650*/  BSYNC B1 ;  /* 0x0000000000017941 */ /* 0x000fea0003800000 */
.L_x_59:
[----:B------:R-:W-:Y:S01]  /*e660*/  SHF.R.S32.HI R21, RZ, 0x1f, R5 ;  /* 0x0000001fff157819 */ /* 0x000fe20000011405 */
[----:B------:R-:W-:Y:S01]  /*e670*/  ULDC.64 UR4, c[0x0][0x300] ;  /* 0x0000c00000047ab9 */ /* 0x000fe20000000a00 */
[----:B-----5:R-:W-:Y:S01]  /*e680*/  SHF.R.S32.HI R24, RZ, 0x1f, R4 ;  /* 0x0000001fff187819 */ /* 0x020fe20000011404 */
[----:B------:R-:W-:Y:S01]  /*e690*/  IMAD.WIDE.U32 R2, R5, UR4, RZ ;  /* 0x0000000405027c25 */ /* 0x000fe2000f8e00ff */
[C---:B------:R-:W-:Y:S02]  /*e6a0*/  LOP3.LUT P4, RZ, R16.reuse, 0x8, RZ, 0xc0, !PT ;  /* 0x0000000810ff7812 */ /* 0x040fe4000788c0ff */
[C---:B------:R-:W-:Y:S01]  /*e6b0*/  LOP3.LUT P3, RZ, R16.reuse, 0x4, RZ, 0xc0, !PT ;  /* 0x0000000410ff7812 */ /* 0x040fe2000786c0ff */
[----:B0-----:R-:W-:Y:S01]  /*e6c0*/  IMAD R0, R21, UR4, RZ ;  /* 0x0000000415007c24 */ /* 0x001fe2000f8e02ff */
[----:B------:R-:W-:Y:S01]  /*e6d0*/  LOP3.LUT P2, RZ, R16, 0x2, RZ, 0xc0, !PT ;  /* 0x0000000210ff7812 */ /* 0x000fe2000784c0ff */
[----:B------:R-:W-:Y:S01]  /*e6e0*/  IMAD R20, R22, 0x5000, R26 ;  /* 0x0000500016147824 */ /* 0x000fe200078e021a */
[----:B------:R-:W-:Y:S01]  /*e6f0*/  LOP3.LUT P1, RZ, R16, 0x1, RZ, 0xc0, !PT ;  /* 0x0000000110ff7812 */ /* 0x000fe2000782c0ff */
[----:B------:R-:W-:Y:S01]  /*e700*/  IMAD R9, R5, UR5, R0 ;  /* 0x0000000505097c24 */ /* 0x000fe2000f8e0200 */
[----:B------:R-:W-:-:S03]  /*e710*/  ULDC.64 UR4, c[0x0][0x310] ;  /* 0x0000c40000047ab9 */ /* 0x000fc60000000a00 */
[----:B------:R-:W-:Y:S02]  /*e720*/  IMAD.IADD R3, R3, 0x1, R9 ;  /* 0x0000000103037824 */ /* 0x000fe400078e0209 */
[----:B------:R-:W-:Y:S02]  /*e730*/  IMAD R9, R24, UR4, RZ ;  /* 0x0000000418097c24 */ /* 0x000fe4000f8e02ff */
[----:B------:R-:W-:-:S04]  /*e740*/  IMAD.WIDE.U32 R2, R4, UR4, R2 ;  /* 0x0000000404027c25 */ /* 0x000fc8000f8e0002 */
[----:B------:R-:W-:Y:S01]  /*e750*/  IMAD R9, R4, UR5, R9 ;  /* 0x0000000504097c24 */ /* 0x000fe2000f8e0209 */
[----:B------:R-:W-:Y:S02]  /*e760*/  ULDC.64 UR4, c[0x0][0x308] ;  /* 0x0000c20000047ab9 */ /* 0x000fe40000000a00 */
[----:B------:R-:W-:Y:S02]  /*e770*/  IMAD R0, R29, UR4, RZ ;  /* 0x000000041d007c24 */ /* 0x000fe4000f8e02ff */
[----:B------:R-:W-:Y:S02]  /*e780*/  IMAD.IADD R3, R3, 0x1, R9 ;  /* 0x0000000103037824 */ /* 0x000fe400078e0209 */
[C---:B------:R-:W-:Y:S02]  /*e790*/  IMAD R23, R19.reuse, UR5, R0 ;  /* 0x0000000513177c24 */ /* 0x040fe4000f8e0200 */
[----:B------:R-:W-:Y:S01]  /*e7a0*/  IMAD.WIDE.U32 R2, R19, UR4, R2 ;  /* 0x0000000413027c25 */ /* 0x000fe2000f8e0002 */
[----:B------:R-:W-:-:S03]  /*e7b0*/  ULDC.64 UR4, c[0x0][0x2e8] ;  /* 0x0000ba0000047ab9 */ /* 0x000fc60000000a00 */
[----:B------:R-:W-:Y:S01]  /*e7c0*/  IMAD.IADD R23, R23, 0x1, R3 ;  /* 0x0000000117177824 */ /* 0x000fe200078e0203 */
[----:B------:R-:W-:Y:S01]  /*e7d0*/  LEA R9, P0, R2, UR4, 0x1 ;  /* 0x0000000402097c11 */ /* 0x000fe2000f8008ff */
[----:B------:R-:W-:-:S03]  /*e7e0*/  UMOV UR4, 0xffffffff ;  /* 0xffffffff00047882 */ /* 0x000fc60000000000 */
[----:B------:R-:W-:Y:S01]  /*e7f0*/  LEA.HI.X R23, R2, UR5, R23, 0x1, P0 ;  /* 0x0000000502177c11 */ /* 0x000fe200080f0c17 */
[----:B------:R-:W-:Y:S08]  /*e800*/  BRA.DIV UR4, `(.L_x_61) ;  /* 0x0000002a04bc7947 */ /* 0x000ff0000b800000 */
[----:B------:R-:W0:Y:S01]  /*e810*/  SHFL.IDX PT, R14, R9, RZ, 0x181f ;  /* 0x00181fff090e7589 */ /* 0x000e2200000e0000 */
[----:B------:R-:W-:Y:S02]  /*e820*/  SHF.L.U32 R0, R37, 0x1, RZ ;  /* 0x0000000125007819 */ /* 0x000fe400000006ff */
[----:B------:R-:W-:Y:S01]  /*e830*/  LEA R20, R20, UR39, 0x1 ;  /* 0x0000002714147c11 */ /* 0x000fe2000f8e08ff */
[----:B------:R-:W1:Y:S04]  /*e840*/  SHFL.IDX PT, R3, R23, RZ, 0x181f ;  /* 0x00181fff17037589 */ /* 0x000e6800000e0000 */
[----:B------:R-:W-:Y:S01]  /*e850*/  SHFL.IDX PT, R35, R23, 0x1, 0x181f ;  /* 0x00381f0017237f89 */ /* 0x000fe200000e0000 */
[----:B0-----:R-:W-:-:S03]  /*e860*/  IADD3 R2, P0, R14, R0, RZ ;  /* 0x000000000e027210 */ /* 0x001fc60007f1e0ff */
[----:B------:R-:W0:Y:S02]  /*e870*/  SHFL.IDX PT, R14, R9, 0x1, 0x181f ;  /* 0x00381f00090e7f89 */ /* 0x000e2400000e0000 */
[----:B-1----:R-:W-:-:S05]  /*e880*/  IMAD.X R3, RZ, RZ, R3, P0 ;  /* 0x000000ffff037224 */ /* 0x002fca00000e0603 */
[----:B------:R-:W-:Y:S04]  /*e890*/  LDGSTS.E.BYPASS.LTC128B.128 [R20+0x24400], desc[UR36][R2.64], !P4 ;  /* 0x2440000002147fae */ /* 0x000fe8000e101d64 */
[----:B------:R-:W-:Y:S04]  /*e8a0*/  LDGSTS.E.BYPASS.LTC128B.128 [R20+0x26c00], desc[UR36][R2.64+0x80], !P3 ;  /* 0x26c0008002147fae */ /* 0x000fe8000d901d64 */
[----:B------:R-:W-:Y:S04]  /*e8b0*/  LDGSTS.E.BYPASS.LTC128B.128 [R20+0x29400], desc[UR36][R2.64+0x100], !P2 ;  /* 0x2940010002147fae */ /* 0x000fe8000d101d64 */
[----:B------:R0:W-:Y:S02]  /*e8c0*/  LDGSTS.E.BYPASS.LTC128B.128 [R20+0x2bc00], desc[UR36][R2.64+0x180], !P1 ;  /* 0x2bc0018002147fae */ /* 0x0001e4000c901d64 */
[----:B0-----:R-:W-:-:S02]  /*e8d0*/  IADD3 R2, P0, R14, R0, RZ ;  /* 0x000000000e027210 */ /* 0x001fc40007f1e0ff */
[----:B------:R-:W0:Y:S03]  /*e8e0*/  SHFL.IDX PT, R14, R9, 0x2, 0x181f ;  /* 0x00581f00090e7f89 */ /* 0x000e2600000e0000 */
[----:B------:R-:W-:Y:S02]  /*e8f0*/  IMAD.X R3, RZ, RZ, R35, P0 ;  /* 0x000000ffff037224 */ /* 0x000fe400000e0623 */
[----:B------:R-:W1:Y:S04]  /*e900*/  SHFL.IDX PT, R35, R23, 0x2, 0x181f ;  /* 0x00581f0017237f89 */ /* 0x000e6800000e0000 */
[----:B------:R-:W-:Y:S04]  /*e910*/  LDGSTS.E.BYPASS.LTC128B.128 [R20+0x24c00], desc[UR36][R2.64], !P4 ;  /* 0x24c0000002147fae */ /* 0x000fe8000e101d64 */
[----:B------:R-:W-:Y:S04]  /*e920*/  LDGSTS.E.BYPASS.LTC128B.128 [R20+0x27400], desc[UR36][R2.64+0x80], !P3 ;  /* 0x2740008002147fae */ /* 0x000fe8000d901d64 */
[----:B------:R-:W-:Y:S04]  /*e930*/  LDGSTS.E.BYPASS.LTC128B.128 [R20+0x29c00], desc[UR36][R2.64+0x100], !P2 ;  /* 0x29c0010002147fae */ /* 0x000fe8000d101d64 */
[----:B------:R0:W-:Y:S02]  /*e940*/  LDGSTS.E.BYPASS.LTC128B.128 [R20+0x2c400], desc[UR36][R2.64+0x180], !P1 ;  /* 0x2c40018002147fae */ /* 0x0001e4000c901d64 */
[----:B0-----:R-:W-:-:S02]  /*e950*/  IADD3 R2, P0, R14, R0, RZ ;  /* 0x000000000e027210 */ /* 0x001fc40007f1e0ff */
[----:B------:R-:W0:Y:S03]  /*e960*/  SHFL.IDX PT, R14, R9, 0x3, 0x181f ;  /* 0x00781f00090e7f89 */ /* 0x000e2600000e0000 */
[----:B-1----:R-:W-:Y:S02]  /*e970*/  IMAD.X R3, RZ, RZ, R35, P0 ;  /* 0x000000ffff037224 */ /* 0x002fe400000e0623 */
[----:B------:R-:W1:Y:S04]  /*e980*/  SHFL.IDX PT, R35, R23, 0x3, 0x181f ;  /* 0x00781f0017237f89 */ /* 0x000e6800000e0000 */
[----:B------:R-:W-:Y:S04]  /*e990*/  LDGSTS.E.BYPASS.LTC128B.128 [R20+0x25400], desc[UR36][R2.64], !P4 ;  /* 0x2540000002147fae */ /* 0x000fe8000e101d64 */
[----:B------:R-:W-:Y:S04]  /*e9a0*/  LDGSTS.E.BYPASS.LTC128B.128 [R20+0x27c00], desc[UR36][R2.64+0x80], !P3 ;  /* 0x27c0008002147fae */ /* 0x000fe8000d901d64 */
[----:B------:R-:W-:Y:S04]  /*e9b0*/  LDGSTS.E.BYPASS.LTC128B.128 [R20+0x2a400], desc[UR36][R2.64+0x100], !P2 ;  /* 0x2a40010002147fae */ /* 0x000fe8000d101d64 */
[----:B------:R0:W-:Y:S02]  /*e9c0*/  LDGSTS.E.BYPASS.LTC128B.128 [R20+0x2cc00], desc[UR36][R2.64+0x180], !P1 ;  /* 0x2cc0018002147fae */ /* 0x0001e4000c901d64 */
[----:B0-----:R-:W-:-:S02]  /*e9d0*/  IADD3 R2, P0, R14, R0, RZ ;  /* 0x000000000e027210 */ /* 0x001fc40007f1e0ff */
[----:B------:R0:W2:Y:S02]  /*e9e0*/  SHFL.IDX PT, R14, R9, 0x4, 0x181f ;  /* 0x00981f00090e7f89 */ /* 0x0000a400000e0000 */
[----:B-1----:R-:W-:Y:S02]  /*e9f0*/  IADD3.X R3, RZ, R35, RZ, P0, !PT ;  /* 0x00000023ff037210 */ /* 0x002fe400007fe4ff */
[----:B------:R0:W1:Y:S04]  /*ea00*/  SHFL.IDX PT, R35, R23, 0x4, 0x181f ;  /* 0x00981f0017237f89 */ /* 0x00006800000e0000 */
[----:B------:R0:W-:Y:S04]  /*ea10*/  LDGSTS.E.BYPASS.LTC128B.128 [R20+0x25c00], desc[UR36][R2.64], !P4 ;  /* 0x25c0000002147fae */ /* 0x0001e8000e101d64 */
[----:B------:R0:W-:Y:S04]  /*ea20*/  LDGSTS.E.BYPASS.LTC128B.128 [R20+0x28400], desc[UR36][R2.64+0x80], !P3 ;  /* 0x2840008002147fae */ /* 0x0001e8000d901d64 */
[----:B------:R0:W-:Y:S04]  /*ea30*/  LDGSTS.E.BYPASS.LTC128B.128 [R20+0x2ac00], desc[UR36][R2.64+0x100], !P2 ;  /* 0x2ac0010002147fae */ /* 0x0001e8000d101d64 */
[----:B------:R0:W-:Y:S02]  /*ea40*/  LDGSTS.E.BYPASS.LTC128B.128 [R20+0x2d400], desc[UR36][R2.64+0x180], !P1 ;  /* 0x2d40018002147fae */ /* 0x0001e4000c901d64 */
.L_x_138:
[----:B0-2---:R-:W-:-:S05]  /*ea50*/  IADD3 R2, P0, R14, R0, RZ ;  /* 0x000000000e027210 */ /* 0x005fca0007f1e0ff */
[----:B-1----:R-:W-:Y:S01]  /*ea60*/  IMAD.X R3, RZ, RZ, R35, P0 ;  /* 0x000000ffff037224 */ /* 0x002fe200000e0623 */
[----:B------:R-:W-:-:S04]  /*ea70*/  PLOP3.LUT P0, PT, PT, PT, PT, 0x80, 0x0 ;  /* 0x000000000000781c */ /* 0x000fc80003f0f070 */
[----:B------:R-:W-:Y:S01]  /*ea80*/  @!PT LDS RZ, [RZ] ;  /* 0x00000000fffff984 */ /* 0x000fe20000000800 */
[----:B------:R-:W-:Y:S01]  /*ea90*/  @!PT LDS RZ, [RZ] ;  /* 0x00000000fffff984 */ /* 0x000fe20000000800 */
[----:B------:R-:W-:Y:S01]  /*eaa0*/  @!PT LDS RZ, [RZ] ;  /* 0x00000000fffff984 */ /* 0x000fe20000000800 */
[----:B------:R0:W-:Y:S04]  /*eab0*/  LDGSTS.E.BYPASS.LTC128B.128 [R20+0x26400], desc[UR36][R2.64], !P4 ;  /* 0x2640000002147fae */ /* 0x0001e8000e101d64 */
[----:B------:R0:W-:Y:S04]  /*eac0*/  LDGSTS.E.BYPASS.LTC128B.128 [R20+0x28c00], desc[UR36][R2.64+0x80], !P3 ;  /* 0x28c0008002147fae */ /* 0x0001e8000d901d64 */
[----:B------:R0:W-:Y:S04]  /*ead0*/  LDGSTS.E.BYPASS.LTC128B.128 [R20+0x2b400], desc[UR36][R2.64+0x100], !P2 ;  /* 0x2b40010002147fae */ /* 0x0001e8000d101d64 */
[----:B------:R0:W-:Y:S01]  /*eae0*/  LDGSTS.E.BYPASS.LTC128B.128 [R20+0x2dc00], desc[UR36][R2.64+0x180], !P1 ;  /* 0x2dc0018002147fae */ /* 0x0001e2000c901d64 */
[----:B------:R-:W-:Y:S01]  /*eaf0*/  NOP ;  /* 0x0000000000007918 */ /* 0x000fe20000000000 */
.L_x_62:
        /* <DEDUP_REMOVED lines=10> */
.L_x_63:
[----:B------:R1:W-:Y:S01]  /*eba0*/  SYNCS.ARRIVE.TRANS64.A1T0 RZ, [R7+URZ+0x38830], RZ ;  /* 0x038830ff07ff79a7 */ /* 0x0003e2000810003f */
[----:B------:R-:W-:Y:S05]  /*ebb0*/  @!P2 BRA `(.L_x_64) ;  /* 0x000000000004a947 */ /* 0x000fea0003800000 */
[----:B------:R-:W-:Y:S01]  /*ebc0*/  BPT.TRAP 0x1 ;  /* 0x000000040000795c */ /* 0x000fe20000300000 */
.L_x_64:
[----:B0-----:R-:W-:Y:S01]  /*ebd0*/  SHF.L.U32 R2, R10, 0x1f, RZ ;  /* 0x0000001f0a027819 */ /* 0x001fe200000006ff */
[----:B------:R-:W-:Y:S01]  /*ebe0*/  IMAD.MOV.U32 R9, RZ, RZ, -0x50 ;  /* 0xffffffb0ff097424 */ /* 0x000fe200078e00ff */
[----:B-1----:R-:W-:Y:S01]  /*ebf0*/  LEA R7, R6, UR39, 0x3 ;  /* 0x0000002706077c11 */ /* 0x002fe2000f8e18ff */
[----:B------:R-:W-:Y:S02]  /*ec00*/  BSSY B1, `(.L_x_65) ;  /* 0x0000004000017945 */ /* 0x000fe40003800000 */
[----:B------:R-:W-:Y:S01]  /*ec10*/  IMAD R9, R28, R9, UR38 ;  /* 0x000000261c097e24 */ /* 0x000fe2000f8e0209 */
[----:B------:R-:W0:Y:S02]  /*ec20*/  SYNCS.PHASECHK.TRANS64.TRYWAIT P0, [R7+URZ+0x38860], R2 ;  /* 0x03886002070075a7 */ /* 0x000e24000800017f */
[----:B0-----:R-:W-:Y:S05]  /*ec30*/  @!P0 BRA `(.L_x_66) ;  /* 0x0000002c00308947 */ /* 0x001fea0003800000 */
.L_x_139:
[----:B------:R-:W-:Y:S05]  /*ec40*/  BSYNC B1 ;  /* 0x0000000000017941 */ /* 0x000fea0003800000 */
.L_x_65:
[----:B------:R-:W-:Y:S01]  /*ec50*/  UMOV UR4, 0xffffffff ;  /* 0xffffffff00047882 */ /* 0x000fe20000000000 */
[----:B------:R-:W-:Y:S01]  /*ec60*/  LOP3.LUT P4, RZ, R16, 0x80, RZ, 0xc0, !PT ;  /* 0x0000008010ff7812 */ /* 0x000fe2000788c0ff */
[----:B------:R-:W-:Y:S01]  /*ec70*/  IMAD R6, R6, 0x5000, R26 ;  /* 0x0000500006067824 */ /* 0x000fe200078e021a */
[C---:B------:R-:W-:Y:S01]  /*ec80*/  LOP3.LUT P3, RZ, R16.reuse, 0x40, RZ, 0xc0, !PT ;  /* 0x0000004010ff7812 */ /* 0x040fe2000786c0ff */
[----:B------:R-:W-:Y:S01]  /*ec90*/  IMAD.IADD R9, R9, 0x1, -R34 ;  /* 0x0000000109097824 */ /* 0x000fe200078e0a22 */
[C---:B------:R-:W-:Y:S02]  /*eca0*/  LOP3.LUT P2, RZ, R16.reuse, 0x20, RZ, 0xc0, !PT ;  /* 0x0000002010ff7812 */ /* 0x040fe4000784c0ff */
[----:B------:R-:W-:Y:S01]  /*ecb0*/  LOP3.LUT P1, RZ, R16, 0x10, RZ, 0xc0, !PT ;  /* 0x0000001010ff7812 */ /* 0x000fe2000782c0ff */
[----:B------:R-:W-:-:S12]  /*ecc0*/  BRA.DIV UR4, `(.L_x_67) ;  /* 0x0000002e04207947 */ /* 0x000fd8000b800000 */
[----:B------:R-:W0:Y:S01]  /*ecd0*/  SHFL.IDX PT, R14, R17, RZ, 0x181f ;  /* 0x00181fff110e7589 */ /* 0x000e2200000e0000 */
[----:B------:R-:W-:-:S03]  /*ece0*/  LEA R6, R6, UR39, 0x1 ;  /* 0x0000002706067c11 */ /* 0x000fc6000f8e08ff */
[----:B------:R-:W1:Y:S01]  /*ecf0*/  SHFL.IDX PT, R3, R18, RZ, 0x181f ;  /* 0x00181fff12037589 */ /* 0x000e6200000e0000 */
[----:B0-----:R-:W-:-:S03]  /*ed00*/  IADD3 R2, P0, R14, R0, RZ ;  /* 0x000000000e027210 */ /* 0x001fc60007f1e0ff */
[----:B------:R-:W0:Y:S01]  /*ed10*/  SHFL.IDX PT, R14, R17, 0x1, 0x181f ;  /* 0x00381f00110e7f89 */ /* 0x000e2200000e0000 */
[----:B-1----:R-:W-:Y:S02]  /*ed20*/  IADD3.X R3, RZ, R3, RZ, P0, !PT ;  /* 0x00000003ff037210 */ /* 0x002fe400007fe4ff */
[----:B------:R-:W-:-:S13]  /*ed30*/  ISETP.LT.OR P0, PT, R9, 0x1, P4 ;  /* 0x000000010900780c */ /* 0x000fda0002701670 */
[----:B------:R-:W-:Y:S01]  /*ed40*/  LDGSTS.E.BYPASS.LTC128B.128 [R6+0x400], desc[UR36][R2.64], !P0 ;  /* 0x0040000002067fae */ /* 0x000fe2000c101d64 */
[----:B------:R-:W-:-:S13]  /*ed50*/  ISETP.LT.OR P0, PT, R9, 0x1, P3 ;  /* 0x000000010900780c */ /* 0x000fda0001f01670 */
[----:B------:R-:W-:Y:S01]  /*ed60*/  LDGSTS.E.BYPASS.LTC128B.128 [R6+0x2c00], desc[UR36][R2.64+0x80], !P0 ;  /* 0x02c0008002067fae */ /* 0x000fe2000c101d64 */
[----:B------:R-:W-:-:S13]  /*ed70*/  ISETP.LT.OR P0, PT, R9, 0x1, P2 ;  /* 0x000000010900780c */ /* 0x000fda0001701670 */
[----:B------:R-:W-:Y:S01]  /*ed80*/  LDGSTS.E.BYPASS.LTC128B.128 [R6+0x5400], desc[UR36][R2.64+0x100], !P0 ;  /* 0x0540010002067fae */ /* 0x000fe2000c101d64 */
[----:B------:R-:W-:-:S13]  /*ed90*/  ISETP.LT.OR P0, PT, R9, 0x1, P1 ;  /* 0x000000010900780c */ /* 0x000fda0000f01670 */
[----:B------:R1:W-:Y:S04]  /*eda0*/  LDGSTS.E.BYPASS.LTC128B.128 [R6+0x7c00], desc[UR36][R2.64+0x180], !P0 ;  /* 0x07c0018002067fae */ /* 0x0003e8000c101d64 */
[----:B-1----:R-:W1:Y:S01]  /*edb0*/  SHFL.IDX PT, R3, R18, 0x1, 0x181f ;  /* 0x00381f0012037f89 */ /* 0x002e6200000e0000 */
[----:B0-----:R-:W-:-:S03]  /*edc0*/  IADD3 R2, P0, R14, R0, RZ ;  /* 0x000000000e027210 */ /* 0x001fc60007f1e0ff */
[----:B------:R-:W0:Y:S02]  /*edd0*/  SHFL.IDX PT, R14, R17, 0x2, 0x181f ;  /* 0x00581f00110e7f89 */ /* 0x000e2400000e0000 */
[----:B-1----:R-:W-:Y:S01]  /*ede0*/  IMAD.X R3, RZ, RZ, R3, P0 ;  /* 0x000000ffff037224 */ /* 0x002fe200000e0603 */
        /* <DEDUP_REMOVED lines=22> */
[----:B------:R-:W2:Y:S04]  /*ef50*/  SHFL.IDX PT, R18, R18, 0x4, 0x181f ;  /* 0x00981f0012127f89 */ /* 0x000ea800000e0000 */
[----:B------:R3:W4:Y:S01]  /*ef60*/  SHFL.IDX PT, R14, R17, 0x4, 0x181f ;  /* 0x00981f00110e7f89 */ /* 0x00072200000e0000 */
[----:B-1----:R-:W-:Y:S01]  /*ef70*/  IMAD.X R3, RZ, RZ, R3, P0 ;  /* 0x000000ffff037224 */ /* 0x002fe200000e0603 */
[----:B------:R-:W-:-:S13]  /*ef80*/  ISETP.LT.OR P0, PT, R9, 0x31, P4 ;  /* 0x000000310900780c */ /* 0x000fda0002701670 */
[----:B------:R3:W-:Y:S01]  /*ef90*/  LDGSTS.E.BYPASS.LTC128B.128 [R6+0x1c00], desc[UR36][R2.64], !P0 ;  /* 0x01c0000002067fae */ /* 0x0007e2000c101d64 */
[----:B------:R-:W-:-:S13]  /*efa0*/  ISETP.LT.OR P0, PT, R9, 0x31, P3 ;  /* 0x000000310900780c */ /* 0x000fda0001f01670 */
[----:B------:R3:W-:Y:S01]  /*efb0*/  LDGSTS.E.BYPASS.LTC128B.128 [R6+0x4400], desc[UR36][R2.64+0x80], !P0 ;  /* 0x0440008002067fae */ /* 0x0007e2000c101d64 */
[----:B------:R-:W-:-:S13]  /*efc0*/  ISETP.LT.OR P0, PT, R9, 0x31, P2 ;  /* 0x000000310900780c */ /* 0x000fda0001701670 */
[----:B------:R3:W-:Y:S01]  /*efd0*/  LDGSTS.E.BYPASS.LTC128B.128 [R6+0x6c00], desc[UR36][R2.64+0x100], !P0 ;  /* 0x06c0010002067fae */ /* 0x0007e2000c101d64 */
[----:B------:R-:W-:-:S13]  /*efe0*/  ISETP.LT.OR P0, PT, R9, 0x31, P1 ;  /* 0x000000310900780c */ /* 0x000fda0000f01670 */
[----:B--2-4-:R3:W-:Y:S02]  /*eff0*/  LDGSTS.E.BYPASS.LTC128B.128 [R6+0x9400], desc[UR36][R2.64+0x180], !P0 ;  /* 0x0940018002067fae */ /* 0x0147e4000c101d64 */
.L_x_151:
[----:B0--3--:R-:W-:Y:S01]  /*f000*/  IADD3 R2, P0, R14, R0, RZ ;  /* 0x000000000e027210 */ /* 0x009fe20007f1e0ff */
[----:B------:R-:W-:Y:S02]  /*f010*/  ULDC.64 UR4, c[0x0][0x328] ;  /* 0x0000ca0000047ab9 */ /* 0x000fe40000000a00 */
[----:B------:R-:W-:Y:S01]  /*f020*/  IMAD R0, R21, UR4, RZ ;  /* 0x0000000415007c24 */ /* 0x000fe2000f8e02ff */
[----:B------:R-:W-:Y:S02]  /*f030*/  IADD3.X R3, RZ, R18, RZ, P0, !PT ;  /* 0x00000012ff037210 */ /* 0x000fe400007fe4ff */
[----:B------:R-:W-:-:S13]  /*f040*/  ISETP.LT.OR P0, PT, R9, 0x41, P4 ;  /* 0x000000410900780c */ /* 0x000fda0002701670 */
[----:B------:R-:W-:Y:S01]  /*f050*/  @!PT LDS RZ, [RZ] ;  /* 0x00000000fffff984 */ /* 0x000fe20000000800 */
[----:B------:R-:W-:Y:S01]  /*f060*/  @!PT LDS RZ, [RZ] ;  /* 0x00000000fffff984 */ /* 0x000fe20000000800 */
[----:B------:R-:W-:Y:S01]  /*f070*/  @!PT LDS RZ, [RZ] ;  /* 0x00000000fffff984 */ /* 0x000fe20000000800 */
[----:B------:R-:W-:Y:S01]  /*f080*/  LDGSTS.E.BYPASS.LTC128B.128 [R6+0x2400], desc[UR36][R2.64], !P0 ;  /* 0x0240000002067fae */ /* 0x000fe2000c101d64 */
[----:B------:R-:W-:-:S13]  /*f090*/  ISETP.LT.OR P0, PT, R9, 0x41, P3 ;  /* 0x000000410900780c */ /* 0x000fda0001f01670 */
[----:B------:R-:W-:Y:S01]  /*f0a0*/  LDGSTS.E.BYPASS.LTC128B.128 [R6+0x4c00], desc[UR36][R2.64+0x80], !P0 ;  /* 0x04c0008002067fae */ /* 0x000fe2000c101d64 */
[----:B------:R-:W-:-:S13]  /*f0b0*/  ISETP.LT.OR P0, PT, R9, 0x41, P2 ;  /* 0x000000410900780c */ /* 0x000fda0001701670 */
[----:B------:R-:W-:Y:S01]  /*f0c0*/  LDGSTS.E.BYPASS.LTC128B.128 [R6+0x7400], desc[UR36][R2.64+0x100], !P0 ;  /* 0x0740010002067fae */ /* 0x000fe2000c101d64 */
[----:B------:R-:W-:Y:S01]  /*f0d0*/  ISETP.LT.OR P0, PT, R9, 0x41, P1 ;  /* 0x000000410900780c */ /* 0x000fe20000f01670 */
[----:B------:R-:W-:-:S12]  /*f0e0*/  IMAD R9, R5, UR5, R0 ;  /* 0x0000000505097c24 */ /* 0x000fd8000f8e0200 */
[----:B------:R0:W-:Y:S02]  /*f0f0*/  LDGSTS.E.BYPASS.LTC128B.128 [R6+0x9c00], desc[UR36][R2.64+0x180], !P0 ;  /* 0x09c0018002067fae */ /* 0x0001e4000c101d64 */
        /* <DEDUP_REMOVED lines=9> */
[C---:B------:R-:W-:Y:S01]  /*f190*/  IMAD R5, R19.reuse, UR5, R0 ;  /* 0x0000000513057c24 */ /* 0x040fe2000f8e0200 */
[----:B------:R-:W-:Y:S01]  /*f1a0*/  NOP ;  /* 0x0000000000007918 */ /* 0x000fe20000000000 */
[----:B------:R-:W-:Y:S01]  /*f1b0*/  IMAD.WIDE.U32 R2, R19, UR4, R2 ;  /* 0x0000000413027c25 */ /* 0x000fe2000f8e0002 */
[----:B------:R-:W-:-:S03]  /*f1c0*/  ULDC.64 UR4, c[0x0][0x318] ;  /* 0x0000c60000047ab9 */ /* 0x000fc60000000a00 */
[----:B------:R-:W-:Y:S01]  /*f1d0*/  IMAD.IADD R3, R5, 0x1, R3 ;  /* 0x0000000105037824 */ /* 0x000fe200078e0203 */
[----:B------:R-:W-:-:S04]  /*f1e0*/  LEA R17, P0, R2, UR4, 0x1 ;  /* 0x0000000402117c11 */ /* 0x000fc8000f8008ff */
[----:B------:R-:W-:Y:S02]  /*f1f0*/  LEA.HI.X R18, R2, UR5, R3, 0x1, P0 ;  /* 0x0000000502127c11 */ /* 0x000fe400080f0c03 */
[----:B------:R-:W-:-:S13]  /*f200*/  PLOP3.LUT P0, PT, PT, PT, PT, 0x80, 0x0 ;  /* 0x000000000000781c */ /* 0x000fda0003f0f070 */
.L_x_68:
        /* <DEDUP_REMOVED lines=10> */
.L_x_69:
[C---:B------:R-:W-:Y:S01]  /*f2b0*/  ISETP.GT.AND P0, PT, R8.reuse, RZ, PT ;  /* 0x000000ff0800720c */ /* 0x040fe20003f04270 */
[----:B------:R0:W-:Y:S01]  /*f2c0*/  SYNCS.ARRIVE.TRANS64.A1T0 RZ, [R7+URZ+0x38850], RZ ;  /* 0x038850ff07ff79a7 */ /* 0x0001e2000810003f */
[----:B------:R-:W-:Y:S01]  /*f2d0*/  IADD3 R0, R8, -0x1, RZ ;  /* 0xffffffff08007810 */ /* 0x000fe20007ffe0ff */
[----:B------:R-:W-:Y:S02]  /*f2e0*/  IMAD.MOV.U32 R10, RZ, RZ, R25 ;  /* 0x000000ffff0a7224 */ /* 0x000fe400078e0019 */
[----:B------:R-:W-:Y:S02]  /*f2f0*/  IMAD.MOV.U32 R6, RZ, RZ, R22 ;  /* 0x000000ffff067224 */ /* 0x000fe400078e0016 */
[----:B------:R-:W-:-:S06]  /*f300*/  IMAD.MOV.U32 R28, RZ, RZ, R8 ;  /* 0x000000ffff1c7224 */ /* 0x000fcc00078e0008 */
[----:B0-----:R-:W-:Y:S05]  /*f310*/  @P0 BRA `(.L_x_70) ;  /* 0xfffffff000300947 */ /* 0x001fea000383ffff */
[----:B------:R-:W-:Y:S05]  /*f320*/  BSYNC B0 ;  /* 0x0000000000007941 */ /* 0x000fea0003800000 */
.L_x_57:
[----:B------:R-:W-:-:S13]  /*f330*/  LOP3.LUT P0, RZ, R16, 0x100, RZ, 0xc0, !PT ;  /* 0x0000010010ff7812 */ /* 0x000fda000780c0ff */
[----:B------:R-:W-:Y:S05]  /*f340*/  @!P0 BRA `(.L_x_71) ;  /* 0x0000000000048947 */ /* 0x000fea0003800000 */
[----:B------:R-:W-:Y:S01]  /*f350*/  BPT.TRAP 0x1 ;  /* 0x000000040000795c */ /* 0x000fe20000300000 */
.L_x_71:
[----:B------:R-:W-:Y:S01]  /*f360*/  LEA R4, R22, UR39, 0x3 ;  /* 0x0000002716047c11 */ /* 0x000fe2000f8e18ff */
[----:B------:R-:W-:Y:S01]  /*f370*/  BSSY B0, `(.L_x_72) ;  /* 0x0000006000007945 */ /* 0x000fe20003800000 */
[----:B0-----:R-:W-:Y:S02]  /*f380*/  SHF.L.U32 R3, R25, 0x1f, RZ ;  /* 0x0000001f19037819 */ /* 0x001fe400000006ff */
[----:B------:R-:W-:Y:S02]  /*f390*/  MOV R5, 0xffffffb0 ;  /* 0xffffffb000057802 */ /* 0x000fe40000000f00 */
[----:B------:R-:W0:Y:S03]  /*f3a0*/  SYNCS.PHASECHK.TRANS64.TRYWAIT P0, [R4+URZ+0x38860], R3 ;  /* 0x03886003040075a7 */ /* 0x000e26000800017f */
[----:B------:R-:W-:Y:S01]  /*f3b0*/  IMAD R5, R8, R5, UR38 ;  /* 0x0000002608057e24 */ /* 0x000fe2000f8e0205 */
[----:B0-----:R-:W-:Y:S06]  /*f3c0*/  @!P0 BRA `(.L_x_73) ;  /* 0x0000002c00288947 */ /* 0x001fec0003800000 */
.L_x_152:
[----:B------:R-:W-:Y:S05]  /*f3d0*/  BSYNC B0 ;  /* 0x0000000000007941 */ /* 0x000fea0003800000 */
.L_x_72:
        /* <DEDUP_REMOVED lines=8> */
[----:B------:R-:W1:Y:S01]  /*f460*/  SHFL.IDX PT, R14, R17, RZ, 0x181f ;  /* 0x00181fff110e7589 */ /* 0x000e6200000e0000 */
[----:B------:R-:W-:-:S03]  /*f470*/  IMAD.SHL.U32 R6, R37, 0x2, RZ ;  /* 0x0000000225067824 */ /* 0x000fc600078e00ff */
[----:B------:R-:W0:Y:S02]  /*f480*/  SHFL.IDX PT, R0, R18, RZ, 0x181f ;  /* 0x00181fff12007589 */ /* 0x000e2400000e0000 */
[----:B-1----:R-:W-:Y:S02]  /*f490*/  IADD3 R2, P0, R14, R6, RZ ;  /* 0x000000060e027210 */ /* 0x002fe40007f1e0ff */
[----:B------:R-:W1:Y:S03]  /*f4a0*/  SHFL.IDX PT, R14, R17, 0x1, 0x181f ;  /* 0x00381f00110e7f89 */ /* 0x000e6600000e0000 */
[----:B0-----:R-:W-:Y:S01]  /*f4b0*/  IMAD.X R3, RZ, RZ, R0, P0 ;  /* 0x000000ffff037224 */ /* 0x001fe200000e0600 */
[----:B------:R-:W-:Y:S02]  /*f4c0*/  ISETP.LT.OR P0, PT, R5, 0x1, P4 ;  /* 0x000000010500780c */ /* 0x000fe40002701670 */
[----:B------:R-:W-:-:S02]  /*f4d0*/  LEA R0, R7, UR39, 0x1 ;  /* 0x0000002707007c11 */ /* 0x000fc4000f8e08ff */
[----:B------:R-:W0:Y:S09]  /*f4e0*/  SHFL.IDX PT, R7, R18, 0x1, 0x181f ;  /* 0x00381f0012077f89 */ /* 0x000e3200000e0000 */
[----:B------:R-:W-:Y:S01]  /*f4f0*/  LDGSTS.E.BYPASS.LTC128B.128 [R0+0x400], desc[UR36][R2.64], !P0 ;  /* 0x0040000002007fae */ /* 0x000fe2000c101d64 */
[----:B------:R-:W-:-:S13]  /*f500*/  ISETP.LT.OR P0, PT, R5, 0x1, P3 ;  /* 0x000000010500780c */ /* 0x000fda0001f01670 */
[----:B------:R-:W-:Y:S01]  /*f510*/  LDGSTS.E.BYPASS.LTC128B.128 [R0+0x2c00], desc[UR36][R2.64+0x80], !P0 ;  /* 0x02c0008002007fae */ /* 0x000fe2000c101d64 */
[----:B------:R-:W-:-:S13]  /*f520*/  ISETP.LT.OR P0, PT, R5, 0x1, P2 ;  /* 0x000000010500780c */ /* 0x000fda0001701670 */
[----:B------:R-:W-:Y:S01]  /*f530*/  LDGSTS.E.BYPASS.LTC128B.128 [R0+0x5400], desc[UR36][R2.64+0x100], !P0 ;  /* 0x0540010002007fae */ /* 0x000fe2000c101d64 */
[----:B------:R-:W-:-:S13]  /*f540*/  ISETP.LT.OR P0, PT, R5, 0x1, P1 ;  /* 0x000000010500780c */ /* 0x000fda0000f01670 */
[----:B------:R1:W-:Y:S02]  /*f550*/  LDGSTS.E.BYPASS.LTC128B.128 [R0+0x7c00], desc[UR36][R2.64+0x180], !P0 ;  /* 0x07c0018002007fae */ /* 0x0003e4000c101d64 */
[----:B-1----:R-:W-:Y:S02]  /*f560*/  IADD3 R2, P0, R14, R6, RZ ;  /* 0x000000060e027210 */ /* 0x002fe40007f1e0ff */
[----:B------:R-:W1:Y:S02]  /*f570*/  SHFL.IDX PT, R14, R17, 0x2, 0x181f ;  /* 0x00581f00110e7f89 */ /* 0x000e6400000e0000 */
[----:B0-----:R-:W-:Y:S02]  /*f580*/  IADD3.X R3, RZ, R7, RZ, P0, !PT ;  /* 0x00000007ff037210 */ /* 0x001fe400007fe4ff */
[----:B------:R-:W-:Y:S01]  /*f590*/  ISETP.LT.OR P0, PT, R5, 0x11, P4 ;  /* 0x000000110500780c */ /* 0x000fe20002701670 */
[----:B------:R-:W0:-:S12]  /*f5a0*/  SHFL.IDX PT, R7, R18, 0x2, 0x181f ;  /* 0x00581f0012077f89 */ /* 0x000e1800000e0000 */
        /* <DEDUP_REMOVED lines=8> */
[----:B------:R-:W1:Y:S03]  /*f630*/  SHFL.IDX PT, R14, R17, 0x3, 0x181f ;  /* 0x00781f00110e7f89 */ /* 0x000e6600000e0000 */
[----:B0-----:R-:W-:Y:S01]  /*f640*/  IMAD.X R3, RZ, RZ, R7, P0 ;  /* 0x000000ffff037224 */ /* 0x001fe200000e0607 */
[C---:B------:R-:W-:Y:S01]  /*f650*/  ISETP.LT.OR P0, PT, R5.reuse, 0x21, P4 ;  /* 0x000000210500780c */ /* 0x040fe20002701670 */
[----:B------:R-:W0:Y:S04]  /*f660*/  SHFL.IDX PT, R7, R18, 0x3, 0x181f ;  /* 0x00781f0012077f89 */ /* 0x000e2800000e0000 */
[----:B------:R-:W2:Y:S08]  /*f670*/  SHFL.IDX PT, R18, R18, 0x4, 0x181f ;  /* 0x00981f0012127f89 */ /* 0x000eb000000e0000 */
        /* <DEDUP_REMOVED lines=8> */
[----:B------:R1:W3:Y:S03]  /*f700*/  SHFL.IDX PT, R14, R17, 0x4, 0x181f ;  /* 0x00981f00110e7f89 */ /* 0x0002e600000e0000 */
[----:B0-----:R-:W-:Y:S01]  /*f710*/  IMAD.X R3, RZ, RZ, R7, P0 ;  /* 0x000000ffff037224 */ /* 0x001fe200000e0607 */
[----:B------:R-:W-:-:S13]  /*f720*/  ISETP.LT.OR P0, PT, R5, 0x31, P4 ;  /* 0x000000310500780c */ /* 0x000fda0002701670 */
[----:B------:R1:W-:Y:S01]  /*f730*/  LDGSTS.E.BYPASS.LTC128B.128 [R0+0x1c00], desc[UR36][R2.64], !P0 ;  /* 0x01c0000002007fae */ /* 0x0003e2000c101d64 */
[----:B------:R-:W-:-:S13]  /*f740*/  ISETP.LT.OR P0, PT, R5, 0x31, P3 ;  /* 0x000000310500780c */ /* 0x000fda0001f01670 */
[----:B------:R1:W-:Y:S01]  /*f750*/  LDGSTS.E.BYPASS.LTC128B.128 [R0+0x4400], desc[UR36][R2.64+0x80], !P0 ;  /* 0x0440008002007fae */ /* 0x0003e2000c101d64 */
[----:B------:R-:W-:-:S13]  /*f760*/  ISETP.LT.OR P0, PT, R5, 0x31, P2 ;  /* 0x000000310500780c */ /* 0x000fda0001701670 */
[----:B------:R1:W-:Y:S01]  /*f770*/  LDGSTS.E.BYPASS.LTC128B.128 [R0+0x6c00], desc[UR36][R2.64+0x100], !P0 ;  /* 0x06c0010002007fae */ /* 0x0003e2000c101d64 */
[----:B------:R-:W-:-:S13]  /*f780*/  ISETP.LT.OR P0, PT, R5, 0x31, P1 ;  /* 0x000000310500780c */ /* 0x000fda0000f01670 */
[----:B--23--:R1:W-:Y:S02]  /*f790*/  LDGSTS.E.BYPASS.LTC128B.128 [R0+0x9400], desc[UR36][R2.64+0x180], !P0 ;  /* 0x0940018002007fae */ /* 0x00c3e4000c101d64 */
.L_x_164:
[----:B01----:R-:W-:-:S05]  /*f7a0*/  IADD3 R2, P0, R14, R6, RZ ;  /* 0x000000060e027210 */ /* 0x003fca0007f1e0ff */
[----:B------:R-:W-:Y:S01]  /*f7b0*/  IMAD.X R3, RZ, RZ, R18, P0 ;  /* 0x000000ffff037224 */ /* 0x000fe200000e0612 */
[----:B------:R-:W-:-:S13]  /*f7c0*/  ISETP.LT.OR P0, PT, R5, 0x41, P4 ;  /* 0x000000410500780c */ /* 0x000fda0002701670 */
[----:B------:R-:W-:Y:S01]  /*f7d0*/  @!PT LDS RZ, [RZ] ;  /* 0x00000000fffff984 */ /* 0x000fe20000000800 */
[----:B------:R-:W-:Y:S01]  /*f7e0*/  @!PT LDS RZ, [RZ] ;  /* 0x00000000fffff984 */ /* 0x000fe20000000800 */
[----:B------:R-:W-:Y:S01]  /*f7f0*/  @!PT LDS RZ, [RZ] ;  /* 0x00000000fffff984 */ /* 0x000fe20000000800 */
[----:B------:R0:W-:Y:S01]  /*f800*/  LDGSTS.E.BYPASS.LTC128B.128 [R0+0x2400], desc[UR36][R2.64], !P0 ;  /* 0x0240000002007fae */ /* 0x0001e2000c101d64 */
[----:B------:R-:W-:-:S13]  /*f810*/  ISETP.LT.OR P0, PT, R5, 0x41, P3 ;  /* 0x000000410500780c */ /* 0x000fda0001f01670 */
[----:B------:R0:W-:Y:S01]  /*f820*/  LDGSTS.E.BYPASS.LTC128B.128 [R0+0x4c00], desc[UR36][R2.64+0x80], !P0 ;  /* 0x04c0008002007fae */ /* 0x0001e2000c101d64 */
[----:B------:R-:W-:-:S13]  /*f830*/  ISETP.LT.OR P0, PT, R5, 0x41, P2 ;  /* 0x000000410500780c */ /* 0x000fda0001701670 */
[----:B------:R0:W-:Y:S01]  /*f840*/  LDGSTS.E.BYPASS.LTC128B.128 [R0+0x7400], desc[UR36][R2.64+0x100], !P0 ;  /* 0x0740010002007fae */ /* 0x0001e2000c101d64 */
[----:B------:R-:W-:-:S13]  /*f850*/  ISETP.LT.OR P0, PT, R5, 0x41, P1 ;  /* 0x000000410500780c */ /* 0x000fda0000f01670 */
[----:B------:R0:W-:Y:S01]  /*f860*/  LDGSTS.E.BYPASS.LTC128B.128 [R0+0x9c00], desc[UR36][R2.64+0x180], !P0 ;  /* 0x09c0018002007fae */ /* 0x0001e2000c101d64 */
[----:B------:R-:W-:Y:S01]  /*f870*/  PLOP3.LUT P0, PT, PT, PT, PT, 0x80, 0x0 ;  /* 0x000000000000781c */ /* 0x000fe20003f0f070 */
[----:B------:R-:W-:-:S12]  /*f880*/  NOP ;  /* 0x0000000000007918 */ /* 0x000fd80000000000 */
.L_x_75:
        /* <DEDUP_REMOVED lines=10> */
.L_x_76:
[----:B0-----:R-:W2:Y:S01]  /*f930*/  LDL.LU R2, [R1] ;  /* 0x0000000001027983 */ /* 0x001ea20000300800 */
[----:B------:R-:W-:Y:S01]  /*f940*/  IADD3 R22, R22, 0x1, RZ ;  /* 0x0000000116167810 */ /* 0x000fe20007ffe0ff */
[----:B------:R-:W-:Y:S01]  /*f950*/  VIADD R36, R36, UR43 ;  /* 0x0000002b24247c36 */ /* 0x000fe20008000000 */
[----:B------:R-:W-:Y:S01]  /*f960*/  ULDC UR4, c[0x0][0xc34] ;  /* 0x00030d0000047ab9 */ /* 0x000fe20000000800 */
[----:B------:R0:W-:Y:S01]  /*f970*/  SYNCS.ARRIVE.TRANS64.A1T0 RZ, [R4+URZ+0x38850], RZ ;  /* 0x038850ff04ff79a7 */ /* 0x0001e2000810003f */
[----:B------:R-:W-:-:S04]  /*f980*/  ISETP.NE.AND P0, PT, R22, 0x2, PT ;  /* 0x000000021600780c */ /* 0x000fc80003f05270 */
[----:B------:R-:W-:Y:S02]  /*f990*/  SEL R22, R22, RZ, P0 ;  /* 0x000000ff16167207 */ /* 0x000fe40000000000 */
[----:B------:R-:W-:Y:S02]  /*f9a0*/  SEL R0, RZ, 0x1, P0 ;  /* 0x00000001ff007807 */ /* 0x000fe40000000000 */
[----:B------:R-:W-:Y:S02]  /*f9b0*/  ISETP.GE.AND P0, PT, R36, UR4, PT ;  /* 0x0000000424007c0c */ /* 0x000fe4000bf06270 */
[----:B------:R-:W-:Y:S01]  /*f9c0*/  LOP3.LUT R25, R25, R0, RZ, 0x3c, !PT ;  /* 0x0000000019197212 */ /* 0x000fe200078e3cff */
[----:B--2---:R-:W-:-:S05]  /*f9d0*/  VIADD R2, R2, 0x1 ;  /* 0x0000000102027836 */ /* 0x004fca0000000000 */
[----:B------:R0:W-:Y:S05]  /*f9e0*/  STL [R1], R2 ;  /* 0x0000000201007387 */ /* 0x0001ea0000100800 */
[----:B------:R-:W-:Y:S05]  /*f9f0*/  @!P0 BRA `(.L_x_77) ;  /* 0xffffffcc009c8947 */ /* 0x000fea000383ffff */
[----:B------:R-:W-:-:S07]  /*fa00*/  LOP3.LUT R0, R2, 0x1, RZ, 0xc, !PT ;  /* 0x0000000102007812 */ /* 0x000fce00078e0cff */
.L_x_40:
[----:B------:R-:W1:Y:S01]  /*fa10*/  S2R R3, SR_CgaCtaId ;  /* 0x0000000000037919 */ /* 0x000e620000008800 */
[----:B0-----:R-:W-:Y:S01]  /*fa20*/  MOV R2, 0x400 ;  /* 0x0000040000027802 */ /* 0x001fe20000000f00 */
[----:B------:R-:W-:Y:S01]  /*fa30*/  BSSY B0, `(.L_x_78) ;  /* 0x0000005000007945 */ /* 0x000fe20003800000 */
[----:B------:R-:W-:Y:S02]  /*fa40*/  SHF.L.U32 R0, R0, 0x1f, RZ ;  /* 0x0000001f00007819 */ /* 0x000fe400000006ff */
[----:B-1----:R-:W-:-:S04]  /*fa50*/  LEA R5, R3, R2, 0x18 ;  /* 0x0000000203057211 */ /* 0x002fc800078ec0ff */
[----:B------:R-:W0:Y:S02]  /*fa60*/  SYNCS.PHASECHK.TRANS64.TRYWAIT P0, [R5+URZ+0x38820], R0 ;  /* 0x03882000050075a7 */ /* 0x000e24000800017f */
[----:B0-----:R-:W-:Y:S05]  /*fa70*/  @!P0 BRA `(.L_x_79) ;  /* 0x0000002c00808947 */ /* 0x001fea0003800000 */
.L_x_165:
[----:B------:R-:W-:Y:S05]  /*fa80*/  BSYNC B0 ;  /* 0x0000000000007941 */ /* 0x000fea0003800000 */
.L_x_78:
[----:B------:R-:W-:-:S03]  /*fa90*/  UMOV UR4, 0xffffffff ;  /* 0xffffffff00047882 */ /* 0x000fc60000000000 */
[----:B------:R-:W-:Y:S05]  /*faa0*/  BRA.DIV UR4, `(.L_x_80) ;  /* 0x0000002e04887947 */ /* 0x000fea000b800000 */
[----:B0-----:R-:W0:Y:S02]  /*fab0*/  S2R R0, SR_TID.X ;  /* 0x0000000000007919 */ /* 0x001e240000002100 */
[----:B0-----:R-:W-:-:S04]  /*fac0*/  SHF.R.U32.HI R0, RZ, 0x5, R0 ;  /* 0x00000005ff007819 */ /* 0x001fc80000011600 */
[----:B------:R-:W-:-:S05]  /*fad0*/  LOP3.LUT R0, R0, 0x3, RZ, 0xc0, !PT ;  /* 0x0000000300007812 */ /* 0x000fca00078ec0ff */
[----:B------:R0:W1:Y:S02]  /*fae0*/  SHFL.IDX PT, R14, R0, RZ, 0x1f ;  /* 0x00001fff000e7589 */ /* 0x00006400000e0000 */
.L_x_168:
[----:B-1----:R-:W-:Y:S01]  /*faf0*/  ISETP.NE.AND P0, PT, R14, RZ, PT ;  /* 0x000000ff0e00720c */ /* 0x002fe20003f05270 */
[----:B------:R-:W-:-:S12]  /*fb00*/  BSSY B0, `(.L_x_81) ;  /* 0x0000026000007945 */ /* 0x000fd80003800000 */
[----:B------:R-:W-:Y:S05]  /*fb10*/  @P0 BRA `(.L_x_82) ;  /* 0x0000000000900947 */ /* 0x000fea0003800000 */
[----:B------:R-:W-:-:S03]  /*fb20*/  UMOV UR4, 0xffffffff ;  /* 0xffffffff00047882 */ /* 0x000fc60000000000 */
[----:B------:R-:W-:Y:S05]  /*fb30*/  BRA.DIV UR4, `(.L_x_83) ;  /* 0x0000002e04987947 */ /* 0x000fea000b800000 */
[----:B------:R-:W-:-:S13]  /*fb40*/  ELECT P6, URZ, PT ;  /* 0x00000000003f782f */ /* 0x000fda00038c0000 */
.L_x_171:
[----:B------:R-:W-:Y:S05]  /*fb50*/  @!P6 BRA `(.L_x_82) ;  /* 0x000000000080e947 */ /* 0x000fea0003800000 */
[----:B0-----:R-:W2:Y:S02]  /*fb60*/  LDL R0, [R1+0xc] ;  /* 0x00000c0001007983 */ /* 0x001ea40000100800 */
[----:B--2---:R-:W-:-:S13]  /*fb70*/  R2UR UR4, R0 ;  /* 0x00000000000472ca */ /* 0x004fda00000e0000 */
[----:B------:R-:W-:-:S06]  /*fb80*/  ULOP3.LUT UR4, UR4, 0x2, URZ, 0xfc, !UPT ;  /* 0x0000000204047892 */ /* 0x000fcc000f8efc3f */
[----:B------:R-:W-:-:S05]  /*fb90*/  IMAD.U32 R0, RZ, RZ, UR4 ;  /* 0x00000004ff007e24 */ /* 0x000fca000f8e00ff */
[----:B------:R-:W-:-:S13]  /*fba0*/  ISETP.NE.AND P0, PT, R0, 0x3, PT ;  /* 0x000000030000780c */ /* 0x000fda0003f05270 */
[----:B------:R-:W-:Y:S05]  /*fbb0*/  @!P0 BRA `(.L_x_84) ;  /* 0x0000000000048947 */ /* 0x000fea0003800000 */
[----:B------:R-:W-:Y:S01]  /*fbc0*/  BPT.TRAP 0x1 ;  /* 0x000000040000795c */ /* 0x000fe20000300000 */
.L_x_84:
[C---:B------:R-:W-:Y:S01]  /*fbd0*/  LEA R3, R22.reuse, R5, 0x3 ;  /* 0x0000000516037211 */ /* 0x040fe200078e18ff */
[----:B------:R-:W-:Y:S01]  /*fbe0*/  VIADD R22, R22, 0x1 ;  /* 0x0000000116167836 */ /* 0x000fe20000000000 */
[----:B------:R-:W-:-:S04]  /*fbf0*/  SHF.L.U32 R2, R25, 0x1f, RZ ;  /* 0x0000001f19027819 */ /* 0x000fc800000006ff */
[----:B------:R-:W0:Y:S01]  /*fc00*/  SYNCS.PHASECHK.TRANS64.TRYWAIT P1, [R3+URZ+0x38840], R2 ;  /* 0x03884002030075a7 */ /* 0x000e22000802017f */
[----:B------:R-:W-:-:S04]  /*fc10*/  ISETP.NE.AND P2, PT, R22, 0x2, PT ;  /* 0x000000021600780c */ /* 0x000fc80003f45270 */
[----:B------:R-:W-:Y:S01]  /*fc20*/  SEL R0, RZ, 0x1, P2 ;  /* 0x00000001ff007807 */ /* 0x000fe20001000000 */
[----:B0-----:R-:W-:Y:S08]  /*fc30*/  @!P1 BRA `(.L_x_85) ;  /* 0x0000002c00789947 */ /* 0x001ff00003800000 */
.L_x_172:
[----:B------:R-:W-:Y:S02]  /*fc40*/  SEL R22, R22, RZ, P2 ;  /* 0x000000ff16167207 */ /* 0x000fe40001000000 */
[----:B------:R-:W-:Y:S01]  /*fc50*/  LOP3.LUT R0, R25, R0, RZ, 0x3c, !PT ;  /* 0x0000000019007212 */ /* 0x000fe200078e3cff */
[----:B------:R-:W-:Y:S06]  /*fc60*/  @!P0 BRA `(.L_x_86) ;  /* 0x0000000000048947 */ /* 0x000fec0003800000 */
[----:B------:R-:W-:Y:S01]  /*fc70*/  BPT.TRAP 0x1 ;  /* 0x000000040000795c */ /* 0x000fe20000300000 */
.L_x_86:
[----:B------:R-:W-:Y:S01]  /*fc80*/  IMAD R5, R22, 0x8, R5 ;  /* 0x0000000816057824 */ /* 0x000fe200078e0205 */
[----:B------:R-:W-:-:S04]  /*fc90*/  SHF.L.U32 R0, R0, 0x1f, RZ ;  /* 0x0000001f00007819 */ /* 0x000fc800000006ff */
[----:B------:R-:W1:Y:S02]  /*fca0*/  SYNCS.PHASECHK.TRANS64.TRYWAIT P1, [R5+URZ+0x38840], R0 ;  /* 0x03884000050075a7 */ /* 0x000e64000802017f */
[----:B-1----:R-:W-:Y:S05]  /*fcb0*/  @!P1 BRA `(.L_x_87) ;  /* 0x0000002c006c9947 */ /* 0x002fea0003800000 */
.L_x_173:
[----:B------:R-:W-:Y:S05]  /*fcc0*/  @!P0 BRA `(.L_x_88) ;  /* 0x0000000000048947 */ /* 0x000fea0003800000 */
[----:B------:R-:W-:Y:S01]  /*fcd0*/  BPT.TRAP 0x1 ;  /* 0x000000040000795c */ /* 0x000fe20000300000 */
.L_x_88:
[----:B------:R-:W2:Y:S02]  /*fce0*/  SYNCS.PHASECHK.TRANS64.TRYWAIT P1, [R3+URZ+0x38860], R2 ;  /* 0x03886002030075a7 */ /* 0x000ea4000802017f */
[----:B--2---:R-:W-:Y:S05]  /*fcf0*/  @!P1 BRA `(.L_x_89) ;  /* 0x0000002c00709947 */ /* 0x004fea0003800000 */
.L_x_174:
[----:B------:R-:W-:Y:S05]  /*fd00*/  @!P0 BRA `(.L_x_90) ;  /* 0x0000000000048947 */ /* 0x000fea0003800000 */
[----:B------:R-:W-:Y:S01]  /*fd10*/  BPT.TRAP 0x1 ;  /* 0x000000040000795c */ /* 0x000fe20000300000 */
.L_x_90:
[----:B---3--:R3:W4:Y:S02]  /*fd20*/  SYNCS.PHASECHK.TRANS64.TRYWAIT P0, [R5+URZ+0x38860], R0 ;  /* 0x03886000050075a7 */ /* 0x008724000800017f */
[----:B----4-:R-:W-:Y:S05]  /*fd30*/  @!P0 NANOSLEEP.SYNCS 0x989680 ;  /* 0x009896800000895d */ /* 0x010fea0003900000 */
[----:B------:R-:W4:Y:S02]  /*fd40*/  @!P0 SYNCS.PHASECHK.TRANS64 P0, [R5+URZ+0x38860], R0 ;  /* 0x03886000050085a7 */ /* 0x000f24000800007f */
[----:B----4-:R-:W-:Y:S05]  /*fd50*/  @!P0 BRA `(.L_x_90) ;  /* 0xfffffffc00f08947 */ /* 0x010fea000383ffff */
.L_x_82:
[----:B------:R-:W-:Y:S05]  /*fd60*/  BSYNC B0 ;  /* 0x0000000000007941 */ /* 0x000fea0003800000 */
.L_x_81:
[----:B------:R-:W-:Y:S05]  /*fd70*/  EXIT ;  /* 0x000000000000794d */ /* 0x000fea0003800000 */
.L_x_8:
[----:B0-----:R-:W-:-:S04]  /*fd80*/  IMAD.U32 R3, RZ, RZ, UR40 ;  /* 0x00000028ff037e24 */ /* 0x001fc8000f8e00ff */
[----:B------:R0:W1:Y:S03]  /*fd90*/  SYNCS.PHASECHK.TRANS64.TRYWAIT P1, [R3+URZ+0x38800], R0 ;  /* 0x03880000030075a7 */ /* 0x000066000802017f */
[----:B-1----:R-:W-:Y:S05]  /*fda0*/  @!P1 NANOSLEEP.SYNCS 0x989680 ;  /* 0x009896800000995d */ /* 0x002fea0003900000 */
[----:B------:R-:W1:Y:S02]  /*fdb0*/  @!P1 SYNCS.PHASECHK.TRANS64 P1, [R3+URZ+0x38800], R0 ;  /* 0x03880000030095a7 */ /* 0x000e64000802007f */
[----:B-1----:R-:W-:Y:S05]  /*fdc0*/  @!P1 BRA `(.L_x_8) ;  /* 0xfffffffc00ec9947 */ /* 0x002fea000383ffff */
[----:B------:R-:W-:Y:S05]  /*fdd0*/  BRA `(.L_x_91) ;  /* 0xffffff1000ec7947 */ /* 0x000fea000383ffff */
.L_x_12:
[----:B-1----:R1:W2:Y:S02]  /*fde0*/  SYNCS.PHASECHK.TRANS64.TRYWAIT P1, [R0+URZ+0x38830], R3 ;  /* 0x03883003000075a7 */ /* 0x0022a4000802017f */
[----:B--2---:R-:W-:Y:S05]  /*fdf0*/  @!P1 NANOSLEEP.SYNCS 0x989680 ;  /* 0x009896800000995d */ /* 0x004fea0003900000 */
[----:B------:R-:W2:Y:S02]  /*fe00*/  @!P1 SYNCS.PHASECHK.TRANS64 P1, [R0+URZ+0x38830], R3 ;  /* 0x03883003000095a7 */ /* 0x000ea4000802007f */
[----:B--2---:R-:W-:Y:S05]  /*fe10*/  @!P1 BRA `(.L_x_12) ;  /* 0xfffffffc00f09947 */ /* 0x004fea000383ffff */
[----:B------:R-:W-:Y:S05]  /*fe20*/  BRA `(.L_x_11) ;  /* 0xffffff1400107947 */ /* 0x000fea000383ffff */
.L_x_18:
[----:B-1----:R-:W-:-:S04]  /*fe30*/  MOV R4, UR60 ;  /* 0x0000003c00047c02 */ /* 0x002fc80008000f00 */
[----:B------:R1:W2:Y:S03]  /*fe40*/  SYNCS.PHASECHK.TRANS64.TRYWAIT P1, [R4+URZ+0x38830], R3 ;  /* 0x03883003040075a7 */ /* 0x0002a6000802017f */
[----:B--2---:R-:W-:Y:S05]  /*fe50*/  @!P1 NANOSLEEP.SYNCS 0x989680 ;  /* 0x009896800000995d */ /* 0x004fea0003900000 */
[----:B------:R-:W2:Y:S02]  /*fe60*/  @!P1 SYNCS.PHASECHK.TRANS64 P1, [R4+URZ+0x38830], R3 ;  /* 0x03883003040095a7 */ /* 0x000ea4000802007f */
[----:B--2---:R-:W-:Y:S05]  /*fe70*/  @!P1 BRA `(.L_x_18) ;  /* 0xfffffffc00ec9947 */ /* 0x004fea000383ffff */
[----:B------:R-:W-:Y:S05]  /*fe80*/  BRA `(.L_x_17) ;  /* 0xffffff5400a07947 */ /* 0x000fea000383ffff */
.L_x_22:
[----:B01----:R-:W-:-:S04]  /*fe90*/  IMAD.U32 R3, RZ, RZ, UR4 ;  /* 0x00000004ff037e24 */ /* 0x003fc8000f8e00ff */
[----:B------:R0:W1:Y:S03]  /*fea0*/  SYNCS.PHASECHK.TRANS64.TRYWAIT P1, [R3+URZ+0x38850], R0 ;  /* 0x03885000030075a7 */ /* 0x000066000802017f */
[----:B-1----:R-:W-:Y:S05]  /*feb0*/  @!P1 NANOSLEEP.SYNCS 0x989680 ;  /* 0x009896800000995d */ /* 0x002fea0003900000 */
[----:B------:R-:W1:Y:S02]  /*fec0*/  @!P1 SYNCS.PHASECHK.TRANS64 P1, [R3+URZ+0x38850], R0 ;  /* 0x03885000030095a7 */ /* 0x000e64000802007f */
[----:B-1----:R-:W-:Y:S05]  /*fed0*/  @!P1 BRA `(.L_x_22) ;  /* 0xfffffffc00ec9947 */ /* 0x002fea000383ffff */
[----:B------:R-:W-:Y:S05]  /*fee0*/  BRA `(.L_x_21) ;  /* 0xffffff7c00ec7947 */ /* 0x000fea000383ffff */
.L_x_29:
[----:B-1----:R-:W-:-:S04]  /*fef0*/  IMAD.U32 R7, RZ, RZ, UR12 ;  /* 0x0000000cff077e24 */ /* 0x002fc8000f8e00ff */
[----:B------:R1:W2:Y:S03]  /*ff00*/  SYNCS.PHASECHK.TRANS64.TRYWAIT P1, [R7+URZ+0x38850], R0 ;  /* 0x03885000070075a7 */ /* 0x0002a6000802017f */
[----:B--2---:R-:W-:Y:S05]  /*ff10*/  @!P1 NANOSLEEP.SYNCS 0x989680 ;  /* 0x009896800000995d */ /* 0x004fea0003900000 */
[----:B------:R-:W2:Y:S02]  /*ff20*/  @!P1 SYNCS.PHASECHK.TRANS64 P1, [R7+URZ+0x38850], R0 ;  /* 0x03885000070095a7 */ /* 0x000ea4000802007f */
[----:B--2---:R-:W-:Y:S05]  /*ff30*/  @!P1 BRA `(.L_x_29) ;  /* 0xfffffffc00ec9947 */ /* 0x004fea000383ffff */
[----:B------:R-:W-:Y:S05]  /*ff40*/  BRA `(.L_x_28) ;  /* 0xffffff9800087947 */ /* 0x000fea000383ffff */
.L_x_44:
[----:B------:R-:W0:Y:S01]  /*ff50*/  S2R R17, SR_TID.X ;  /* 0x0000000000117919 */ /* 0x000e220000002100 */
[----:B------:R-:W-:Y:S01]  /*ff60*/  BSSY B0, `(.L_x_92) ;  /* 0x000000a000007945 */ /* 0x000fe20003800000 */
[----:B------:R-:W-:Y:S01]  /*ff70*/  MOV R12, RZ ;  /* 0x000000ff000c7202 */ /* 0x000fe20000000f00 */
[----:B------:R-:W-:Y:S02]  /*ff80*/  IMAD.MOV.U32 R11, RZ, RZ, 0x1f ;  /* 0x0000001fff0b7424 */ /* 0x000fe400078e00ff */
[----:B------:R-:W-:Y:S01]  /*ff90*/  IMAD.MOV.U32 R15, RZ, RZ, -0x1 ;  /* 0xffffffffff0f7424 */ /* 0x000fe200078e00ff */
[----:B0-----:R-:W-:-:S04]  /*ffa0*/  SHF.R.U32.HI R17, RZ, 0x5, R17 ;  /* 0x00000005ff117819 */ /* 0x001fc80000011611 */
[----:B------:R-:W-:-:S05]  /*ffb0*/  LOP3.LUT R17, R17, 0x3, RZ, 0xc0, !PT ;  /* 0x0000000311117812 */ /* 0x000fca00078ec0ff */
[----:B------:R-:W-:-:S07]  /*ffc0*/  IMAD.MOV.U32 R13, RZ, RZ, R17 ;  /* 0x000000ffff0d7224 */ /* 0x000fce00078e0011 */
[----:B-1---5:R-:W-:Y:S05]  /*ffd0*/  WARPSYNC.COLLECTIVE R15, `(.L_x_93) ;  /* 0x000000000f087348 */ /* 0x022fea0003c00000 */
[----:B------:R0:W2:Y:S02]  /*ffe0*/  SHFL.IDX P6, R14, R13, R12, R11 ;  /* 0x0000000c0d0e7389 */ /* 0x0000a400000c000b */
[----:B012--5:R-:W-:Y:S01]  /*fff0*/  ENDCOLLECTIVE ;  /* 0x000000000000791b */ /* 0x027fe20003800000 */
.L_x_93:
[----:B------:R-:W-:Y:S05]  /*10000*/  BSYNC B0 ;  /* 0x0000000000007941 */ /* 0x000fea0003800000 */
.L_x_92:
[----:B------:R-:W-:Y:S05]  /*10010*/  BRA `(.L_x_94) ;  /* 0xffffffcc00787947 */ /* 0x000fea000383ffff */
.L_x_47:
[----:B0-----:R0:W1:Y:S02]  /*10020*/  SYNCS.PHASECHK.TRANS64.TRYWAIT P0, [R0+URZ+0x38840], R3 ;  /* 0x03884003000075a7 */ /* 0x001064000800017f */
[----:B-1----:R-:W-:Y:S05]  /*10030*/  @!P0 NANOSLEEP.SYNCS 0x989680 ;  /* 0x009896800000895d */ /* 0x002fea0003900000 */
[----:B------:R-:W1:Y:S02]  /*10040*/  @!P0 SYNCS.PHASECHK.TRANS64 P0, [R0+URZ+0x38840], R3 ;  /* 0x03884003000085a7 */ /* 0x000e64000800007f */
[----:B-1----:R-:W-:Y:S05]  /*10050*/  @!P0 BRA `(.L_x_47) ;  /* 0xfffffffc00f08947 */ /* 0x002fea000383ffff */
[----:B------:R-:W-:Y:S05]  /*10060*/  BRA `(.L_x_95) ;  /* 0xffffffd0004c7947 */ /* 0x000fea000383ffff */
.L_x_48:
[----:B------:R-:W-:Y:S01]  /*10070*/  BSSY B0, `(.L_x_96) ;  /* 0x0000008000007945 */ /* 0x000fe20003800000 */
[----:B------:R-:W-:Y:S01]  /*10080*/  IMAD.MOV.U32 R13, RZ, RZ, R6 ;  /* 0x000000ffff0d7224 */ /* 0x000fe200078e0006 */
[----:B------:R-:W-:Y:S01]  /*10090*/  MOV R12, RZ ;  /* 0x000000ff000c7202 */ /* 0x000fe20000000f00 */
[----:B------:R-:W-:Y:S02]  /*100a0*/  IMAD.MOV.U32 R11, RZ, RZ, 0x181f ;  /* 0x0000181fff0b7424 */ /* 0x000fe400078e00ff */
[----:B------:R-:W-:-:S07]  /*100b0*/  IMAD.MOV.U32 R15, RZ, RZ, -0x1 ;  /* 0xffffffffff0f7424 */ /* 0x000fce00078e00ff */
[----:B------:R-:W-:Y:S05]  /*100c0*/  WARPSYNC.COLLECTIVE R15, `(.L_x_97) ;  /* 0x000000000f087348 */ /* 0x000fea0003c00000 */
[----:B------:R0:W1:Y:S02]  /*100d0*/  SHFL.IDX P6, R14, R13, R12, R11 ;  /* 0x0000000c0d0e7389 */ /* 0x00006400000c000b */
[----:B01----:R-:W-:Y:S01]  /*100e0*/  ENDCOLLECTIVE ;  /* 0x000000000000791b */ /* 0x003fe20003800000 */
.L_x_97:
[----:B------:R-:W-:Y:S05]  /*100f0*/  BSYNC B0 ;  /* 0x0000000000007941 */ /* 0x000fea0003800000 */
.L_x_96:
[----:B------:R-:W-:Y:S01]  /*10100*/  MOV R13, R4 ;  /* 0x00000004000d7202 */ /* 0x000fe20000000f00 */
[----:B------:R-:W-:Y:S01]  /*10110*/  IMAD.MOV.U32 R12, RZ, RZ, RZ ;  /* 0x000000ffff0c7224 */ /* 0x000fe200078e00ff */
[----:B------:R-:W-:Y:S01]  /*10120*/  ISETP.GE.AND P0, PT, R33, 0x1, PT ;  /* 0x000000012100780c */ /* 0x000fe20003f06270 */
[----:B------:R-:W-:Y:S01]  /*10130*/  IMAD.MOV.U32 R11, RZ, RZ, 0x181f ;  /* 0x0000181fff0b7424 */ /* 0x000fe200078e00ff */
[C---:B------:R-:W-:Y:S01]  /*10140*/  LOP3.LUT P5, RZ, R16.reuse, 0x8, RZ, 0xc0, !PT ;  /* 0x0000000810ff7812 */ /* 0x040fe200078ac0ff */
[----:B------:R-:W-:Y:S01]  /*10150*/  IMAD.MOV.U32 R15, RZ, RZ, -0x1 ;  /* 0xffffffffff0f7424 */ /* 0x000fe200078e00ff */
[C---:B------:R-:W-:Y:S01]  /*10160*/  LOP3.LUT P4, RZ, R16.reuse, 0x4, RZ, 0xc0, !PT ;  /* 0x0000000410ff7812 */ /* 0x040fe2000788c0ff */
[----:B------:R-:W-:Y:S01]  /*10170*/  IMAD.MOV.U32 R2, RZ, RZ, R14 ;  /* 0x000000ffff027224 */ /* 0x000fe200078e000e */
[----:B------:R-:W-:-:S13]  /*10180*/  LOP3.LUT P3, RZ, R16, 0x2, RZ, 0xc0, !PT ;  /* 0x0000000210ff7812 */ /* 0x000fda000786c0ff */
[----:B------:R-:W-:Y:S05]  /*10190*/  WARPSYNC.COLLECTIVE R15, `(.L_x_98) ;  /* 0x000000000f087348 */ /* 0x000fea0003c00000 */
[----:B------:R0:W1:Y:S02]  /*101a0*/  SHFL.IDX P6, R14, R13, R12, R11 ;  /* 0x0000000c0d0e7389 */ /* 0x00006400000c000b */
[----:B01----:R-:W-:Y:S01]  /*101b0*/  ENDCOLLECTIVE ;  /* 0x000000000000791b */ /* 0x003fe20003800000 */
.L_x_98:
[----:B------:R-:W-:Y:S02]  /*101c0*/  LOP3.LUT P2, RZ, R16, 0x1, RZ, 0xc0, !PT ;  /* 0x0000000110ff7812 */ /* 0x000fe4000784c0ff */
[----:B------:R-:W-:Y:S01]  /*101d0*/  @P0 LEA R7, R5, UR39, 0x1 ;  /* 0x0000002705070c11 */ /* 0x000fe2000f8e08ff */
[----:B------:R-:W-:Y:S02]  /*101e0*/  IMAD.MOV.U32 R13, RZ, RZ, R6 ;  /* 0x000000ffff0d7224 */ /* 0x000fe400078e0006 */
[----:B------:R-:W-:Y:S01]  /*101f0*/  IMAD.MOV.U32 R12, RZ, RZ, 0x1 ;  /* 0x00000001ff0c7424 */ /* 0x000fe200078e00ff */
[----:B------:R-:W-:-:S04]  /*10200*/  @P0 LEA R14, P1, R37, R14, 0x1 ;  /* 0x0000000e250e0211 */ /* 0x000fc800078208ff */
[----:B------:R-:W-:Y:S01]  /*10210*/  @P0 IADD3.X R3, RZ, R2, RZ, P1, !PT ;  /* 0x00000002ff030210 */ /* 0x000fe20000ffe4ff */
[----:B------:R-:W-:-:S08]  /*10220*/  @P0 IMAD.MOV.U32 R2, RZ, RZ, R14 ;  /* 0x000000ffff020224 */ /* 0x000fd000078e000e */
[----:B------:R-:W-:Y:S05]  /*10230*/  WARPSYNC.COLLECTIVE R15, `(.L_x_99) ;  /* 0x000000000f087348 */ /* 0x000fea0003c00000 */
[----:B------:R0:W1:Y:S02]  /*10240*/  SHFL.IDX P6, R14, R13, R12, R11 ;  /* 0x0000000c0d0e7389 */ /* 0x00006400000c000b */
[----:B01----:R-:W-:Y:S01]  /*10250*/  ENDCOLLECTIVE ;  /* 0x000000000000791b */ /* 0x003fe20003800000 */
.L_x_99:
[----:B------:R-:W-:Y:S01]  /*10260*/  @!PT LDS RZ, [RZ] ;  /* 0x00000000fffff984 */ /* 0x000fe20000000800 */
[----:B------:R-:W-:Y:S01]  /*10270*/  @!PT LDS RZ, [RZ] ;  /* 0x00000000fffff984 */ /* 0x000fe20000000800 */
[----:B------:R-:W-:Y:S01]  /*10280*/  @!PT LDS RZ, [RZ] ;  /* 0x00000000fffff984 */ /* 0x000fe20000000800 */
[----:B------:R0:W-:Y:S04]  /*10290*/  @P0 LDGSTS.E.BYPASS.LTC128B.128 [R7+0x24400], desc[UR36][R2.64], !P5 ;  /* 0x2440000002070fae */ /* 0x0001e8000e901d64 */
[----:B------:R0:W-:Y:S04]  /*102a0*/  @P0 LDGSTS.E.BYPASS.LTC128B.128 [R7+0x26c00], desc[UR36][R2.64+0x80], !P4 ;  /* 0x26c0008002070fae */ /* 0x0001e8000e101d64 */
[----:B------:R0:W-:Y:S01]  /*102b0*/  @P0 LDGSTS.E.BYPASS.LTC128B.128 [R7+0x29400], desc[UR36][R2.64+0x100], !P3 ;  /* 0x2940010002070fae */ /* 0x0001e2000d901d64 */
[----:B------:R-:W-:-:S03]  /*102c0*/  IMAD.MOV.U32 R13, RZ, RZ, R4 ;  /* 0x000000ffff0d7224 */ /* 0x000fc600078e0004 */
[----:B------:R0:W-:Y:S01]  /*102d0*/  @P0 LDGSTS.E.BYPASS.LTC128B.128 [R7+0x2bc00], desc[UR36][R2.64+0x180], !P2 ;  /* 0x2bc0018002070fae */ /* 0x0001e2000d101d64 */
[----:B------:R-:W-:Y:S02]  /*102e0*/  ISETP.GE.AND P0, PT, R33, 0x11, PT ;  /* 0x000000112100780c */ /* 0x000fe40003f06270 */
[----:B------:R-:W-:-:S11]  /*102f0*/  MOV R8, R14 ;  /* 0x0000000e00087202 */ /* 0x000fd60000000f00 */
[----:B0-----:R-:W-:Y:S05]  /*10300*/  WARPSYNC.COLLECTIVE R15, `(.L_x_100) ;  /* 0x000000000f087348 */ /* 0x001fea0003c00000 */
[----:B------:R1:W2:Y:S02]  /*10310*/  SHFL.IDX P6, R14, R13, R12, R11 ;  /* 0x0000000c0d0e7389 */ /* 0x0002a400000c000b */
[----:B012---:R-:W-:Y:S01]  /*10320*/  ENDCOLLECTIVE ;  /* 0x000000000000791b */ /* 0x007fe20003800000 */
.L_x_100:
[----:B------:R-:W-:Y:S01]  /*10330*/  @P0 LEA R21, R5, UR39, 0x1 ;  /* 0x0000002705150c11 */ /* 0x000fe2000f8e08ff */
[----:B------:R-:W-:Y:S02]  /*10340*/  IMAD.MOV.U32 R13, RZ, RZ, R6 ;  /* 0x000000ffff0d7224 */ /* 0x000fe400078e0006 */
[----:B------:R-:W-:Y:S01]  /*10350*/  IMAD.MOV.U32 R12, RZ, RZ, 0x2 ;  /* 0x00000002ff0c7424 */ /* 0x000fe200078e00ff */
[----:B------:R-:W-:-:S05]  /*10360*/  @P0 LEA R14, P1, R37, R14, 0x1 ;  /* 0x0000000e250e0211 */ /* 0x000fca00078208ff */
[----:B------:R-:W-:-:S08]  /*10370*/  @P0 IMAD.MOV.U32 R2, RZ, RZ, R14 ;  /* 0x000000ffff020224 */ /* 0x000fd000078e000e */
[----:B------:R-:W-:Y:S05]  /*10380*/  WARPSYNC.COLLECTIVE R15, `(.L_x_101) ;  /* 0x000000000f087348 */ /* 0x000fea0003c00000 */
[----:B------:R0:W1:Y:S02]  /*10390*/  SHFL.IDX P6, R14, R13, R12, R11 ;  /* 0x0000000c0d0e7389 */ /* 0x00006400000c000b */
[----:B01----:R-:W-:Y:S01]  /*103a0*/  ENDCOLLECTIVE ;  /* 0x000000000000791b */ /* 0x003fe20003800000 */
.L_x_101:
[----:B------:R-:W-:-:S05]  /*103b0*/  @P0 IMAD.X R9, RZ, RZ, R8, P1 ;  /* 0x000000ffff090224 */ /* 0x000fca00008e0608 */
[----:B------:R-:W-:-:S05]  /*103c0*/  @P0 MOV R3, R9 ;  /* 0x0000000900030202 */ /* 0x000fca0000000f00 */
[----:B------:R-:W-:Y:S01]  /*103d0*/  @!PT LDS RZ, [RZ] ;  /* 0x00000000fffff984 */ /* 0x000fe20000000800 */
[----:B------:R-:W-:Y:S01]  /*103e0*/  @!PT LDS RZ, [RZ] ;  /* 0x00000000fffff984 */ /* 0x000fe20000000800 */
[----:B------:R-:W-:Y:S01]  /*103f0*/  @!PT LDS RZ, [RZ] ;  /* 0x00000000fffff984 */ /* 0x000fe20000000800 */
[----:B------:R0:W-:Y:S01]  /*10400*/  @P0 LDGSTS.E.BYPASS.LTC128B.128 [R21+0x24c00], desc[UR36][R2.64], !P5 ;  /* 0x24c0000002150fae */ /* 0x0001e2000e901d64 */
[----:B------:R-:W-:-:S03]  /*10410*/  MOV R13, R4 ;  /* 0x00000004000d7202 */ /* 0x000fc60000000f00 */
[----:B------:R0:W-:Y:S04]  /*10420*/  @P0 LDGSTS.E.BYPASS.LTC128B.128 [R21+0x27400], desc[UR36][R2.64+0x80], !P4 ;  /* 0x2740008002150fae */ /* 0x0001e8000e101d64 */
[----:B------:R0:W-:Y:S04]  /*10430*/  @P0 LDGSTS.E.BYPASS.LTC128B.128 [R21+0x29c00], desc[UR36][R2.64+0x100], !P3 ;  /* 0x29c0010002150fae */ /* 0x0001e8000d901d64 */
[----:B------:R0:W-:Y:S01]  /*10440*/  @P0 LDGSTS.E.BYPASS.LTC128B.128 [R21+0x2c400], desc[UR36][R2.64+0x180], !P2 ;  /* 0x2c40018002150fae */ /* 0x0001e2000d101d64 */
[----:B------:R-:W-:Y:S01]  /*10450*/  IMAD.MOV.U32 R7, RZ, RZ, R14 ;  /* 0x000000ffff077224 */ /* 0x000fe200078e000e */
[----:B------:R-:W-:-:S13]  /*10460*/  ISETP.GE.AND P0, PT, R33, 0x21, PT ;  /* 0x000000212100780c */ /* 0x000fda0003f06270 */
[----:B0-----:R-:W-:Y:S05]  /*10470*/  WARPSYNC.COLLECTIVE R15, `(.L_x_102) ;  /* 0x000000000f087348 */ /* 0x001fea0003c00000 */
[----:B------:R1:W2:Y:S02]  /*10480*/  SHFL.IDX P6, R14, R13, R12, R11 ;  /* 0x0000000c0d0e7389 */ /* 0x0002a400000c000b */
[----:B012---:R-:W-:Y:S01]  /*10490*/  ENDCOLLECTIVE ;  /* 0x000000000000791b */ /* 0x007fe20003800000 */
.L_x_102:
[----:B------:R-:W-:Y:S02]  /*104a0*/  @P0 LEA R9, R5, UR39, 0x1 ;  /* 0x0000002705090c11 */ /* 0x000fe4000f8e08ff */
[----:B------:R-:W-:Y:S01]  /*104b0*/  MOV R13, R6 ;  /* 0x00000006000d7202 */ /* 0x000fe20000000f00 */
[----:B------:R-:W-:Y:S01]  /*104c0*/  IMAD.MOV.U32 R12, RZ, RZ, 0x3 ;  /* 0x00000003ff0c7424 */ /* 0x000fe200078e00ff */
[----:B------:R-:W-:-:S05]  /*104d0*/  @P0 LEA R14, P1, R37, R14, 0x1 ;  /* 0x0000000e250e0211 */ /* 0x000fca00078208ff */
[----:B------:R-:W-:-:S08]  /*104e0*/  @P0 IMAD.MOV.U32 R2, RZ, RZ, R14 ;  /* 0x000000ffff020224 */ /* 0x000fd000078e000e */
[----:B------:R-:W-:Y:S05]  /*104f0*/  WARPSYNC.COLLECTIVE R15, `(.L_x_103) ;  /* 0x000000000f087348 */ /* 0x000fea0003c00000 */
[----:B------:R0:W1:Y:S02]  /*10500*/  SHFL.IDX P6, R14, R13, R12, R11 ;  /* 0x0000000c0d0e7389 */ /* 0x00006400000c000b */
[----:B01----:R-:W-:Y:S01]  /*10510*/  ENDCOLLECTIVE ;  /* 0x000000000000791b */ /* 0x003fe20003800000 */
.L_x_103:
[----:B------:R-:W-:-:S04]  /*10520*/  @P0 IMAD.X R7, RZ, RZ, R7, P1 ;  /* 0x000000ffff070224 */ /* 0x000fc800008e0607 */
[----:B------:R-:W-:-:S05]  /*10530*/  @P0 IMAD.MOV.U32 R3, RZ, RZ, R7 ;  /* 0x000000ffff030224 */ /* 0x000fca00078e0007 */
[----:B------:R-:W-:Y:S01]  /*10540*/  @!PT LDS RZ, [RZ] ;  /* 0x00000000fffff984 */ /* 0x000fe20000000800 */
[----:B------:R-:W-:Y:S01]  /*10550*/  @!PT LDS RZ, [RZ] ;  /* 0x00000000fffff984 */ /* 0x000fe20000000800 */
[----:B------:R-:W-:Y:S01]  /*10560*/  @!PT LDS RZ, [RZ] ;  /* 0x00000000fffff984 */ /* 0x000fe20000000800 */
[----:B------:R0:W-:Y:S01]  /*10570*/  @P0 LDGSTS.E.BYPASS.LTC128B.128 [R9+0x25400], desc[UR36][R2.64], !P5 ;  /* 0x2540000002090fae */ /* 0x0001e2000e901d64 */
[----:B------:R-:W-:-:S03]  /*10580*/  IMAD.MOV.U32 R13, RZ, RZ, R4 ;  /* 0x000000ffff0d7224 */ /* 0x000fc600078e0004 */
        /* <DEDUP_REMOVED lines=8> */
.L_x_104:
[----:B------:R-:W-:Y:S01]  /*10610*/  @P0 LEA R21, R5, UR39, 0x1 ;  /* 0x0000002705150c11 */ /* 0x000fe2000f8e08ff */
[----:B------:R-:W-:Y:S01]  /*10620*/  IMAD.MOV.U32 R13, RZ, RZ, R6 ;  /* 0x000000ffff0d7224 */ /* 0x000fe200078e0006 */
[----:B------:R-:W-:Y:S02]  /*10630*/  MOV R12, 0x4 ;  /* 0x00000004000c7802 */ /* 0x000fe40000000f00 */
[----:B------:R-:W-:-:S04]  /*10640*/  @P0 LEA R14, P1, R37, R14, 0x1 ;  /* 0x0000000e250e0211 */ /* 0x000fc800078208ff */
[----:B------:R-:W-:Y:S01]  /*10650*/  @P0 IADD3.X R7, RZ, R7, RZ, P1, !PT ;  /* 0x00000007ff070210 */ /* 0x000fe20000ffe4ff */
[----:B------:R-:W-:-:S08]  /*10660*/  @P0 IMAD.MOV.U32 R2, RZ, RZ, R14 ;  /* 0x000000ffff020224 */ /* 0x000fd000078e000e */
[----:B------:R-:W-:Y:S05]  /*10670*/  WARPSYNC.COLLECTIVE R15, `(.L_x_105) ;  /* 0x000000000f087348 */ /* 0x000fea0003c00000 */
[----:B------:R0:W1:Y:S02]  /*10680*/  SHFL.IDX P6, R14, R13, R12, R11 ;  /* 0x0000000c0d0e7389 */ /* 0x00006400000c000b */
[----:B01----:R-:W-:Y:S01]  /*10690*/  ENDCOLLECTIVE ;  /* 0x000000000000791b */ /* 0x003fe20003800000 */
.L_x_105:
[----:B------:R-:W-:-:S05]  /*106a0*/  @P0 IMAD.MOV.U32 R3, RZ, RZ, R7 ;  /* 0x000000ffff030224 */ /* 0x000fca00078e0007 */
[----:B------:R-:W-:Y:S01]  /*106b0*/  @!PT LDS RZ, [RZ] ;  /* 0x00000000fffff984 */ /* 0x000fe20000000800 */
[----:B------:R-:W-:Y:S01]  /*106c0*/  @!PT LDS RZ, [RZ] ;  /* 0x00000000fffff984 */ /* 0x000fe20000000800 */
[----:B------:R-:W-:Y:S01]  /*106d0*/  @!PT LDS RZ, [RZ] ;  /* 0x00000000fffff984 */ /* 0x000fe20000000800 */
[----:B------:R0:W-:Y:S04]  /*106e0*/  @P0 LDGSTS.E.BYPASS.LTC128B.128 [R21+0x25c00], desc[UR36][R2.64], !P5 ;  /* 0x25c0000002150fae */ /* 0x0001e8000e901d64 */
[----:B------:R0:W-:Y:S01]  /*106f0*/  @P0 LDGSTS.E.BYPASS.LTC128B.128 [R21+0x28400], desc[UR36][R2.64+0x80], !P4 ;  /* 0x2840008002150fae */ /* 0x0001e2000e101d64 */
[----:B------:R-:W-:-:S03]  /*10700*/  IMAD.MOV.U32 R13, RZ, RZ, R4 ;  /* 0x000000ffff0d7224 */ /* 0x000fc600078e0004 */
[----:B------:R0:W-:Y:S04]  /*10710*/  @P0 LDGSTS.E.BYPASS.LTC128B.128 [R21+0x2ac00], desc[UR36][R2.64+0x100], !P3 ;  /* 0x2ac0010002150fae */ /* 0x0001e8000d901d64 */
[----:B------:R0:W-:Y:S01]  /*10720*/  @P0 LDGSTS.E.BYPASS.LTC128B.128 [R21+0x2d400], desc[UR36][R2.64+0x180], !P2 ;  /* 0x2d40018002150fae */ /* 0x0001e2000d101d64 */
[----:B------:R-:W-:-:S07]  /*10730*/  IMAD.MOV.U32 R7, RZ, RZ, R14 ;  /* 0x000000ffff077224 */ /* 0x000fce00078e000e */
[----:B0-----:R-:W-:Y:S05]  /*10740*/  WARPSYNC.COLLECTIVE R15, `(.L_x_106) ;  /* 0x000000000f087348 */ /* 0x001fea0003c00000 */
[----:B------:R1:W2:Y:S02]  /*10750*/  SHFL.IDX P6, R14, R13, R12, R11 ;  /* 0x0000000c0d0e7389 */ /* 0x0002a400000c000b */
[----:B012---:R-:W-:Y:S01]  /*10760*/  ENDCOLLECTIVE ;  /* 0x000000000000791b */ /* 0x007fe20003800000 */
.L_x_106:
[----:B------:R-:W-:Y:S05]  /*10770*/  BRA `(.L_x_107) ;  /* 0xffffffcc00b47947 */ /* 0x000fea000383ffff */
.L_x_54:
[----:B------:R-:W-:Y:S01]  /*10780*/  IMAD.MOV.U32 R13, RZ, RZ, R5 ;  /* 0x000000ffff0d7224 */ /* 0x000fe200078e0005 */
[----:B------:R-:W-:Y:S01]  /*10790*/  MOV R12, RZ ;  /* 0x000000ff000c7202 */ /* 0x000fe20000000f00 */
[----:B------:R-:W-:Y:S02]  /*107a0*/  IMAD.MOV.U32 R11, RZ, RZ, 0x181f ;  /* 0x0000181fff0b7424 */ /* 0x000fe400078e00ff */
[----:B------:R-:W-:Y:S02]  /*107b0*/  IMAD.MOV.U32 R15, RZ, RZ, -0x1 ;  /* 0xffffffffff0f7424 */ /* 0x000fe400078e00ff */
[----:B------:R-:W-:-:S07]  /*107c0*/  IMAD.IADD R4, R34, 0x1, R4 ;  /* 0x0000000122047824 */ /* 0x000fce00078e0204 */
[----:B-----5:R-:W-:Y:S05]  /*107d0*/  WARPSYNC.COLLECTIVE R15, `(.L_x_108) ;  /* 0x000000000f087348 */ /* 0x020fea0003c00000 */
[----:B------:R0:W1:Y:S02]  /*107e0*/  SHFL.IDX P6, R14, R13, R12, R11 ;  /* 0x0000000c0d0e7389 */ /* 0x00006400000c000b */
[----:B01---5:R-:W-:Y:S01]  /*107f0*/  ENDCOLLECTIVE ;  /* 0x000000000000791b */ /* 0x023fe20003800000 */
.L_x_108:
[C---:B------:R-:W-:Y:S02]  /*10800*/  ISETP.GE.AND P0, PT, R4.reuse, UR40, PT ;  /* 0x0000002804007c0c */ /* 0x040fe4000bf06270 */
[----:B------:R-:W-:Y:S02]  /*10810*/  IADD3 R6, R4, 0x10, RZ ;  /* 0x0000001004067810 */ /* 0x000fe40007ffe0ff */
[----:B------:R-:W-:Y:S01]  /*10820*/  MOV R13, R0 ;  /* 0x00000000000d7202 */ /* 0x000fe20000000f00 */
[----:B------:R-:W-:-:S08]  /*10830*/  IMAD.MOV.U32 R2, RZ, RZ, R14 ;  /* 0x000000ffff027224 */ /* 0x000fd000078e000e */
[----:B------:R-:W-:Y:S05]  /*10840*/  WARPSYNC.COLLECTIVE R15, `(.L_x_109) ;  /* 0x000000000f087348 */ /* 0x000fea0003c00000 */
[----:B------:R0:W1:Y:S02]  /*10850*/  SHFL.IDX P6, R14, R13, R12, R11 ;  /* 0x0000000c0d0e7389 */ /* 0x00006400000c000b */
[----:B01----:R-:W-:Y:S01]  /*10860*/  ENDCOLLECTIVE ;  /* 0x000000000000791b */ /* 0x003fe20003800000 */
.L_x_109:
[----:B------:R-:W-:Y:S02]  /*10870*/  IMAD.MOV.U32 R13, RZ, RZ, R5 ;  /* 0x000000ffff0d7224 */ /* 0x000fe400078e0005 */
[----:B------:R-:W-:Y:S01]  /*10880*/  IMAD.MOV.U32 R12, RZ, RZ, 0x1 ;  /* 0x00000001ff0c7424 */ /* 0x000fe200078e00ff */
[----:B------:R-:W-:-:S05]  /*10890*/  @!P0 LEA R14, P1, R37, R14, 0x1 ;  /* 0x0000000e250e8211 */ /* 0x000fca00078208ff */
[----:B------:R-:W-:Y:S02]  /*108a0*/  @!P0 IMAD.X R3, RZ, RZ, R2, P1 ;  /* 0x000000ffff038224 */ /* 0x000fe400008e0602 */
[----:B------:R-:W-:-:S07]  /*108b0*/  @!P0 IMAD.MOV.U32 R2, RZ, RZ, R14 ;  /* 0x000000ffff028224 */ /* 0x000fce00078e000e */
[----:B------:R-:W-:Y:S05]  /*108c0*/  WARPSYNC.COLLECTIVE R15, `(.L_x_110) ;  /* 0x000000000f087348 */ /* 0x000fea0003c00000 */
[----:B------:R0:W1:Y:S02]  /*108d0*/  SHFL.IDX P6, R14, R13, R12, R11 ;  /* 0x0000000c0d0e7389 */ /* 0x00006400000c000b */
[----:B01----:R-:W-:Y:S01]  /*108e0*/  ENDCOLLECTIVE ;  /* 0x000000000000791b */ /* 0x003fe20003800000 */
.L_x_110:
[----:B------:R-:W-:Y:S01]  /*108f0*/  @!PT LDS RZ, [RZ] ;  /* 0x00000000fffff984 */ /* 0x000fe20000000800 */
[----:B------:R-:W-:Y:S01]  /*10900*/  @!PT LDS RZ, [RZ] ;  /* 0x00000000fffff984 */ /* 0x000fe20000000800 */
[----:B------:R-:W-:Y:S01]  /*10910*/  @!PT LDS RZ, [RZ] ;  /* 0x00000000fffff984 */ /* 0x000fe20000000800 */
[----:B------:R0:W-:Y:S04]  /*10920*/  @!P0 LDGSTS.E.BYPASS.LTC128B.128 [R20+0x14400], desc[UR36][R2.64], !P2 ;  /* 0x1440000002148fae */ /* 0x0001e8000d101d64 */
[----:B------:R0:W-:Y:S04]  /*10930*/  @!P0 LDGSTS.E.BYPASS.LTC128B.128 [R20+0x18400], desc[UR36][R2.64+0x80], !P3 ;  /* 0x1840008002148fae */ /* 0x0001e8000d901d64 */
[----:B------:R0:W-:Y:S01]  /*10940*/  @!P0 LDGSTS.E.BYPASS.LTC128B.128 [R20+0x1c400], desc[UR36][R2.64+0x100], !P4 ;  /* 0x1c40010002148fae */ /* 0x0001e2000e101d64 */
[----:B------:R-:W-:-:S03]  /*10950*/  MOV R13, R0 ;  /* 0x00000000000d7202 */ /* 0x000fc60000000f00 */
[----:B------:R0:W-:Y:S01]  /*10960*/  @!P0 LDGSTS.E.BYPASS.LTC128B.128 [R20+0x20400], desc[UR36][R2.64+0x180], !P5 ;  /* 0x2040018002148fae */ /* 0x0001e2000e901d64 */
[----:B------:R-:W-:Y:S01]  /*10970*/  ISETP.GE.AND P0, PT, R6, UR40, PT ;  /* 0x0000002806007c0c */ /* 0x000fe2000bf06270 */
[----:B------:R-:W-:-:S12]  /*10980*/  IMAD.MOV.U32 R6, RZ, RZ, R14 ;  /* 0x000000ffff067224 */ /* 0x000fd800078e000e */
[----:B0-----:R-:W-:Y:S05]  /*10990*/  WARPSYNC.COLLECTIVE R15, `(.L_x_111) ;  /* 0x000000000f087348 */ /* 0x001fea0003c00000 */
[----:B------:R1:W2:Y:S02]  /*109a0*/  SHFL.IDX P6, R14, R13, R12, R11 ;  /* 0x0000000c0d0e7389 */ /* 0x0002a400000c000b */
[----:B012---:R-:W-:Y:S01]  /*109b0*/  ENDCOLLECTIVE ;  /* 0x000000000000791b */ /* 0x007fe20003800000 */
.L_x_111:
[----:B------:R-:W-:Y:S02]  /*109c0*/  IMAD.MOV.U32 R13, RZ, RZ, R5 ;  /* 0x000000ffff0d7224 */ /* 0x000fe400078e0005 */
[----:B------:R-:W-:Y:S01]  /*109d0*/  IMAD.MOV.U32 R12, RZ, RZ, 0x2 ;  /* 0x00000002ff0c7424 */ /* 0x000fe200078e00ff */
[----:B------:R-:W-:-:S05]  /*109e0*/  @!P0 LEA R14, P1, R37, R14, 0x1 ;  /* 0x0000000e250e8211 */ /* 0x000fca00078208ff */
[----:B------:R-:W-:-:S08]  /*109f0*/  @!P0 IMAD.MOV.U32 R2, RZ, RZ, R14 ;  /* 0x000000ffff028224 */ /* 0x000fd000078e000e */
[----:B------:R-:W-:Y:S05]  /*10a00*/  WARPSYNC.COLLECTIVE R15, `(.L_x_112) ;  /* 0x000000000f087348 */ /* 0x000fea0003c00000 */
[----:B------:R0:W1:Y:S02]  /*10a10*/  SHFL.IDX P6, R14, R13, R12, R11 ;  /* 0x0000000c0d0e7389 */ /* 0x00006400000c000b */
[----:B01----:R-:W-:Y:S01]  /*10a20*/  ENDCOLLECTIVE ;  /* 0x000000000000791b */ /* 0x003fe20003800000 */
.L_x_112:
[----:B------:R-:W-:Y:S01]  /*10a30*/  @!P0 IMAD.X R7, RZ, RZ, R6, P1 ;  /* 0x000000ffff078224 */ /* 0x000fe200008e0606 */
[----:B------:R-:W-:-:S03]  /*10a40*/  IADD3 R6, R4, 0x20, RZ ;  /* 0x0000002004067810 */ /* 0x000fc60007ffe0ff */
[----:B------:R-:W-:-:S05]  /*10a50*/  @!P0 IMAD.MOV.U32 R3, RZ, RZ, R7 ;  /* 0x000000ffff038224 */ /* 0x000fca00078e0007 */
[----:B------:R-:W-:Y:S01]  /*10a60*/  @!PT LDS RZ, [RZ] ;  /* 0x00000000fffff984 */ /* 0x000fe20000000800 */
[----:B------:R-:W-:Y:S01]  /*10a70*/  @!PT LDS RZ, [RZ] ;  /* 0x00000000fffff984 */ /* 0x000fe20000000800 */
[----:B------:R-:W-:Y:S01]  /*10a80*/  @!PT LDS RZ, [RZ] ;  /* 0x00000000fffff984 */ /* 0x000fe20000000800 */
[----:B------:R0:W-:Y:S04]  /*10a90*/  @!P0 LDGSTS.E.BYPASS.LTC128B.128 [R20+0x14c00], desc[UR36][R2.64], !P2 ;  /* 0x14c0000002148fae */ /* 0x0001e8000d101d64 */
[----:B------:R0:W-:Y:S01]  /*10aa0*/  @!P0 LDGSTS.E.BYPASS.LTC128B.128 [R20+0x18c00], desc[UR36][R2.64+0x80], !P3 ;  /* 0x18c0008002148fae */ /* 0x0001e2000d901d64 */
[----:B------:R-:W-:-:S03]  /*10ab0*/  MOV R13, R0 ;  /* 0x00000000000d7202 */ /* 0x000fc60000000f00 */
[----:B------:R0:W-:Y:S04]  /*10ac0*/  @!P0 LDGSTS.E.BYPASS.LTC128B.128 [R20+0x1cc00], desc[UR36][R2.64+0x100], !P4 ;  /* 0x1cc0010002148fae */ /* 0x0001e8000e101d64 */
[----:B------:R0:W-:Y:S01]  /*10ad0*/  @!P0 LDGSTS.E.BYPASS.LTC128B.128 [R20+0x20c00], desc[UR36][R2.64+0x180], !P5 ;  /* 0x20c0018002148fae */ /* 0x0001e2000e901d64 */
[----:B------:R-:W-:Y:S01]  /*10ae0*/  ISETP.GE.AND P0, PT, R6, UR40, PT ;  /* 0x0000002806007c0c */ /* 0x000fe2000bf06270 */
[----:B------:R-:W-:-:S12]  /*10af0*/  IMAD.MOV.U32 R6, RZ, RZ, R14 ;  /* 0x000000ffff067224 */ /* 0x000fd800078e000e */
[----:B0-----:R-:W-:Y:S05]  /*10b00*/  WARPSYNC.COLLECTIVE R15, `(.L_x_113) ;  /* 0x000000000f087348 */ /* 0x001fea0003c00000 */
[----:B------:R1:W2:Y:S02]  /*10b10*/  SHFL.IDX P6, R14, R13, R12, R11 ;  /* 0x0000000c0d0e7389 */ /* 0x0002a400000c000b */
[----:B012---:R-:W-:Y:S01]  /*10b20*/  ENDCOLLECTIVE ;  /* 0x000000000000791b */ /* 0x007fe20003800000 */
.L_x_113:
[----:B------:R-:W-:Y:S02]  /*10b30*/  IMAD.MOV.U32 R13, RZ, RZ, R5 ;  /* 0x000000ffff0d7224 */ /* 0x000fe400078e0005 */
[----:B------:R-:W-:Y:S01]  /*10b40*/  IMAD.MOV.U32 R12, RZ, RZ, 0x3 ;  /* 0x00000003ff0c7424 */ /* 0x000fe200078e00ff */
[----:B------:R-:W-:-:S05]  /*10b50*/  @!P0 LEA R14, P1, R37, R14, 0x1 ;  /* 0x0000000e250e8211 */ /* 0x000fca00078208ff */
[----:B------:R-:W-:-:S08]  /*10b60*/  @!P0 IMAD.MOV.U32 R2, RZ, RZ, R14 ;  /* 0x000000ffff028224 */ /* 0x000fd000078e000e */
[----:B------:R-:W-:Y:S05]  /*10b70*/  WARPSYNC.COLLECTIVE R15, `(.L_x_114) ;  /* 0x000000000f087348 */ /* 0x000fea0003c00000 */
[----:B------:R0:W1:Y:S02]  /*10b80*/  SHFL.IDX P6, R14, R13, R12, R11 ;  /* 0x0000000c0d0e7389 */ /* 0x00006400000c000b */
[----:B01----:R-:W-:Y:S01]  /*10b90*/  ENDCOLLECTIVE ;  /* 0x000000000000791b */ /* 0x003fe20003800000 */
.L_x_114:
        /* <DEDUP_REMOVED lines=16> */
.L_x_115:
[----:B------:R-:W-:Y:S02]  /*10ca0*/  IMAD.MOV.U32 R13, RZ, RZ, R5 ;  /* 0x000000ffff0d7224 */ /* 0x000fe400078e0005 */
[----:B------:R-:W-:Y:S01]  /*10cb0*/  IMAD.MOV.U32 R12, RZ, RZ, 0x4 ;  /* 0x00000004ff0c7424 */ /* 0x000fe200078e00ff */
[----:B------:R-:W-:-:S05]  /*10cc0*/  @!P0 LEA R14, P1, R37, R14, 0x1 ;  /* 0x0000000e250e8211 */ /* 0x000fca00078208ff */
[----:B------:R-:W-:-:S08]  /*10cd0*/  @!P0 IMAD.MOV.U32 R2, RZ, RZ, R14 ;  /* 0x000000ffff028224 */ /* 0x000fd000078e000e */
[----:B------:R-:W-:Y:S05]  /*10ce0*/  WARPSYNC.COLLECTIVE R15, `(.L_x_116) ;  /* 0x000000000f087348 */ /* 0x000fea0003c00000 */
[----:B------:R0:W1:Y:S02]  /*10cf0*/  SHFL.IDX P6, R14, R13, R12, R11 ;  /* 0x0000000c0d0e7389 */ /* 0x00006400000c000b */
[----:B01----:R-:W-:Y:S01]  /*10d00*/  ENDCOLLECTIVE ;  /* 0x000000000000791b */ /* 0x003fe20003800000 */
.L_x_116:
        /* <DEDUP_REMOVED lines=16> */
.L_x_117:
[----:B------:R-:W-:Y:S02]  /*10e10*/  IMAD.MOV.U32 R13, RZ, RZ, R5 ;  /* 0x000000ffff0d7224 */ /* 0x000fe400078e0005 */
[----:B------:R-:W-:Y:S01]  /*10e20*/  IMAD.MOV.U32 R12, RZ, RZ, 0x5 ;  /* 0x00000005ff0c7424 */ /* 0x000fe200078e00ff */
[----:B------:R-:W-:-:S05]  /*10e30*/  @!P0 LEA R14, P1, R37, R14, 0x1 ;  /* 0x0000000e250e8211 */ /* 0x000fca00078208ff */
[----:B------:R-:W-:-:S08]  /*10e40*/  @!P0 IMAD.MOV.U32 R2, RZ, RZ, R14 ;  /* 0x000000ffff028224 */ /* 0x000fd000078e000e */
[----:B------:R-:W-:Y:S05]  /*10e50*/  WARPSYNC.COLLECTIVE R15, `(.L_x_118) ;  /* 0x000000000f087348 */ /* 0x000fea0003c00000 */
[----:B------:R0:W1:Y:S02]  /*10e60*/  SHFL.IDX P6, R14, R13, R12, R11 ;  /* 0x0000000c0d0e7389 */ /* 0x00006400000c000b */
[----:B01----:R-:W-:Y:S01]  /*10e70*/  ENDCOLLECTIVE ;  /* 0x000000000000791b */ /* 0x003fe20003800000 */
.L_x_118:
        /* <DEDUP_REMOVED lines=16> */
.L_x_119:
[----:B------:R-:W-:Y:S02]  /*10f80*/  IMAD.MOV.U32 R13, RZ, RZ, R5 ;  /* 0x000000ffff0d7224 */ /* 0x000fe400078e0005 */
[----:B------:R-:W-:Y:S01]  /*10f90*/  IMAD.MOV.U32 R12, RZ, RZ, 0x6 ;  /* 0x00000006ff0c7424 */ /* 0x000fe200078e00ff */
[----:B------:R-:W-:-:S05]  /*10fa0*/  @!P0 LEA R14, P1, R37, R14, 0x1 ;  /* 0x0000000e250e8211 */ /* 0x000fca00078208ff */
[----:B------:R-:W-:-:S08]  /*10fb0*/  @!P0 IMAD.MOV.U32 R2, RZ, RZ, R14 ;  /* 0x000000ffff028224 */ /* 0x000fd000078e000e */
[----:B------:R-:W-:Y:S05]  /*10fc0*/  WARPSYNC.COLLECTIVE R15, `(.L_x_120) ;  /* 0x000000000f087348 */ /* 0x000fea0003c00000 */
[----:B------:R0:W1:Y:S02]  /*10fd0*/  SHFL.IDX P6, R14, R13, R12, R11 ;  /* 0x0000000c0d0e7389 */ /* 0x00006400000c000b */
[----:B01----:R-:W-:Y:S01]  /*10fe0*/  ENDCOLLECTIVE ;  /* 0x000000000000791b */ /* 0x003fe20003800000 */
.L_x_120:
        /* <DEDUP_REMOVED lines=16> */
.L_x_121:
[----:B------:R-:W-:Y:S01]  /*110f0*/  MOV R13, R5 ;  /* 0x00000005000d7202 */ /* 0x000fe20000000f00 */
[----:B------:R-:W-:Y:S01]  /*11100*/  IMAD.MOV.U32 R12, RZ, RZ, 0x7 ;  /* 0x00000007ff0c7424 */ /* 0x000fe200078e00ff */
[----:B------:R-:W-:-:S05]  /*11110*/  @!P0 LEA R14, P1, R37, R14, 0x1 ;  /* 0x0000000e250e8211 */ /* 0x000fca00078208ff */
[----:B------:R-:W-:-:S08]  /*11120*/  @!P0 IMAD.MOV.U32 R2, RZ, RZ, R14 ;  /* 0x000000ffff028224 */ /* 0x000fd000078e000e */
[----:B------:R-:W-:Y:S05]  /*11130*/  WARPSYNC.COLLECTIVE R15, `(.L_x_122) ;  /* 0x000000000f087348 */ /* 0x000fea0003c00000 */
[----:B------:R0:W1:Y:S02]  /*11140*/  SHFL.IDX P6, R14, R13, R12, R11 ;  /* 0x0000000c0d0e7389 */ /* 0x00006400000c000b */
[----:B01----:R-:W-:Y:S01]  /*11150*/  ENDCOLLECTIVE ;  /* 0x000000000000791b */ /* 0x003fe20003800000 */
.L_x_122:
[----:B------:R-:W-:-:S04]  /*11160*/  @!P0 IMAD.X R7, RZ, RZ, R6, P1 ;  /* 0x000000ffff078224 */ /* 0x000fc800008e0606 */
[----:B------:R-:W-:-:S05]  /*11170*/  @!P0 IMAD.MOV.U32 R3, RZ, RZ, R7 ;  /* 0x000000ffff038224 */ /* 0x000fca00078e0007 */
[----:B------:R-:W-:Y:S01]  /*11180*/  @!PT LDS RZ, [RZ] ;  /* 0x00000000fffff984 */ /* 0x000fe20000000800 */
[----:B------:R-:W-:Y:S01]  /*11190*/  @!PT LDS RZ, [RZ] ;  /* 0x00000000fffff984 */ /* 0x000fe20000000800 */
[----:B------:R-:W-:Y:S01]  /*111a0*/  @!PT LDS RZ, [RZ] ;  /* 0x00000000fffff984 */ /* 0x000fe20000000800 */
[----:B------:R0:W-:Y:S01]  /*111b0*/  @!P0 LDGSTS.E.BYPASS.LTC128B.128 [R20+0x17400], desc[UR36][R2.64], !P2 ;  /* 0x1740000002148fae */ /* 0x0001e2000d101d64 */
[----:B------:R-:W-:-:S03]  /*111c0*/  IMAD.MOV.U32 R13, RZ, RZ, R0 ;  /* 0x000000ffff0d7224 */ /* 0x000fc600078e0000 */
[----:B------:R0:W-:Y:S04]  /*111d0*/  @!P0 LDGSTS.E.BYPASS.LTC128B.128 [R20+0x1b400], desc[UR36][R2.64+0x80], !P3 ;  /* 0x1b40008002148fae */ /* 0x0001e8000d901d64 */
[----:B------:R0:W-:Y:S04]  /*111e0*/  @!P0 LDGSTS.E.BYPASS.LTC128B.128 [R20+0x1f400], desc[UR36][R2.64+0x100], !P4 ;  /* 0x1f40010002148fae */ /* 0x0001e8000e101d64 */
[----:B------:R0:W-:Y:S01]  /*111f0*/  @!P0 LDGSTS.E.BYPASS.LTC128B.128 [R20+0x23400], desc[UR36][R2.64+0x180], !P5 ;  /* 0x2340018002148fae */ /* 0x0001e2000e901d64 */
[----:B------:R-:W-:-:S07]  /*11200*/  IMAD.MOV.U32 R6, RZ, RZ, R14 ;  /* 0x000000ffff067224 */ /* 0x000fce00078e000e */
[----:B0-----:R-:W-:Y:S05]  /*11210*/  WARPSYNC.COLLECTIVE R15, `(.L_x_123) ;  /* 0x000000000f087348 */ /* 0x001fea0003c00000 */
[----:B------:R1:W2:Y:S02]  /*11220*/  SHFL.IDX P6, R14, R13, R12, R11 ;  /* 0x0000000c0d0e7389 */ /* 0x0002a400000c000b */
[----:B012---:R-:W-:Y:S01]  /*11230*/  ENDCOLLECTIVE ;  /* 0x000000000000791b */ /* 0x007fe20003800000 */
.L_x_123:
[----:B------:R-:W-:Y:S05]  /*11240*/  BRA `(.L_x_124) ;  /* 0xffffffcc00e47947 */ /* 0x000fea000383ffff */
.L_x_56:
[----:B0-----:R-:W-:-:S04]  /*11250*/  MOV R3, UR39 ;  /* 0x0000002700037c02 */ /* 0x001fc80008000f00 */
[----:B------:R0:W1:Y:S03]  /*11260*/  SYNCS.PHASECHK.TRANS64.TRYWAIT P0, [R3+URZ+0x38820], R0 ;  /* 0x03882000030075a7 */ /* 0x000066000800017f */
[----:B-1----:R-:W-:Y:S05]  /*11270*/  @!P0 NANOSLEEP.SYNCS 0x989680 ;  /* 0x009896800000895d */ /* 0x002fea0003900000 */
[----:B------:R-:W1:Y:S02]  /*11280*/  @!P0 SYNCS.PHASECHK.TRANS64 P0, [R3+URZ+0x38820], R0 ;  /* 0x03882000030085a7 */ /* 0x000e64000800007f */
[----:B-1----:R-:W-:Y:S05]  /*11290*/  @!P0 BRA `(.L_x_56) ;  /* 0xfffffffc00ec8947 */ /* 0x002fea000383ffff */
[----:B------:R-:W-:Y:S05]  /*112a0*/  BRA `(.L_x_125) ;  /* 0xffffffd000247947 */ /* 0x000fea000383ffff */
.L_x_60:
[----:B0-----:R0:W1:Y:S02]  /*112b0*/  SYNCS.PHASECHK.TRANS64.TRYWAIT P0, [R7+URZ+0x38840], R0 ;  /* 0x03884000070075a7 */ /* 0x001064000800017f */
[----:B-1----:R-:W-:Y:S05]  /*112c0*/  @!P0 NANOSLEEP.SYNCS 0x989680 ;  /* 0x009896800000895d */ /* 0x002fea0003900000 */
[----:B------:R-:W1:Y:S02]  /*112d0*/  @!P0 SYNCS.PHASECHK.TRANS64 P0, [R7+URZ+0x38840], R0 ;  /* 0x03884000070085a7 */ /* 0x000e64000800007f */
[----:B-1----:R-:W-:Y:S05]  /*112e0*/  @!P0 BRA `(.L_x_60) ;  /* 0xfffffffc00f08947 */ /* 0x002fea000383ffff */
[----:B------:R-:W-:Y:S05]  /*112f0*/  BRA `(.L_x_126) ;  /* 0xffffffd000d47947 */ /* 0x000fea000383ffff */
.L_x_61:
[----:B------:R-:W-:Y:S01]  /*11300*/  BSSY B1, `(.L_x_127) ;  /* 0x0000008000017945 */ /* 0x000fe20003800000 */
[----:B------:R-:W-:Y:S01]  /*11310*/  IMAD.MOV.U32 R13, RZ, RZ, R23 ;  /* 0x000000ffff0d7224 */ /* 0x000fe200078e0017 */
[----:B------:R-:W-:Y:S01]  /*11320*/  MOV R15, 0xffffffff ;  /* 0xffffffff000f7802 */ /* 0x000fe20000000f00 */
[----:B------:R-:W-:Y:S02]  /*11330*/  IMAD.MOV.U32 R12, RZ, RZ, RZ ;  /* 0x000000ffff0c7224 */ /* 0x000fe400078e00ff */
[----:B------:R-:W-:-:S07]  /*11340*/  IMAD.MOV.U32 R11, RZ, RZ, 0x181f ;  /* 0x0000181fff0b7424 */ /* 0x000fce00078e00ff */
[----:B------:R-:W-:Y:S05]  /*11350*/  WARPSYNC.COLLECTIVE R15, `(.L_x_128) ;  /* 0x000000000f087348 */ /* 0x000fea0003c00000 */
[----:B------:R0:W1:Y:S02]  /*11360*/  SHFL.IDX P6, R14, R13, R12, R11 ;  /* 0x0000000c0d0e7389 */ /* 0x00006400000c000b */
[----:B01----:R-:W-:Y:S01]  /*11370*/  ENDCOLLECTIVE ;  /* 0x000000000000791b */ /* 0x003fe20003800000 */
.L_x_128:
[----:B------:R-:W-:Y:S05]  /*11380*/  BSYNC B1 ;  /* 0x0000000000017941 */ /* 0x000fea0003800000 */
.L_x_127:
[----:B------:R-:W-:Y:S01]  /*11390*/  IMAD.MOV.U32 R13, RZ, RZ, R9 ;  /* 0x000000ffff0d7224 */ /* 0x000fe200078e0009 */
[----:B------:R-:W-:Y:S01]  /*113a0*/  MOV R11, 0x181f ;  /* 0x0000181f000b7802 */ /* 0x000fe20000000f00 */
[----:B------:R-:W-:Y:S01]  /*113b0*/  IMAD.MOV.U32 R12, RZ, RZ, RZ ;  /* 0x000000ffff0c7224 */ /* 0x000fe200078e00ff */
[----:B------:R-:W-:Y:S01]  /*113c0*/  LEA R20, R20, UR39, 0x1 ;  /* 0x0000002714147c11 */ /* 0x000fe2000f8e08ff */
[----:B------:R-:W-:Y:S02]  /*113d0*/  IMAD.MOV.U32 R15, RZ, RZ, -0x1 ;  /* 0xffffffffff0f7424 */ /* 0x000fe400078e00ff */
[----:B------:R-:W-:Y:S02]  /*113e0*/  IMAD.MOV.U32 R3, RZ, RZ, R14 ;  /* 0x000000ffff037224 */ /* 0x000fe400078e000e */
[----:B------:R-:W-:-:S07]  /*113f0*/  IMAD.SHL.U32 R0, R37, 0x2, RZ ;  /* 0x0000000225007824 */ /* 0x000fce00078e00ff */
[----:B------:R-:W-:Y:S05]  /*11400*/  WARPSYNC.COLLECTIVE R15, `(.L_x_129) ;  /* 0x000000000f087348 */ /* 0x000fea0003c00000 */
[----:B------:R0:W1:Y:S02]  /*11410*/  SHFL.IDX P6, R14, R13, R12, R11 ;  /* 0x0000000c0d0e7389 */ /* 0x00006400000c000b */
[----:B01----:R-:W-:Y:S01]  /*11420*/  ENDCOLLECTIVE ;  /* 0x000000000000791b */ /* 0x003fe20003800000 */
.L_x_129:
[----:B------:R-:W-:Y:S01]  /*11430*/  MOV R13, R23 ;  /* 0x00000017000d7202 */ /* 0x000fe20000000f00 */
[----:B------:R-:W-:Y:S01]  /*11440*/  IMAD.MOV.U32 R12, RZ, RZ, 0x1 ;  /* 0x00000001ff0c7424 */ /* 0x000fe200078e00ff */
[----:B------:R-:W-:-:S13]  /*11450*/  IADD3 R2, P0, R14, R0, RZ ;  /* 0x000000000e027210 */ /* 0x000fda0007f1e0ff */
[----:B------:R-:W-:Y:S05]  /*11460*/  WARPSYNC.COLLECTIVE R15, `(.L_x_130) ;  /* 0x000000000f087348 */ /* 0x000fea0003c00000 */
[----:B------:R0:W1:Y:S02]  /*11470*/  SHFL.IDX P6, R14, R13, R12, R11 ;  /* 0x0000000c0d0e7389 */ /* 0x00006400000c000b */
[----:B01----:R-:W-:Y:S01]  /*11480*/  ENDCOLLECTIVE ;  /* 0x000000000000791b */ /* 0x003fe20003800000 */
.L_x_130:
[----:B------:R-:W-:-:S05]  /*11490*/  IMAD.X R3, RZ, RZ, R3, P0 ;  /* 0x000000ffff037224 */ /* 0x000fca00000e0603 */
[----:B------:R-:W-:Y:S01]  /*114a0*/  @!PT LDS RZ, [RZ] ;  /* 0x00000000fffff984 */ /* 0x000fe20000000800 */
[----:B------:R-:W-:Y:S01]  /*114b0*/  @!PT LDS RZ, [RZ] ;  /* 0x00000000fffff984 */ /* 0x000fe20000000800 */
[----:B------:R-:W-:Y:S01]  /*114c0*/  @!PT LDS RZ, [RZ] ;  /* 0x00000000fffff984 */ /* 0x000fe20000000800 */
[----:B------:R0:W-:Y:S04]  /*114d0*/  LDGSTS.E.BYPASS.LTC128B.128 [R20+0x24400], desc[UR36][R2.64], !P4 ;  /* 0x2440000002147fae */ /* 0x0001e8000e101d64 */
[----:B------:R0:W-:Y:S01]  /*114e0*/  LDGSTS.E.BYPASS.LTC128B.128 [R20+0x26c00], desc[UR36][R2.64+0x80], !P3 ;  /* 0x26c0008002147fae */ /* 0x0001e2000d901d64 */
[----:B------:R-:W-:-:S03]  /*114f0*/  IMAD.MOV.U32 R13, RZ, RZ, R9 ;  /* 0x000000ffff0d7224 */ /* 0x000fc600078e0009 */
[----:B------:R0:W-:Y:S04]  /*11500*/  LDGSTS.E.BYPASS.LTC128B.128 [R20+0x29400], desc[UR36][R2.64+0x100], !P2 ;  /* 0x2940010002147fae */ /* 0x0001e8000d101d64 */
[----:B------:R0:W-:Y:S01]  /*11510*/  LDGSTS.E.BYPASS.LTC128B.128 [R20+0x2bc00], desc[UR36][R2.64+0x180], !P1 ;  /* 0x2bc0018002147fae */ /* 0x0001e2000c901d64 */
[----:B------:R-:W-:-:S07]  /*11520*/  IMAD.MOV.U32 R35, RZ, RZ, R14 ;  /* 0x000000ffff237224 */ /* 0x000fce00078e000e */
[----:B0-----:R-:W-:Y:S05]  /*11530*/  WARPSYNC.COLLECTIVE R15, `(.L_x_131) ;  /* 0x000000000f087348 */ /* 0x001fea0003c00000 */
[----:B------:R1:W2:Y:S02]  /*11540*/  SHFL.IDX P6, R14, R13, R12, R11 ;  /* 0x0000000c0d0e7389 */ /* 0x0002a400000c000b */
[----:B012---:R-:W-:Y:S01]  /*11550*/  ENDCOLLECTIVE ;  /* 0x000000000000791b */ /* 0x007fe20003800000 */
.L_x_131:
[----:B------:R-:W-:Y:S02]  /*11560*/  IMAD.MOV.U32 R13, RZ, RZ, R23 ;  /* 0x000000ffff0d7224 */ /* 0x000fe400078e0017 */
[----:B------:R-:W-:Y:S01]  /*11570*/  IMAD.MOV.U32 R12, RZ, RZ, 0x2 ;  /* 0x00000002ff0c7424 */ /* 0x000fe200078e00ff */
[----:B------:R-:W-:-:S13]  /*11580*/  IADD3 R2, P0, R14, R0, RZ ;  /* 0x000000000e027210 */ /* 0x000fda0007f1e0ff */
[----:B------:R-:W-:Y:S05]  /*11590*/  WARPSYNC.COLLECTIVE R15, `(.L_x_132) ;  /* 0x000000000f087348 */ /* 0x000fea0003c00000 */
[----:B------:R0:W1:Y:S02]  /*115a0*/  SHFL.IDX P6, R14, R13, R12, R11 ;  /* 0x0000000c0d0e7389 */ /* 0x00006400000c000b */
[----:B01----:R-:W-:Y:S01]  /*115b0*/  ENDCOLLECTIVE ;  /* 0x000000000000791b */ /* 0x003fe20003800000 */
.L_x_132:
[----:B------:R-:W-:-:S05]  /*115c0*/  IADD3.X R3, RZ, R35, RZ, P0, !PT ;  /* 0x00000023ff037210 */ /* 0x000fca00007fe4ff */
[----:B------:R-:W-:Y:S01]  /*115d0*/  @!PT LDS RZ, [RZ] ;  /* 0x00000000fffff984 */ /* 0x000fe20000000800 */
[----:B------:R-:W-:Y:S01]  /*115e0*/  @!PT LDS RZ, [RZ] ;  /* 0x00000000fffff984 */ /* 0x000fe20000000800 */
[----:B------:R-:W-:Y:S01]  /*115f0*/  @!PT LDS RZ, [RZ] ;  /* 0x00000000fffff984 */ /* 0x000fe20000000800 */
[----:B------:R0:W-:Y:S04]  /*11600*/  LDGSTS.E.BYPASS.LTC128B.128 [R20+0x24c00], desc[UR36][R2.64], !P4 ;  /* 0x24c0000002147fae */ /* 0x0001e8000e101d64 */
[----:B------:R0:W-:Y:S01]  /*11610*/  LDGSTS.E.BYPASS.LTC128B.128 [R20+0x27400], desc[UR36][R2.64+0x80], !P3 ;  /* 0x2740008002147fae */ /* 0x0001e2000d901d64 */
[----:B------:R-:W-:-:S03]  /*11620*/  MOV R13, R9 ;  /* 0x00000009000d7202 */ /* 0x000fc60000000f00 */
[----:B------:R0:W-:Y:S04]  /*11630*/  LDGSTS.E.BYPASS.LTC128B.128 [R20+0x29c00], desc[UR36][R2.64+0x100], !P2 ;  /* 0x29c0010002147fae */ /* 0x0001e8000d101d64 */
[----:B------:R0:W-:Y:S01]  /*11640*/  LDGSTS.E.BYPASS.LTC128B.128 [R20+0x2c400], desc[UR36][R2.64+0x180], !P1 ;  /* 0x2c40018002147fae */ /* 0x0001e2000c901d64 */
[----:B------:R-:W-:-:S07]  /*11650*/  IMAD.MOV.U32 R35, RZ, RZ, R14 ;  /* 0x000000ffff237224 */ /* 0x000fce00078e000e */
[----:B0-----:R-:W-:Y:S05]  /*11660*/  WARPSYNC.COLLECTIVE R15, `(.L_x_133) ;  /* 0x000000000f087348 */ /* 0x001fea0003c00000 */
[----:B------:R1:W2:Y:S02]  /*11670*/  SHFL.IDX P6, R14, R13, R12, R11 ;  /* 0x0000000c0d0e7389 */ /* 0x0002a400000c000b */
[----:B012---:R-:W-:Y:S01]  /*11680*/  ENDCOLLECTIVE ;  /* 0x000000000000791b */ /* 0x007fe20003800000 */
.L_x_133:
[----:B------:R-:W-:Y:S02]  /*11690*/  IMAD.MOV.U32 R13, RZ, RZ, R23 ;  /* 0x000000ffff0d7224 */ /* 0x000fe400078e0017 */
[----:B------:R-:W-:Y:S01]  /*116a0*/  IMAD.MOV.U32 R12, RZ, RZ, 0x3 ;  /* 0x00000003ff0c7424 */ /* 0x000fe200078e00ff */
[----:B------:R-:W-:-:S13]  /*116b0*/  IADD3 R2, P0, R14, R0, RZ ;  /* 0x000000000e027210 */ /* 0x000fda0007f1e0ff */
[----:B------:R-:W-:Y:S05]  /*116c0*/  WARPSYNC.COLLECTIVE R15, `(.L_x_134) ;  /* 0x000000000f087348 */ /* 0x000fea0003c00000 */
[----:B------:R0:W1:Y:S02]  /*116d0*/  SHFL.IDX P6, R14, R13, R12, R11 ;  /* 0x0000000c0d0e7389 */ /* 0x00006400000c000b */
[----:B01----:R-:W-:Y:S01]  /*116e0*/  ENDCOLLECTIVE ;  /* 0x000000000000791b */ /* 0x003fe20003800000 */
.L_x_134:
        /* <DEDUP_REMOVED lines=9> */
[----:B------:R-:W-:-:S07]  /*11780*/  MOV R35, R14 ;  /* 0x0000000e00237202 */ /* 0x000fce0000000f00 */
[----:B0-----:R-:W-:Y:S05]  /*11790*/  WARPSYNC.COLLECTIVE R15, `(.L_x_135) ;  /* 0x000000000f087348 */ /* 0x001fea0003c00000 */
[----:B------:R1:W2:Y:S02]  /*117a0*/  SHFL.IDX P6, R14, R13, R12, R11 ;  /* 0x0000000c0d0e7389 */ /* 0x0002a400000c000b */
[----:B012---:R-:W-:Y:S01]  /*117b0*/  ENDCOLLECTIVE ;  /* 0x000000000000791b */ /* 0x007fe20003800000 */
.L_x_135:
[----:B------:R-:W-:Y:S01]  /*117c0*/  IMAD.MOV.U32 R13, RZ, RZ, R23 ;  /* 0x000000ffff0d7224 */ /* 0x000fe200078e0017 */
[----:B------:R-:W-:Y:S02]  /*117d0*/  MOV R12, 0x4 ;  /* 0x00000004000c7802 */ /* 0x000fe40000000f00 */
[----:B------:R-:W-:-:S13]  /*117e0*/  IADD3 R2, P0, R14, R0, RZ ;  /* 0x000000000e027210 */ /* 0x000fda0007f1e0ff */
[----:B------:R-:W-:Y:S05]  /*117f0*/  WARPSYNC.COLLECTIVE R15, `(.L_x_136) ;  /* 0x000000000f087348 */ /* 0x000fea0003c00000 */
[----:B------:R0:W1:Y:S02]  /*11800*/  SHFL.IDX P6, R14, R13, R12, R11 ;  /* 0x0000000c0d0e7389 */ /* 0x00006400000c000b */
[----:B01----:R-:W-:Y:S01]  /*11810*/  ENDCOLLECTIVE ;  /* 0x000000000000791b */ /* 0x003fe20003800000 */
.L_x_136:
        /* <DEDUP_REMOVED lines=13> */
.L_x_137:
[----:B------:R-:W-:Y:S05]  /*118f0*/  BRA `(.L_x_138) ;  /* 0xffffffd000547947 */ /* 0x000fea000383ffff */
.L_x_66:
[----:B0-----:R0:W1:Y:S02]  /*11900*/  SYNCS.PHASECHK.TRANS64.TRYWAIT P0, [R7+URZ+0x38860], R2 ;  /* 0x03886002070075a7 */ /* 0x001064000800017f */
[----:B-1----:R-:W-:Y:S05]  /*11910*/  @!P0 NANOSLEEP.SYNCS 0x989680 ;  /* 0x009896800000895d */ /* 0x002fea0003900000 */
[----:B------:R-:W1:Y:S02]  /*11920*/  @!P0 SYNCS.PHASECHK.TRANS64 P0, [R7+URZ+0x38860], R2 ;  /* 0x03886002070085a7 */ /* 0x000e64000800007f */
[----:B-1----:R-:W-:Y:S05]  /*11930*/  @!P0 BRA `(.L_x_66) ;  /* 0xfffffffc00f08947 */ /* 0x002fea000383ffff */
[----:B------:R-:W-:Y:S05]  /*11940*/  BRA `(.L_x_139) ;  /* 0xffffffd000bc7947 */ /* 0x000fea000383ffff */
.L_x_67:
[----:B------:R-:W-:Y:S01]  /*11950*/  BSSY B1, `(.L_x_140) ;  /* 0x0000008000017945 */ /* 0x000fe20003800000 */
[----:B------:R-:W-:Y:S01]  /*11960*/  IMAD.MOV.U32 R13, RZ, RZ, R18 ;  /* 0x000000ffff0d7224 */ /* 0x000fe200078e0012 */
[----:B------:R-:W-:Y:S01]  /*11970*/  MOV R12, RZ ;  /* 0x000000ff000c7202 */ /* 0x000fe20000000f00 */
[----:B------:R-:W-:Y:S02]  /*11980*/  IMAD.MOV.U32 R11, RZ, RZ, 0x181f ;  /* 0x0000181fff0b7424 */ /* 0x000fe400078e00ff */
[----:B------:R-:W-:-:S07]  /*11990*/  IMAD.MOV.U32 R15, RZ, RZ, -0x1 ;  /* 0xffffffffff0f7424 */ /* 0x000fce00078e00ff */
[----:B0-----:R-:W-:Y:S05]  /*119a0*/  WARPSYNC.COLLECTIVE R15, `(.L_x_141) ;  /* 0x000000000f087348 */ /* 0x001fea0003c00000 */
[----:B------:R1:W2:Y:S02]  /*119b0*/  SHFL.IDX P6, R14, R13, R12, R11 ;  /* 0x0000000c0d0e7389 */ /* 0x0002a400000c000b */
[----:B012---:R-:W-:Y:S01]  /*119c0*/  ENDCOLLECTIVE ;  /* 0x000000000000791b */ /* 0x007fe20003800000 */
.L_x_141:
[----:B------:R-:W-:Y:S05]  /*119d0*/  BSYNC B1 ;  /* 0x0000000000017941 */ /* 0x000fea0003800000 */
.L_x_140:
[----:B------:R-:W-:Y:S01]  /*119e0*/  MOV R13, R17 ;  /* 0x00000011000d7202 */ /* 0x000fe20000000f00 */
[----:B------:R-:W-:Y:S01]  /*119f0*/  IMAD.MOV.U32 R12, RZ, RZ, RZ ;  /* 0x000000ffff0c7224 */ /* 0x000fe200078e00ff */
[----:B------:R-:W-:Y:S01]  /*11a00*/  LEA R6, R6, UR39, 0x1 ;  /* 0x0000002706067c11 */ /* 0x000fe2000f8e08ff */
[----:B------:R-:W-:Y:S02]  /*11a10*/  IMAD.MOV.U32 R11, RZ, RZ, 0x181f ;  /* 0x0000181fff0b7424 */ /* 0x000fe400078e00ff */
[----:B------:R-:W-:Y:S02]  /*11a20*/  IMAD.MOV.U32 R15, RZ, RZ, -0x1 ;  /* 0xffffffffff0f7424 */ /* 0x000fe400078e00ff */
[----:B------:R-:W-:-:S07]  /*11a30*/  IMAD.MOV.U32 R3, RZ, RZ, R14 ;  /* 0x000000ffff037224 */ /* 0x000fce00078e000e */
[----:B------:R-:W-:Y:S05]  /*11a40*/  WARPSYNC.COLLECTIVE R15, `(.L_x_142) ;  /* 0x000000000f087348 */ /* 0x000fea0003c00000 */
[----:B------:R0:W1:Y:S02]  /*11a50*/  SHFL.IDX P6, R14, R13, R12, R11 ;  /* 0x0000000c0d0e7389 */ /* 0x00006400000c000b */
[----:B01----:R-:W-:Y:S01]  /*11a60*/  ENDCOLLECTIVE ;  /* 0x000000000000791b */ /* 0x003fe20003800000 */
.L_x_142:
[----:B------:R-:W-:Y:S02]  /*11a70*/  IMAD.MOV.U32 R13, RZ, RZ, R18 ;  /* 0x000000ffff0d7224 */ /* 0x000fe400078e0012 */
[----:B------:R-:W-:Y:S01]  /*11a80*/  IMAD.MOV.U32 R12, RZ, RZ, 0x1 ;  /* 0x00000001ff0c7424 */ /* 0x000fe200078e00ff */
[----:B------:R-:W-:-:S13]  /*11a90*/  IADD3 R2, P0, R14, R0, RZ ;  /* 0x000000000e027210 */ /* 0x000fda0007f1e0ff */
[----:B------:R-:W-:Y:S05]  /*11aa0*/  WARPSYNC.COLLECTIVE R15, `(.L_x_143) ;  /* 0x000000000f087348 */ /* 0x000fea0003c00000 */
[----:B------:R0:W1:Y:S02]  /*11ab0*/  SHFL.IDX P6, R14, R13, R12, R11 ;  /* 0x0000000c0d0e7389 */ /* 0x00006400000c000b */
[----:B01----:R-:W-:Y:S01]  /*11ac0*/  ENDCOLLECTIVE ;  /* 0x000000000000791b */ /* 0x003fe20003800000 */
.L_x_143:
[----:B------:R-:W-:Y:S02]  /*11ad0*/  IADD3.X R3, RZ, R3, RZ, P0, !PT ;  /* 0x00000003ff037210 */ /* 0x000fe400007fe4ff */
[----:B------:R-:W-:Y:S02]  /*11ae0*/  ISETP.LT.OR P0, PT, R9, 0x1, P4 ;  /* 0x000000010900780c */ /* 0x000fe40002701670 */
[----:B------:R-:W-:-:S11]  /*11af0*/  MOV R13, R17 ;  /* 0x00000011000d7202 */ /* 0x000fd60000000f00 */
        /* <DEDUP_REMOVED lines=8> */
[----:B------:R-:W-:-:S13]  /*11b80*/  ISETP.LT.OR P0, PT, R9, 0x1, P1 ;  /* 0x000000010900780c */ /* 0x000fda0000f01670 */
[----:B------:R0:W-:Y:S02]  /*11b90*/  LDGSTS.E.BYPASS.LTC128B.128 [R6+0x7c00], desc[UR36][R2.64+0x180], !P0 ;  /* 0x07c0018002067fae */ /* 0x0001e4000c101d64 */
[----:B0-----:R-:W-:-:S07]  /*11ba0*/  IMAD.MOV.U32 R3, RZ, RZ, R14 ;  /* 0x000000ffff037224 */ /* 0x001fce00078e000e */
[----:B------:R-:W-:Y:S05]  /*11bb0*/  WARPSYNC.COLLECTIVE R15, `(.L_x_144) ;  /* 0x000000000f087348 */ /* 0x000fea0003c00000 */
[----:B------:R0:W1:Y:S02]  /*11bc0*/  SHFL.IDX P6, R14, R13, R12, R11 ;  /* 0x0000000c0d0e7389 */ /* 0x00006400000c000b */
[----:B01----:R-:W-:Y:S01]  /*11bd0*/  ENDCOLLECTIVE ;  /* 0x000000000000791b */ /* 0x003fe20003800000 */
.L_x_144:
[----:B------:R-:W-:Y:S02]  /*11be0*/  IMAD.MOV.U32 R13, RZ, RZ, R18 ;  /* 0x000000ffff0d7224 */ /* 0x000fe400078e0012 */
[----:B------:R-:W-:Y:S01]  /*11bf0*/  IMAD.MOV.U32 R12, RZ, RZ, 0x2 ;  /* 0x00000002ff0c7424 */ /* 0x000fe200078e00ff */
[----:B------:R-:W-:-:S13]  /*11c00*/  IADD3 R2, P0, R14, R0, RZ ;  /* 0x000000000e027210 */ /* 0x000fda0007f1e0ff */
[----:B------:R-:W-:Y:S05]  /*11c10*/  WARPSYNC.COLLECTIVE R15, `(.L_x_145) ;  /* 0x000000000f087348 */ /* 0x000fea0003c00000 */
[----:B------:R0:W1:Y:S02]  /*11c20*/  SHFL.IDX P6, R14, R13, R12, R11 ;  /* 0x0000000c0d0e7389 */ /* 0x00006400000c000b */
[----:B01----:R-:W-:Y:S01]  /*11c30*/  ENDCOLLECTIVE ;  /* 0x000000000000791b */ /* 0x003fe20003800000 */
.L_x_145:
[----:B------:R-:W-:Y:S01]  /*11c40*/  IMAD.X R3, RZ, RZ, R3, P0 ;  /* 0x000000ffff037224 */ /* 0x000fe200000e0603 */
[----:B------:R-:W-:Y:S01]  /*11c50*/  ISETP.LT.OR P0, PT, R9, 0x11, P4 ;  /* 0x000000110900780c */ /* 0x000fe20002701670 */
[----:B------:R-:W-:-:S12]  /*11c60*/  IMAD.MOV.U32 R13, RZ, RZ, R17 ;  /* 0x000000ffff0d7224 */ /* 0x000fd800078e0011 */
        /* <DEDUP_REMOVED lines=10> */
[----:B0-----:R-:W-:-:S07]  /*11d10*/  MOV R3, R14 ;  /* 0x0000000e00037202 */ /* 0x001fce0000000f00 */
[----:B------:R-:W-:Y:S05]  /*11d20*/  WARPSYNC.COLLECTIVE R15, `(.L_x_146) ;  /* 0x000000000f087348 */ /* 0x000fea0003c00000 */
[----:B------:R0:W1:Y:S02]  /*11d30*/  SHFL.IDX P6, R14, R13, R12, R11 ;  /* 0x0000000c0d0e7389 */ /* 0x00006400000c000b */
[----:B01----:R-:W-:Y:S01]  /*11d40*/  ENDCOLLECTIVE ;  /* 0x000000000000791b */ /* 0x003fe20003800000 */
.L_x_146:
[----:B------:R-:W-:Y:S01]  /*11d50*/  IMAD.MOV.U32 R13, RZ, RZ, R18 ;  /* 0x000000ffff0d7224 */ /* 0x000fe200078e0012 */
[----:B------:R-:W-:Y:S02]  /*11d60*/  MOV R12, 0x3 ;  /* 0x00000003000c7802 */ /* 0x000fe40000000f00 */
[----:B------:R-:W-:-:S13]  /*11d70*/  IADD3 R2, P0, R14, R0, RZ ;  /* 0x000000000e027210 */ /* 0x000fda0007f1e0ff */
[----:B------:R-:W-:Y:S05]  /*11d80*/  WARPSYNC.COLLECTIVE R15, `(.L_x_147) ;  /* 0x000000000f087348 */ /* 0x000fea0003c00000 */
[----:B------:R0:W1:Y:S02]  /*11d90*/  SHFL.IDX P6, R14, R13, R12, R11 ;  /* 0x0000000c0d0e7389 */ /* 0x00006400000c000b */
[----:B01----:R-:W-:Y:S01]  /*11da0*/  ENDCOLLECTIVE ;  /* 0x000000000000791b */ /* 0x003fe20003800000 */
.L_x_147:
        /* <DEDUP_REMOVED lines=17> */
.L_x_148:
[----:B------:R-:W-:Y:S01]  /*11ec0*/  MOV R13, R18 ;  /* 0x00000012000d7202 */ /* 0x000fe20000000f00 */
[----:B------:R-:W-:Y:S01]  /*11ed0*/  IMAD.MOV.U32 R12, RZ, RZ, 0x4 ;  /* 0x00000004ff0c7424 */ /* 0x000fe200078e00ff */
[----:B------:R-:W-:-:S13]  /*11ee0*/  IADD3 R2, P0, R14, R0, RZ ;  /* 0x000000000e027210 */ /* 0x000fda0007f1e0ff */
[----:B------:R-:W-:Y:S05]  /*11ef0*/  WARPSYNC.COLLECTIVE R15, `(.L_x_149) ;  /* 0x000000000f087348 */ /* 0x000fea0003c00000 */
[----:B------:R0:W1:Y:S02]  /*11f00*/  SHFL.IDX P6, R14, R13, R12, R11 ;  /* 0x0000000c0d0e7389 */ /* 0x00006400000c000b */
[----:B01----:R-:W-:Y:S01]  /*11f10*/  ENDCOLLECTIVE ;  /* 0x000000000000791b */ /* 0x003fe20003800000 */
.L_x_149:
[----:B------:R-:W-:Y:S01]  /*11f20*/  IMAD.X R3, RZ, RZ, R3, P0 ;  /* 0x000000ffff037224 */ /* 0x000fe200000e0603 */
[----:B------:R-:W-:Y:S01]  /*11f30*/  ISETP.LT.OR P0, PT, R9, 0x31, P4 ;  /* 0x000000310900780c */ /* 0x000fe20002701670 */
[----:B------:R-:W-:-:S12]  /*11f40*/  IMAD.MOV.U32 R13, RZ, RZ, R17 ;  /* 0x000000ffff0d7224 */ /* 0x000fd800078e0011 */
[----:B------:R-:W-:Y:S01]  /*11f50*/  @!PT LDS RZ, [RZ] ;  /* 0x00000000fffff984 */ /* 0x000fe20000000800 */
[----:B------:R-:W-:Y:S01]  /*11f60*/  @!PT LDS RZ, [RZ] ;  /* 0x00000000fffff984 */ /* 0x000fe20000000800 */
[----:B------:R-:W-:Y:S01]  /*11f70*/  @!PT LDS RZ, [RZ] ;  /* 0x00000000fffff984 */ /* 0x000fe20000000800 */
[----:B------:R0:W-:Y:S01]  /*11f80*/  LDGSTS.E.BYPASS.LTC128B.128 [R6+0x1c00], desc[UR36][R2.64], !P0 ;  /* 0x01c0000002067fae */ /* 0x0001e2000c101d64 */
[----:B------:R-:W-:Y:S01]  /*11f90*/  ISETP.LT.OR P0, PT, R9, 0x31, P3 ;  /* 0x000000310900780c */ /* 0x000fe20001f01670 */
[----:B------:R-:W-:-:S12]  /*11fa0*/  IMAD.MOV.U32 R18, RZ, RZ, R14 ;  /* 0x000000ffff127224 */ /* 0x000fd800078e000e */
[----:B0-----:R-:W-:Y:S05]  /*11fb0*/  WARPSYNC.COLLECTIVE R15, `(.L_x_150) ;  /* 0x000000000f087348 */ /* 0x001fea0003c00000 */
[----:B------:R1:W2:Y:S02]  /*11fc0*/  SHFL.IDX P6, R14, R13, R12, R11 ;  /* 0x0000000c0d0e7389 */ /* 0x0002a400000c000b */
[----:B012---:R-:W-:Y:S01]  /*11fd0*/  ENDCOLLECTIVE ;  /* 0x000000000000791b */ /* 0x007fe20003800000 */
.L_x_150:
        /* <DEDUP_REMOVED lines=8> */
[----:B------:R-:W-:Y:S05]  /*12060*/  BRA `(.L_x_151) ;  /* 0xffffffcc00e47947 */ /* 0x000fea000383ffff */
.L_x_73:
[----:B0-----:R0:W1:Y:S02]  /*12070*/  SYNCS.PHASECHK.TRANS64.TRYWAIT P0, [R4+URZ+0x38860], R3 ;  /* 0x03886003040075a7 */ /* 0x001064000800017f */
[----:B-1----:R-:W-:Y:S05]  /*12080*/  @!P0 NANOSLEEP.SYNCS 0x989680 ;  /* 0x009896800000895d */ /* 0x002fea0003900000 */
[----:B------:R-:W1:Y:S02]  /*12090*/  @!P0 SYNCS.PHASECHK.TRANS64 P0, [R4+URZ+0x38860], R3 ;  /* 0x03886003040085a7 */ /* 0x000e64000800007f */
[----:B-1----:R-:W-:Y:S05]  /*120a0*/  @!P0 BRA `(.L_x_73) ;  /* 0xfffffffc00f08947 */ /* 0x002fea000383ffff */
[----:B------:R-:W-:Y:S05]  /*120b0*/  BRA `(.L_x_152) ;  /* 0xffffffd000c47947 */ /* 0x000fea000383ffff */
.L_x_74:
[----:B------:R-:W-:Y:S01]  /*120c0*/  BSSY B0, `(.L_x_153) ;  /* 0x0000008000007945 */ /* 0x000fe20003800000 */
[----:B------:R-:W-:Y:S01]  /*120d0*/  MOV R13, R18 ;  /* 0x00000012000d7202 */ /* 0x000fe20000000f00 */
[----:B------:R-:W-:Y:S02]  /*120e0*/  IMAD.MOV.U32 R12, RZ, RZ, RZ ;  /* 0x000000ffff0c7224 */ /* 0x000fe400078e00ff */
[----:B------:R-:W-:Y:S02]  /*120f0*/  IMAD.MOV.U32 R11, RZ, RZ, 0x181f ;  /* 0x0000181fff0b7424 */ /* 0x000fe400078e00ff */
[----:B------:R-:W-:-:S07]  /*12100*/  IMAD.MOV.U32 R15, RZ, RZ, -0x1 ;  /* 0xffffffffff0f7424 */ /* 0x000fce00078e00ff */
[----:B0-----:R-:W-:Y:S05]  /*12110*/  WARPSYNC.COLLECTIVE R15, `(.L_x_154) ;  /* 0x000000000f087348 */ /* 0x001fea0003c00000 */
[----:B------:R1:W2:Y:S02]  /*12120*/  SHFL.IDX P6, R14, R13, R12, R11 ;  /* 0x0000000c0d0e7389 */ /* 0x0002a400000c000b */
[----:B012---:R-:W-:Y:S01]  /*12130*/  ENDCOLLECTIVE ;  /* 0x000000000000791b */ /* 0x007fe20003800000 */
.L_x_154:
[----:B------:R-:W-:Y:S05]  /*12140*/  BSYNC B0 ;  /* 0x0000000000007941 */ /* 0x000fea0003800000 */
.L_x_153:
[----:B------:R-:W-:Y:S01]  /*12150*/  IMAD.MOV.U32 R13, RZ, RZ, R17 ;  /* 0x000000ffff0d7224 */ /* 0x000fe200078e0011 */
[----:B------:R-:W-:Y:S01]  /*12160*/  MOV R15, 0xffffffff ;  /* 0xffffffff000f7802 */ /* 0x000fe20000000f00 */
[----:B------:R-:W-:Y:S01]  /*12170*/  IMAD.MOV.U32 R12, RZ, RZ, RZ ;  /* 0x000000ffff0c7224 */ /* 0x000fe200078e00ff */
[----:B------:R-:W-:Y:S01]  /*12180*/  MOV R0, R14 ;  /* 0x0000000e00007202 */ /* 0x000fe20000000f00 */
[----:B------:R-:W-:Y:S02]  /*12190*/  IMAD.MOV.U32 R11, RZ, RZ, 0x181f ;  /* 0x0000181fff0b7424 */ /* 0x000fe400078e00ff */
[----:B------:R-:W-:-:S07]  /*121a0*/  IMAD.SHL.U32 R6, R37, 0x2, RZ ;  /* 0x0000000225067824 */ /* 0x000fce00078e00ff */
[----:B------:R-:W-:Y:S05]  /*121b0*/  WARPSYNC.COLLECTIVE R15, `(.L_x_155) ;  /* 0x000000000f087348 */ /* 0x000fea0003c00000 */
[----:B------:R0:W1:Y:S02]  /*121c0*/  SHFL.IDX P6, R14, R13, R12, R11 ;  /* 0x0000000c0d0e7389 */ /* 0x00006400000c000b */
[----:B01----:R-:W-:Y:S01]  /*121d0*/  ENDCOLLECTIVE ;  /* 0x000000000000791b */ /* 0x003fe20003800000 */
.L_x_155:
[----:B------:R-:W-:Y:S01]  /*121e0*/  IMAD.MOV.U32 R13, RZ, RZ, R18 ;  /* 0x000000ffff0d7224 */ /* 0x000fe200078e0012 */
[----:B------:R-:W-:Y:S02]  /*121f0*/  MOV R12, 0x1 ;  /* 0x00000001000c7802 */ /* 0x000fe40000000f00 */
[----:B------:R-:W-:-:S13]  /*12200*/  IADD3 R2, P0, R14, R6, RZ ;  /* 0x000000060e027210 */ /* 0x000fda0007f1e0ff */
[----:B------:R-:W-:Y:S05]  /*12210*/  WARPSYNC.COLLECTIVE R15, `(.L_x_156) ;  /* 0x000000000f087348 */ /* 0x000fea0003c00000 */
[----:B------:R0:W1:Y:S02]  /*12220*/  SHFL.IDX P6, R14, R13, R12, R11 ;  /* 0x0000000c0d0e7389 */ /* 0x00006400000c000b */
[----:B01----:R-:W-:Y:S01]  /*12230*/  ENDCOLLECTIVE ;  /* 0x000000000000791b */ /* 0x003fe20003800000 */
.L_x_156:
[----:B------:R-:W-:Y:S01]  /*12240*/  IMAD.X R3, RZ, RZ, R0, P0 ;  /* 0x000000ffff037224 */ /* 0x000fe200000e0600 */
[----:B------:R-:W-:Y:S02]  /*12250*/  ISETP.LT.OR P0, PT, R5, 0x1, P4 ;  /* 0x000000010500780c */ /* 0x000fe40002701670 */
[----:B------:R-:W-:Y:S01]  /*12260*/  LEA R0, R7, UR39, 0x1 ;  /* 0x0000002707007c11 */ /* 0x000fe2000f8e08ff */
[----:B------:R-:W-:-:S10]  /*12270*/  IMAD.MOV.U32 R13, RZ, RZ, R17 ;  /* 0x000000ffff0d7224 */ /* 0x000fd400078e0011 */
        /* <DEDUP_REMOVED lines=9> */
.L_x_157:
[----:B------:R-:W-:Y:S01]  /*12310*/  @!PT LDS RZ, [RZ] ;  /* 0x00000000fffff984 */ /* 0x000fe20000000800 */
[----:B------:R-:W-:Y:S01]  /*12320*/  @!PT LDS RZ, [RZ] ;  /* 0x00000000fffff984 */ /* 0x000fe20000000800 */
[----:B------:R-:W-:Y:S01]  /*12330*/  @!PT LDS RZ, [RZ] ;  /* 0x00000000fffff984 */ /* 0x000fe20000000800 */
[----:B------:R-:W-:Y:S01]  /*12340*/  LDGSTS.E.BYPASS.LTC128B.128 [R0+0x2c00], desc[UR36][R2.64+0x80], !P0 ;  /* 0x02c0008002007fae */ /* 0x000fe2000c101d64 */
[----:B------:R-:W-:Y:S02]  /*12350*/  ISETP.LT.OR P0, PT, R5, 0x1, P2 ;  /* 0x000000010500780c */ /* 0x000fe40001701670 */
[----:B------:R-:W-:Y:S01]  /*12360*/  MOV R13, R18 ;  /* 0x00000012000d7202 */ /* 0x000fe20000000f00 */
[----:B------:R-:W-:-:S10]  /*12370*/  IMAD.MOV.U32 R12, RZ, RZ, 0x2 ;  /* 0x00000002ff0c7424 */ /* 0x000fd400078e00ff */
[----:B------:R-:W-:Y:S01]  /*12380*/  LDGSTS.E.BYPASS.LTC128B.128 [R0+0x5400], desc[UR36][R2.64+0x100], !P0 ;  /* 0x0540010002007fae */ /* 0x000fe2000c101d64 */
[----:B------:R-:W-:-:S13]  /*12390*/  ISETP.LT.OR P0, PT, R5, 0x1, P1 ;  /* 0x000000010500780c */ /* 0x000fda0000f01670 */
[----:B------:R0:W-:Y:S02]  /*123a0*/  LDGSTS.E.BYPASS.LTC128B.128 [R0+0x7c00], desc[UR36][R2.64+0x180], !P0 ;  /* 0x07c0018002007fae */ /* 0x0001e4000c101d64 */
[----:B0-----:R-:W-:-:S13]  /*123b0*/  IADD3 R2, P0, R14, R6, RZ ;  /* 0x000000060e027210 */ /* 0x001fda0007f1e0ff */
[----:B------:R-:W-:Y:S05]  /*123c0*/  WARPSYNC.COLLECTIVE R15, `(.L_x_158) ;  /* 0x000000000f087348 */ /* 0x000fea0003c00000 */
[----:B------:R0:W1:Y:S02]  /*123d0*/  SHFL.IDX P6, R14, R13, R12, R11 ;  /* 0x0000000c0d0e7389 */ /* 0x00006400000c000b */
[----:B01----:R-:W-:Y:S01]  /*123e0*/  ENDCOLLECTIVE ;  /* 0x000000000000791b */ /* 0x003fe20003800000 */
.L_x_158:
        /* <DEDUP_REMOVED lines=12> */
.L_x_159:
[----:B------:R-:W-:Y:S01]  /*124b0*/  @!PT LDS RZ, [RZ] ;  /* 0x00000000fffff984 */ /* 0x000fe20000000800 */
[----:B------:R-:W-:Y:S01]  /*124c0*/  @!PT LDS RZ, [RZ] ;  /* 0x00000000fffff984 */ /* 0x000fe20000000800 */
[----:B------:R-:W-:Y:S01]  /*124d0*/  @!PT LDS RZ, [RZ] ;  /* 0x00000000fffff984 */ /* 0x000fe20000000800 */
[----:B------:R-:W-:Y:S01]  /*124e0*/  LDGSTS.E.BYPASS.LTC128B.128 [R0+0x3400], desc[UR36][R2.64+0x80], !P0 ;  /* 0x0340008002007fae */ /* 0x000fe2000c101d64 */
[----:B------:R-:W-:Y:S01]  /*124f0*/  ISETP.LT.OR P0, PT, R5, 0x11, P2 ;  /* 0x000000110500780c */ /* 0x000fe20001701670 */
[----:B------:R-:W-:Y:S02]  /*12500*/  IMAD.MOV.U32 R13, RZ, RZ, R18 ;  /* 0x000000ffff0d7224 */ /* 0x000fe400078e0012 */
        /* <DEDUP_REMOVED lines=8> */
.L_x_160:
[----:B------:R-:W-:Y:S02]  /*12590*/  IADD3.X R3, RZ, R7, RZ, P0, !PT ;  /* 0x00000007ff037210 */ /* 0x000fe400007fe4ff */
[----:B------:R-:W-:Y:S02]  /*125a0*/  ISETP.LT.OR P0, PT, R5, 0x21, P4 ;  /* 0x000000210500780c */ /* 0x000fe40002701670 */
[----:B------:R-:W-:-:S11]  /*125b0*/  MOV R13, R17 ;  /* 0x00000011000d7202 */ /* 0x000fd60000000f00 */
        /* <DEDUP_REMOVED lines=9> */
.L_x_161:
        /* <DEDUP_REMOVED lines=14> */
.L_x_162:
[----:B------:R-:W-:Y:S01]  /*12730*/  IMAD.X R3, RZ, RZ, R7, P0 ;  /* 0x000000ffff037224 */ /* 0x000fe200000e0607 */
[----:B------:R-:W-:Y:S01]  /*12740*/  ISETP.LT.OR P0, PT, R5, 0x31, P4 ;  /* 0x000000310500780c */ /* 0x000fe20002701670 */
[----:B------:R-:W-:-:S12]  /*12750*/  IMAD.MOV.U32 R13, RZ, RZ, R17 ;  /* 0x000000ffff0d7224 */ /* 0x000fd800078e0011 */
[----:B------:R-:W-:Y:S01]  /*12760*/  @!PT LDS RZ, [RZ] ;  /* 0x00000000fffff984 */ /* 0x000fe20000000800 */
[----:B------:R-:W-:Y:S01]  /*12770*/  @!PT LDS RZ, [RZ] ;  /* 0x00000000fffff984 */ /* 0x000fe20000000800 */
[----:B------:R-:W-:Y:S01]  /*12780*/  @!PT LDS RZ, [RZ] ;  /* 0x00000000fffff984 */ /* 0x000fe20000000800 */
[----:B------:R0:W-:Y:S01]  /*12790*/  LDGSTS.E.BYPASS.LTC128B.128 [R0+0x1c00], desc[UR36][R2.64], !P0 ;  /* 0x01c0000002007fae */ /* 0x0001e2000c101d64 */
[----:B------:R-:W-:Y:S02]  /*127a0*/  ISETP.LT.OR P0, PT, R5, 0x31, P3 ;  /* 0x000000310500780c */ /* 0x000fe40001f01670 */
[----:B------:R-:W-:-:S11]  /*127b0*/  MOV R18, R14 ;  /* 0x0000000e00127202 */ /* 0x000fd60000000f00 */
[----:B0-----:R-:W-:Y:S05]  /*127c0*/  WARPSYNC.COLLECTIVE R15, `(.L_x_163) ;  /* 0x000000000f087348 */ /* 0x001fea0003c00000 */
[----:B------:R1:W2:Y:S02]  /*127d0*/  SHFL.IDX P6, R14, R13, R12, R11 ;  /* 0x0000000c0d0e7389 */ /* 0x0002a400000c000b */
[----:B012---:R-:W-:Y:S01]  /*127e0*/  ENDCOLLECTIVE ;  /* 0x000000000000791b */ /* 0x007fe20003800000 */
.L_x_163:
        /* <DEDUP_REMOVED lines=9> */
.L_x_79:
[----:B0-----:R0:W1:Y:S02]  /*12880*/  SYNCS.PHASECHK.TRANS64.TRYWAIT P0, [R5+URZ+0x38820], R0 ;  /* 0x03882000050075a7 */ /* 0x001064000800017f */
[----:B-1----:R-:W-:Y:S05]  /*12890*/  @!P0 NANOSLEEP.SYNCS 0x989680 ;  /* 0x009896800000895d */ /* 0x002fea0003900000 */
[----:B------:R-:W1:Y:S02]  /*128a0*/  @!P0 SYNCS.PHASECHK.TRANS64 P0, [R5+URZ+0x38820], R0 ;  /* 0x03882000050085a7 */ /* 0x000e64000800007f */
[----:B-1----:R-:W-:Y:S05]  /*128b0*/  @!P0 BRA `(.L_x_79) ;  /* 0xfffffffc00f08947 */ /* 0x002fea000383ffff */
[----:B------:R-:W-:Y:S05]  /*128c0*/  BRA `(.L_x_165) ;  /* 0xffffffd0006c7947 */ /* 0x000fea000383ffff */
.L_x_80:
[----:B------:R-:W1:Y:S01]  /*128d0*/  S2R R2, SR_TID.X ;  /* 0x0000000000027919 */ /* 0x000e620000002100 */
[----:B------:R-:W-:Y:S01]  /*128e0*/  BSSY B0, `(.L_x_166) ;  /* 0x000000a000007945 */ /* 0x000fe20003800000 */
[----:B------:R-:W-:Y:S01]  /*128f0*/  IMAD.MOV.U32 R12, RZ, RZ, RZ ;  /* 0x000000ffff0c7224 */ /* 0x000fe200078e00ff */
[----:B------:R-:W-:Y:S01]  /*12900*/  MOV R11, 0x1f ;  /* 0x0000001f000b7802 */ /* 0x000fe20000000f00 */
[----:B------:R-:W-:Y:S01]  /*12910*/  IMAD.MOV.U32 R15, RZ, RZ, -0x1 ;  /* 0xffffffffff0f7424 */ /* 0x000fe200078e00ff */
[----:B-1----:R-:W-:-:S04]  /*12920*/  SHF.R.U32.HI R2, RZ, 0x5, R2 ;  /* 0x00000005ff027819 */ /* 0x002fc80000011602 */
[----:B------:R-:W-:-:S05]  /*12930*/  LOP3.LUT R2, R2, 0x3, RZ, 0xc0, !PT ;  /* 0x0000000302027812 */ /* 0x000fca00078ec0ff */
[----:B------:R-:W-:-:S07]  /*12940*/  IMAD.MOV.U32 R13, RZ, RZ, R2 ;  /* 0x000000ffff0d7224 */ /* 0x000fce00078e0002 */
[----:B0-----:R-:W-:Y:S05]  /*12950*/  WARPSYNC.COLLECTIVE R15, `(.L_x_167) ;  /* 0x000000000f087348 */ /* 0x001fea0003c00000 */
[----:B------:R1:W2:Y:S02]  /*12960*/  SHFL.IDX P6, R14, R13, R12, R11 ;  /* 0x0000000c0d0e7389 */ /* 0x0002a400000c000b */
[----:B012---:R-:W-:Y:S01]  /*12970*/  ENDCOLLECTIVE ;  /* 0x000000000000791b */ /* 0x007fe20003800000 */
.L_x_167:
[----:B------:R-:W-:Y:S05]  /*12980*/  BSYNC B0 ;  /* 0x0000000000007941 */ /* 0x000fea0003800000 */
.L_x_166:
[----:B------:R-:W-:Y:S05]  /*12990*/  BRA `(.L_x_168) ;  /* 0xffffffd000547947 */ /* 0x000fea000383ffff */
.L_x_83:
[----:B------:R-:W-:Y:S01]  /*129a0*/  BSSY B1, `(.L_x_169) ;  /* 0x0000006000017945 */ /* 0x000fe20003800000 */
[----:B------:R-:W-:-:S07]  /*129b0*/  IMAD.MOV.U32 R15, RZ, RZ, -0x1 ;  /* 0xffffffffff0f7424 */ /* 0x000fce00078e00ff */
[----:B0-----:R-:W-:Y:S05]  /*129c0*/  WARPSYNC.COLLECTIVE R15, `(.L_x_170) ;  /* 0x000000000f0c7348 */ /* 0x001fea0003c00000 */
[----:B------:R-:W-:Y:S02]  /*129d0*/  ELECT P6, UR62, PT ;  /* 0x00000000003e782f */ /* 0x000fe400038c0000 */
[----:B------:R-:W-:Y:S01]  /*129e0*/  MOV R14, UR62 ;  /* 0x0000003e000e7c02 */ /* 0x000fe20008000f00 */
[----:B0-----:R-:W-:Y:S10]  /*129f0*/  ENDCOLLECTIVE ;  /* 0x000000000000791b */ /* 0x001ff40003800000 */
.L_x_170:
[----:B------:R-:W-:Y:S05]  /*12a00*/  BSYNC B1 ;  /* 0x0000000000017941 */ /* 0x000fea0003800000 */
.L_x_169:
[----:B------:R-:W-:Y:S05]  /*12a10*/  BRA `(.L_x_171) ;  /* 0xffffffd0004c7947 */ /* 0x000fea000383ffff */
.L_x_85:
[----:B0-----:R0:W1:Y:S02]  /*12a20*/  SYNCS.PHASECHK.TRANS64.TRYWAIT P1, [R3+URZ+0x38840], R2 ;  /* 0x03884002030075a7 */ /* 0x001064000802017f */
[----:B-1----:R-:W-:Y:S05]  /*12a30*/  @!P1 NANOSLEEP.SYNCS 0x989680 ;  /* 0x009896800000995d */ /* 0x002fea0003900000 */
[----:B------:R-:W1:Y:S02]  /*12a40*/  @!P1 SYNCS.PHASECHK.TRANS64 P1, [R3+URZ+0x38840], R2 ;  /* 0x03884002030095a7 */ /* 0x000e64000802007f */
[----:B-1----:R-:W-:Y:S05]  /*12a50*/  @!P1 BRA `(.L_x_85) ;  /* 0xfffffffc00f09947 */ /* 0x002fea000383ffff */
[----:B------:R-:W-:Y:S05]  /*12a60*/  BRA `(.L_x_172) ;  /* 0xffffffd000747947 */ /* 0x000fea000383ffff */
.L_x_87:
[----:B-1----:R1:W2:Y:S02]  /*12a70*/  SYNCS.PHASECHK.TRANS64.TRYWAIT P1, [R5+URZ+0x38840], R0 ;  /* 0x03884000050075a7 */ /* 0x0022a4000802017f */
[----:B--2---:R-:W-:Y:S05]  /*12a80*/  @!P1 NANOSLEEP.SYNCS 0x989680 ;  /* 0x009896800000995d */ /* 0x004fea0003900000 */
[----:B------:R-:W2:Y:S02]  /*12a90*/  @!P1 SYNCS.PHASECHK.TRANS64 P1, [R5+URZ+0x38840], R0 ;  /* 0x03884000050095a7 */ /* 0x000ea4000802007f */
[----:B--2---:R-:W-:Y:S05]  /*12aa0*/  @!P1 BRA `(.L_x_87) ;  /* 0xfffffffc00f09947 */ /* 0x004fea000383ffff */
[----:B------:R-:W-:Y:S05]  /*12ab0*/  BRA `(.L_x_173) ;  /* 0xffffffd000807947 */ /* 0x000fea000383ffff */
.L_x_89:
[----:B--2---:R2:W3:Y:S02]  /*12ac0*/  SYNCS.PHASECHK.TRANS64.TRYWAIT P1, [R3+URZ+0x38860], R2 ;  /* 0x03886002030075a7 */ /* 0x0044e4000802017f */
[----:B---3--:R-:W-:Y:S05]  /*12ad0*/  @!P1 NANOSLEEP.SYNCS 0x989680 ;  /* 0x009896800000995d */ /* 0x008fea0003900000 */
[----:B------:R-:W3:Y:S02]  /*12ae0*/  @!P1 SYNCS.PHASECHK.TRANS64 P1, [R3+URZ+0x38860], R2 ;  /* 0x03886002030095a7 */ /* 0x000ee4000802007f */
[----:B---3--:R-:W-:Y:S05]  /*12af0*/  @!P1 BRA `(.L_x_89) ;  /* 0xfffffffc00f09947 */ /* 0x008fea000383ffff */
[----:B------:R-:W-:Y:S05]  /*12b00*/  BRA `(.L_x_174) ;  /* 0xffffffd0007c7947 */ /* 0x000fea000383ffff */
.L_x_175:
[----:B------:R-:W-:-:S00]  /*12b10*/  BRA `(.L_x_175) ;  /* 0xfffffffc00fc7947 */ /* 0x000fc0000383ffff */
[----:B------:R-:W-:-:S00]  /*12b20*/  NOP ;  /* 0x0000000000007918 */ /* 0x000fc00000000000 */
        /* <DEDUP_REMOVED lines=13> */
.L_x_3293:


//--------------------- .text._ZN7cutlass13device_kernelIN5flash11enable_sm90INS1_16FlashAttnFwdSm90INS1_25CollectiveMainloopFwdSm90ILi2EN4cute5tupleIJNS5_1CILi1EEES8_S8_EEENS6_IJNS7_ILi128EEENS7_ILi80EEENS7_ILi256EEEEEELi256ENS_10bfloat16_tEfNS_4arch4Sm90ELb0ELb0ELb0ELb1ELb1ELb0ELb0ELb1ELb1ELb1ELb0ELb0EEENS1_21CollectiveEpilogueFwdINS6_IJSA_SC_SB_EEES9_SE_SG_Li256ELb1ELb1ELb0ELb0EEENS1_36VarlenDynamicPersistentTileSchedulerILi128ELi80ELi256ELi128ELb0ELb1ELb1ELb0ELb1ELb1EEEEEEEEEvNT_6ParamsE --------------------------
	.section	.text._ZN7cutlass13device_kernelIN5flash11enable_sm90INS1_16FlashAttnFwdSm90INS1_25CollectiveMainloopFwdSm90ILi2EN4cute5tupleIJNS5_1CILi1EEES8_S8_EEENS6_IJNS7_ILi128EEENS7_ILi80EEENS7_ILi256EEEEEELi256ENS_10bfloat16_tEfNS_4arch4Sm90ELb0ELb0ELb0ELb1ELb1ELb0ELb0ELb1ELb1ELb1ELb0ELb0EEENS1_21CollectiveEpilogueFwdINS6_IJSA_SC_SB_EEES9_SE_SG_Li256ELb1ELb1ELb0ELb0EEENS1_36VarlenDynamicPersistentTileSchedulerILi128ELi80ELi256ELi128ELb0ELb1ELb1ELb0ELb1ELb1EEEEEEEEEvNT_6ParamsE,"ax",@progbits
	.align	128
.text._ZN7cutlass13device_kernelIN5flash11enable_sm90INS1_16FlashAttnFwdSm90INS1_25CollectiveMainloopFwdSm90ILi2EN4cute5tupleIJNS5_1CILi1EEES8_S8_EEENS6_IJNS7_ILi128EEENS7_ILi80EEENS7_ILi256EEEEEELi256ENS_10bfloat16_tEfNS_4arch4Sm90ELb0ELb0ELb0ELb1ELb1ELb0ELb0ELb1ELb1ELb1ELb0ELb0EEENS1_21CollectiveEpilogueFwdINS6_IJSA_SC_SB_EEES9_SE_SG_Li256ELb1ELb1ELb0ELb0EEENS1_36VarlenDynamicPersistentTileSchedulerILi128ELi80ELi256ELi128ELb0ELb1ELb1ELb0ELb1ELb1EEEEEEEEEvNT_6ParamsE:
        .type           _ZN7cutlass13device_kernelIN5flash11enable_sm90INS1_16FlashAttnFwdSm90INS1_25CollectiveMainloopFwdSm90ILi2EN4cute5tupleIJNS5_1CILi1EEES8_S8_EEENS6_IJNS7_ILi128EEENS7_ILi80EEENS7_ILi256EEEEEELi256ENS_10bfloat16_tEfNS_4arch4Sm90ELb0ELb0ELb0ELb1ELb1ELb0ELb0ELb1ELb1ELb1ELb0ELb0EEENS1_21CollectiveEpilogueFwdINS6_IJSA_SC_SB_EEES9_SE_SG_Li256ELb1ELb1ELb0ELb0EEENS1_36VarlenDynamicPersistentTileSchedulerILi128ELi80ELi256ELi128ELb0ELb1ELb1ELb0ELb1ELb1EEEEEEEEEvNT_6ParamsE,@function
        .size           _ZN7cutlass13device_kernelIN5flash11enable_sm90INS1_16FlashAttnFwdSm90INS1_25CollectiveMainloopFwdSm90ILi2EN4cute5tupleIJNS5_1CILi1EEES8_S8_EEENS6_IJNS7_ILi128EEENS7_ILi80EEENS7_ILi256EEEEEELi256ENS_10bfloat16_tEfNS_4arch4Sm90ELb0ELb0ELb0ELb1ELb1ELb0ELb0ELb1ELb1ELb1ELb0ELb0EEENS1_21CollectiveEpilogueFwdINS6_IJSA_SC_SB_EEES9_SE_SG_Li256ELb1ELb1ELb0ELb0EEENS1_36VarlenDynamicPersistentTileSchedulerILi128ELi80ELi256ELi128ELb0ELb1ELb1ELb0ELb1ELb1EEEEEEEEEvNT_6ParamsE,(.L_x_3294 - _ZN7cutlass13device_kernelIN5flash11enable_sm90INS1_16FlashAttnFwdSm90INS1_25CollectiveMainloopFwdSm90ILi2EN4cute5tupleIJNS5_1CILi1EEES8_S8_EEENS6_IJNS7_ILi128EEENS7_ILi80EEENS7_ILi256EEEEEELi256ENS_10bfloat16_tEfNS_4arch4Sm90ELb0ELb0ELb0ELb1ELb1ELb0ELb0ELb1ELb1ELb1ELb0ELb0EEENS1_21CollectiveEpilogueFwdINS6_IJSA_SC_SB_EEES9_SE_SG_Li256ELb1ELb1ELb0ELb0EEENS1_36VarlenDynamicPersistentTileSchedulerILi128ELi80ELi256ELi128ELb0ELb1ELb1ELb0ELb1ELb1EEEEEEEEEvNT_6ParamsE)
        .other          _ZN7cutlass13device_kernelIN5flash11enable_sm90INS1_16FlashAttnFwdSm90INS1_25CollectiveMainloopFwdSm90ILi2EN4cute5tupleIJNS5_1CILi1EEES8_S8_EEENS6_IJNS7_ILi128EEENS7_ILi80EEENS7_ILi256EEEEEELi256ENS_10bfloat16_tEfNS_4arch4Sm90ELb0ELb0ELb0ELb1ELb1ELb0ELb0ELb1ELb1ELb1ELb0ELb0EEENS1_21CollectiveEpilogueFwdINS6_IJSA_SC_SB_EEES9_SE_SG_Li256ELb1ELb1ELb0ELb0EEENS1_36VarlenDynamicPersistentTileSchedulerILi128ELi80ELi256ELi128ELb0ELb1ELb1ELb0ELb1ELb1EEEEEEEEEvNT_6ParamsE,@"STO_CUDA_ENTRY STV_DEFAULT"
_ZN7cutlass13device_kernelIN5flash11enable_sm90INS1_16FlashAttnFwdSm90INS1_25CollectiveMainloopFwdSm90ILi2EN4cute5tupleIJNS5_1CILi1EEES8_S8_EEENS6_IJNS7_ILi128EEENS7_ILi80EEENS7_ILi256EEEEEELi256ENS_10bfloat16_tEfNS_4arch4Sm90ELb0ELb0ELb0ELb1ELb1ELb0ELb0ELb1ELb1ELb1ELb0ELb0EEENS1_21CollectiveEpilogueFwdINS6_IJSA_SC_SB_EEES9_SE_SG_Li256ELb1ELb1ELb0ELb0EEENS1_36VarlenDynamicPersistentTileSchedulerILi128ELi80ELi256ELi128ELb0ELb1ELb1ELb0ELb1ELb1EEEEEEEEEvNT_6ParamsE:
        /* <DEDUP_REMOVED lines=45> */
.L_x_176:
        /* <DEDUP_REMOVED lines=22> */
.L_x_177:
        /* <DEDUP_REMOVED lines=18> */
.L_x_178:
        /* <DEDUP_REMOVED lines=22> */
.L_x_179:
        /* <DEDUP_REMOVED lines=23> */
.L_x_180:
        /* <DEDUP_REMOVED lines=10> */
.L_x_182:
[----:B------:R-:W-:-:S08]  /*08c0*/  NOP ;  /* 0x0000000000007918 */ /* 0x000fd00000000000 */
[----:B------:R-:W1:Y:S02]  /*08d0*/  USETMAXREG.TRY_ALLOC.CTAPOOL UP0, 0xe8 ;  /* 0x000000e8000079c8 */ /* 0x000e640008000600 */
[----:B-1----:R-:W-:-:S13]  /*08e0*/  PLOP3.LUT P0, PT, PT, PT, UP0, 0x80, 0x0 ;  /* 0x000000000000781c */ /* 0x002fda0003f0f008 */
[----:B------:R-:W-:Y:S05]  /*08f0*/  @!P0 BRA `(.L_x_182) ;  /* 0xfffffffc00f08947 */ /* 0x000fea000383ffff */
[----:B------:R-:W1:Y:S08]  /*0900*/  S2UR UR5, SR_CgaCtaId ;  /* 0x00000000000579c3 */ /* 0x000e700000008800 */
[----:B------:R-:W-:Y:S06]  /*0910*/  BAR.ARV 0x8, 0x180 ;  /* 0x0206000000007b1d */ /* 0x000fec0000002000 */
[----:B------:R-:W-:-:S02]  /*0920*/  UMOV UR4, 0x400 ;  /* 0x0000040000047882 */ /* 0x000fc40000000000 */
[----:B------:R-:W-:Y:S01]  /*0930*/  BAR.SYNC.DEFER_BLOCKING 0x5, 0x180 ;  /* 0x0146000000007b1d */ /* 0x000fe20000010000 */
[----:B-1----:R-:W-:-:S09]  /*0940*/  ULEA UR4, UR5, UR4, 0x18 ;  /* 0x0000000405047291 */ /* 0x002fd2000f8ec03f */
[----:B------:R-:W1:Y:S01]  /*0950*/  LDS.128 R12, [UR4+0x388d0] ;  /* 0x0388d004ff0c7984 */ /* 0x000e620008000c00 */
[----:B------:R-:W-:Y:S01]  /*0960*/  ULDC UR4, c[0x0][0xc3c] ;  /* 0x00030f0000047ab9 */ /* 0x000fe20000000800 */
[----:B------:R-:W-:Y:S06]  /*0970*/  BAR.ARV 0x4, 0x180 ;  /* 0x0106000000007b1d */ /* 0x000fec0000002000 */
[----:B-1----:R-:W-:-:S13]  /*0980*/  ISETP.GE.AND P0, PT, R15, UR4, PT ;  /* 0x000000040f007c0c */ /* 0x002fda000bf06270 */
[----:B------:R-:W-:Y:S05]  /*0990*/  @P0 EXIT ;  /* 0x000000000000094d */ /* 0x000fea0003800000 */
[----:B0-----:R-:W2:Y:S01]  /*09a0*/  LDL R2, [R1+0x24] ;  /* 0x0000240001027983 */ /* 0x001ea20000100800 */
[----:B------:R-:W-:Y:S01]  /*09b0*/  R2UR UR5, R13 ;  /* 0x000000000d0572ca */ /* 0x000fe200000e0000 */
[----:B------:R-:W-:Y:S01]  /*09c0*/  UMOV UR38, URZ ;  /* 0x0000003f00267c82 */ /* 0x000fe20008000000 */
[----:B------:R-:W-:Y:S01]  /*09d0*/  R2UR UR6, R14 ;  /* 0x000000000e0672ca */ /* 0x000fe200000e0000 */
[----:B------:R-:W0:Y:S01]  /*09e0*/  S2R R0, SR_TID.X ;  /* 0x0000000000007919 */ /* 0x000e220000002100 */
[----:B------:R-:W-:Y:S01]  /*09f0*/  R2UR UR7, R15 ;  /* 0x000000000f0772ca */ /* 0x000fe200000e0000 */
[----:B0-----:R-:W-:-:S05]  /*0a00*/  VIADD R11, R0, 0xffffff80 ;  /* 0xffffff80000b7836 */ /* 0x001fca0000000000 */
[----:B------:R-:W-:-:S04]  /*0a10*/  SHF.R.S32.HI R0, RZ, 0x1f, R11 ;  /* 0x0000001fff007819 */ /* 0x000fc8000001140b */
[CC--:B------:R-:W-:Y:S02]  /*0a20*/  LEA.HI R4, R0.reuse, R11.reuse, RZ, 0x5 ;  /* 0x0000000b00047211 */ /* 0x0c0fe400078f28ff */
[----:B------:R-:W-:-:S03]  /*0a30*/  LEA.HI R3, R0, R11, RZ, 0x4 ;  /* 0x0000000b00037211 */ /* 0x000fc600078f20ff */
[----:B------:R-:W-:Y:S01]  /*0a40*/  IMAD.SHL.U32 R5, R4, 0x20, RZ ;  /* 0x0000002004057824 */ /* 0x000fe200078e00ff */
[----:B------:R-:W-:Y:S02]  /*0a50*/  LOP3.LUT R4, R3, 0x3fffff0, RZ, 0xc0, !PT ;  /* 0x03fffff003047812 */ /* 0x000fe400078ec0ff */
[----:B------:R-:W-:Y:S02]  /*0a60*/  SHF.R.S32.HI R6, RZ, 0x4, R3 ;  /* 0x00000004ff067819 */ /* 0x000fe40000011403 */
[----:B------:R-:W-:Y:S01]  /*0a70*/  LOP3.LUT R5, R5, 0xfffffc00, RZ, 0xc0, !PT ;  /* 0xfffffc0005057812 */ /* 0x000fe200078ec0ff */
[----:B------:R-:W-:Y:S01]  /*0a80*/  IMAD.IADD R4, R11, 0x1, -R4 ;  /* 0x000000010b047824 */ /* 0x000fe200078e0a04 */
[----:B------:R-:W-:-:S03]  /*0a90*/  LEA.HI R3, R3, R6, RZ, 0x1 ;  /* 0x0000000603037211 */ /* 0x000fc600078f08ff */
[----:B------:R-:W-:Y:S01]  /*0aa0*/  IMAD R4, R4, 0x40, R5 ;  /* 0x0000004004047824 */ /* 0x000fe200078e0205 */
[----:B------:R-:W-:Y:S02]  /*0ab0*/  LEA.HI R5, R0, R11, RZ, 0x2 ;  /* 0x0000000b00057211 */ /* 0x000fe400078f10ff */
[----:B------:R-:W-:Y:S02]  /*0ac0*/  LOP3.LUT R3, R3, 0x1ffffffe, RZ, 0xc0, !PT ;  /* 0x1ffffffe03037812 */ /* 0x000fe400078ec0ff */
[----:B------:R-:W-:Y:S02]  /*0ad0*/  LOP3.LUT R5, R5, 0xfffffffc, RZ, 0xc0, !PT ;  /* 0xfffffffc05057812 */ /* 0x000fe400078ec0ff */
[----:B------:R-:W-:Y:S01]  /*0ae0*/  IADD3 R3, R6, -R3, RZ ;  /* 0x8000000306037210 */ /* 0x000fe20007ffe0ff */
[----:B------:R-:W-:Y:S02]  /*0af0*/  IMAD.MOV.U32 R6, RZ, RZ, -0x2 ;  /* 0xfffffffeff067424 */ /* 0x000fe400078e00ff */
[----:B------:R-:W-:-:S02]  /*0b00*/  IMAD.IADD R5, R11, 0x1, -R5 ;  /* 0x000000010b057824 */ /* 0x000fc400078e0a05 */
[----:B------:R-:W-:-:S03]  /*0b10*/  IMAD R225, R3, 0x8, R4 ;  /* 0x0000000803e17824 */ /* 0x000fc600078e0204 */
[----:B------:R-:W-:-:S04]  /*0b20*/  LEA.HI R3, R5, R5, RZ, 0x1 ;  /* 0x0000000505037211 */ /* 0x000fc800078f08ff */
[----:B------:R-:W-:-:S05]  /*0b30*/  LOP3.LUT R4, R3, 0x1ffffffe, RZ, 0xc0, !PT ;  /* 0x1ffffffe03047812 */ /* 0x000fca00078ec0ff */
[----:B------:R-:W-:Y:S01]  /*0b40*/  IMAD.IADD R5, R5, 0x1, -R4 ;  /* 0x0000000105057824 */ /* 0x000fe200078e0a04 */
[----:B--2---:R-:W-:Y:S02]  /*0b50*/  R2UR UR4, R2 ;  /* 0x00000000020472ca */ /* 0x004fe400000e0000 */
[CC--:B------:R-:W-:Y:S02]  /*0b60*/  LEA.HI R2, R0.reuse, R11.reuse, RZ, 0x7 ;  /* 0x0000000b00027211 */ /* 0x0c0fe400078f38ff */
[----:B------:R-:W-:Y:S02]  /*0b70*/  LEA.HI R0, R0, R11, RZ, 0x3 ;  /* 0x0000000b00007211 */ /* 0x000fe400078f18ff */
[----:B------:R-:W-:Y:S02]  /*0b80*/  LOP3.LUT R220, R2, 0xffffff80, RZ, 0xc0, !PT ;  /* 0xffffff8002dc7812 */ /* 0x000fe400078ec0ff */
[----:B------:R-:W-:Y:S02]  /*0b90*/  SHF.R.S32.HI R221, RZ, 0x7, R2 ;  /* 0x00000007ffdd7819 */ /* 0x000fe40000011402 */
[----:B------:R-:W-:Y:S01]  /*0ba0*/  LOP3.LUT R213, R0, 0xfffffff8, RZ, 0xc0, !PT ;  /* 0xfffffff800d57812 */ /* 0x000fe200078ec0ff */
[C---:B------:R-:W-:Y:S01]  /*0bb0*/  IMAD.IADD R220, R11.reuse, 0x1, -R220 ;  /* 0x000000010bdc7824 */ /* 0x040fe200078e0adc */
[----:B------:R-:W-:Y:S01]  /*0bc0*/  LEA.HI R2, R2, R221, RZ, 0x1 ;  /* 0x000000dd02027211 */ /* 0x000fe200078f08ff */
[----:B------:R-:W-:Y:S01]  /*0bd0*/  ULOP3.LUT UR8, UR4, 0x1, URZ, 0xfc, !UPT ;  /* 0x0000000104087892 */ /* 0x000fe2000f8efc3f */
[----:B------:R-:W-:-:S02]  /*0be0*/  IADD3 R213, R11, -R213, RZ ;  /* 0x800000d50bd57210 */ /* 0x000fc40007ffe0ff */
[----:B------:R-:W-:Y:S01]  /*0bf0*/  SHF.R.S32.HI R7, RZ, 0x1f, R220 ;  /* 0x0000001fff077819 */ /* 0x000fe200000114dc */
[----:B------:R-:W-:Y:S01]  /*0c00*/  UMOV UR4, URZ ;  /* 0x0000003f00047c82 */ /* 0x000fe20008000000 */
[----:B------:R-:W-:Y:S01]  /*0c10*/  LOP3.LUT R2, R2, 0x3fffffe, RZ, 0xc0, !PT ;  /* 0x03fffffe02027812 */ /* 0x000fe200078ec0ff */
[----:B------:R-:W-:Y:S01]  /*0c20*/  IMAD.SHL.U32 R17, R213, 0x8, RZ ;  /* 0x00000008d5117824 */ /* 0x000fe200078e00ff */
[CC--:B------:R-:W-:Y:S01]  /*0c30*/  LEA.HI R8, R7.reuse, R220.reuse, RZ, 0x2 ;  /* 0x000000dc07087211 */ /* 0x0c0fe200078f10ff */
[----:B------:R-:W-:Y:S01]  /*0c40*/  IMAD.U32 R226, RZ, RZ, UR8 ;  /* 0x00000008ffe27e24 */ /* 0x000fe2000f8e00ff */
[----:B------:R-:W-:Y:S01]  /*0c50*/  LEA.HI R7, R7, R220, RZ, 0x5 ;  /* 0x000000dc07077211 */ /* 0x000fe200078f28ff */
[----:B------:R-:W-:Y:S01]  /*0c60*/  IMAD.IADD R2, R221, 0x1, -R2 ;  /* 0x00000001dd027824 */ /* 0x000fe200078e0a02 */
[--C-:B------:R-:W-:Y:S01]  /*0c70*/  SHF.R.S32.HI R9, RZ, 0x2, R8.reuse ;  /* 0x00000002ff097819 */ /* 0x100fe20000011408 */
[C---:B------:R-:W-:Y:S01]  /*0c80*/  VIADD R23, R17.reuse, 0x40 ;  /* 0x0000004011177836 */ /* 0x040fe20000000000 */
[----:B------:R-:W-:Y:S01]  /*0c90*/  SHF.R.S32.HI R10, RZ, 0x1f, R8 ;  /* 0x0000001fff0a7819 */ /* 0x000fe20000011408 */
[C---:B------:R-:W-:Y:S01]  /*0ca0*/  VIADD R22, R17.reuse, 0x80 ;  /* 0x0000008011167836 */ /* 0x040fe20000000000 */
[----:B------:R-:W-:Y:S01]  /*0cb0*/  SHF.R.S32.HI R7, RZ, 0x5, R7 ;  /* 0x00000005ff077819 */ /* 0x000fe20000011407 */
[----:B------:R-:W-:Y:S01]  /*0cc0*/  IMAD.U32 R219, RZ, RZ, UR4 ;  /* 0x00000004ffdb7e24 */ /* 0x000fe2000f8e00ff */
[----:B------:R-:W-:Y:S01]  /*0cd0*/  LEA.HI R10, R10, R9, RZ, 0x3 ;  /* 0x000000090a0a7211 */ /* 0x000fe200078f18ff */
[----:B------:R-:W-:Y:S01]  /*0ce0*/  IMAD.U32 R16, RZ, RZ, UR4 ;  /* 0x00000004ff107e24 */ /* 0x000fe2000f8e00ff */
[----:B------:R-:W-:-:S02]  /*0cf0*/  IADD3 R212, R17, 0xc0, RZ ;  /* 0x000000c011d47810 */ /* 0x000fc40007ffe0ff */
[----:B------:R-:W-:Y:S02]  /*0d00*/  LOP3.LUT R10, R10, 0xfffffff8, RZ, 0xc0, !PT ;  /* 0xfffffff80a0a7812 */ /* 0x000fe400078ec0ff */
[----:B------:R-:W-:Y:S02]  /*0d10*/  SHF.R.S32.HI R217, RZ, 0x3, R0 ;  /* 0x00000003ffd97819 */ /* 0x000fe40000011400 */
[----:B------:R-:W-:Y:S01]  /*0d20*/  SHF.R.S32.HI R3, RZ, 0x1f, R17 ;  /* 0x0000001fff037819 */ /* 0x000fe20000011411 */
[----:B------:R-:W-:Y:S01]  /*0d30*/  IMAD.IADD R10, R9, 0x1, -R10 ;  /* 0x00000001090a7824 */ /* 0x000fe200078e0a0a */
[----:B------:R-:W-:Y:S02]  /*0d40*/  LOP3.LUT R9, R8, 0x7ffffffc, RZ, 0xc0, !PT ;  /* 0x7ffffffc08097812 */ /* 0x000fe400078ec0ff */
[----:B------:R-:W-:Y:S01]  /*0d50*/  SHF.R.S32.HI R0, RZ, 0x1f, R22 ;  /* 0x0000001fff007819 */ /* 0x000fe20000011416 */
[----:B------:R-:W-:Y:S01]  /*0d60*/  IMAD R7, R7, 0x10, R10 ;  /* 0x0000001007077824 */ /* 0x000fe200078e020a */
[----:B------:R-:W-:Y:S01]  /*0d70*/  SHF.R.S32.HI R227, RZ, 0x1f, R212 ;  /* 0x0000001fffe37819 */ /* 0x000fe200000114d4 */
[----:B------:R-:W-:-:S02]  /*0d80*/  IMAD.IADD R9, R220, 0x1, -R9 ;  /* 0x00000001dc097824 */ /* 0x000fc400078e0a09 */
[----:B------:R-:W-:Y:S01]  /*0d90*/  IMAD R222, R2, 0x40, R7 ;  /* 0x0000004002de7824 */ /* 0x000fe200078e0207 */
[----:B------:R-:W-:Y:S01]  /*0da0*/  SHF.R.S32.HI R2, RZ, 0x1f, R23 ;  /* 0x0000001fff027819 */ /* 0x000fe20000011417 */
[----:B------:R-:W-:Y:S02]  /*0db0*/  IMAD R223, R9, R6, 0x50 ;  /* 0x0000005009df7424 */ /* 0x000fe400078e0206 */
[----:B------:R-:W-:-:S07]  /*0dc0*/  IMAD R224, R5, 0x8, R222 ;  /* 0x0000000805e07824 */ /* 0x000fce00078e02de */
.L_x_228:
[----:B------:R-:W-:Y:S01]  /*0dd0*/  ULDC.64 UR8, c[0x0][0xc88] ;  /* 0x0003220000087ab9 */ /* 0x000fe20000000a00 */
[----:B------:R-:W-:Y:S01]  /*0de0*/  ULDC.64 UR10, c[0x0][0xa20] ;  /* 0x00028800000a7ab9 */ /* 0x000fe20000000a00 */
[----:B------:R-:W-:-:S06]  /*0df0*/  UIMAD.WIDE UR8, UR7, 0x4, UR8 ;  /* 0x00000004070878a5 */ /* 0x000fcc000f8e0208 */
[----:B01----:R-:W-:Y:S02]  /*0e00*/  IMAD.U32 R2, RZ, RZ, UR8 ;  /* 0x00000008ff027e24 */ /* 0x003fe4000f8e00ff */
[----:B------:R-:W-:Y:S01]  /*0e10*/  IMAD.U32 R3, RZ, RZ, UR9 ;  /* 0x00000009ff037e24 */ /* 0x000fe2000f8e00ff */
[----:B------:R-:W-:-:S04]  /*0e20*/  ULDC.64 UR8, c[0x0][0xa28] ;  /* 0x00028a0000087ab9 */ /* 0x000fc80000000a00 */
[----:B--2---:R-:W2:Y:S01]  /*0e30*/  LDG.E R2, desc[UR36][R2.64] ;  /* 0x0000002402027981 */ /* 0x004ea2000c1e1900 */
[----:B------:R-:W-:Y:S02]  /*0e40*/  UISETP.NE.U32.AND UP0, UPT, UR8, URZ, UPT ;  /* 0x0000003f0800728c */ /* 0x000fe4000bf05070 */
[----:B------:R-:W-:Y:S02]  /*0e50*/  UISETP.NE.U32.AND UP1, UPT, UR10, URZ, UPT ;  /* 0x0000003f0a00728c */ /* 0x000fe4000bf25070 */
[----:B------:R-:W-:Y:S02]  /*0e60*/  UISETP.NE.AND.EX UP0, UPT, UR9, URZ, UPT, UP0 ;  /* 0x0000003f0900728c */ /* 0x000fe4000bf05300 */
[----:B------:R-:W-:-:S04]  /*0e70*/  UISETP.NE.AND.EX UP1, UPT, UR11, URZ, UPT, UP1 ;  /* 0x0000003f0b00728c */ /* 0x000fc8000bf25310 */
[----:B------:R-:W-:Y:S02]  /*0e80*/  PLOP3.LUT P0, PT, PT, PT, UP0, 0x80, 0x0 ;  /* 0x000000000000781c */ /* 0x000fe40003f0f008 */
[----:B------:R-:W-:Y:S02]  /*0e90*/  PLOP3.LUT P1, PT, PT, PT, UP1, 0x80, 0x0 ;  /* 0x000000000000781c */ /* 0x000fe40003f2f018 */
[----:B--2---:R-:W-:-:S13]  /*0ea0*/  R2UR UR4, R2 ;  /* 0x00000000020472ca */ /* 0x004fda00000e0000 */
[----:B------:R-:W-:Y:S02]  /*0eb0*/  USHF.R.S32.HI UR12, URZ, 0x1f, UR4 ;  /* 0x0000001f3f0c7899 */ /* 0x000fe40008011404 */
[----:B------:R-:W-:Y:S01]  /*0ec0*/  IMAD.U32 R215, RZ, RZ, UR4 ;  /* 0x00000004ffd77e24 */ /* 0x000fe2000f8e00ff */
[----:B------:R-:W-:Y:S02]  /*0ed0*/  @UP0 ULEA UR8, UP2, UR4, UR8, 0x2 ;  /* 0x0000000804080291 */ /* 0x000fe4000f84103f */
[----:B------:R-:W-:Y:S02]  /*0ee0*/  @UP1 ULEA UR10, UP3, UR4, UR10, 0x2 ;  /* 0x0000000a040a1291 */ /* 0x000fe4000f86103f */
[----:B------:R-:W-:Y:S01]  /*0ef0*/  @UP0 ULEA.HI.X UR9, UR4, UR9, UR12, 0x2, UP2 ;  /* 0x0000000904090291 */ /* 0x000fe200090f140c */
[----:B------:R-:W-:Y:S01]  /*0f00*/  IMAD.U32 R216, RZ, RZ, UR5 ;  /* 0x00000005ffd87e24 */ /* 0x000fe2000f8e00ff */
[----:B------:R-:W-:Y:S01]  /*0f10*/  @UP1 ULEA.HI.X UR11, UR4, UR11, UR12, 0x2, UP3 ;  /* 0x0000000b040b1291 */ /* 0x000fe200098f140c */
[----:B------:R-:W-:Y:S01]  /*0f20*/  IMAD.U32 R2, RZ, RZ, UR8 ;  /* 0x00000008ff027e24 */ /* 0x000fe2000f8e00ff */
[----:B------:R-:W-:Y:S01]  /*0f30*/  ULDC UR5, c[0x0][0x2f0] ;  /* 0x0000bc0000057ab9 */ /* 0x000fe20000000800 */
[----:B----4-:R-:W-:Y:S01]  /*0f40*/  IMAD.U32 R4, RZ, RZ, UR10 ;  /* 0x0000000aff047e24 */ /* 0x010fe2000f8e00ff */
[----:B------:R-:W-:Y:S01]  /*0f50*/  MOV R3, UR9 ;  /* 0x0000000900037c02 */ /* 0x000fe20008000f00 */
[----:B------:R-:W-:Y:S01]  /*0f60*/  ULDC.64 UR8, c[0x0][0x418] ;  /* 0x0001060000087ab9 */ /* 0x000fe20000000a00 */
[----:B------:R-:W-:Y:S01]  /*0f70*/  IMAD.U32 R5, RZ, RZ, UR11 ;  /* 0x0000000bff057e24 */ /* 0x000fe2000f8e00ff */
[----:B------:R-:W-:Y:S01]  /*0f80*/  ULDC UR4, c[0x0][0x424] ;  /* 0x0001090000047ab9 */ /* 0x000fe20000000800 */
[----:B------:R-:W-:Y:S01]  /*0f90*/  UMOV UR39, URZ ;  /* 0x0000003f00277c82 */ /* 0x000fe20008000000 */
[----:B------:R-:W2:Y:S01]  /*0fa0*/  @P0 LDG.E R2, desc[UR36][R2.64] ;  /* 0x0000002402020981 */ /* 0x000ea2000c1e1900 */
[----:B------:R-:W-:-:S03]  /*0fb0*/  IMAD.U32 R218, RZ, RZ, UR12 ;  /* 0x0000000cffda7e24 */ /* 0x000fc6000f8e00ff */
[----:B---3--:R-:W3:Y:S01]  /*0fc0*/  @P1 LDG.E R4, desc[UR36][R4.64] ;  /* 0x0000002404041981 */ /* 0x008ee2000c1e1900 */
[----:B------:R-:W-:-:S04]  /*0fd0*/  UISETP.NE.U32.AND UP0, UPT, UR8, URZ, UPT ;  /* 0x0000003f0800728c */ /* 0x000fc8000bf05070 */
[----:B------:R-:W-:-:S04]  /*0fe0*/  UISETP.NE.AND.EX UP0, UPT, UR9, URZ, UPT, UP0 ;  /* 0x0000003f0900728c */ /* 0x000fc8000bf05300 */
[----:B------:R-:W-:-:S04]  /*0ff0*/  USEL UR4, UR4, 0x1, UP0 ;  /* 0x0000000104047887 */ /* 0x000fc80008000000 */
[----:B------:R-:W-:Y:S01]  /*1000*/  UIMAD UR4, UR4, UR5, URZ ;  /* 0x00000005040472a4 */ /* 0x000fe2000f8e023f */
[----:B------:R-:W-:Y:S01]  /*1010*/  IMAD.MOV.U32 R0, RZ, RZ, RZ ;  /* 0x000000ffff007224 */ /* 0x000fe200078e00ff */
        /* <DEDUP_REMOVED lines=28> */
[----:B------:R-:W-:Y:S01]  /*11e0*/  IMAD.MOV.U32 R166, RZ, RZ, RZ ;  /* 0x000000ffffa67224 */ /* 0x000fe200078e00ff */
        /* <DEDUP_REMOVED lines=26> */
[----:B------:R-:W-:Y:S02]  /*1390*/  IMAD.MOV.U32 R41, RZ, RZ, RZ ;  /* 0x000000ffff297224 */ /* 0x000fe400078e00ff */
[----:B------:R-:W-:Y:S01]  /*13a0*/  IMAD.U32 R214, RZ, RZ, UR6 ;  /* 0x00000006ffd67e24 */ /* 0x000fe2000f8e00ff */
[----:B--2---:R-:W-:Y:S02]  /*13b0*/  @P0 R2UR UR39, R2 ;  /* 0x00000000022702ca */ /* 0x004fe400000e0000 */
[----:B------:R-:W-:Y:S02]  /*13c0*/  CS2R R2, SRZ ;  /* 0x0000000000027805 */ /* 0x000fe4000001ff00 */
[----:B---3--:R-:W-:Y:S02]  /*13d0*/  @P1 R2UR UR4, R4 ;  /* 0x00000000040412ca */ /* 0x008fe400000e0000 */
[----:B------:R-:W-:Y:S01]  /*13e0*/  PLOP3.LUT P0, PT, PT, PT, PT, 0x80, 0x0 ;  /* 0x000000000000781c */ /* 0x000fe20003f0f070 */
[----:B------:R-:W-:-:S12]  /*13f0*/  @P1 BRA `(.L_x_183) ;  /* 0x0000000000381947 */ /* 0x000fd80003800000 */
[----:B------:R-:W-:Y:S02]  /*1400*/  ULDC.64 UR6, c[0x0][0xa08] ;  /* 0x0002820000067ab9 */ /* 0x000fe40000000a00 */
[----:B------:R-:W-:-:S04]  /*1410*/  ISETP.NE.U32.AND P1, PT, RZ, UR6, PT ;  /* 0x00000006ff007c0c */ /* 0x000fc8000bf25070 */
[----:B------:R-:W-:-:S13]  /*1420*/  ISETP.NE.AND.EX P1, PT, RZ, UR7, PT, P1 ;  /* 0x00000007ff007c0c */ /* 0x000fda000bf25310 */
[----:B------:R-:W-:Y:S05]  /*1430*/  @!P1 BRA `(.L_x_183) ;  /* 0x0000000000289947 */ /* 0x000fea0003800000 */
[----:B------:R-:W-:Y:S01]  /*1440*/  R2UR UR6, R215 ;  /* 0x00000000d70672ca */ /* 0x000fe200000e0000 */
[----:B------:R-:W-:-:S12]  /*1450*/  ULDC.64 UR4, c[0x0][0xa08] ;  /* 0x0002820000047ab9 */ /* 0x000fd80000000a00 */
[----:B------:R-:W-:-:S06]  /*1460*/  UIMAD.WIDE UR4, UR6, 0x4, UR4 ;  /* 0x00000004060478a5 */ /* 0x000fcc000f8e0204 */
[----:B------:R-:W-:Y:S01]  /*1470*/  MOV R4, UR4 ;  /* 0x0000000400047c02 */ /* 0x000fe20008000f00 */
[----:B------:R-:W-:-:S05]  /*1480*/  IMAD.U32 R5, RZ, RZ, UR5 ;  /* 0x00000005ff057e24 */ /* 0x000fca000f8e00ff */
[----:B------:R-:W2:Y:S04]  /*1490*/  LDG.E R7, desc[UR36][R4.64] ;  /* 0x0000002404077981 */ /* 0x000ea8000c1e1900 */
[----:B------:R-:W3:Y:S01]  /*14a0*/  LDG.E R6, desc[UR36][R4.64+0x4] ;  /* 0x0000042404067981 */ /* 0x000ee2000c1e1900 */
[----:B--2---:R-:W-:Y:S02]  /*14b0*/  R2UR UR4, R7 ;  /* 0x00000000070472ca */ /* 0x004fe400000e0000 */
[----:B---3--:R-:W-:-:S13]  /*14c0*/  R2UR UR5, R6 ;  /* 0x00000000060572ca */ /* 0x008fda00000e0000 */
[----:B------:R-:W-:-:S12]  /*14d0*/  UIADD3 UR4, -UR4, UR5, URZ ;  /* 0x0000000504047290 */ /* 0x000fd8000fffe13f */
.L_x_183:
[----:B------:R-:W-:Y:S01]  /*14e0*/  UIADD3 UR39, -UR39, UR4, URZ ;  /* 0x0000000427277290 */ /* 0x000fe2000fffe13f */
[----:B------:R-:W-:Y:S01]  /*14f0*/  IMAD.MOV.U32 R40, RZ, RZ, RZ ;  /* 0x000000ffff287224 */ /* 0x000fe200078e00ff */
[----:B------:R-:W-:Y:S02]  /*1500*/  CS2R R162, SRZ ;  /* 0x0000000000a27805 */ /* 0x000fe4000001ff00 */
[----:B------:R-:W-:Y:S01]  /*1510*/  CS2R R34, SRZ ;  /* 0x0000000000227805 */ /* 0x000fe2000001ff00 */
[----:B------:R-:W-:Y:S01]  /*1520*/  UISETP.GE.AND UP0, UPT, UR39, 0x1, UPT ;  /* 0x000000012700788c */ /* 0x000fe2000bf06270 */
[----:B------:R-:W-:Y:S01]  /*1530*/  CS2R R36, SRZ ;  /* 0x0000000000247805 */ /* 0x000fe2000001ff00 */
[----:B------:R-:W-:Y:S01]  /*1540*/  UIADD3 UR4, UR39, 0x4f, URZ ;  /* 0x0000004f27047890 */ /* 0x000fe2000fffe03f */
[----:B------:R-:W-:Y:S02]  /*1550*/  CS2R R32, SRZ ;  /* 0x0000000000207805 */ /* 0x000fe4000001ff00 */
[----:B------:R-:W-:-:S02]  /*1560*/  CS2R R164, SRZ ;  /* 0x0000000000a47805 */ /* 0x000fc4000001ff00 */
[----:B------:R-:W-:Y:S02]  /*1570*/  CS2R R26, SRZ ;  /* 0x00000000001a7805 */ /* 0x000fe4000001ff00 */
[----:B------:R-:W-:Y:S01]  /*1580*/  PLOP3.LUT P1, PT, PT, PT, UP0, 0x80, 0x0 ;  /* 0x000000000000781c */ /* 0x000fe20003f2f008 */
[----:B------:R-:W-:Y:S01]  /*1590*/  UIMAD.WIDE UR4, UR4, 0x66666667, URZ ;  /* 0x66666667040478a5 */ /* 0x000fe2000f8e023f */
[----:B------:R-:W-:Y:S02]  /*15a0*/  CS2R R28, SRZ ;  /* 0x00000000001c7805 */ /* 0x000fe4000001ff00 */
[----:B------:R-:W-:Y:S01]  /*15b0*/  CS2R R24, SRZ ;  /* 0x0000000000187805 */ /* 0x000fe2000001ff00 */
[----:B------:R-:W-:-:S04]  /*15c0*/  USHF.R.U32.HI UR60, URZ, 0x1f, UR5 ;  /* 0x0000001f3f3c7899 */ /* 0x000fc80008011605 */
[----:B------:R-:W-:-:S04]  /*15d0*/  ULEA.HI.SX32 UR60, UR5, UR60, 0x1b ;  /* 0x0000003c053c7291 */ /* 0x000fc8000f8fda3f */
[----:B------:R-:W-:Y:S08]  /*15e0*/  @!P1 BRA `(.L_x_184) ;  /* 0x00000094005c9947 */ /* 0x000ff00003800000 */
[----:B------:R-:W0:Y:S01]  /*15f0*/  SHFL.IDX PT, R0, R221, RZ, 0x1f ;  /* 0x00001fffdd007589 */ /* 0x000e2200000e0000 */
[----:B------:R-:W1:Y:S01]  /*1600*/  S2UR UR61, SR_CgaCtaId ;  /* 0x00000000003d79c3 */ /* 0x000e620000008800 */
[----:B------:R-:W-:Y:S01]  /*1610*/  UMOV UR40, 0x400 ;  /* 0x0000040000287882 */ /* 0x000fe20000000000 */
[----:B0-----:R-:W-:Y:S01]  /*1620*/  R2UR UR4, R0 ;  /* 0x00000000000472ca */ /* 0x001fe200000e0000 */
[----:B-1----:R-:W-:-:S04]  /*1630*/  ULEA UR40, UR61, UR40, 0x18 ;  /* 0x000000283d287291 */ /* 0x002fc8000f8ec03f */
[----:B------:R-:W-:-:S04]  /*1640*/  UIADD3 UR6, UR40, 0x14400, URZ ;  /* 0x0001440028067890 */ /* 0x000fc8000fffe03f */
[----:B------:R-:W-:-:S04]  /*1650*/  ULOP3.LUT UP0, URZ, UR6, 0x9f, URZ, 0xc0, !UPT ;  /* 0x0000009f063f7892 */ /* 0x000fc8000f80c03f */
[----:B------:R-:W-:Y:S02]  /*1660*/  ULEA.HI UR5, UR4, UR4, URZ, 0x1 ;  /* 0x0000000404057291 */ /* 0x000fe4000f8f083f */
[----:B------:R-:W-:Y:S02]  /*1670*/  PLOP3.LUT P0, PT, PT, PT, UP0, 0x80, 0x0 ;  /* 0x000000000000781c */ /* 0x000fe40003f0f008 */
[----:B------:R-:W-:-:S04]  /*1680*/  ULOP3.LUT UR5, UR5, 0x1e, URZ, 0xc0, !UPT ;  /* 0x0000001e05057892 */ /* 0x000fc8000f8ec03f */
[----:B------:R-:W-:-:S04]  /*1690*/  UIADD3 UR5, UR4, -UR5, URZ ;  /* 0x8000000504057290 */ /* 0x000fc8000fffe03f */
[----:B------:R-:W-:-:S04]  /*16a0*/  ULEA UR5, UR5, UR6, 0xd ;  /* 0x0000000605057291 */ /* 0x000fc8000f8e683f */
[----:B------:R-:W-:-:S04]  /*16b0*/  USHF.R.U32.HI UR5, URZ, 0x4, UR5 ;  /* 0x000000043f057899 */ /* 0x000fc80008011605 */
[----:B------:R-:W-:Y:S01]  /*16c0*/  ULOP3.LUT UR41, UR5, 0x3fff, URZ, 0xc0, !UPT ;  /* 0x00003fff05297892 */ /* 0x000fe2000f8ec03f */
[----:B------:R-:W-:Y:S11]  /*16d0*/  @!P0 BRA `(.L_x_185) ;  /* 0x0000000000408947 */ /* 0x000ff60003800000 */
[----:B------:R-:W-:Y:S01]  /*16e0*/  MOV R0, 0x0 ;  /* 0x0000000000007802 */ /* 0x000fe20000000f00 */
[----:B------:R-:W-:Y:S01]  /*16f0*/  ULDC.64 UR4, c[0x4][0xa8] ;  /* 0x01002a0000047ab9 */ /* 0x000fe20000000a00 */
[----:B------:R-:W-:Y:S01]  /*1700*/  ULDC.64 UR6, c[0x4][0x28] ;  /* 0x01000a0000067ab9 */ /* 0x000fe20000000a00 */
[----:B------:R-:W-:Y:S01]  /*1710*/  IMAD.U32 R4, RZ, RZ, UR4 ;  /* 0x00000004ff047e24 */ /* 0x000fe2000f8e00ff */
[----:B------:R0:W1:Y:S01]  /*1720*/  LDC.64 R2, c[0x4][R0] ;  /* 0x0100000000027b82 */ /* 0x0000620000000a00 */
[----:B------:R-:W-:Y:S01]  /*1730*/  IMAD.U32 R5, RZ, RZ, UR5 ;  /* 0x00000005ff057e24 */ /* 0x000fe2000f8e00ff */
[----:B------:R-:W-:Y:S01]  /*1740*/  ULDC.64 UR4, c[0x4][0xb0] ;  /* 0x01002c0000047ab9 */ /* 0x000fe20000000a00 */
[----:B------:R-:W-:Y:S01]  /*1750*/  IMAD.U32 R10, RZ, RZ, UR6 ;  /* 0x00000006ff0a7e24 */ /* 0x000fe2000f8e00ff */
[----:B------:R-:W-:Y:S01]  /*1760*/  MOV R11, UR7 ;  /* 0x00000007000b7c02 */ /* 0x000fe20008000f00 */
[----:B------:R-:W-:Y:S02]  /*1770*/  IMAD.U32 R6, RZ, RZ, UR4 ;  /* 0x00000004ff067e24 */ /* 0x000fe4000f8e00ff */
[----:B------:R-:W-:-:S02]  /*1780*/  IMAD.U32 R7, RZ, RZ, UR5 ;  /* 0x00000005ff077e24 */ /* 0x000fc4000f8e00ff */
[----:B------:R-:W-:Y:S02]  /*1790*/  IMAD.MOV.U32 R8, RZ, RZ, 0x70 ;  /* 0x00000070ff087424 */ /* 0x000fe400078e00ff */
[----:B------:R-:W-:Y:S02]  /*17a0*/  IMAD.MOV.U32 R12, RZ, RZ, 0x1 ;  /* 0x00000001ff0c7424 */ /* 0x000fe400078e00ff */
[----:B0-----:R-:W-:-:S07]  /*17b0*/  IMAD.MOV.U32 R13, RZ, RZ, RZ ;  /* 0x000000ffff0d7224 */ /* 0x001fce00078e00ff */
[----:B------:R-:W-:-:S07]  /*17c0*/  LEPC R20, `(.L_x_185) ;  /* 0x000000001014794e */ /* 0x000fce0000000000 */
[----:B-1----:R-:W-:Y:S05]  /*17d0*/  CALL.ABS.NOINC R2 ;  /* 0x0000000002007343 */ /* 0x002fea0003c00000 */
.L_x_185:
[----:B------:R-:W-:Y:S02]  /*17e0*/  R2UR UR6, R219 ;  /* 0x00000000db0672ca */ /* 0x000fe400000e0000 */
[----:B------:R-:W-:-:S11]  /*17f0*/  R2UR UR5, R226 ;  /* 0x00000000e20572ca */ /* 0x000fd600000e0000 */
[----:B------:R-:W-:Y:S02]  /*1800*/  ULEA.HI UR4, UR6, UR6, URZ, 0x1 ;  /* 0x0000000606047291 */ /* 0x000fe4000f8f083f */
[----:B------:R-:W-:Y:S02]  /*1810*/  IMAD.U32 R2, RZ, RZ, UR5 ;  /* 0x00000005ff027e24 */ /* 0x000fe4000f8e00ff */
[----:B------:R-:W-:-:S03]  /*1820*/  ULOP3.LUT UR4, UR4, 0xfffffffe, URZ, 0xc0, !UPT ;  /* 0xfffffffe04047892 */ /* 0x000fc6000f8ec03f */
[----:B------:R-:W-:Y:S01]  /*1830*/  ISETP.NE.AND P0, PT, R2, 0x3, PT ;  /* 0x000000030200780c */ /* 0x000fe20003f05270 */
[----:B------:R-:W-:-:S06]  /*1840*/  UIADD3 UR4, UR6, -UR4, URZ ;  /* 0x8000000406047290 */ /* 0x000fcc000fffe03f */
[----:B------:R-:W-:-:S05]  /*1850*/  IMAD.U32 R0, RZ, RZ, UR4 ;  /* 0x00000004ff007e24 */ /* 0x000fca000f8e00ff */
[----:B------:R-:W-:-:S04]  /*1860*/  SHF.L.U32 R0, R0, 0x1f, RZ ;  /* 0x0000001f00007819 */ /* 0x000fc800000006ff */
[----:B------:R-:W0:Y:S02]  /*1870*/  SYNCS.PHASECHK.TRANS64.TRYWAIT P1, [UR40+0x38800], R0 ;  /* 0x03880000ff0075a7 */ /* 0x000e240008020168 */
[----:B0-----:R-:W-:Y:S05]  /*1880*/  @!P1 BRA `(.L_x_186) ;  /* 0x0000011800009947 */ /* 0x001fea0003800000 */
.L_x_317:
[----:B------:R-:W-:Y:S05]  /*1890*/  @!P0 BRA `(.L_x_187) ;  /* 0x0000000000048947 */ /* 0x000fea0003800000 */
[----:B------:R-:W-:Y:S01]  /*18a0*/  BPT.TRAP 0x1 ;  /* 0x000000040000795c */ /* 0x000fe20000300000 */
.L_x_187:
        /* <DEDUP_REMOVED lines=8> */
.L_x_188:
[----:B------:R-:W-:Y:S01]  /*1930*/  MOV R151, RZ ;  /* 0x000000ff00977202 */ /* 0x000fe20000000f00 */
[----:B-1----:R-:W-:Y:S06]  /*1940*/  @P1 BRA `(.L_x_189) ;  /* 0x0000000000081947 */ /* 0x002fec0003800000 */
[----:B------:R-:W1:Y:S02]  /*1950*/  SYNCS.PHASECHK.TRANS64.TRYWAIT P1, [R0+URZ+0x38830], R3 ;  /* 0x03883003000075a7 */ /* 0x000e64000802017f */
[----:B-1----:R-:W-:Y:S05]  /*1960*/  @!P1 BRA `(.L_x_190) ;  /* 0x0000011400e09947 */ /* 0x002fea0003800000 */
.L_x_189:
        /* <DEDUP_REMOVED lines=19> */
[----:B------:R-:W-:Y:S01]  /*1aa0*/  IMAD.U32 R19, RZ, RZ, UR4 ;  /* 0x00000004ff137e24 */ /* 0x000fe2000f8e00ff */
        /* <DEDUP_REMOVED lines=250> */
[----:B------:R-:W-:Y:S01]  /*2a50*/  IMAD.U32 R7, RZ, RZ, UR13 ;  /* 0x0000000dff077e24 */ /* 0x000fe2000f8e00ff */
        /* <DEDUP_REMOVED lines=308> */
.L_x_191:
        /* <DEDUP_REMOVED lines=161> */
[----:B------:R-:W-:Y:S01]  /*47b0*/  FSEL R26, R26, -INF , P4 ;  /* 0xff8000001a1a7808 */ /* 0x000fe20002000000 */
[----:B------:R-:W0:Y:S01]  /*47c0*/  SHFL.BFLY PT, R2, R5, 0x2, 0x1f ;  /* 0x0c401f0005027f89 */ /* 0x000e2200000e0000 */
[----:B------:R-:W-:Y:S01]  /*47d0*/  FSEL R27, R27, -INF , P3 ;  /* 0xff8000001b1b7808 */ /* 0x000fe20001800000 */
[--C-:B------:R-:W-:Y:S01]  /*47e0*/  IMAD.MOV.U32 R65, RZ, RZ, R151.reuse ;  /* 0x000000ffff417224 */ /* 0x100fe200078e0097 */
[----:B------:R-:W-:Y:S01]  /*47f0*/  FSEL R30, R30, -INF , P2 ;  /* 0xff8000001e1e7808 */ /* 0x000fe20001000000 */
[----:B------:R-:W-:Y:S01]  /*4800*/  IMAD.MOV.U32 R64, RZ, RZ, R151 ;  /* 0x000000ffff407224 */ /* 0x000fe200078e0097 */
[----:B------:R-:W-:-:S02]  /*4810*/  FSEL R31, R31, -INF , P1 ;  /* 0xff8000001f1f7808 */ /* 0x000fc40000800000 */
[-C--:B------:R-:W-:Y:S02]  /*4820*/  MOV R134, R151.reuse ;  /* 0x0000009700867202 */ /* 0x080fe40000000f00 */
[-C--:B------:R-:W-:Y:S02]  /*4830*/  MOV R126, R151.reuse ;  /* 0x00000097007e7202 */ /* 0x080fe40000000f00 */
[-C--:B------:R-:W-:Y:S02]  /*4840*/  MOV R118, R151.reuse ;  /* 0x0000009700767202 */ /* 0x080fe40000000f00 */
[-C--:B------:R-:W-:Y:S02]  /*4850*/  MOV R110, R151.reuse ;  /* 0x00000097006e7202 */ /* 0x080fe40000000f00 */
[-C--:B------:R-:W-:Y:S02]  /*4860*/  MOV R102, R151.reuse ;  /* 0x0000009700667202 */ /* 0x080fe40000000f00 */
[----:B------:R-:W-:-:S02]  /*4870*/  MOV R94, R151 ;  /* 0x00000097005e7202 */ /* 0x000fc40000000f00 */
[-C--:B------:R-:W-:Y:S02]  /*4880*/  MOV R86, R151.reuse ;  /* 0x0000009700567202 */ /* 0x080fe40000000f00 */
[-C--:B------:R-:W-:Y:S02]  /*4890*/  MOV R78, R151.reuse ;  /* 0x00000097004e7202 */ /* 0x080fe40000000f00 */
[----:B------:R-:W-:Y:S02]  /*48a0*/  MOV R70, R151 ;  /* 0x0000009700467202 */ /* 0x000fe40000000f00 */
[----:B0-----:R-:W-:-:S05]  /*48b0*/  FMNMX.FTZ R18, R5, R2, !PT ;  /* 0x0000000205127209 */ /* 0x001fca0007810000 */
[----:B------:R-:W0:Y:S02]  /*48c0*/  SHFL.BFLY PT, R3, R18, 0x1, 0x1f ;  /* 0x0c201f0012037f89 */ /* 0x000e2400000e0000 */
[----:B0-----:R-:W-:Y:S02]  /*48d0*/  FMNMX.FTZ R4, R18, R3, !PT ;  /* 0x0000000312047209 */ /* 0x001fe40007810000 */
[----:B------:R-:W-:Y:S02]  /*48e0*/  FMNMX.FTZ R3, R58, R59, !PT ;  /* 0x0000003b3a037209 */ /* 0x000fe40007810000 */
        /* <DEDUP_REMOVED lines=28> */
[--C-:B------:R-:W-:Y:S01]  /*4ab0*/  FFMA.FTZ R36, R36, UR5, -R20.reuse ;  /* 0x0000000524247c23 */ /* 0x100fe20008010814 */
[--C-:B------:R-:W-:Y:S01]  /*4ac0*/  FFMA.FTZ R37, R37, UR5, -R20.reuse ;  /* 0x0000000525257c23 */ /* 0x100fe20008010814 */
[----:B------:R-:W-:Y:S01]  /*4ad0*/  FMNMX.FTZ R3, R43, R2, !PT ;  /* 0x000000022b037209 */ /* 0x000fe20007810000 */
[--C-:B------:R-:W-:Y:S01]  /*4ae0*/  FFMA.FTZ R24, R24, UR5, -R20.reuse ;  /* 0x0000000518187c23 */ /* 0x100fe20008010814 */
[--C-:B------:R-:W-:Y:S01]  /*4af0*/  FFMA.FTZ R25, R25, UR5, -R20.reuse ;  /* 0x0000000519197c23 */ /* 0x100fe20008010814 */
[--C-:B------:R-:W-:Y:S01]  /*4b00*/  FFMA.FTZ R28, R28, UR5, -R20.reuse ;  /* 0x000000051c1c7c23 */ /* 0x100fe20008010814 */
[----:B------:R-:W-:Y:S01]  /*4b10*/  FMNMX.FTZ R2, R46, R3, !PT ;  /* 0x000000032e027209 */ /* 0x000fe20007810000 */
[----:B------:R-:W2:Y:S01]  /*4b20*/  MUFU.EX2 R61, R61 ;  /* 0x0000003d003d7308 */ /* 0x000ea20000000800 */
[----:B0-----:R-:W-:Y:S01]  /*4b30*/  FADD.FTZ R21, R56, R57 ;  /* 0x0000003938157221 */ /* 0x001fe20000010000 */
[----:B------:R-:W-:Y:S01]  /*4b40*/  FFMA.FTZ R20, R29, UR5, -R20 ;  /* 0x000000051d147c23 */ /* 0x000fe20008010814 */
[----:B------:R-:W-:-:S02]  /*4b50*/  FMNMX.FTZ R3, R47, R2, !PT ;  /* 0x000000022f037209 */ /* 0x000fc40007810000 */
[----:B------:R-:W-:Y:S01]  /*4b60*/  F2FP.BF16.F32.PACK_AB R208, R57, R56 ;  /* 0x0000003839d0723e */ /* 0x000fe200000010ff */
[----:B------:R-:W-:Y:S01]  /*4b70*/  IMAD.MOV.U32 R57, RZ, RZ, R151 ;  /* 0x000000ffff397224 */ /* 0x000fe200078e0097 */
[----:B------:R-:W-:Y:S01]  /*4b80*/  FMNMX.FTZ R2, R34, R3, !PT ;  /* 0x0000000322027209 */ /* 0x000fe20007810000 */
[----:B------:R-:W0:Y:S01]  /*4b90*/  MUFU.EX2 R48, R48 ;  /* 0x0000003000307308 */ /* 0x000e220000000800 */
[----:B-1----:R-:W-:Y:S01]  /*4ba0*/  FADD.FTZ R18, R60, R21 ;  /* 0x000000153c127221 */ /* 0x002fe20000010000 */
[----:B------:R-:W-:Y:S01]  /*4bb0*/  IMAD.MOV.U32 R56, RZ, RZ, R151 ;  /* 0x000000ffff387224 */ /* 0x000fe200078e0097 */
[----:B------:R-:W-:-:S04]  /*4bc0*/  FMNMX.FTZ R3, R35, R2, !PT ;  /* 0x0000000223037209 */ /* 0x000fc80007810000 */
[----:B------:R-:W-:Y:S01]  /*4bd0*/  FMNMX.FTZ R2, R38, R3, !PT ;  /* 0x0000000326027209 */ /* 0x000fe20007810000 */
[----:B------:R-:W1:Y:S01]  /*4be0*/  MUFU.EX2 R49, R49 ;  /* 0x0000003100317308 */ /* 0x000e620000000800 */
[C---:B--2---:R-:W-:Y:S01]  /*4bf0*/  FADD.FTZ R21, R61.reuse, R18 ;  /* 0x000000123d157221 */ /* 0x044fe20000010000 */
[----:B------:R-:W-:Y:S01]  /*4c00*/  F2FP.BF16.F32.PACK_AB R210, R61, R60 ;  /* 0x0000003c3dd2723e */ /* 0x000fe200000010ff */
[--C-:B------:R-:W-:Y:S01]  /*4c10*/  IMAD.MOV.U32 R61, RZ, RZ, R151.reuse ;  /* 0x000000ffff3d7224 */ /* 0x100fe200078e0097 */
[----:B------:R-:W-:Y:S01]  /*4c20*/  FMNMX.FTZ R3, R39, R2, !PT ;  /* 0x0000000227037209 */ /* 0x000fe20007810000 */
[----:B------:R-:W-:-:S03]  /*4c30*/  IMAD.MOV.U32 R60, RZ, RZ, R151 ;  /* 0x000000ffff3c7224 */ /* 0x000fc600078e0097 */
[----:B------:R-:W-:Y:S01]  /*4c40*/  FMNMX.FTZ R2, R26, R3, !PT ;  /* 0x000000031a027209 */ /* 0x000fe20007810000 */
[----:B------:R-:W-:Y:S01]  /*4c50*/  MUFU.EX2 R52, R52 ;  /* 0x0000003400347308 */ /* 0x000fe20000000800 */
[----:B0-----:R-:W-:Y:S02]  /*4c60*/  FADD.FTZ R18, R48, R21 ;  /* 0x0000001530127221 */ /* 0x001fe40000010000 */
[----:B------:R-:W-:-:S04]  /*4c70*/  FMNMX.FTZ R3, R27, R2, !PT ;  /* 0x000000021b037209 */ /* 0x000fc80007810000 */
[----:B------:R-:W-:Y:S01]  /*4c80*/  FMNMX.FTZ R2, R30, R3, !PT ;  /* 0x000000031e027209 */ /* 0x000fe20007810000 */
[----:B------:R-:W0:Y:S01]  /*4c90*/  MUFU.EX2 R53, R53 ;  /* 0x0000003500357308 */ /* 0x000e220000000800 */
[C---:B-1----:R-:W-:Y:S01]  /*4ca0*/  FADD.FTZ R29, R49.reuse, R18 ;  /* 0x00000012311d7221 */ /* 0x042fe20000010000 */
[----:B------:R-:W-:Y:S01]  /*4cb0*/  F2FP.BF16.F32.PACK_AB R204, R49, R48 ;  /* 0x0000003031cc723e */ /* 0x000fe200000010ff */
[--C-:B------:R-:W-:Y:S01]  /*4cc0*/  IMAD.MOV.U32 R49, RZ, RZ, R151.reuse ;  /* 0x000000ffff317224 */ /* 0x100fe200078e0097 */
[----:B------:R-:W-:Y:S01]  /*4cd0*/  FMNMX.FTZ R2, R31, R2, !PT ;  /* 0x000000021f027209 */ /* 0x000fe20007810000 */
[----:B------:R-:W-:-:S03]  /*4ce0*/  IMAD.MOV.U32 R48, RZ, RZ, R151 ;  /* 0x000000ffff307224 */ /* 0x000fc600078e0097 */
[----:B------:R-:W-:Y:S01]  /*4cf0*/  MUFU.EX2 R40, R40 ;  /* 0x0000002800287308 */ /* 0x000fe20000000800 */
[----:B------:R-:W1:Y:S07]  /*4d00*/  SHFL.BFLY PT, R3, R2, 0x2, 0x1f ;  /* 0x0c401f0002037f89 */ /* 0x000e6e00000e0000 */
[----:B------:R-:W2:Y:S01]  /*4d10*/  MUFU.EX2 R41, R41 ;  /* 0x0000002900297308 */ /* 0x000ea20000000800 */
[----:B0-----:R-:W-:-:S07]  /*4d20*/  F2FP.BF16.F32.PACK_AB R206, R53, R52 ;  /* 0x0000003435ce723e */ /* 0x001fce00000010ff */
[----:B------:R-:W-:Y:S08]  /*4d30*/  MUFU.EX2 R44, R44 ;  /* 0x0000002c002c7308 */ /* 0x000ff00000000800 */
[----:B------:R-:W0:Y:S01]  /*4d40*/  MUFU.EX2 R45, R45 ;  /* 0x0000002d002d7308 */ /* 0x000e220000000800 */
[----:B-1----:R-:W-:Y:S02]  /*4d50*/  FMNMX.FTZ R5, R2, R3, !PT ;  /* 0x0000000302057209 */ /* 0x002fe40007810000 */
[----:B--2---:R-:W-:-:S03]  /*4d60*/  F2FP.BF16.F32.PACK_AB R200, R41, R40 ;  /* 0x0000002829c8723e */ /* 0x004fc600000010ff */
[----:B------:R-:W1:Y:S02]  /*4d70*/  SHFL.BFLY PT, R2, R5, 0x1, 0x1f ;  /* 0x0c201f0005027f89 */ /* 0x000e6400000e0000 */
[----:B------:R-:W-:Y:S08]  /*4d80*/  MUFU.EX2 R32, R32 ;  /* 0x0000002000207308 */ /* 0x000ff00000000800 */
[----:B------:R-:W2:Y:S01]  /*4d90*/  MUFU.EX2 R33, R33 ;  /* 0x0000002100217308 */ /* 0x000ea20000000800 */
[----:B0-----:R-:W-:-:S07]  /*4da0*/  F2FP.BF16.F32.PACK_AB R202, R45, R44 ;  /* 0x0000002c2dca723e */ /* 0x001fce00000010ff */
[----:B------:R-:W-:Y:S01]  /*4db0*/  MUFU.EX2 R36, R36 ;  /* 0x0000002400247308 */ /* 0x000fe20000000800 */
[----:B-1----:R-:W-:-:S07]  /*4dc0*/  FMNMX.FTZ R3, R5, R2, !PT ;  /* 0x0000000205037209 */ /* 0x002fce0007810000 */
[----:B------:R0:W-:Y:S01]  /*4dd0*/  MUFU.EX2 R5, R20 ;  /* 0x0000001400057308 */ /* 0x0001e20000000800 */
[----:B--2---:R-:W-:Y:S01]  /*4de0*/  F2FP.BF16.F32.PACK_AB R196, R33, R32 ;  /* 0x0000002021c4723e */ /* 0x004fe200000010ff */
[C---:B------:R-:W-:Y:S01]  /*4df0*/  FMUL.FTZ R2, R3.reuse, UR5 ;  /* 0x0000000503027c20 */ /* 0x040fe20008410000 */
[----:B------:R-:W-:-:S04]  /*4e00*/  FSETP.NEU.FTZ.AND P1, PT, R3, -INF , PT ;  /* 0xff8000000300780b */ /* 0x000fc80003f3d000 */
[----:B------:R-:W-:Y:S01]  /*4e10*/  FSEL R2, R2, RZ, P1 ;  /* 0x000000ff02027208 */ /* 0x000fe20000800000 */
[----:B0-----:R-:W-:Y:S01]  /*4e20*/  FADD.FTZ R20, R52, R29 ;  /* 0x0000001d34147221 */ /* 0x001fe20000010000 */
[----:B------:R-:W0:Y:S01]  /*4e30*/  MUFU.EX2 R37, R37 ;  /* 0x0000002500257308 */ /* 0x000e220000000800 */
[----:B------:R-:W-:Y:S01]  /*4e40*/  PLOP3.LUT P1, PT, PT, PT, UP0, 0x80, 0x0 ;  /* 0x000000000000781c */ /* 0x000fe20003f2f008 */
[----:B------:R-:W-:Y:S02]  /*4e50*/  IMAD.MOV.U32 R52, RZ, RZ, R151 ;  /* 0x000000ffff347224 */ /* 0x000fe400078e0097 */
[--C-:B------:R-:W-:Y:S01]  /*4e60*/  FFMA.FTZ R58, R58, UR5, -R2.reuse ;  /* 0x000000053a3a7c23 */ /* 0x100fe20008010802 */
        /* <DEDUP_REMOVED lines=9> */
[----:B------:R-:W-:Y:S01]  /*4f00*/  FFMA.FTZ R43, R43, UR5, -R2 ;  /* 0x000000052b2b7c23 */ /* 0x000fe20008010802 */
[----:B------:R-:W-:Y:S01]  /*4f10*/  FADD.FTZ R29, R53, R20 ;  /* 0x00000014351d7221 */ /* 0x000fe20000010000 */
[--C-:B------:R-:W-:Y:S01]  /*4f20*/  FFMA.FTZ R46, R46, UR5, -R2.reuse ;  /* 0x000000052e2e7c23 */ /* 0x100fe20008010802 */
[--C-:B------:R-:W-:Y:S01]  /*4f30*/  FFMA.FTZ R47, R47, UR5, -R2.reuse ;  /* 0x000000052f2f7c23 */ /* 0x100fe20008010802 */
[----:B------:R-:W1:Y:S01]  /*4f40*/  MUFU.EX2 R59, R59 ;  /* 0x0000003b003b7308 */ /* 0x000e620000000800 */
[----:B------:R-:W-:Y:S01]  /*4f50*/  FADD.FTZ R20, R40, R29 ;  /* 0x0000001d28147221 */ /* 0x000fe20000010000 */
[--C-:B------:R-:W-:Y:S01]  /*4f60*/  FFMA.FTZ R34, R34, UR5, -R2.reuse ;  /* 0x0000000522227c23 */ /* 0x100fe20008010802 */
[--C-:B------:R-:W-:Y:S01]  /*4f70*/  FFMA.FTZ R35, R35, UR5, -R2.reuse ;  /* 0x0000000523237c23 */ /* 0x100fe20008010802 */
[----:B------:R-:W-:Y:S01]  /*4f80*/  FFMA.FTZ R38, R38, UR5, -R2 ;  /* 0x0000000526267c23 */ /* 0x000fe20008010802 */
[----:B------:R-:W-:Y:S01]  /*4f90*/  FADD.FTZ R29, R41, R20 ;  /* 0x00000014291d7221 */ /* 0x000fe20000010000 */
[--C-:B------:R-:W-:Y:S01]  /*4fa0*/  FFMA.FTZ R39, R39, UR5, -R2.reuse ;  /* 0x0000000527277c23 */ /* 0x100fe20008010802 */
[--C-:B------:R-:W-:Y:S01]  /*4fb0*/  FFMA.FTZ R26, R26, UR5, -R2.reuse ;  /* 0x000000051a1a7c23 */ /* 0x100fe20008010802 */
[----:B------:R-:W2:Y:S01]  /*4fc0*/  MUFU.EX2 R62, R62 ;  /* 0x0000003e003e7308 */ /* 0x000ea20000000800 */
[----:B------:R-:W-:Y:S01]  /*4fd0*/  FADD.FTZ R0, R44, R29 ;  /* 0x0000001d2c007221 */ /* 0x000fe20000010000 */
[--C-:B------:R-:W-:Y:S01]  /*4fe0*/  FFMA.FTZ R27, R27, UR5, -R2.reuse ;  /* 0x000000051b1b7c23 */ /* 0x100fe20008010802 */
[--C-:B------:R-:W-:Y:S01]  /*4ff0*/  FFMA.FTZ R30, R30, UR5, -R2.reuse ;  /* 0x000000051e1e7c23 */ /* 0x100fe20008010802 */
[----:B------:R-:W-:Y:S01]  /*5000*/  FFMA.FTZ R2, R31, UR5, -R2 ;  /* 0x000000051f027c23 */ /* 0x000fe20008010802 */
[----:B------:R-:W-:Y:S01]  /*5010*/  FADD.FTZ R29, R45, R0 ;  /* 0x000000002d1d7221 */ /* 0x000fe20000010000 */
[----:B0-----:R-:W-:Y:S01]  /*5020*/  F2FP.BF16.F32.PACK_AB R198, R37, R36 ;  /* 0x0000002425c6723e */ /* 0x001fe200000010ff */
[----:B------:R-:W-:Y:S01]  /*5030*/  IMAD.MOV.U32 R53, RZ, RZ, R151 ;  /* 0x000000ffff357224 */ /* 0x000fe200078e0097 */
[----:B------:R-:W0:Y:S01]  /*5040*/  MUFU.EX2 R63, R63 ;  /* 0x0000003f003f7308 */ /* 0x000e220000000800 */
[----:B-1----:R-:W-:Y:S01]  /*5050*/  FADD.FTZ R21, R58, R59 ;  /* 0x0000003b3a157221 */ /* 0x002fe20000010000 */
[----:B------:R-:W-:Y:S01]  /*5060*/  F2FP.BF16.F32.PACK_AB R209, R59, R58 ;  /* 0x0000003a3bd1723e */ /* 0x000fe200000010ff */
[----:B------:R-:W-:-:S02]  /*5070*/  IMAD.MOV.U32 R59, RZ, RZ, R151 ;  /* 0x000000ffff3b7224 */ /* 0x000fc400078e0097 */
[--C-:B------:R-:W-:Y:S02]  /*5080*/  IMAD.MOV.U32 R58, RZ, RZ, R151.reuse ;  /* 0x000000ffff3a7224 */ /* 0x100fe400078e0097 */
[----:B------:R-:W-:Y:S01]  /*5090*/  IMAD.MOV.U32 R45, RZ, RZ, R151 ;  /* 0x000000ffff2d7224 */ /* 0x000fe200078e0097 */
[----:B------:R-:W1:Y:S01]  /*50a0*/  MUFU.EX2 R50, R50 ;  /* 0x0000003200327308 */ /* 0x000e620000000800 */
[----:B--2---:R-:W-:Y:S01]  /*50b0*/  FADD.FTZ R18, R62, R21 ;  /* 0x000000153e127221 */ /* 0x004fe20000010000 */
[--C-:B------:R-:W-:Y:S02]  /*50c0*/  IMAD.MOV.U32 R44, RZ, RZ, R151.reuse ;  /* 0x000000ffff2c7224 */ /* 0x100fe400078e0097 */
[--C-:B------:R-:W-:Y:S02]  /*50d0*/  IMAD.MOV.U32 R41, RZ, RZ, R151.reuse ;  /* 0x000000ffff297224 */ /* 0x100fe400078e0097 */
[--C-:B------:R-:W-:Y:S02]  /*50e0*/  IMAD.MOV.U32 R40, RZ, RZ, R151.reuse ;  /* 0x000000ffff287224 */ /* 0x100fe400078e0097 */
[----:B------:R-:W2:Y:S01]  /*50f0*/  MUFU.EX2 R51, R51 ;  /* 0x0000003300337308 */ /* 0x000ea20000000800 */
[C---:B0-----:R-:W-:Y:S01]  /*5100*/  FADD.FTZ R21, R63.reuse, R18 ;  /* 0x000000123f157221 */ /* 0x041fe20000010000 */
[----:B------:R-:W-:Y:S01]  /*5110*/  F2FP.BF16.F32.PACK_AB R211, R63, R62 ;  /* 0x0000003e3fd3723e */ /* 0x000fe200000010ff */
[--C-:B------:R-:W-:Y:S01]  /*5120*/  IMAD.MOV.U32 R63, RZ, RZ, R151.reuse ;  /* 0x000000ffff3f7224 */ /* 0x100fe200078e0097 */
[----:B------:R-:W-:Y:S01]  /*5130*/  MOV R62, R151 ;  /* 0x00000097003e7202 */ /* 0x000fe20000000f00 */
[----:B------:R-:W-:-:S03]  /*5140*/  IMAD.MOV.U32 R31, RZ, RZ, R151 ;  /* 0x000000ffff1f7224 */ /* 0x000fc600078e0097 */
[----:B------:R-:W0:Y:S01]  /*5150*/  MUFU.EX2 R54, R54 ;  /* 0x0000003600367308 */ /* 0x000e220000000800 */
[----:B-1----:R-:W-:-:S07]  /*5160*/  FADD.FTZ R18, R50, R21 ;  /* 0x0000001532127221 */ /* 0x002fce0000010000 */
[----:B------:R-:W1:Y:S01]  /*5170*/  MUFU.EX2 R55, R55 ;  /* 0x0000003700377308 */ /* 0x000e620000000800 */
[C---:B--2---:R-:W-:Y:S01]  /*5180*/  FADD.FTZ R21, R51.reuse, R18 ;  /* 0x0000001233157221 */ /* 0x044fe20000010000 */
[----:B------:R-:W-:Y:S01]  /*5190*/  F2FP.BF16.F32.PACK_AB R205, R51, R50 ;  /* 0x0000003233cd723e */ /* 0x000fe200000010ff */
[--C-:B------:R-:W-:Y:S02]  /*51a0*/  IMAD.MOV.U32 R51, RZ, RZ, R151.reuse ;  /* 0x000000ffff337224 */ /* 0x100fe400078e0097 */
[----:B------:R-:W-:-:S03]  /*51b0*/  IMAD.MOV.U32 R50, RZ, RZ, R151 ;  /* 0x000000ffff327224 */ /* 0x000fc600078e0097 */
[----:B------:R-:W2:Y:S01]  /*51c0*/  MUFU.EX2 R42, R42 ;  /* 0x0000002a002a7308 */ /* 0x000ea20000000800 */
[----:B0-----:R-:W-:-:S07]  /*51d0*/  FADD.FTZ R18, R54, R21 ;  /* 0x0000001536127221 */ /* 0x001fce0000010000 */
[----:B------:R-:W0:Y:S01]  /*51e0*/  MUFU.EX2 R43, R43 ;  /* 0x0000002b002b7308 */ /* 0x000e220000000800 */
[C---:B-1----:R-:W-:Y:S01]  /*51f0*/  FADD.FTZ R21, R55.reuse, R18 ;  /* 0x0000001237157221 */ /* 0x042fe20000010000 */
[----:B------:R-:W-:Y:S01]  /*5200*/  FADD.FTZ R18, R32, R29 ;  /* 0x0000001d20127221 */ /* 0x000fe20000010000 */
[----:B------:R-:W-:Y:S01]  /*5210*/  F2FP.BF16.F32.PACK_AB R207, R55, R54 ;  /* 0x0000003637cf723e */ /* 0x000fe200000010ff */
[--C-:B------:R-:W-:Y:S01]  /*5220*/  IMAD.MOV.U32 R55, RZ, RZ, R151.reuse ;  /* 0x000000ffff377224 */ /* 0x100fe200078e0097 */
[----:B------:R-:W-:Y:S01]  /*5230*/  MOV R54, R151 ;  /* 0x0000009700367202 */ /* 0x000fe20000000f00 */
[----:B------:R-:W-:Y:S01]  /*5240*/  FADD.FTZ R29, R33, R18 ;  /* 0x00000012211d7221 */ /* 0x000fe20000010000 */
[----:B------:R-:W-:Y:S01]  /*5250*/  IMAD.MOV.U32 R33, RZ, RZ, R151 ;  /* 0x000000ffff217224 */ /* 0x000fe200078e0097 */
[----:B------:R-:W1:Y:S01]  /*5260*/  MUFU.EX2 R46, R46 ;  /* 0x0000002e002e7308 */ /* 0x000e620000000800 */
[----:B--2---:R-:W-:Y:S01]  /*5270*/  FADD.FTZ R0, R42, R21 ;  /* 0x000000152a007221 */ /* 0x004fe20000010000 */
[----:B------:R-:W-:Y:S01]  /*5280*/  FADD.FTZ R18, R36, R29 ;  /* 0x0000001d24127221 */ /* 0x000fe20000010000 */
[----:B------:R-:W-:-:S02]  /*5290*/  IMAD.MOV.U32 R36, RZ, RZ, R151 ;  /* 0x000000ffff247224 */ /* 0x000fc400078e0097 */
[--C-:B------:R-:W-:Y:S02]  /*52a0*/  IMAD.MOV.U32 R32, RZ, RZ, R151.reuse ;  /* 0x000000ffff207224 */ /* 0x100fe400078e0097 */
[----:B------:R-:W-:Y:S01]  /*52b0*/  FADD.FTZ R29, R37, R18 ;  /* 0x00000012251d7221 */ /* 0x000fe20000010000 */
[--C-:B------:R-:W-:Y:S01]  /*52c0*/  IMAD.MOV.U32 R37, RZ, RZ, R151.reuse ;  /* 0x000000ffff257224 */ /* 0x100fe200078e0097 */
[----:B------:R-:W2:Y:S01]  /*52d0*/  MUFU.EX2 R47, R47 ;  /* 0x0000002f002f7308 */ /* 0x000ea20000000800 */
[C---:B0-----:R-:W-:Y:S01]  /*52e0*/  FADD.FTZ R21, R43.reuse, R0 ;  /* 0x000000002b157221 */ /* 0x041fe20000010000 */
[----:B------:R-:W-:Y:S01]  /*52f0*/  F2FP.BF16.F32.PACK_AB R201, R43, R42 ;  /* 0x0000002a2bc9723e */ /* 0x000fe200000010ff */
[--C-:B------:R-:W-:Y:S02]  /*5300*/  IMAD.MOV.U32 R43, RZ, RZ, R151.reuse ;  /* 0x000000ffff2b7224 */ /* 0x100fe400078e0097 */
[----:B------:R-:W-:-:S03]  /*5310*/  IMAD.MOV.U32 R42, RZ, RZ, R151 ;  /* 0x000000ffff2a7224 */ /* 0x000fc600078e0097 */
[----:B------:R-:W0:Y:S01]  /*5320*/  MUFU.EX2 R34, R34 ;  /* 0x0000002200227308 */ /* 0x000e220000000800 */
[----:B-1----:R-:W-:-:S07]  /*5330*/  FADD.FTZ R0, R46, R21 ;  /* 0x000000152e007221 */ /* 0x002fce0000010000 */
[----:B------:R-:W1:Y:S01]  /*5340*/  MUFU.EX2 R35, R35 ;  /* 0x0000002300237308 */ /* 0x000e620000000800 */
[C---:B--2---:R-:W-:Y:S01]  /*5350*/  FADD.FTZ R21, R47.reuse, R0 ;  /* 0x000000002f157221 */ /* 0x044fe20000010000 */
[----:B------:R-:W-:Y:S01]  /*5360*/  F2FP.BF16.F32.PACK_AB R203, R47, R46 ;  /* 0x0000002e2fcb723e */ /* 0x000fe200000010ff */
[----:B------:R-:W-:Y:S01]  /*5370*/  IMAD.MOV.U32 R47, RZ, RZ, R151 ;  /* 0x000000ffff2f7224 */ /* 0x000fe200078e0097 */
[----:B------:R-:W-:-:S04]  /*5380*/  MOV R46, R151 ;  /* 0x00000097002e7202 */ /* 0x000fc80000000f00 */
[----:B------:R-:W2:Y:S01]  /*5390*/  MUFU.EX2 R24, R24 ;  /* 0x0000001800187308 */ /* 0x000ea20000000800 */
[----:B0-----:R-:W-:-:S07]  /*53a0*/  FADD.FTZ R0, R34, R21 ;  /* 0x0000001522007221 */ /* 0x001fce0000010000 */
[----:B------:R-:W0:Y:S01]  /*53b0*/  MUFU.EX2 R38, R38 ;  /* 0x0000002600267308 */ /* 0x000e220000000800 */
[C---:B-1----:R-:W-:Y:S01]  /*53c0*/  FADD.FTZ R21, R35.reuse, R0 ;  /* 0x0000000023157221 */ /* 0x042fe20000010000 */
[----:B------:R-:W-:Y:S01]  /*53d0*/  F2FP.BF16.F32.PACK_AB R197, R35, R34 ;  /* 0x0000002223c5723e */ /* 0x000fe200000010ff */
[--C-:B------:R-:W-:Y:S02]  /*53e0*/  IMAD.MOV.U32 R35, RZ, RZ, R151.reuse ;  /* 0x000000ffff237224 */ /* 0x100fe400078e0097 */
[----:B------:R-:W-:-:S03]  /*53f0*/  IMAD.MOV.U32 R34, RZ, RZ, R151 ;  /* 0x000000ffff227224 */ /* 0x000fc600078e0097 */
[----:B------:R-:W1:Y:S01]  /*5400*/  MUFU.EX2 R25, R25 ;  /* 0x0000001900197308 */ /* 0x000e620000000800 */
[----:B--2---:R-:W-:-:S07]  /*5410*/  FADD.FTZ R18, R24, R29 ;  /* 0x0000001d18127221 */ /* 0x004fce0000010000 */
        /* <DEDUP_REMOVED lines=8> */
[C---:B--2---:R-:W-:Y:S01]  /*54a0*/  FADD.FTZ R21, R39.reuse, R0 ;  /* 0x0000000027157221 */ /* 0x044fe20000010000 */
[----:B------:R-:W-:Y:S01]  /*54b0*/  F2FP.BF16.F32.PACK_AB R199, R39, R38 ;  /* 0x0000002627c7723e */ /* 0x000fe200000010ff */
[----:B------:R-:W-:Y:S01]  /*54c0*/  IMAD.MOV.U32 R39, RZ, RZ, R151 ;  /* 0x000000ffff277224 */ /* 0x000fe200078e0097 */
[----:B------:R-:W-:-:S04]  /*54d0*/  MOV R38, R151 ;  /* 0x0000009700267202 */ /* 0x000fc80000000f00 */
[----:B------:R-:W2:Y:S01]  /*54e0*/  MUFU.EX2 R27, R27 ;  /* 0x0000001b001b7308 */ /* 0x000ea20000000800 */
[----:B0-----:R-:W-:Y:S01]  /*54f0*/  FADD.FTZ R18, R28, R29 ;  /* 0x0000001d1c127221 */ /* 0x001fe20000010000 */
[C---:B------:R-:W-:Y:S01]  /*5500*/  F2FP.BF16.F32.PACK_AB R194, R5.reuse, R28 ;  /* 0x0000001c05c2723e */ /* 0x040fe200000010ff */
[--C-:B------:R-:W-:Y:S02]  /*5510*/  IMAD.MOV.U32 R29, RZ, RZ, R151.reuse ;  /* 0x000000ffff1d7224 */ /* 0x100fe400078e0097 */
[----:B------:R-:W-:Y:S01]  /*5520*/  FADD.FTZ R18, R5, R18 ;  /* 0x0000001205127221 */ /* 0x000fe20000010000 */
[----:B------:R-:W-:Y:S02]  /*5530*/  IMAD.MOV.U32 R28, RZ, RZ, R151 ;  /* 0x000000ffff1c7224 */ /* 0x000fe400078e0097 */
[----:B------:R-:W0:Y:S01]  /*5540*/  MUFU.EX2 R30, R30 ;  /* 0x0000001e001e7308 */ /* 0x000e220000000800 */
[----:B-1----:R-:W-:-:S07]  /*5550*/  FADD.FTZ R0, R26, R21 ;  /* 0x000000151a007221 */ /* 0x002fce0000010000 */
[----:B------:R1:W3:Y:S01]  /*5560*/  MUFU.EX2 R195, R2 ;  /* 0x0000000200c37308 */ /* 0x0002e20000000800 */
[C---:B--2---:R-:W-:Y:S01]  /*5570*/  FADD.FTZ R5, R27.reuse, R0 ;  /* 0x000000001b057221 */ /* 0x044fe20000010000 */
[----:B------:R-:W-:Y:S01]  /*5580*/  F2FP.BF16.F32.PACK_AB R193, R27, R26 ;  /* 0x0000001a1bc1723e */ /* 0x000fe200000010ff */
[--C-:B------:R-:W-:Y:S02]  /*5590*/  IMAD.MOV.U32 R27, RZ, RZ, R151.reuse ;  /* 0x000000ffff1b7224 */ /* 0x100fe400078e0097 */
[----:B------:R-:W-:Y:S02]  /*55a0*/  IMAD.MOV.U32 R26, RZ, RZ, R151 ;  /* 0x000000ffff1a7224 */ /* 0x000fe400078e0097 */
[----:B0-----:R-:W-:Y:S01]  /*55b0*/  FADD.FTZ R0, R30, R5 ;  /* 0x000000051e007221 */ /* 0x001fe20000010000 */
[----:B-1----:R-:W-:-:S03]  /*55c0*/  IMAD.MOV.U32 R2, RZ, RZ, 0x3f800000 ;  /* 0x3f800000ff027424 */ /* 0x002fc600078e00ff */
        /* <DEDUP_REMOVED lines=77> */
.L_x_203:
[----:B------:R-:W-:Y:S01]  /*5aa0*/  R2UR UR5, R229 ;  /* 0x00000000e50572ca */ /* 0x000fe200000e0000 */
[----:B------:R-:W-:-:S04]  /*5ab0*/  UISETP.NE.AND UP0, UPT, UR39, 0x1, UPT ;  /* 0x000000012700788c */ /* 0x000fc8000bf05270 */
[----:B------:R-:W-:-:S08]  /*5ac0*/  USEL UR4, URZ, 0x1, UP0 ;  /* 0x000000013f047887 */ /* 0x000fd00008000000 */
[----:B------:R-:W-:-:S06]  /*5ad0*/  ULOP3.LUT UR4, UR5, UR4, URZ, 0x3c, !UPT ;  /* 0x0000000405047292 */ /* 0x000fcc000f8e3c3f */
[----:B------:R-:W-:Y:S01]  /*5ae0*/  IMAD.U32 R16, RZ, RZ, UR4 ;  /* 0x00000004ff107e24 */ /* 0x000fe2000f8e00ff */
[----:B------:R-:W-:Y:S06]  /*5af0*/  @!P0 BRA `(.L_x_193) ;  /* 0x0000000000048947 */ /* 0x000fec0003800000 */
[----:B------:R-:W-:Y:S01]  /*5b00*/  BPT.TRAP 0x1 ;  /* 0x000000040000795c */ /* 0x000fe20000300000 */
.L_x_193:
        /* <DEDUP_REMOVED lines=13> */
.L_x_194:
[----:B-1----:R-:W-:Y:S05]  /*5be0*/  @P1 BRA `(.L_x_195) ;  /* 0x0000000000081947 */ /* 0x002fea0003800000 */
[----:B------:R-:W1:Y:S02]  /*5bf0*/  SYNCS.PHASECHK.TRANS64.TRYWAIT P1, [UR60+0x38830], R3 ;  /* 0x03883003ff0075a7 */ /* 0x000e64000802017c */
[----:B-1----:R-:W-:Y:S05]  /*5c00*/  @!P1 BRA `(.L_x_196) ;  /* 0x000000d4004c9947 */ /* 0x002fea0003800000 */
.L_x_195:
        /* <DEDUP_REMOVED lines=655> */
.L_x_197:
[----:B------:R-:W-:Y:S01]  /*8500*/  R2UR UR5, R229 ;  /* 0x00000000e50572ca */ /* 0x000fe200000e0000 */
[----:B------:R-:W-:-:S12]  /*8510*/  ULEA UR4, UR39, UR61, 0x3 ;  /* 0x0000003d27047291 */ /* 0x000fd8000f8e183f */
[----:B------:R-:W-:-:S05]  /*8520*/  IMAD.U32 R0, RZ, RZ, UR5 ;  /* 0x00000005ff007e24 */ /* 0x000fca000f8e00ff */
[----:B------:R-:W-:-:S04]  /*8530*/  SHF.L.U32 R0, R0, 0x1f, RZ ;  /* 0x0000001f00007819 */ /* 0x000fc800000006ff */
[----:B------:R2:W3:Y:S01]  /*8540*/  SYNCS.PHASECHK.TRANS64.TRYWAIT P1, [UR4+0x38850], R0 ;  /* 0x03885000ff0075a7 */ /* 0x0004e20008020144 */
[----:B------:R-:W-:Y:S05]  /*8550*/  @!P0 BRA `(.L_x_198) ;  /* 0x0000000000048947 */ /* 0x000fea0003800000 */
[----:B------:R-:W-:Y:S01]  /*8560*/  BPT.TRAP 0x1 ;  /* 0x000000040000795c */ /* 0x000fe20000300000 */
.L_x_198:
[----:B---3--:R-:W-:Y:S05]  /*8570*/  @P1 BRA `(.L_x_199) ;  /* 0x0000000000081947 */ /* 0x008fea0003800000 */
[----:B------:R-:W3:Y:S02]  /*8580*/  SYNCS.PHASECHK.TRANS64.TRYWAIT P1, [UR4+0x38850], R0 ;  /* 0x03885000ff0075a7 */ /* 0x000ee40008020144 */
[----:B---3--:R-:W-:Y:S05]  /*8590*/  @!P1 BRA `(.L_x_200) ;  /* 0x000000ac00009947 */ /* 0x008fea0003800000 */
.L_x_199:
        /* <DEDUP_REMOVED lines=36> */
.L_x_201:
[----:B--23--:R-:W-:Y:S01]  /*87e0*/  FMNMX.FTZ R0, R184, R21, !PT ;  /* 0x00000015b8007209 */ /* 0x00cfe20007810000 */
[----:B------:R-:W-:Y:S01]  /*87f0*/  ULDC UR5, c[0x0][0x988] ;  /* 0x0002620000057ab9 */ /* 0x000fe20000000800 */
[----:B------:R-:W-:Y:S01]  /*8800*/  FMNMX.FTZ R2, R186, R20, !PT ;  /* 0x00000014ba027209 */ /* 0x000fe20007810000 */
[----:B------:R-:W2:Y:S01]  /*8810*/  S2UR UR6, SR_CgaCtaId ;  /* 0x00000000000679c3 */ /* 0x000ea20000008800 */
[----:B01----:R-:W-:Y:S01]  /*8820*/  FMNMX.FTZ R3, R185, R0, !PT ;  /* 0x00000000b9037209 */ /* 0x003fe20007810000 */
        /* <DEDUP_REMOVED lines=12> */
[----:B--2---:R-:W-:Y:S01]  /*88f0*/  UPRMT UR60, UR6, 0x654, UR60 ;  /* 0x00000654063c7896 */ /* 0x004fe2000800003c */
        /* <DEDUP_REMOVED lines=40> */
[----:B------:R-:W-:Y:S03]  /*8b80*/  MUFU.EX2 R0, R21 ;  /* 0x0000001500007308 */ /* 0x000fe60000000800 */
[--C-:B------:R-:W-:Y:S01]  /*8b90*/  FFMA.FTZ R192, R152, UR5, -R20.reuse ;  /* 0x0000000598c07c23 */ /* 0x100fe20008010814 */
[----:B------:R-:W-:Y:S01]  /*8ba0*/  FMUL.FTZ R152, R3, UR5 ;  /* 0x0000000503987c20 */ /* 0x000fe20008410000 */
[--C-:B------:R-:W-:Y:S01]  /*8bb0*/  FFMA.FTZ R208, R184, UR5, -R20.reuse ;  /* 0x00000005b8d07c23 */ /* 0x100fe20008010814 */
[--C-:B------:R-:W-:Y:S01]  /*8bc0*/  FFMA.FTZ R204, R176, UR5, -R20.reuse ;  /* 0x00000005b0cc7c23 */ /* 0x100fe20008010814 */
[----:B------:R-:W-:Y:S01]  /*8bd0*/  FFMA.FTZ R185, R185, UR5, -R20 ;  /* 0x00000005b9b97c23 */ /* 0x000fe20008010814 */
[----:B------:R-:W-:Y:S01]  /*8be0*/  FFMA.FTZ R209, R186, UR5, -R152 ;  /* 0x00000005bad17c23 */ /* 0x000fe20008010898 */
[----:B------:R-:W-:Y:S01]  /*8bf0*/  FFMA.FTZ R176, R181, UR5, -R20 ;  /* 0x00000005b5b07c23 */ /* 0x000fe20008010814 */
[----:B------:R-:W-:Y:S01]  /*8c00*/  FFMA.FTZ R181, R187, UR5, -R152 ;  /* 0x00000005bbb57c23 */ /* 0x000fe20008010898 */
[----:B------:R-:W0:Y:S01]  /*8c10*/  MUFU.EX2 R208, R208 ;  /* 0x000000d000d07308 */ /* 0x000e220000000800 */
[----:B------:R-:W-:Y:S01]  /*8c20*/  FFMA.FTZ R210, R188, UR5, -R20 ;  /* 0x00000005bcd27c23 */ /* 0x000fe20008010814 */
[----:B------:R-:W-:Y:S01]  /*8c30*/  FFMA.FTZ R211, R190, UR5, -R152 ;  /* 0x00000005bed37c23 */ /* 0x000fe20008010898 */
[--C-:B------:R-:W-:Y:S01]  /*8c40*/  FFMA.FTZ R184, R189, UR5, -R20.reuse ;  /* 0x00000005bdb87c23 */ /* 0x100fe20008010814 */
[----:B------:R-:W-:Y:S01]  /*8c50*/  FFMA.FTZ R206, R180, UR5, -R20 ;  /* 0x00000005b4ce7c23 */ /* 0x000fe20008010814 */
[--C-:B------:R-:W-:Y:S01]  /*8c60*/  FFMA.FTZ R180, R191, UR5, -R152.reuse ;  /* 0x00000005bfb47c23 */ /* 0x100fe20008010898 */
[----:B------:R-:W-:Y:S01]  /*8c70*/  FFMA.FTZ R205, R178, UR5, -R152 ;  /* 0x00000005b2cd7c23 */ /* 0x000fe20008010898 */
[--C-:B------:R-:W-:Y:S01]  /*8c80*/  FFMA.FTZ R200, R168, UR5, -R20.reuse ;  /* 0x00000005a8c87c23 */ /* 0x100fe20008010814 */
[----:B------:R-:W-:Y:S01]  /*8c90*/  MUFU.EX2 R2, R2 ;  /* 0x0000000200027308 */ /* 0x000fe20000000800 */
[--C-:B------:R-:W-:Y:S01]  /*8ca0*/  FFMA.FTZ R177, R177, UR5, -R20.reuse ;  /* 0x00000005b1b17c23 */ /* 0x100fe20008010814 */
[----:B------:R-:W-:Y:S01]  /*8cb0*/  FFMA.FTZ R168, R173, UR5, -R20 ;  /* 0x00000005ada87c23 */ /* 0x000fe20008010814 */
[----:B------:R-:W-:Y:S01]  /*8cc0*/  FFMA.FTZ R173, R179, UR5, -R152 ;  /* 0x00000005b3ad7c23 */ /* 0x000fe20008010898 */
[----:B------:R-:W-:Y:S01]  /*8cd0*/  FFMA.FTZ R194, R156, UR5, -R20 ;  /* 0x000000059cc27c23 */ /* 0x000fe20008010814 */
[----:B------:R-:W-:Y:S01]  /*8ce0*/  FFMA.FTZ R207, R182, UR5, -R152 ;  /* 0x00000005b6cf7c23 */ /* 0x000fe20008010898 */
[----:B------:R-:W-:Y:S01]  /*8cf0*/  FFMA.FTZ R202, R172, UR5, -R20 ;  /* 0x00000005acca7c23 */ /* 0x000fe20008010814 */
[----:B------:R-:W-:Y:S01]  /*8d00*/  FFMA.FTZ R172, R183, UR5, -R152 ;  /* 0x00000005b7ac7c23 */ /* 0x000fe20008010898 */
[----:B------:R-:W1:Y:S01]  /*8d10*/  MUFU.EX2 R209, R209 ;  /* 0x000000d100d17308 */ /* 0x000e620000000800 */
[----:B0-----:R-:W-:Y:S01]  /*8d20*/  FFMA.FTZ R18, R0, R18, R208 ;  /* 0x0000001200127223 */ /* 0x001fe200000100d0 */
[----:B------:R-:W-:Y:S01]  /*8d30*/  FFMA.FTZ R21, R153, UR5, -R20 ;  /* 0x0000000599157c23 */ /* 0x000fe20008010814 */
[----:B------:R-:W-:Y:S01]  /*8d40*/  FFMA.FTZ R201, R170, UR5, -R152 ;  /* 0x00000005aac97c23 */ /* 0x000fe20008010898 */
[--C-:B------:R-:W-:Y:S01]  /*8d50*/  FFMA.FTZ R196, R160, UR5, -R20.reuse ;  /* 0x00000005a0c47c23 */ /* 0x100fe20008010814 */
[--C-:B------:R-:W-:Y:S01]  /*8d60*/  FFMA.FTZ R169, R169, UR5, -R20.reuse ;  /* 0x00000005a9a97c23 */ /* 0x100fe20008010814 */
[----:B------:R-:W-:Y:S01]  /*8d70*/  FFMA.FTZ R160, R165, UR5, -R20 ;  /* 0x00000005a5a07c23 */ /* 0x000fe20008010814 */
[--C-:B------:R-:W-:Y:S01]  /*8d80*/  FFMA.FTZ R165, R171, UR5, -R152.reuse ;  /* 0x00000005aba57c23 */ /* 0x100fe20008010898 */
        /* <DEDUP_REMOVED lines=8> */
[----:B------:R-:W2:Y:S01]  /*8e10*/  MUFU.EX2 R181, R181 ;  /* 0x000000b500b57308 */ /* 0x000ea20000000800 */
[----:B-1----:R-:W-:Y:S01]  /*8e20*/  FFMA.FTZ R156, R2, R5, R209 ;  /* 0x00000005029c7223 */ /* 0x002fe200000100d1 */
[--C-:B------:R-:W-:Y:S01]  /*8e30*/  FFMA.FTZ R193, R154, UR5, -R152.reuse ;  /* 0x000000059ac17c23 */ /* 0x100fe20008010898 */
[--C-:B------:R-:W-:Y:S01]  /*8e40*/  FFMA.FTZ R199, R166, UR5, -R152.reuse ;  /* 0x00000005a6c77c23 */ /* 0x100fe20008010898 */
[----:B------:R-:W-:-:S04]  /*8e50*/  FFMA.FTZ R195, R158, UR5, -R152 ;  /* 0x000000059ec37c23 */ /* 0x000fc80008010898 */
        /* <DEDUP_REMOVED lines=79> */
.L_x_202:
        /* <DEDUP_REMOVED lines=34> */
.L_x_192:
        /* <DEDUP_REMOVED lines=131> */
.L_x_204:
        /* <DEDUP_REMOVED lines=10> */
.L_x_205:
[----:B-1----:R-:W-:Y:S05]  /*9e40*/  @P1 BRA `(.L_x_206) ;  /* 0x0000000000081947 */ /* 0x002fea0003800000 */
[----:B------:R-:W1:Y:S02]  /*9e50*/  SYNCS.PHASECHK.TRANS64.TRYWAIT P1, [UR7+0x38850], R0 ;  /* 0x03885000ff0075a7 */ /* 0x000e640008020147 */
[----:B-1----:R-:W-:Y:S05]  /*9e60*/  @!P1 BRA `(.L_x_207) ;  /* 0x0000009000e49947 */ /* 0x002fea0003800000 */
.L_x_206:
[----:B------:R-:W-:Y:S01]  /*9e70*/  UIADD3 UR4, UR4, 0x400, URZ ;  /* 0x0000040004047890 */ /* 0x000fe2000fffe03f */
[----:B------:R-:W-:Y:S01]  /*9e80*/  WARPGROUP.ARRIVE ;  /* 0x00000000000079c5 */ /* 0x000fe20000000000 */
[----:B------:R-:W-:Y:S01]  /*9e90*/  UMOV UR11, 0x40000040 ;  /* 0x40000040000b7882 */ /* 0x000fe20000000000 */
[----:B-1----:R-:W1:Y:S01]  /*9ea0*/  SHFL.BFLY PT, R7, R18, 0x2, 0x1f ;  /* 0x0c401f0012077f89 */ /* 0x002e6200000e0000 */
[----:B------:R-:W-:Y:S01]  /*9eb0*/  USHF.R.U32.HI UR4, URZ, 0x4, UR4 ;  /* 0x000000043f047899 */ /* 0x000fe20008011604 */
[----:B------:R-:W-:Y:S02]  /*9ec0*/  IMAD.MOV.U32 R6, RZ, RZ, RZ ;  /* 0x000000ffff067224 */ /* 0x000fe400078e00ff */
[----:B0-----:R-:W0:Y:S01]  /*9ed0*/  SHFL.BFLY PT, R0, R5, 0x2, 0x1f ;  /* 0x0c401f0005007f89 */ /* 0x001e2200000e0000 */
[----:B------:R-:W-:Y:S01]  /*9ee0*/  ULOP3.LUT UR4, UR4, 0x3fff, URZ, 0xc0, !UPT ;  /* 0x00003fff04047892 */ /* 0x000fe2000f8ec03f */
[----:B------:R-:W-:-:S03]  /*9ef0*/  IMAD.U32 R13, RZ, RZ, UR5 ;  /* 0x00000005ff0d7e24 */ /* 0x000fc6000f8e00ff */
[----:B------:R-:W-:-:S04]  /*9f00*/  ULOP3.LUT UR4, UR4, 0x2800000, URZ, 0xfc, !UPT ;  /* 0x0280000004047892 */ /* 0x000fc8000f8efc3f */
[----:B------:R-:W-:-:S04]  /*9f10*/  UIMAD UR4, UR38, 0xa00, UR4 ;  /* 0x00000a00260478a4 */ /* 0x000fc8000f8e0204 */
[----:B------:R-:W-:-:S03]  /*9f20*/  UIADD3 UR6, UR4, 0x80, URZ ;  /* 0x0000008004067890 */ /* 0x000fc6000fffe03f */
[----:B------:R-:W-:Y:S02]  /*9f30*/  UMOV UR10, UR4 ;  /* 0x00000004000a7c82 */ /* 0x000fe40008000000 */
[----:B------:R-:W-:Y:S01]  /*9f40*/  HGMMA.64x256x16.F32.BF16 R24, R208, gdesc[UR8].tnspB, R24, gsb0 ;  /* 0x43e00008d0187df0 */ /* 0x000fe20008001818 */
[----:B------:R-:W-:Y:S01]  /*9f50*/  UMOV UR11, 0x40000040 ;  /* 0x40000040000b7882 */ /* 0x000fe20000000000 */
[----:B------:R-:W-:Y:S01]  /*9f60*/  UMOV UR10, UR6 ;  /* 0x00000006000a7c82 */ /* 0x000fe20008000000 */
[----:B------:R-:W-:Y:S01]  /*9f70*/  UIADD3 UR6, UR4, 0x100, URZ ;  /* 0x0000010004067890 */ /* 0x000fe2000fffe03f */
[----:B-1----:R-:W-:Y:S01]  /*9f80*/  FADD.FTZ R7, R7, R18 ;  /* 0x0000001207077221 */ /* 0x002fe20000010000 */
[----:B0-----:R-:W-:Y:S01]  /*9f90*/  FADD.FTZ R2, R0, R5 ;  /* 0x0000000500027221 */ /* 0x001fe20000010000 */
[----:B------:R-:W-:-:S03]  /*9fa0*/  IMAD.MOV.U32 R5, RZ, RZ, RZ ;  /* 0x000000ffff057224 */ /* 0x000fc600078e00ff */
[----:B------:R-:W0:Y:S04]  /*9fb0*/  SHFL.BFLY PT, R0, R7, 0x1, 0x1f ;  /* 0x0c201f0007007f89 */ /* 0x000e2800000e0000 */
[----:B------:R-:W1:Y:S01]  /*9fc0*/  SHFL.BFLY PT, R9, R2, 0x1, 0x1f ;  /* 0x0c201f0002097f89 */ /* 0x000e6200000e0000 */
[----:B0-----:R-:W-:Y:S01]  /*9fd0*/  FADD.FTZ R11, R7, R0 ;  /* 0x00000000070b7221 */ /* 0x001fe20000010000 */
[----:B------:R-:W-:Y:S01]  /*9fe0*/  IMAD.U32 R7, RZ, RZ, UR5 ;  /* 0x00000005ff077e24 */ /* 0x000fe2000f8e00ff */
[----:B------:R-:W-:Y:S01]  /*9ff0*/  MOV R0, 0xff800000 ;  /* 0xff80000000007802 */ /* 0x000fe20000000f00 */
[----:B-1----:R-:W-:Y:S02]  /*a000*/  FADD.FTZ R12, R2, R9 ;  /* 0x00000009020c7221 */ /* 0x002fe40000010000 */
[----:B------:R-:W-:Y:S01]  /*a010*/  FSETP.NE.FTZ.AND P1, PT, R11, RZ, PT ;  /* 0x000000ff0b00720b */ /* 0x000fe20003f35000 */
[----:B------:R-:W-:-:S02]  /*a020*/  IMAD.MOV.U32 R2, RZ, RZ, -0x800000 ;  /* 0xff800000ff027424 */ /* 0x000fc400078e00ff */
[----:B------:R-:W-:-:S10]  /*a030*/  FSETP.NE.FTZ.AND P2, PT, R12, RZ, PT ;  /* 0x000000ff0c00720b */ /* 0x000fd40003f55000 */
[----:B------:R-:W0:Y:S01]  /*a040*/  @P1 MUFU.LG2 R8, R11 ;  /* 0x0000000b00081308 */ /* 0x000e220000000c00 */
[----:B------:R-:W-:Y:S02]  /*a050*/  @P1 FMUL.FTZ R7, R7, 0.69314718246459960938 ;  /* 0x3f31721807071820 */ /* 0x000fe40000410000 */
[----:B------:R-:W-:-:S05]  /*a060*/  @P2 FMUL.FTZ R13, R13, 0.69314718246459960938 ;  /* 0x3f3172180d0d2820 */ /* 0x000fca0000410000 */
        /* <DEDUP_REMOVED lines=31> */
[----:B0-23--:R-:W-:Y:S05]  /*a260*/  @!P0 BRA `(.L_x_208) ;  /* 0x0000000000048947 */ /* 0x00dfea0003800000 */
[----:B------:R-:W-:Y:S01]  /*a270*/  BPT.TRAP 0x1 ;  /* 0x000000040000795c */ /* 0x000fe20000300000 */
.L_x_208:
[----:B------:R-:W-:Y:S01]  /*a280*/  UIADD3 UR4, UR7, 0x38860, URZ ;  /* 0x0003886007047890 */ /* 0x000fe2000fffe03f */
[----:B------:R-:W-:Y:S01]  /*a290*/  R2UR UR6, R219 ;  /* 0x00000000db0672ca */ /* 0x000fe200000e0000 */
[----:B------:R-:W-:Y:S01]  /*a2a0*/  UIADD3 UR38, UR38, 0x1, URZ ;  /* 0x0000000126267890 */ /* 0x000fe2000fffe03f */
[----:B------:R-:W-:Y:S01]  /*a2b0*/  R2UR UR5, R16 ;  /* 0x00000000100572ca */ /* 0x000fe200000e0000 */
[----:B------:R-:W-:Y:S01]  /*a2c0*/  UPRMT UR4, UR8, 0x654, UR4 ;  /* 0x0000065408047896 */ /* 0x000fe20008000004 */
[-C--:B------:R-:W-:Y:S01]  /*a2d0*/  FMUL.FTZ R3, R83, R5.reuse ;  /* 0x0000000553037220 */ /* 0x080fe20000410000 */
[----:B------:R-:W-:Y:S01]  /*a2e0*/  UISETP.NE.AND UP0, UPT, UR38, 0x2, UPT ;  /* 0x000000022600788c */ /* 0x000fe2000bf05270 */
[-C--:B------:R-:W-:Y:S01]  /*a2f0*/  FMUL.FTZ R165, R27, R5.reuse ;  /* 0x000000051ba57220 */ /* 0x080fe20000410000 */
[-C--:B------:R-:W-:Y:S01]  /*a300*/  FMUL.FTZ R163, R35, R5.reuse ;  /* 0x0000000523a37220 */ /* 0x080fe20000410000 */
[-C--:B------:R-:W-:Y:S01]  /*a310*/  FMUL.FTZ R161, R43, R5.reuse ;  /* 0x000000052ba17220 */ /* 0x080fe20000410000 */
[-C--:B------:R-:W-:Y:S01]  /*a320*/  FMUL.FTZ R159, R51, R5.reuse ;  /* 0x00000005339f7220 */ /* 0x080fe20000410000 */
[-C--:B------:R-:W-:Y:S01]  /*a330*/  FMUL.FTZ R157, R59, R5.reuse ;  /* 0x000000053b9d7220 */ /* 0x080fe20000410000 */
[-C--:B------:R-:W-:Y:S01]  /*a340*/  FMUL.FTZ R155, R67, R5.reuse ;  /* 0x00000005439b7220 */ /* 0x080fe20000410000 */
[----:B------:R-:W-:Y:S01]  /*a350*/  SYNCS.ARRIVE.TRANS64.RED.A1T0 RZ, [UR4], RZ ;  /* 0x000000ffffff79a7 */ /* 0x000fe20008100404 */
[----:B------:R-:W-:Y:S01]  /*a360*/  USEL UR4, URZ, 0x1, UP0 ;  /* 0x000000013f047887 */ /* 0x000fe20008000000 */
[-C--:B------:R-:W-:Y:S01]  /*a370*/  FMUL.FTZ R153, R75, R5.reuse ;  /* 0x000000054b997220 */ /* 0x080fe20000410000 */
[----:B------:R-:W-:Y:S01]  /*a380*/  UIADD3 UR6, UR6, 0x1, URZ ;  /* 0x0000000106067890 */ /* 0x000fe2000fffe03f */
[-C--:B------:R-:W-:Y:S01]  /*a390*/  FMUL.FTZ R83, R87, R5.reuse ;  /* 0x0000000557537220 */ /* 0x080fe20000410000 */
[----:B------:R-:W-:Y:S01]  /*a3a0*/  ULOP3.LUT UR5, UR5, UR4, URZ, 0x3c, !UPT ;  /* 0x0000000405057292 */ /* 0x000fe2000f8e3c3f */
        /* <DEDUP_REMOVED lines=114> */
[----:B------:R-:W-:Y:S01]  /*aad0*/  IMAD.U32 R219, RZ, RZ, UR6 ;  /* 0x00000006ffdb7e24 */ /* 0x000fe2000f8e00ff */
[----:B------:R-:W-:Y:S01]  /*aae0*/  PLOP3.LUT P0, PT, PT, PT, PT, 0x8, 0x0 ;  /* 0x000000000000781c */ /* 0x000fe20003f0e170 */
[-C--:B------:R-:W-:Y:S01]  /*aaf0*/  FMUL.FTZ R143, R143, R5.reuse ;  /* 0x000000058f8f7220 */ /* 0x080fe20000410000 */
[-C--:B------:R-:W-:Y:S01]  /*ab00*/  FMUL.FTZ R146, R146, R5.reuse ;  /* 0x0000000592927220 */ /* 0x080fe20000410000 */
[----:B------:R-:W-:Y:S01]  /*ab10*/  FMUL.FTZ R147, R147, R5 ;  /* 0x0000000593937220 */ /* 0x000fe20000410000 */
[----:B------:R-:W-:-:S02]  /*ab20*/  IMAD.U32 R16, RZ, RZ, UR5 ;  /* 0x00000005ff107e24 */ /* 0x000fc4000f8e00ff */
[-C--:B------:R-:W-:Y:S01]  /*ab30*/  FMUL.FTZ R150, R150, R5.reuse ;  /* 0x0000000596967220 */ /* 0x080fe20000410000 */
[----:B------:R-:W-:Y:S01]  /*ab40*/  FMUL.FTZ R151, R151, R5 ;  /* 0x0000000597977220 */ /* 0x000fe20000410000 */
[----:B------:R-:W-:-:S12]  /*ab50*/  USEL UR38, UR38, URZ, UP0 ;  /* 0x0000003f26267287 */ /* 0x000fd80008000000 */
.L_x_184:
[----:B------:R-:W0:Y:S08]  /*ab60*/  S2UR UR4, SR_CgaCtaId ;  /* 0x00000000000479c3 */ /* 0x000e300000008800 */
[----:B------:R-:W-:Y:S06]  /*ab70*/  BAR.SYNC.DEFER_BLOCKING 0x5, 0x180 ;  /* 0x0146000000007b1d */ /* 0x000fec0000010000 */
[----:B------:R-:W-:Y:S01]  /*ab80*/  UMOV UR10, 0x400 ;  /* 0x00000400000a7882 */ /* 0x000fe20000000000 */
[----:B------:R-:W-:Y:S01]  /*ab90*/  BSSY B0, `(.L_x_209) ;  /* 0x00002f3000007945 */ /* 0x000fe20003800000 */
[----:B0-----:R-:W-:-:S09]  /*aba0*/  ULEA UR10, UR4, UR10, 0x18 ;  /* 0x0000000a040a7291 */ /* 0x001fd2000f8ec03f */
[----:B------:R-:W0:Y:S02]  /*abb0*/  LDS.128 R4, [UR10+0x388d0] ;  /* 0x0388d00aff047984 */ /* 0x000e240008000c00 */
[----:B0-----:R-:W-:Y:S02]  /*abc0*/  R2UR UR5, R5 ;  /* 0x00000000050572ca */ /* 0x001fe400000e0000 */
[----:B------:R-:W-:Y:S02]  /*abd0*/  R2UR UR6, R6 ;  /* 0x00000000060672ca */ /* 0x000fe400000e0000 */
[----:B------:R-:W-:Y:S01]  /*abe0*/  R2UR UR7, R7 ;  /* 0x00000000070772ca */ /* 0x000fe200000e0000 */
[----:B------:R-:W-:Y:S06]  /*abf0*/  BAR.ARV 0x4, 0x180 ;  /* 0x0106000000007b1d */ /* 0x000fec0000002000 */
[----:B------:R-:W-:Y:S08]  /*ac00*/  @P0 BRA `(.L_x_210) ;  /* 0x0000002000100947 */ /* 0x000ff00003800000 */
[----:B------:R-:W0:Y:S01]  /*ac10*/  S2UR UR4, SR_SWINHI ;  /* 0x00000000000479c3 */ /* 0x000e220000002f00 */
[----:B------:R-:W-:-:S07]  /*ac20*/  IMAD.MOV.U32 R94, RZ, RZ, 0x2 ;  /* 0x00000002ff5e7424 */ /* 0x000fce00078e00ff */
[----:B------:R-:W-:Y:S01]  /*ac30*/  BAR.SYNC.DEFER_BLOCKING 0x1, 0x100 ;  /* 0x0044000000007b1d */ /* 0x000fe20000010000 */
[----:B------:R-:W-:Y:S02]  /*ac40*/  F2FP.BF16.F32.PACK_AB R24, R25, R24 ;  /* 0x000000181918723e */ /* 0x000fe400000010ff */
[----:B------:R-:W-:Y:S02]  /*ac50*/  F2FP.BF16.F32.PACK_AB R25, R165, R26 ;  /* 0x0000001aa519723e */ /* 0x000fe400000010ff */
[----:B------:R-:W-:Y:S02]  /*ac60*/  F2FP.BF16.F32.PACK_AB R32, R33, R32 ;  /* 0x000000202120723e */ /* 0x000fe400000010ff */
[----:B------:R-:W-:Y:S02]  /*ac70*/  F2FP.BF16.F32.PACK_AB R26, R29, R28 ;  /* 0x0000001c1d1a723e */ /* 0x000fe400000010ff */
[----:B------:R-:W-:Y:S02]  /*ac80*/  F2FP.BF16.F32.PACK_AB R27, R164, R27 ;  /* 0x0000001ba41b723e */ /* 0x000fe400000010ff */
[----:B------:R-:W-:-:S02]  /*ac90*/  F2FP.BF16.F32.PACK_AB R33, R163, R34 ;  /* 0x00000022a321723e */ /* 0x000fc400000010ff */
[----:B------:R-:W-:Y:S02]  /*aca0*/  F2FP.BF16.F32.PACK_AB R40, R41, R40 ;  /* 0x000000282928723e */ /* 0x000fe400000010ff */
[----:B------:R-:W-:Y:S02]  /*acb0*/  F2FP.BF16.F32.PACK_AB R34, R37, R36 ;  /* 0x000000242522723e */ /* 0x000fe400000010ff */
[----:B------:R-:W-:Y:S02]  /*acc0*/  F2FP.BF16.F32.PACK_AB R35, R162, R35 ;  /* 0x00000023a223723e */ /* 0x000fe400000010ff */
[----:B------:R-:W-:Y:S02]  /*acd0*/  F2FP.BF16.F32.PACK_AB R41, R161, R42 ;  /* 0x0000002aa129723e */ /* 0x000fe400000010ff */
[----:B------:R-:W-:Y:S01]  /*ace0*/  F2FP.BF16.F32.PACK_AB R48, R49, R48 ;  /* 0x000000303130723e */ /* 0x000fe200000010ff */
[----:B------:R-:W-:Y:S01]  /*acf0*/  UMOV UR8, UR10 ;  /* 0x0000000a00087c82 */ /* 0x000fe20008000000 */
[----:B0-----:R-:W-:Y:S01]  /*ad00*/  UMOV UR9, UR4 ;  /* 0x0000000400097c82 */ /* 0x001fe20008000000 */
[----:B------:R-:W-:Y:S01]  /*ad10*/  F2FP.BF16.F32.PACK_AB R42, R45, R44 ;  /* 0x0000002c2d2a723e */ /* 0x000fe200000010ff */
[----:B------:R-:W-:Y:S01]  /*ad20*/  IMAD.WIDE R94, R225, R94, UR8 ;  /* 0x00000008e15e7e25 */ /* 0x000fe2000f8e025e */
[----:B------:R-:W-:-:S02]  /*ad30*/  F2FP.BF16.F32.PACK_AB R43, R160, R43 ;  /* 0x0000002ba02b723e */ /* 0x000fc400000010ff */
[----:B------:R-:W-:Y:S02]  /*ad40*/  F2FP.BF16.F32.PACK_AB R49, R159, R50 ;  /* 0x000000329f31723e */ /* 0x000fe400000010ff */
[C---:B------:R-:W-:Y:S02]  /*ad50*/  IADD3 R169, P1, R94.reuse, 0x20, RZ ;  /* 0x000000205ea97810 */ /* 0x040fe40007f3e0ff */
[C---:B------:R-:W-:Y:S02]  /*ad60*/  IADD3 R171, P0, R94.reuse, 0x40, RZ ;  /* 0x000000405eab7810 */ /* 0x040fe40007f1e0ff */
[C---:B------:R-:W-:Y:S01]  /*ad70*/  IADD3 R173, P4, R94.reuse, 0x60, RZ ;  /* 0x000000605ead7810 */ /* 0x040fe20007f9e0ff */
[--C-:B------:R-:W-:Y:S01]  /*ad80*/  IMAD.X R7, RZ, RZ, R95.reuse, P1 ;  /* 0x000000ffff077224 */ /* 0x100fe200008e065f */
[C---:B------:R-:W-:Y:S01]  /*ad90*/  IADD3 R175, P3, R94.reuse, 0x4000, RZ ;  /* 0x000040005eaf7810 */ /* 0x040fe20007f7e0ff */
[--C-:B------:R-:W-:Y:S01]  /*ada0*/  IMAD.X R9, RZ, RZ, R95.reuse, P0 ;  /* 0x000000ffff097224 */ /* 0x100fe200000e065f */
[----:B------:R-:W-:Y:S01]  /*adb0*/  LOP3.LUT R5, R94, 0x380, RZ, 0xc0, !PT ;  /* 0x000003805e057812 */ /* 0x000fe200078ec0ff */
[----:B------:R-:W-:Y:S01]  /*adc0*/  IMAD.X R11, RZ, RZ, R95, P4 ;  /* 0x000000ffff0b7224 */ /* 0x000fe200020e065f */
[----:B------:R-:W-:-:S02]  /*add0*/  LOP3.LUT R6, R169, 0x380, RZ, 0xc0, !PT ;  /* 0x00000380a9067812 */ /* 0x000fc400078ec0ff */
[C---:B------:R-:W-:Y:S02]  /*ade0*/  IADD3 R177, P6, R94.reuse, 0x4020, RZ ;  /* 0x000040205eb17810 */ /* 0x040fe40007fde0ff */
[C---:B------:R-:W-:Y:S02]  /*adf0*/  IADD3 R179, P5, R94.reuse, 0x4040, RZ ;  /* 0x000040405eb37810 */ /* 0x040fe40007fbe0ff */
[C---:B------:R-:W-:Y:S01]  /*ae00*/  IADD3 R181, P2, R94.reuse, 0x4060, RZ ;  /* 0x000040605eb57810 */ /* 0x040fe20007f5e0ff */
[--C-:B------:R-:W-:Y:S01]  /*ae10*/  IMAD.X R15, RZ, RZ, R95.reuse, P6 ;  /* 0x000000ffff0f7224 */ /* 0x100fe200030e065f */
[----:B------:R-:W-:Y:S01]  /*ae20*/  IADD3 R183, P1, R94, 0x8000, RZ ;  /* 0x000080005eb77810 */ /* 0x000fe20007f3e0ff */
[--C-:B------:R-:W-:Y:S01]  /*ae30*/  IMAD.X R19, RZ, RZ, R95.reuse, P5 ;  /* 0x000000ffff137224 */ /* 0x100fe200028e065f */
[----:B------:R-:W-:Y:S01]  /*ae40*/  LOP3.LUT R8, R171, 0x380, RZ, 0xc0, !PT ;  /* 0x00000380ab087812 */ /* 0x000fe200078ec0ff */
[--C-:B------:R-:W-:Y:S01]  /*ae50*/  IMAD.X R21, RZ, RZ, R95.reuse, P2 ;  /* 0x000000ffff157224 */ /* 0x100fe200010e065f */
[----:B------:R-:W-:Y:S01]  /*ae60*/  LOP3.LUT R10, R173, 0x380, RZ, 0xc0, !PT ;  /* 0x00000380ad0a7812 */ /* 0x000fe200078ec0ff */
[----:B------:R-:W-:Y:S01]  /*ae70*/  IMAD.X R31, RZ, RZ, R95, P1 ;  /* 0x000000ffff1f7224 */ /* 0x000fe200008e065f */
[----:B------:R-:W-:-:S02]  /*ae80*/  LOP3.LUT R12, R175, 0x380, RZ, 0xc0, !PT ;  /* 0x00000380af0c7812 */ /* 0x000fc400078ec0ff */
[----:B------:R-:W-:Y:S02]  /*ae90*/  SHF.R.U64 R5, R5, 0x3, RZ ;  /* 0x0000000305057819 */ /* 0x000fe400000012ff */
[----:B------:R-:W-:Y:S02]  /*aea0*/  SHF.R.U64 R6, R6, 0x3, RZ ;  /* 0x0000000306067819 */ /* 0x000fe400000012ff */
[----:B------:R-:W-:Y:S02]  /*aeb0*/  IADD3 R38, P0, R94, 0x8020, RZ ;  /* 0x000080205e267810 */ /* 0x000fe40007f1e0ff */
[----:B------:R-:W-:Y:S02]  /*aec0*/  SHF.R.U64 R8, R8, 0x3, RZ ;  /* 0x0000000308087819 */ /* 0x000fe400000012ff */
[----:B------:R-:W-:Y:S01]  /*aed0*/  LOP3.LUT R14, R177, 0x380, RZ, 0xc0, !PT ;  /* 0x00000380b10e7812 */ /* 0x000fe200078ec0ff */
[----:B------:R-:W-:Y:S01]  /*aee0*/  IMAD.X R39, RZ, RZ, R95, P0 ;  /* 0x000000ffff277224 */ /* 0x000fe200000e065f */
[----:B------:R-:W-:-:S02]  /*aef0*/  IADD3 R46, P4, R94, 0x8040, RZ ;  /* 0x000080405e2e7810 */ /* 0x000fc40007f9e0ff */
[----:B------:R-:W-:Y:S02]  /*af00*/  IADD3.X R13, RZ, R95, RZ, P3, !PT ;  /* 0x0000005fff0d7210 */ /* 0x000fe40001ffe4ff */
[----:B------:R-:W-:Y:S01]  /*af10*/  SHF.R.U64 R10, R10, 0x3, RZ ;  /* 0x000000030a0a7819 */ /* 0x000fe200000012ff */
[--C-:B------:R-:W-:Y:S01]  /*af20*/  IMAD.X R47, RZ, RZ, R95.reuse, P4 ;  /* 0x000000ffff2f7224 */ /* 0x100fe200020e065f */
[----:B------:R-:W-:Y:S02]  /*af30*/  LOP3.LUT R18, R179, 0x380, RZ, 0xc0, !PT ;  /* 0x00000380b3127812 */ /* 0x000fe400078ec0ff */
[C---:B------:R-:W-:Y:S02]  /*af40*/  IADD3 R54, P3, R94.reuse, 0x8060, RZ ;  /* 0x000080605e367810 */ /* 0x040fe40007f7e0ff */
[C---:B------:R-:W-:Y:S02]  /*af50*/  IADD3 R62, P6, R94.reuse, 0xc000, RZ ;  /* 0x0000c0005e3e7810 */ /* 0x040fe40007fde0ff */
[C---:B------:R-:W-:Y:S01]  /*af60*/  IADD3 R4, P5, R94.reuse, 0xc020, RZ ;  /* 0x0000c0205e047810 */ /* 0x040fe20007fbe0ff */
[----:B------:R-:W-:Y:S01]  /*af70*/  IMAD.X R55, RZ, RZ, R95, P3 ;  /* 0x000000ffff377224 */ /* 0x000fe200018e065f */
[----:B------:R-:W-:-:S02]  /*af80*/  IADD3 R78, P2, R94, 0xc040, RZ ;  /* 0x0000c0405e4e7810 */ /* 0x000fc40007f5e0ff */
[----:B------:R-:W-:Y:S01]  /*af90*/  IADD3 R167, P1, R94, 0xc060, RZ ;  /* 0x0000c0605ea77810 */ /* 0x000fe20007f3e0ff */
[--C-:B------:R-:W-:Y:S01]  /*afa0*/  IMAD.X R71, RZ, RZ, R95.reuse, P5 ;  /* 0x000000ffff477224 */ /* 0x100fe200028e065f */
[----:B------:R-:W-:Y:S01]  /*afb0*/  SHF.R.U64 R12, R12, 0x3, RZ ;  /* 0x000000030c0c7819 */ /* 0x000fe200000012ff */
[--C-:B------:R-:W-:Y:S01]  /*afc0*/  IMAD.X R79, RZ, RZ, R95.reuse, P2 ;  /* 0x000000ffff4f7224 */ /* 0x100fe200010e065f */
[----:B------:R-:W-:Y:S02]  /*afd0*/  LOP3.LUT R20, R181, 0x380, RZ, 0xc0, !PT ;  /* 0x00000380b5147812 */ /* 0x000fe400078ec0ff */
[----:B------:R-:W-:Y:S01]  /*afe0*/  LOP3.LUT R94, R5, R94, RZ, 0x3c, !PT ;  /* 0x0000005e055e7212 */ /* 0x000fe200078e3cff */
[----:B------:R-:W-:Y:S01]  /*aff0*/  IMAD.X R5, RZ, RZ, R95, P1 ;  /* 0x000000ffff057224 */ /* 0x000fe200008e065f */
[----:B------:R-:W-:Y:S02]  /*b000*/  LOP3.LUT R6, R6, R169, RZ, 0x3c, !PT ;  /* 0x000000a906067212 */ /* 0x000fe400078e3cff */
[----:B------:R-:W-:-:S02]  /*b010*/  LOP3.LUT R30, R183, 0x380, RZ, 0xc0, !PT ;  /* 0x00000380b71e7812 */ /* 0x000fc400078ec0ff */
[----:B------:R-:W-:Y:S02]  /*b020*/  LOP3.LUT R8, R8, R171, RZ, 0x3c, !PT ;  /* 0x000000ab08087212 */ /* 0x000fe400078e3cff */
[----:B------:R-:W-:Y:S02]  /*b030*/  SHF.R.U64 R14, R14, 0x3, RZ ;  /* 0x000000030e0e7819 */ /* 0x000fe400000012ff */
[----:B------:R-:W-:Y:S02]  /*b040*/  LOP3.LUT R169, R38, 0x380, RZ, 0xc0, !PT ;  /* 0x0000038026a97812 */ /* 0x000fe400078ec0ff */
[----:B------:R-:W-:Y:S02]  /*b050*/  LOP3.LUT R10, R10, R173, RZ, 0x3c, !PT ;  /* 0x000000ad0a0a7212 */ /* 0x000fe400078e3cff */
[----:B------:R-:W-:Y:S02]  /*b060*/  SHF.R.U64 R18, R18, 0x3, RZ ;  /* 0x0000000312127819 */ /* 0x000fe400000012ff */
[----:B------:R-:W-:-:S02]  /*b070*/  LOP3.LUT R171, R46, 0x380, RZ, 0xc0, !PT ;  /* 0x000003802eab7812 */ /* 0x000fc400078ec0ff */
[----:B------:R-:W-:Y:S02]  /*b080*/  LOP3.LUT R12, R12, R175, RZ, 0x3c, !PT ;  /* 0x000000af0c0c7212 */ /* 0x000fe400078e3cff */
[----:B------:R-:W-:Y:S02]  /*b090*/  SHF.R.U64 R20, R20, 0x3, RZ ;  /* 0x0000000314147819 */ /* 0x000fe400000012ff */
[----:B------:R-:W-:Y:S02]  /*b0a0*/  LOP3.LUT R173, R54, 0x380, RZ, 0xc0, !PT ;  /* 0x0000038036ad7812 */ /* 0x000fe400078ec0ff */
[----:B------:R-:W-:Y:S02]  /*b0b0*/  SHF.R.U64 R30, R30, 0x3, RZ ;  /* 0x000000031e1e7819 */ /* 0x000fe400000012ff */
[----:B------:R-:W-:Y:S02]  /*b0c0*/  LOP3.LUT R175, R62, 0x380, RZ, 0xc0, !PT ;  /* 0x000003803eaf7812 */ /* 0x000fe400078ec0ff */
[----:B------:R-:W-:-:S02]  /*b0d0*/  MOV R94, R94 ;  /* 0x0000005e005e7202 */ /* 0x000fc40000000f00 */
[----:B------:R-:W-:Y:S02]  /*b0e0*/  IADD3.X R63, RZ, R95, RZ, P6, !PT ;  /* 0x0000005fff3f7210 */ /* 0x000fe400037fe4ff */
[----:B------:R-:W-:Y:S01]  /*b0f0*/  LOP3.LUT R14, R14, R177, RZ, 0x3c, !PT ;  /* 0x000000b10e0e7212 */ /* 0x000fe200078e3cff */
[----:B------:R-:W-:Y:S01]  /*b100*/  STSM.16.M88.4 [R94], R24 ;  /* 0x000000185e007844 */ /* 0x000fe20000000200 */
[----:B------:R-:W-:Y:S02]  /*b110*/  SHF.R.U64 R169, R169, 0x3, RZ ;  /* 0x00000003a9a97819 */ /* 0x000fe400000012ff */
[----:B------:R-:W-:Y:S02]  /*b120*/  LOP3.LUT R70, R4, 0x380, RZ, 0xc0, !PT ;  /* 0x0000038004467812 */ /* 0x000fe400078ec0ff */
[----:B------:R-:W-:Y:S02]  /*b130*/  MOV R7, R6 ;  /* 0x0000000600077202 */ /* 0x000fe40000000f00 */
[----:B------:R-:W-:-:S02]  /*b140*/  LOP3.LUT R18, R18, R179, RZ, 0x3c, !PT ;  /* 0x000000b312127212 */ /* 0x000fc400078e3cff */
[----:B------:R-:W-:Y:S01]  /*b150*/  SHF.R.U64 R171, R171, 0x3, RZ ;  /* 0x00000003abab7819 */ /* 0x000fe200000012ff */
[----:B------:R0:W-:Y:S01]  /*b160*/  STSM.16.M88.4 [R7], R32 ;  /* 0x0000002007007844 */ /* 0x0001e20000000200 */
[----:B------:R-:W-:Y:S02]  /*b170*/  LOP3.LUT R95, R78, 0x380, RZ, 0xc0, !PT ;  /* 0x000003804e5f7812 */ /* 0x000fe400078ec0ff */
[----:B------:R-:W-:Y:S02]  /*b180*/  MOV R8, R8 ;  /* 0x0000000800087202 */ /* 0x000fe40000000f00 */
[----:B------:R-:W-:Y:S02]  /*b190*/  F2FP.BF16.F32.PACK_AB R56, R57, R56 ;  /* 0x000000383938723e */ /* 0x000fe400000010ff */
[----:B------:R-:W-:Y:S01]  /*b1a0*/  LOP3.LUT R20, R20, R181, RZ, 0x3c, !PT ;  /* 0x000000b514147212 */ /* 0x000fe200078e3cff */
[----:B------:R-:W-:Y:S01]  /*b1b0*/  STSM.16.M88.4 [R8], R40 ;  /* 0x0000002808007844 */ /* 0x000fe20000000200 */
[----:B------:R-:W-:-:S02]  /*b1c0*/  SHF.R.U64 R173, R173, 0x3, RZ ;  /* 0x00000003adad7819 */ /* 0x000fc400000012ff */
[----:B------:R-:W-:Y:S02]  /*b1d0*/  LOP3.LUT R165, R167, 0x380, RZ, 0xc0, !PT ;  /* 0x00000380a7a57812 */ /* 0x000fe400078ec0ff */
[----:B------:R-:W-:Y:S02]  /*b1e0*/  MOV R10, R10 ;  /* 0x0000000a000a7202 */ /* 0x000fe40000000f00 */
[----:B------:R-:W-:Y:S02]  /*b1f0*/  F2FP.BF16.F32.PACK_AB R50, R53, R52 ;  /* 0x000000343532723e */ /* 0x000fe400000010ff */
[----:B------:R-:W-:Y:S02]  /*b200*/  F2FP.BF16.F32.PACK_AB R51, R158, R51 ;  /* 0x000000339e33723e */ /* 0x000fe400000010ff */
[----:B------:R-:W-:Y:S02]  /*b210*/  F2FP.BF16.F32.PACK_AB R57, R157, R58 ;  /* 0x0000003a9d39723e */ /* 0x000fe400000010ff */
[----:B------:R-:W-:Y:S01]  /*b220*/  F2FP.BF16.F32.PACK_AB R64, R65, R64 ;  /* 0x000000404140723e */ /* 0x000fe200000010ff */
[----:B------:R1:W-:Y:S01]  /*b230*/  STSM.16.M88.4 [R10], R48 ;  /* 0x000000300a007844 */ /* 0x0003e20000000200 */
[----:B------:R-:W-:-:S02]  /*b240*/  LOP3.LUT R30, R30, R183, RZ, 0x3c, !PT ;  /* 0x000000b71e1e7212 */ /* 0x000fc400078e3cff */
[----:B------:R-:W-:Y:S02]  /*b250*/  SHF.R.U64 R175, R175, 0x3, RZ ;  /* 0x00000003afaf7819 */ /* 0x000fe400000012ff */
        /* <DEDUP_REMOVED lines=14> */
[----:B------:R-:W-:-:S02]  /*b340*/  R2UR UR12, R218 ;  /* 0x00000000da0c72ca */ /* 0x000fc400000e0000 */
[----:B------:R-:W-:Y:S02]  /*b350*/  R2UR UR11, R215 ;  /* 0x00000000d70b72ca */ /* 0x000fe400000e0000 */
[----:B------:R-:W-:Y:S02]  /*b360*/  LOP3.LUT R46, R171, R46, RZ, 0x3c, !PT ;  /* 0x0000002eab2e7212 */ /* 0x000fe400078e3cff */
[----:B------:R-:W-:Y:S02]  /*b370*/  SHF.R.U64 R95, R95, 0x3, RZ ;  /* 0x000000035f5f7819 */ /* 0x000fe400000012ff */
[----:B------:R-:W-:Y:S02]  /*b380*/  MOV R18, R18 ;  /* 0x0000001200127202 */ /* 0x000fe40000000f00 */
[----:B------:R-:W-:Y:S02]  /*b390*/  F2FP.BF16.F32.PACK_AB R74, R77, R76 ;  /* 0x0000004c4d4a723e */ /* 0x000fe400000010ff */
[----:B------:R-:W-:Y:S01]  /*b3a0*/  F2FP.BF16.F32.PACK_AB R75, R152, R75 ;  /* 0x0000004b984b723e */ /* 0x000fe200000010ff */
[----:B------:R-:W3:Y:S01]  /*b3b0*/  LDC R76, c[0x0][0xbe8] ;  /* 0x0002fa00ff4c7b82 */ /* 0x000ee20000000800 */
[----:B------:R-:W-:Y:S01]  /*b3c0*/  F2FP.BF16.F32.PACK_AB R81, R3, R82 ;  /* 0x000000520351723e */ /* 0x000fe200000010ff */
[----:B------:R-:W-:Y:S01]  /*b3d0*/  USHF.L.U64.HI UR15, UR11, 0x2, UR12 ;  /* 0x000000020b0f7899 */ /* 0x000fe2000801020c */
[----:B------:R-:W-:Y:S01]  /*b3e0*/  LOP3.LUT R54, R173, R54, RZ, 0x3c, !PT ;  /* 0x00000036ad367212 */ /* 0x000fe200078e3cff */
[----:B------:R2:W-:Y:S01]  /*b3f0*/  STSM.16.M88.4 [R18], R72 ;  /* 0x0000004812007844 */ /* 0x0005e20000000200 */
[----:B------:R-:W-:Y:S01]  /*b400*/  SHF.R.U64 R28, R165, 0x3, RZ ;  /* 0x00000003a51c7819 */ /* 0x000fe200000012ff */
[----:B------:R-:W-:Y:S01]  /*b410*/  ULDC.64 UR12, c[0x0][0xc00] ;  /* 0x00030000000c7ab9 */ /* 0x000fe20000000a00 */
[----:B------:R-:W-:Y:S01]  /*b420*/  MOV R20, R20 ;  /* 0x0000001400147202 */ /* 0x000fe20000000f00 */
[----:B------:R-:W-:Y:S01]  /*b430*/  UISETP.NE.U32.AND UP0, UPT, UR12, URZ, UPT ;  /* 0x0000003f0c00728c */ /* 0x000fe2000bf05070 */
[----:B------:R-:W-:Y:S01]  /*b440*/  F2FP.BF16.F32.PACK_AB R82, R85, R84 ;  /* 0x000000545552723e */ /* 0x000fe200000010ff */
[----:B------:R-:W-:Y:S01]  /*b450*/  USHF.L.U32 UR14, UR11, 0x2, URZ ;  /* 0x000000020b0e7899 */ /* 0x000fe2000800063f */
[----:B------:R-:W-:Y:S01]  /*b460*/  F2FP.BF16.F32.PACK_AB R83, R83, R86 ;  /* 0x000000565353723e */ /* 0x000fe200000010ff */
[----:B------:R-:W-:Y:S01]  /*b470*/  UISETP.NE.AND.EX UP0, UPT, UR13, URZ, UPT, UP0 ;  /* 0x0000003f0d00728c */ /* 0x000fe2000bf05300 */
[----:B------:R-:W-:Y:S01]  /*b480*/  F2FP.BF16.F32.PACK_AB R96, R97, R96 ;  /* 0x000000606160723e */ /* 0x000fe200000010ff */
[----:B------:R-:W-:Y:S01]  /*b490*/  UIADD3 UR4, UP1, UR14, UR12, URZ ;  /* 0x0000000c0e047290 */ /* 0x000fe2000ff3e03f */
[----:B------:R-:W-:Y:S01]  /*b4a0*/  LOP3.LUT R62, R175, R62, RZ, 0x3c, !PT ;  /* 0x0000003eaf3e7212 */ /* 0x000fe200078e3cff */
[----:B------:R2:W-:Y:S01]  /*b4b0*/  STSM.16.M88.4 [R20], R80 ;  /* 0x0000005014007844 */ /* 0x0005e20000000200 */
[----:B------:R-:W-:Y:S01]  /*b4c0*/  MOV R30, R30 ;  /* 0x0000001e001e7202 */ /* 0x000fe20000000f00 */
[----:B------:R-:W-:Y:S01]  /*b4d0*/  UIADD3.X UR11, UR15, UR13, URZ, UP1, !UPT ;  /* 0x0000000d0f0b7290 */ /* 0x000fe20008ffe43f */
[----:B------:R-:W-:-:S02]  /*b4e0*/  F2FP.BF16.F32.PACK_AB R84, R89, R88 ;  /* 0x000000585954723e */ /* 0x000fc400000010ff */
[----:B------:R-:W-:Y:S01]  /*b4f0*/  F2FP.BF16.F32.PACK_AB R85, R91, R90 ;  /* 0x0000005a5b55723e */ /* 0x000fe200000010ff */
[----:B------:R-:W-:Y:S01]  /*b500*/  ULDC.64 UR12, c[0x0][0xc08] ;  /* 0x00030200000c7ab9 */ /* 0x000fe20000000a00 */
[----:B------:R-:W-:Y:S02]  /*b510*/  F2FP.BF16.F32.PACK_AB R86, R93, R92 ;  /* 0x0000005c5d56723e */ /* 0x000fe400000010ff */
[----:B------:R-:W-:Y:S02]  /*b520*/  F2FP.BF16.F32.PACK_AB R87, R166, R87 ;  /* 0x00000057a657723e */ /* 0x000fe400000010ff */
[----:B------:R-:W-:Y:S02]  /*b530*/  F2FP.BF16.F32.PACK_AB R97, R99, R98 ;  /* 0x000000626361723e */ /* 0x000fe400000010ff */
[----:B------:R-:W-:Y:S01]  /*b540*/  F2FP.BF16.F32.PACK_AB R104, R105, R104 ;  /* 0x000000686968723e */ /* 0x000fe200000010ff */
[----:B------:R2:W-:Y:S01]  /*b550*/  STSM.16.M88.4 [R30], R84 ;  /* 0x000000541e007844 */ /* 0x0005e20000000200 */
[----:B------:R-:W-:-:S02]  /*b560*/  LOP3.LUT R70, R29, R4, RZ, 0x3c, !PT ;  /* 0x000000041d467212 */ /* 0x000fc400078e3cff */
[----:B------:R-:W-:Y:S02]  /*b570*/  MOV R38, R38 ;  /* 0x0000002600267202 */ /* 0x000fe40000000f00 */
        /* <DEDUP_REMOVED lines=19> */
[----:B------:R-:W-:-:S02]  /*b6b0*/  MOV R62, R62 ;  /* 0x0000003e003e7202 */ /* 0x000fc40000000f00 */
[----:B------:R-:W-:Y:S02]  /*b6c0*/  F2FP.BF16.F32.PACK_AB R122, R125, R124 ;  /* 0x0000007c7d7a723e */ /* 0x000fe400000010ff */
[----:B------:R-:W-:Y:S02]  /*b6d0*/  F2FP.BF16.F32.PACK_AB R123, R127, R126 ;  /* 0x0000007e7f7b723e */ /* 0x000fe400000010ff */
[----:B------:R-:W-:Y:S02]  /*b6e0*/  F2FP.BF16.F32.PACK_AB R129, R131, R130 ;  /* 0x000000828381723e */ /* 0x000fe400000010ff */
[----:B------:R-:W-:Y:S01]  /*b6f0*/  F2FP.BF16.F32.PACK_AB R136, R137, R136 ;  /* 0x000000888988723e */ /* 0x000fe200000010ff */
[----:B------:R2:W-:Y:S01]  /*b700*/  STSM.16.M88.4 [R62], R120 ;  /* 0x000000783e007844 */ /* 0x0005e20000000200 */
[----:B------:R-:W-:Y:S02]  /*b710*/  MOV R70, R70 ;  /* 0x0000004600467202 */ /* 0x000fe40000000f00 */
[----:B------:R-:W-:-:S02]  /*b720*/  F2FP.BF16.F32.PACK_AB R130, R133, R132 ;  /* 0x000000848582723e */ /* 0x000fc400000010ff */
[----:B------:R-:W-:Y:S02]  /*b730*/  F2FP.BF16.F32.PACK_AB R131, R135, R134 ;  /* 0x000000868783723e */ /* 0x000fe400000010ff */
[----:B------:R-:W-:Y:S02]  /*b740*/  F2FP.BF16.F32.PACK_AB R137, R139, R138 ;  /* 0x0000008a8b89723e */ /* 0x000fe400000010ff */
[----:B------:R-:W-:Y:S01]  /*b750*/  F2FP.BF16.F32.PACK_AB R144, R145, R144 ;  /* 0x000000909190723e */ /* 0x000fe200000010ff */
[----:B------:R2:W-:Y:S01]  /*b760*/  STSM.16.M88.4 [R70], R128 ;  /* 0x0000008046007844 */ /* 0x0005e20000000200 */
[----:B------:R-:W-:Y:S02]  /*b770*/  MOV R78, R78 ;  /* 0x0000004e004e7202 */ /* 0x000fe40000000f00 */
[----:B------:R-:W-:Y:S02]  /*b780*/  F2FP.BF16.F32.PACK_AB R138, R141, R140 ;  /* 0x0000008c8d8a723e */ /* 0x000fe400000010ff */
[----:B------:R-:W-:-:S02]  /*b790*/  F2FP.BF16.F32.PACK_AB R139, R143, R142 ;  /* 0x0000008e8f8b723e */ /* 0x000fc400000010ff */
[----:B------:R-:W-:Y:S02]  /*b7a0*/  F2FP.BF16.F32.PACK_AB R145, R147, R146 ;  /* 0x000000929391723e */ /* 0x000fe400000010ff */
[----:B------:R-:W-:Y:S01]  /*b7b0*/  MOV R6, R4 ;  /* 0x0000000400067202 */ /* 0x000fe20000000f00 */
[----:B------:R2:W-:Y:S01]  /*b7c0*/  STSM.16.M88.4 [R78], R136 ;  /* 0x000000884e007844 */ /* 0x0005e20000000200 */
[----:B------:R-:W-:Y:S01]  /*b7d0*/  F2FP.BF16.F32.PACK_AB R146, R149, R148 ;  /* 0x000000949592723e */ /* 0x000fe200000010ff */
[----:B------:R-:W-:Y:S01]  /*b7e0*/  IMAD.U32 R4, RZ, RZ, UR4 ;  /* 0x00000004ff047e24 */ /* 0x000fe2000f8e00ff */
[----:B------:R-:W-:Y:S01]  /*b7f0*/  F2FP.BF16.F32.PACK_AB R147, R151, R150 ;  /* 0x000000969793723e */ /* 0x000fe200000010ff */
[----:B------:R-:W-:Y:S01]  /*b800*/  IMAD.U32 R5, RZ, RZ, UR11 ;  /* 0x0000000bff057e24 */ /* 0x000fe2000f8e00ff */
[----:B------:R-:W-:-:S03]  /*b810*/  PLOP3.LUT P0, PT, PT, PT, UP0, 0x80, 0x0 ;  /* 0x000000000000781c */ /* 0x000fc60003f0f008 */
[----:B------:R2:W-:Y:S01]  /*b820*/  STSM.16.M88.4 [R6], R144 ;  /* 0x0000009006007844 */ /* 0x0005e20000000200 */
[----:B------:R-:W-:Y:S09]  /*b830*/  BAR.SYNC.DEFER_BLOCKING 0x1, 0x100 ;  /* 0x0044000000007b1d */ /* 0x000ff20000010000 */
[----:B------:R-:W4:Y:S01]  /*b840*/  @P0 LDG.E R3, desc[UR36][R4.64] ;  /* 0x0000002404030981 */ /* 0x000f22000c1e1900 */
[----:B------:R-:W-:Y:S01]  /*b850*/  UISETP.NE.U32.AND UP1, UPT, UR12, URZ, UPT ;  /* 0x0000003f0c00728c */ /* 0x000fe2000bf25070 */
[----:B---3--:R-:W-:Y:S01]  /*b860*/  ISETP.NE.AND P1, PT, R76, 0x1, PT ;  /* 0x000000014c00780c */ /* 0x008fe20003f25270 */
[----:B------:R-:W-:Y:S01]  /*b870*/  ULDC UR11, c[0x0][0xa88] ;  /* 0x0002a200000b7ab9 */ /* 0x000fe20000000800 */
[----:B------:R-:W-:Y:S01]  /*b880*/  UMOV UR4, URZ ;  /* 0x0000003f00047c82 */ /* 0x000fe20008000000 */
[----:B------:R-:W-:-:S06]  /*b890*/  UISETP.NE.AND.EX UP1, UPT, UR13, URZ, UPT, UP1 ;  /* 0x0000003f0d00728c */ /* 0x000fcc000bf25310 */
[----:B------:R-:W-:-:S04]  /*b8a0*/  PLOP3.LUT P2, PT, PT, PT, UP1, 0x80, 0x0 ;  /* 0x000000000000781c */ /* 0x000fc80003f4f018 */
[----:B0-----:R-:W0:Y:S01]  /*b8b0*/  @P1 LDC R7, c[0x0][0xbec] ;  /* 0x0002fb00ff071b82 */ /* 0x001e220000000800 */
[----:B------:R-:W-:-:S04]  /*b8c0*/  @UP1 UIADD3 UR12, UP2, UR14, UR12, URZ ;  /* 0x0000000c0e0c1290 */ /* 0x000fc8000ff5e03f */
[----:B------:R-:W-:Y:S02]  /*b8d0*/  @UP1 UIADD3.X UR13, UR15, UR13, URZ, UP2, !UPT ;  /* 0x0000000d0f0d1290 */ /* 0x000fe400097fe43f */
[----:B-1----:R-:W-:Y:S01]  /*b8e0*/  IMAD.U32 R10, RZ, RZ, UR12 ;  /* 0x0000000cff0a7e24 */ /* 0x002fe2000f8e00ff */
[----:B------:R-:W1:Y:S03]  /*b8f0*/  @P1 LDC R9, c[0x0][0xbf0] ;  /* 0x0002fc00ff091b82 */ /* 0x000e660000000800 */
[----:B------:R-:W-:Y:S02]  /*b900*/  MOV R11, UR13 ;  /* 0x0000000d000b7c02 */ /* 0x000fe40008000f00 */
[----:B----4-:R-:W-:Y:S01]  /*b910*/  @P0 R2UR UR4, R3 ;  /* 0x00000000030402ca */ /* 0x010fe200000e0000 */
[----:B------:R-:W-:-:S06]  /*b920*/  IMAD.U32 R3, RZ, RZ, UR11 ;  /* 0x0000000bff037e24 */ /* 0x000fcc000f8e00ff */
[----:B------:R2:W5:Y:S01]  /*b930*/  @P2 LDG.E R3, desc[UR36][R10.64] ;  /* 0x000000240a032981 */ /* 0x000562000c1e1900 */
[----:B01----:R-:W-:Y:S07]  /*b940*/  @P2 BRA `(.L_x_211) ;  /* 0x0000000000102947 */ /* 0x003fee0003800000 */
[----:B------:R-:W-:Y:S05]  /*b950*/  @!P0 BRA `(.L_x_211) ;  /* 0x00000000000c8947 */ /* 0x000fea0003800000 */
[----:B--2---:R-:W2:Y:S04]  /*b960*/  LDG.E R6, desc[UR36][R4.64] ;  /* 0x0000002404067981 */ /* 0x004ea8000c1e1900 */
[----:B-----5:R-:W2:Y:S02]  /*b970*/  LDG.E R3, desc[UR36][R4.64+0x4] ;  /* 0x0000042404037981 */ /* 0x020ea4000c1e1900 */
[----:B--2---:R-:W-:-:S07]  /*b980*/  IMAD.IADD R3, R3, 0x1, -R6 ;  /* 0x0000000103037824 */ /* 0x004fce00078e0a06 */
.L_x_211:
[----:B------:R-:W-:Y:S01]  /*b990*/  R2UR UR22, R214 ;  /* 0x00000000d61672ca */ /* 0x000fe200000e0000 */
[----:B------:R-:W-:Y:S01]  /*b9a0*/  ULDC.64 UR16, c[0x0][0xb90] ;  /* 0x0002e40000107ab9 */ /* 0x000fe20000000a00 */
[----:B------:R-:W-:Y:S01]  /*b9b0*/  R2UR UR21, R216 ;  /* 0x00000000d81572ca */ /* 0x000fe200000e0000 */
[----:B------:R-:W-:Y:S01]  /*b9c0*/  USHF.R.S32.HI UR13, URZ, 0x1f, UR4 ;  /* 0x0000001f3f0d7899 */ /* 0x000fe20008011404 */
[----:B------:R-:W-:Y:S01]  /*b9d0*/  R2UR UR20, R218 ;  /* 0x00000000da1472ca */ /* 0x000fe200000e0000 */
[----:B------:R-:W-:Y:S01]  /*b9e0*/  UMOV UR12, UR4 ;  /* 0x00000004000c7c82 */ /* 0x000fe20008000000 */
[----:B------:R-:W-:Y:S01]  /*b9f0*/  R2UR UR19, R215 ;  /* 0x00000000d71372ca */ /* 0x000fe200000e0000 */
[----:B-----5:R-:W-:-:S06]  /*ba00*/  IMAD R79, R3, R76, RZ ;  /* 0x0000004c034f7224 */ /* 0x020fcc00078e02ff */
[----:B------:R-:W-:Y:S02]  /*ba10*/  USHF.R.S32.HI UR18, URZ, 0x1f, UR22 ;  /* 0x0000001f3f127899 */ /* 0x000fe40008011416 */
[----:B------:R-:W-:Y:S01]  /*ba20*/  IMAD.U32 R5, RZ, RZ, UR21 ;  /* 0x00000015ff057e24 */ /* 0x000fe2000f8e00ff */
[----:B------:R-:W-:Y:S02]  /*ba30*/  UIMAD.WIDE.U32 UR14, UR22, UR16, UR12 ;  /* 0x00000010160e72a5 */ /* 0x000fe4000f8e000c */
[----:B------:R-:W-:Y:S01]  /*ba40*/  UIMAD UR11, UR18, UR16, URZ ;  /* 0x00000010120b72a4 */ /* 0x000fe2000f8e023f */
[----:B------:R-:W-:Y:S01]  /*ba50*/  IMAD R8, R5, 0x80, R224 ;  /* 0x0000008005087824 */ /* 0x000fe200078e02e0 */
[----:B------:R-:W-:Y:S01]  /*ba60*/  USEL UR20, UR20, URZ, !UP0 ;  /* 0x0000003f14147287 */ /* 0x000fe2000c000000 */
[----:B------:R-:W-:Y:S01]  /*ba70*/  IMAD.MOV.U32 R5, RZ, RZ, 0x2 ;  /* 0x00000002ff057424 */ /* 0x000fe200078e00ff */
[----:B------:R-:W-:Y:S01]  /*ba80*/  UIMAD UR11, UR22, UR17, UR11 ;  /* 0x00000011160b72a4 */ /* 0x000fe2000f8e020b */
[----:B------:R-:W-:Y:S01]  /*ba90*/  @P1 IMAD.HI.U32 R4, R8, R7, RZ ;  /* 0x0000000708041227 */ /* 0x000fe200078e00ff */
[----:B------:R-:W-:Y:S01]  /*baa0*/  USEL UR19, UR19, URZ, !UP0 ;  /* 0x0000003f13137287 */ /* 0x000fe2000c000000 */
[----:B------:R-:W-:-:S02]  /*bab0*/  ULDC.64 UR16, c[0x0][0xb98] ;  /* 0x0002e60000107ab9 */ /* 0x000fc40000000a00 */
[----:B--2---:R-:W-:Y:S01]  /*bac0*/  IMAD.MOV.U32 R6, RZ, RZ, R8 ;  /* 0x000000ffff067224 */ /* 0x004fe200078e0008 */
[----:B------:R-:W-:Y:S01]  /*bad0*/  UIADD3 UR15, UR15, UR11, URZ ;  /* 0x0000000b0f0f7290 */ /* 0x000fe2000fffe03f */
[----:B------:R-:W-:Y:S01]  /*bae0*/  @P1 SHF.R.U32.HI R6, RZ, R9, R4 ;  /* 0x00000009ff061219 */ /* 0x000fe20000011604 */
[----:B------:R-:W-:Y:S01]  /*baf0*/  UIMAD UR11, UR20, UR16, URZ ;  /* 0x00000010140b72a4 */ /* 0x000fe2000f8e023f */
[----:B------:R-:W-:Y:S01]  /*bb00*/  IMAD R4, R217, 0x40, R17 ;  /* 0x00000040d9047824 */ /* 0x000fe200078e0211 */
[----:B------:R-:W-:Y:S01]  /*bb10*/  UIMAD.WIDE.U32 UR14, UR19, UR16, UR14 ;  /* 0x00000010130e72a5 */ /* 0x000fe2000f8e000e */
[--C-:B------:R-:W-:Y:S01]  /*bb20*/  SHF.R.S32.HI R7, RZ, 0x1f, R6.reuse ;  /* 0x0000001fff077819 */ /* 0x100fe20000011406 */
[----:B------:R-:W-:Y:S01]  /*bb30*/  UIMAD UR11, UR19, UR17, UR11 ;  /* 0x00000011130b72a4 */ /* 0x000fe2000f8e020b */
[----:B------:R-:W-:Y:S02]  /*bb40*/  IMAD.MOV R9, RZ, RZ, -R6 ;  /* 0x000000ffff097224 */ /* 0x000fe400078e0a06 */
[----:B------:R-:W-:Y:S01]  /*bb50*/  IMAD.WIDE R4, R4, R5, UR8 ;  /* 0x0000000804047e25 */ /* 0x000fe2000f8e0205 */
[----:B------:R-:W-:Y:S01]  /*bb60*/  IADD3 R6, P0, R6, UR14, RZ ;  /* 0x0000000e06067c10 */ /* 0x000fe2000ff1e0ff */
[----:B------:R-:W-:-:S02]  /*bb70*/  ULDC.64 UR8, c[0x0][0xb88] ;  /* 0x0002e20000087ab9 */ /* 0x000fc40000000a00 */
[----:B------:R-:W-:Y:S01]  /*bb80*/  IMAD R9, R76, R9, R8 ;  /* 0x000000094c097224 */ /* 0x000fe200078e0208 */
[----:B------:R-:W-:Y:S02]  /*bb90*/  MOV R8, UR11 ;  /* 0x0000000b00087c02 */ /* 0x000fe40008000f00 */
[C---:B------:R-:W-:Y:S02]  /*bba0*/  IADD3 R11, P5, R4.reuse, 0x1000, RZ ;  /* 0x00001000040b7810 */ /* 0x040fe40007fbe0ff */
[----:B------:R-:W-:Y:S01]  /*bbb0*/  IADD3.X R7, R7, UR15, R8, P0, !PT ;  /* 0x0000000f07077c10 */ /* 0x000fe200087fe408 */
[----:B------:R-:W-:Y:S01]  /*bbc0*/  ULDC.64 UR14, c[0x0][0xaa0] ;  /* 0x0002a800000e7ab9 */ /* 0x000fe20000000a00 */
[----:B------:R-:W-:Y:S02]  /*bbd0*/  LOP3.LUT R10, R11, 0x380, RZ, 0xc0, !PT ;  /* 0x000003800b0a7812 */ /* 0x000fe400078ec0ff */
[----:B------:R-:W-:Y:S01]  /*bbe0*/  SHF.R.S32.HI R8, RZ, 0x1f, R9 ;  /* 0x0000001fff087819 */ /* 0x000fe20000011409 */
[----:B------:R-:W-:Y:S01]  /*bbf0*/  IMAD.WIDE.U32 R6, R9, UR8, R6 ;  /* 0x0000000809067c25 */ /* 0x000fe2000f8e0006 */
[----:B------:R-:W-:-:S02]  /*bc00*/  IADD3 R25, P0, R4, 0x3000, RZ ;  /* 0x0000300004197810 */ /* 0x000fc40007f1e0ff */
[----:B------:R-:W-:Y:S01]  /*bc10*/  IADD3 R29, P3, R4, 0x4000, RZ ;  /* 0x00004000041d7810 */ /* 0x000fe20007f7e0ff */
[----:B------:R-:W-:Y:S01]  /*bc20*/  IMAD R14, R8, UR8, RZ ;  /* 0x00000008080e7c24 */ /* 0x000fe2000f8e02ff */
[----:B------:R-:W-:Y:S02]  /*bc30*/  SHF.R.U64 R10, R10, 0x3, RZ ;  /* 0x000000030a0a7819 */ /* 0x000fe400000012ff */
[----:B------:R-:W-:Y:S02]  /*bc40*/  LOP3.LUT R24, R25, 0x380, RZ, 0xc0, !PT ;  /* 0x0000038019187812 */ /* 0x000fe400078ec0ff */
[----:B------:R-:W-:Y:S02]  /*bc50*/  IADD3 R33, P2, R4, 0x5000, RZ ;  /* 0x0000500004217810 */ /* 0x000fe40007f5e0ff */
[----:B------:R-:W-:Y:S02]  /*bc60*/  LOP3.LUT R28, R29, 0x380, RZ, 0xc0, !PT ;  /* 0x000003801d1c7812 */ /* 0x000fe400078ec0ff */
[----:B------:R-:W-:Y:S01]  /*bc70*/  LOP3.LUT R8, R10, R11, RZ, 0x3c, !PT ;  /* 0x0000000b0a087212 */ /* 0x000fe200078e3cff */
[----:B------:R-:W-:Y:S01]  /*bc80*/  IMAD R11, R9, UR9, R14 ;  /* 0x00000009090b7c24 */ /* 0x000fe2000f8e020e */
[----:B------:R-:W-:Y:S01]  /*bc90*/  SHF.R.U64 R24, R24, 0x3, RZ ;  /* 0x0000000318187819 */ /* 0x000fe200000012ff */
[----:B------:R-:W-:Y:S01]  /*bca0*/  ULDC.64 UR8, c[0x0][0xb50] ;  /* 0x0002d40000087ab9 */ /* 0x000fe20000000a00 */
[----:B------:R-:W-:Y:S01]  /*bcb0*/  LOP3.LUT R32, R33, 0x380, RZ, 0xc0, !PT ;  /* 0x0000038021207812 */ /* 0x000fe200078ec0ff */
[----:B------:R-:W-:Y:S01]  /*bcc0*/  IMAD.IADD R7, R7, 0x1, R11 ;  /* 0x0000000107077824 */ /* 0x000fe200078e020b */
[----:B------:R-:W-:Y:S01]  /*bcd0*/  SHF.R.U64 R28, R28, 0x3, RZ ;  /* 0x000000031c1c7819 */ /* 0x000fe200000012ff */
[----:B------:R-:W-:Y:S01]  /*bce0*/  IMAD.X R9, RZ, RZ, R5, P5 ;  /* 0x000000ffff097224 */ /* 0x000fe200028e0605 */
[----:B------:R-:W-:-:S02]  /*bcf0*/  LEA R11, P6, R6, UR8, 0x2 ;  /* 0x00000008060b7c11 */ /* 0x000fc4000f8c10ff */
[----:B------:R-:W-:Y:S01]  /*bd00*/  LOP3.LUT R24, R24, R25, RZ, 0x3c, !PT ;  /* 0x0000001918187212 */ /* 0x000fe200078e3cff */
[--C-:B------:R-:W-:Y:S01]  /*bd10*/  IMAD.X R25, RZ, RZ, R5.reuse, P0 ;  /* 0x000000ffff197224 */ /* 0x100fe200000e0605 */
[----:B------:R-:W-:Y:S01]  /*bd20*/  SHF.R.U64 R32, R32, 0x3, RZ ;  /* 0x0000000320207819 */ /* 0x000fe200000012ff */
[----:B------:R-:W-:Y:S01]  /*bd30*/  SHFL.IDX PT, R18, R11, RZ, 0x1c1f ;  /* 0x001c1fff0b127589 */ /* 0x000fe200000e0000 */
[----:B------:R-:W-:Y:S01]  /*bd40*/  LOP3.LUT R28, R28, R29, RZ, 0x3c, !PT ;  /* 0x0000001d1c1c7212 */ /* 0x000fe200078e3cff */
[----:B------:R-:W-:Y:S01]  /*bd50*/  IMAD.X R29, RZ, RZ, R5, P3 ;  /* 0x000000ffff1d7224 */ /* 0x000fe200018e0605 */
[C---:B------:R-:W-:Y:S01]  /*bd60*/  IADD3 R57, P0, R4.reuse, 0x9000, RZ ;  /* 0x0000900004397810 */ /* 0x040fe20007f1e0ff */
[----:B------:R-:W-:Y:S01]  /*bd70*/  SHFL.IDX PT, R20, R11, 0x1, 0x1c1f ;  /* 0x003c1f000b147f89 */ /* 0x000fe200000e0000 */
[----:B------:R-:W-:Y:S02]  /*bd80*/  IADD3 R45, P3, R4, 0xa000, RZ ;  /* 0x0000a000042d7810 */ /* 0x000fe40007f7e0ff */
[----:B------:R-:W-:Y:S01]  /*bd90*/  LEA.HI.X R14, R6, UR9, R7, 0x2, P6 ;  /* 0x00000009060e7c11 */ /* 0x000fe2000b0f1407 */
[----:B------:R-:W-:Y:S01]  /*bda0*/  IMAD.U32 R7, RZ, RZ, UR21 ;  /* 0x00000015ff077e24 */ /* 0x000fe2000f8e00ff */
[----:B------:R-:W-:Y:S01]  /*bdb0*/  LOP3.LUT R32, R32, R33, RZ, 0x3c, !PT ;  /* 0x0000002120207212 */ /* 0x000fe200078e3cff */
[----:B------:R-:W-:Y:S01]  /*bdc0*/  IMAD.X R33, RZ, RZ, R5, P2 ;  /* 0x000000ffff217224 */ /* 0x000fe200010e0605 */
[----:B------:R-:W-:Y:S01]  /*bdd0*/  LOP3.LUT R56, R57, 0x380, RZ, 0xc0, !PT ;  /* 0x0000038039387812 */ /* 0x000fe200078ec0ff */
[----:B------:R-:W0:Y:S01]  /*bde0*/  SHFL.IDX PT, R19, R14, RZ, 0x1c1f ;  /* 0x001c1fff0e137589 */ /* 0x000e2200000e0000 */
[----:B------:R-:W-:Y:S01]  /*bdf0*/  IADD3 R49, P2, R4, 0xb000, RZ ;  /* 0x0000b00004317810 */ /* 0x000fe20007f5e0ff */
[----:B------:R-:W-:Y:S01]  /*be00*/  IMAD R26, R7, 0x80, R222 ;  /* 0x00000080071a7824 */ /* 0x000fe200078e02de */
[----:B------:R-:W-:Y:S01]  /*be10*/  LOP3.LUT R44, R45, 0x380, RZ, 0xc0, !PT ;  /* 0x000003802d2c7812 */ /* 0x000fe200078ec0ff */
[----:B------:R-:W1:Y:S01]  /*be20*/  SHFL.IDX PT, R21, R14, 0x1, 0x1c1f ;  /* 0x003c1f000e157f89 */ /* 0x000e6200000e0000 */
[----:B------:R-:W-:Y:S01]  /*be30*/  SHF.R.U64 R56, R56, 0x3, RZ ;  /* 0x0000000338387819 */ /* 0x000fe200000012ff */
[----:B------:R-:W-:Y:S01]  /*be40*/  VIADD R6, R26, 0x8 ;  /* 0x000000081a067836 */ /* 0x000fe20000000000 */
[----:B------:R-:W-:-:S02]  /*be50*/  LOP3.LUT R48, R49, 0x380, RZ, 0xc0, !PT ;  /* 0x0000038031307812 */ /* 0x000fc400078ec0ff */
[----:B------:R-:W-:Y:S02]  /*be60*/  SHF.R.U64 R44, R44, 0x3, RZ ;  /* 0x000000032c2c7819 */ /* 0x000fe400000012ff */
[----:B------:R-:W-:Y:S01]  /*be70*/  LOP3.LUT R56, R56, R57, RZ, 0x3c, !PT ;  /* 0x0000003938387212 */ /* 0x000fe200078e3cff */
[--C-:B------:R-:W-:Y:S01]  /*be80*/  IMAD.X R57, RZ, RZ, R5.reuse, P0 ;  /* 0x000000ffff397224 */ /* 0x100fe200000e0605 */
[----:B------:R-:W-:Y:S02]  /*be90*/  SHF.R.U64 R48, R48, 0x3, RZ ;  /* 0x0000000330307819 */ /* 0x000fe400000012ff */
[----:B------:R-:W-:Y:S01]  /*bea0*/  LOP3.LUT R44, R44, R45, RZ, 0x3c, !PT ;  /* 0x0000002d2c2c7212 */ /* 0x000fe200078e3cff */
[----:B------:R-:W-:Y:S01]  /*beb0*/  IMAD.X R45, RZ, RZ, R5, P3 ;  /* 0x000000ffff2d7224 */ /* 0x000fe200018e0605 */
[----:B------:R-:W-:Y:S02]  /*bec0*/  LOP3.LUT P0, RZ, R220, 0x3, RZ, 0xc0, !PT ;  /* 0x00000003dcff7812 */ /* 0x000fe4000780c0ff */
[----:B------:R-:W-:-:S02]  /*bed0*/  IADD3 R10, P3, R4, 0xf000, RZ ;  /* 0x0000f000040a7810 */ /* 0x000fc40007f7e0ff */
[----:B------:R-:W-:Y:S01]  /*bee0*/  LOP3.LUT R48, R48, R49, RZ, 0x3c, !PT ;  /* 0x0000003130307212 */ /* 0x000fe200078e3cff */
[--C-:B------:R-:W-:Y:S01]  /*bef0*/  IMAD.X R49, RZ, RZ, R5.reuse, P2 ;  /* 0x000000ffff317224 */ /* 0x100fe200010e0605 */
[-C--:B------:R-:W-:Y:S02]  /*bf00*/  ISETP.GE.OR P2, PT, R26, R79.reuse, P0 ;  /* 0x0000004f1a00720c */ /* 0x080fe40000746670 */
[----:B------:R-:W-:Y:S01]  /*bf10*/  IADD3 R13, P4, R4, 0x2000, RZ ;  /* 0x00002000040d7810 */ /* 0x000fe20007f9e0ff */
[----:B------:R-:W-:Y:S01]  /*bf20*/  UIMAD UR11, UR13, UR14, URZ ;  /* 0x0000000e0d0b72a4 */ /* 0x000fe2000f8e023f */
[----:B------:R-:W-:Y:S02]  /*bf30*/  LOP3.LUT R3, R10, 0x380, RZ, 0xc0, !PT ;  /* 0x000003800a037812 */ /* 0x000fe400078ec0ff */
[----:B------:R-:W-:Y:S01]  /*bf40*/  IADD3 R41, P5, R4, 0x7000, RZ ;  /* 0x0000700004297810 */ /* 0x000fe20007fbe0ff */
[----:B------:R-:W-:Y:S01]  /*bf50*/  UIMAD.WIDE.U32 UR8, UR4, UR14, URZ ;  /* 0x0000000e040872a5 */ /* 0x000fe2000f8e003f */
[----:B------:R-:W-:Y:S01]  /*bf60*/  ISETP.GE.OR P0, PT, R6, R79, P0 ;  /* 0x0000004f0600720c */ /* 0x000fe20000706670 */
[----:B------:R-:W-:Y:S01]  /*bf70*/  ULDC.64 UR12, c[0x0][0xae8] ;  /* 0x0002ba00000c7ab9 */ /* 0x000fe20000000a00 */
[----:B------:R-:W-:Y:S01]  /*bf80*/  SHF.R.U64 R3, R3, 0x3, RZ ;  /* 0x0000000303037819 */ /* 0x000fe200000012ff */
[----:B------:R-:W-:Y:S01]  /*bf90*/  IMAD.X R53, RZ, RZ, R5, P3 ;  /* 0x000000ffff357224 */ /* 0x000fe200018e0605 */
[----:B------:R-:W-:Y:S01]  /*bfa0*/  LOP3.LUT R12, R13, 0x380, RZ, 0xc0, !PT ;  /* 0x000003800d0c7812 */ /* 0x000fe200078ec0ff */
[----:B0-----:R0:W-:Y:S01]  /*bfb0*/  @!P2 ST.E desc[UR36][R18.64], R0 ;  /* 0x000000001200a985 */ /* 0x0011e2000c101924 */
[----:B------:R-:W-:-:S02]  /*bfc0*/  LOP3.LUT R52, R3, R10, RZ, 0x3c, !PT ;  /* 0x0000000a03347212 */ /* 0x000fc400078e3cff */
[----:B------:R-:W2:Y:S01]  /*bfd0*/  @P1 LDC R3, c[0x0][0xbec] ;  /* 0x0002fb00ff031b82 */ /* 0x000ea20000000800 */
[----:B------:R-:W-:Y:S02]  /*bfe0*/  SHF.R.U64 R12, R12, 0x3, RZ ;  /* 0x000000030c0c7819 */ /* 0x000fe400000012ff */
[----:B------:R-:W-:Y:S02]  /*bff0*/  IADD3 R37, P6, R4, 0x6000, RZ ;  /* 0x0000600004257810 */ /* 0x000fe40007fde0ff */
[----:B-1----:R1:W-:Y:S01]  /*c000*/  @!P0 ST.E desc[UR36][R20.64], R2 ;  /* 0x0000000214008985 */ /* 0x0023e2000c101924 */
[----:B------:R-:W-:Y:S01]  /*c010*/  LOP3.LUT R12, R12, R13, RZ, 0x3c, !PT ;  /* 0x0000000d0c0c7212 */ /* 0x000fe200078e3cff */
[----:B------:R-:W-:Y:S01]  /*c020*/  IMAD.X R13, RZ, RZ, R5, P4 ;  /* 0x000000ffff0d7224 */ /* 0x000fe200020e0605 */
[----:B------:R-:W-:Y:S01]  /*c030*/  IADD3 R65, P4, R4, 0x8000, RZ ;  /* 0x0000800004417810 */ /* 0x000fe20007f9e0ff */
[----:B------:R-:W-:Y:S01]  /*c040*/  UIMAD UR11, UR4, UR15, UR11 ;  /* 0x0000000f040b72a4 */ /* 0x000fe2000f8e020b */
[----:B------:R-:W-:-:S02]  /*c050*/  LOP3.LUT R36, R37, 0x380, RZ, 0xc0, !PT ;  /* 0x0000038025247812 */ /* 0x000fc400078ec0ff */
[----:B------:R-:W-:Y:S01]  /*c060*/  LOP3.LUT R40, R41, 0x380, RZ, 0xc0, !PT ;  /* 0x0000038029287812 */ /* 0x000fe200078ec0ff */
[----:B0-----:R-:W-:Y:S01]  /*c070*/  IMAD R0, R213, 0x20, R217 ;  /* 0x00000020d5007824 */ /* 0x001fe200078e02d9 */
[----:B------:R-:W-:Y:S02]  /*c080*/  LOP3.LUT R64, R65, 0x380, RZ, 0xc0, !PT ;  /* 0x0000038041407812 */ /* 0x000fe400078ec0ff */
[----:B------:R-:W-:Y:S01]  /*c090*/  LOP3.LUT R7, R4, 0x380, RZ, 0xc0, !PT ;  /* 0x0000038004077812 */ /* 0x000fe200078ec0ff */
[----:B-1----:R-:W0:Y:S01]  /*c0a0*/  @P1 LDC R21, c[0x0][0xbf0] ;  /* 0x0002fc00ff151b82 */ /* 0x002e220000000800 */
[----:B------:R-:W-:Y:S01]  /*c0b0*/  SHF.R.U64 R36, R36, 0x3, RZ ;  /* 0x0000000324247819 */ /* 0x000fe200000012ff */
[----:B------:R-:W-:Y:S01]  /*c0c0*/  IMAD.U32 R19, RZ, RZ, UR21 ;  /* 0x00000015ff137e24 */ /* 0x000fe2000f8e00ff */
[----:B------:R-:W-:Y:S01]  /*c0d0*/  SHF.R.U64 R40, R40, 0x3, RZ ;  /* 0x0000000328287819 */ /* 0x000fe200000012ff */
[----:B------:R-:W-:Y:S01]  /*c0e0*/  UIADD3 UR9, UR9, UR11, URZ ;  /* 0x0000000b09097290 */ /* 0x000fe2000fffe03f */
[----:B------:R-:W-:Y:S01]  /*c0f0*/  SHF.R.U64 R64, R64, 0x3, RZ ;  /* 0x0000000340407819 */ /* 0x000fe200000012ff */
[----:B------:R-:W-:Y:S01]  /*c100*/  UIMAD UR4, UR18, UR12, URZ ;  /* 0x0000000c120472a4 */ /* 0x000fe2000f8e023f */
[----:B------:R-:W-:Y:S01]  /*c110*/  LOP3.LUT R36, R36, R37, RZ, 0x3c, !PT ;  /* 0x0000002524247212 */ /* 0x000fe200078e3cff */
[----:B------:R-:W-:Y:S01]  /*c120*/  IMAD R18, R19, 0x80, R0 ;  /* 0x0000008013127824 */ /* 0x000fe200078e0200 */
[----:B------:R-:W-:Y:S01]  /*c130*/  LOP3.LUT R40, R40, R41, RZ, 0x3c, !PT ;  /* 0x0000002928287212 */ /* 0x000fe200078e3cff */
[--C-:B------:R-:W-:Y:S01]  /*c140*/  IMAD.X R37, RZ, RZ, R5.reuse, P6 ;  /* 0x000000ffff257224 */ /* 0x100fe200030e0605 */
[----:B------:R-:W-:Y:S01]  /*c150*/  LOP3.LUT R64, R64, R65, RZ, 0x3c, !PT ;  /* 0x0000004140407212 */ /* 0x000fe200078e3cff */
[----:B------:R-:W-:Y:S01]  /*c160*/  IMAD.X R65, RZ, RZ, R5, P4 ;  /* 0x000000ffff417224 */ /* 0x000fe200020e0605 */
[----:B------:R-:W-:Y:S01]  /*c170*/  IADD3.X R41, RZ, R5, RZ, P5, !PT ;  /* 0x00000005ff297210 */ /* 0x000fe20002ffe4ff */
[----:B------:R-:W-:Y:S01]  /*c180*/  UIMAD UR4, UR22, UR13, UR4 ;  /* 0x0000000d160472a4 */ /* 0x000fe2000f8e0204 */
[C---:B------:R-:W-:Y:S01]  /*c190*/  IADD3 R73, P6, R4.reuse, 0xc000, RZ ;  /* 0x0000c00004497810 */ /* 0x040fe20007fde0ff */
[----:B------:R-:W-:Y:S01]  /*c1a0*/  UIMAD.WIDE.U32 UR8, UR22, UR12, UR8 ;  /* 0x0000000c160872a5 */ /* 0x000fe2000f8e0008 */
[----:B------:R-:W-:Y:S01]  /*c1b0*/  IADD3 R69, P5, R4, 0xd000, RZ ;  /* 0x0000d00004457810 */ /* 0x000fe20007fbe0ff */
[----:B--2---:R-:W-:Y:S01]  /*c1c0*/  @P1 IMAD.HI.U32 R0, R18, R3, RZ ;  /* 0x0000000312001227 */ /* 0x004fe200078e00ff */
[----:B------:R-:W-:Y:S01]  /*c1d0*/  IADD3 R61, P4, R4, 0xe000, RZ ;  /* 0x0000e000043d7810 */ /* 0x000fe20007f9e0ff */
[----:B------:R-:W-:Y:S01]  /*c1e0*/  ULDC.64 UR12, c[0x0][0xaf0] ;  /* 0x0002bc00000c7ab9 */ /* 0x000fe20000000a00 */
[----:B------:R-:W-:Y:S01]  /*c1f0*/  UIADD3 UR9, UR9, UR4, URZ ;  /* 0x0000000409097290 */ /* 0x000fe2000fffe03f */
[----:B------:R-:W-:Y:S01]  /*c200*/  LOP3.LUT R72, R73, 0x380, RZ, 0xc0, !PT ;  /* 0x0000038049487812 */ /* 0x000fe200078ec0ff */
[----:B------:R-:W-:Y:S01]  /*c210*/  UIMAD UR4, UR20, UR12, URZ ;  /* 0x0000000c140472a4 */ /* 0x000fe2000f8e023f */
[----:B------:R-:W-:Y:S01]  /*c220*/  LOP3.LUT R68, R69, 0x380, RZ, 0xc0, !PT ;  /* 0x0000038045447812 */ /* 0x000fe200078ec0ff */
[----:B------:R-:W-:Y:S01]  /*c230*/  IMAD.MOV.U32 R19, RZ, RZ, R18 ;  /* 0x000000ffff137224 */ /* 0x000fe200078e0012 */
[----:B------:R-:W-:Y:S01]  /*c240*/  LOP3.LUT R60, R61, 0x380, RZ, 0xc0, !PT ;  /* 0x000003803d3c7812 */ /* 0x000fe200078ec0ff */
[----:B------:R-:W-:Y:S01]  /*c250*/  UIMAD.WIDE.U32 UR8, UR19, UR12, UR8 ;  /* 0x0000000c130872a5 */ /* 0x000fe2000f8e0008 */
[----:B0-----:R-:W-:Y:S01]  /*c260*/  @P1 SHF.R.U32.HI R19, RZ, R21, R0 ;  /* 0x00000015ff131219 */ /* 0x001fe20000011600 */
[----:B------:R-:W-:Y:S01]  /*c270*/  UIMAD UR4, UR19, UR13, UR4 ;  /* 0x0000000d130472a4 */ /* 0x000fe2000f8e0204 */
[----:B------:R-:W-:Y:S01]  /*c280*/  SHF.R.U64 R72, R72, 0x3, RZ ;  /* 0x0000000348487819 */ /* 0x000fe200000012ff */
[----:B------:R-:W5:Y:S01]  /*c290*/  LD.E.128 R8, desc[UR36][R8.64] ;  /* 0x0000002408087980 */ /* 0x000f62000c101d00 */
[----:B------:R-:W-:-:S02]  /*c2a0*/  SHF.R.U64 R68, R68, 0x3, RZ ;  /* 0x0000000344447819 */ /* 0x000fc400000012ff */
[----:B------:R-:W-:Y:S01]  /*c2b0*/  SHF.R.U64 R60, R60, 0x3, RZ ;  /* 0x000000033c3c7819 */ /* 0x000fe200000012ff */
[----:B------:R-:W5:Y:S01]  /*c2c0*/  LD.E.128 R12, desc[UR36][R12.64] ;  /* 0x000000240c0c7980 */ /* 0x000f62000c101d00 */
[----:B------:R-:W-:Y:S01]  /*c2d0*/  SHF.R.U64 R7, R7, 0x3, RZ ;  /* 0x0000000307077819 */ /* 0x000fe200000012ff */
[----:B------:R-:W-:Y:S01]  /*c2e0*/  UIADD3 UR4, UR9, UR4, URZ ;  /* 0x0000000409047290 */ /* 0x000fe2000fffe03f */
[--C-:B------:R-:W-:Y:S01]  /*c2f0*/  SHF.R.S32.HI R0, RZ, 0x1f, R19.reuse ;  /* 0x0000001fff007819 */ /* 0x100fe20000011413 */
[----:B------:R-:W-:Y:S01]  /*c300*/  IMAD.MOV R21, RZ, RZ, -R19 ;  /* 0x000000ffff157224 */ /* 0x000fe200078e0a13 */
[----:B------:R-:W-:Y:S01]  /*c310*/  LOP3.LUT R72, R72, R73, RZ, 0x3c, !PT ;  /* 0x0000004948487212 */ /* 0x000fe200078e3cff */
[----:B------:R-:W-:Y:S01]  /*c320*/  IMAD.U32 R3, RZ, RZ, UR9 ;  /* 0x00000009ff037e24 */ /* 0x000fe2000f8e00ff */
[----:B------:R-:W-:Y:S01]  /*c330*/  LOP3.LUT R68, R68, R69, RZ, 0x3c, !PT ;  /* 0x0000004544447212 */ /* 0x000fe200078e3cff */
[--C-:B------:R-:W-:Y:S01]  /*c340*/  IMAD.X R69, RZ, RZ, R5.reuse, P5 ;  /* 0x000000ffff457224 */ /* 0x100fe200028e0605 */
[----:B------:R-:W-:Y:S01]  /*c350*/  LOP3.LUT R60, R60, R61, RZ, 0x3c, !PT ;  /* 0x0000003d3c3c7212 */ /* 0x000fe200078e3cff */
[----:B------:R-:W-:Y:S01]  /*c360*/  IMAD.X R61, RZ, RZ, R5, P4 ;  /* 0x000000ffff3d7224 */ /* 0x000fe200020e0605 */
[----:B------:R-:W-:Y:S01]  /*c370*/  IADD3.X R73, RZ, R5, RZ, P6, !PT ;  /* 0x00000005ff497210 */ /* 0x000fe200037fe4ff */
[----:B------:R-:W5:Y:S01]  /*c380*/  LD.E.128 R24, desc[UR36][R24.64] ;  /* 0x0000002418187980 */ /* 0x000f62000c101d00 */
[----:B------:R-:W-:-:S02]  /*c390*/  LOP3.LUT R4, R7, R4, RZ, 0x3c, !PT ;  /* 0x0000000407047212 */ /* 0x000fc400078e3cff */
[----:B------:R-:W-:Y:S01]  /*c3a0*/  MOV R2, UR8 ;  /* 0x0000000800027c02 */ /* 0x000fe20008000f00 */
[----:B------:R-:W-:Y:S01]  /*c3b0*/  ULDC.64 UR8, c[0x0][0xae0] ;  /* 0x0002b80000087ab9 */ /* 0x000fe20000000a00 */
[----:B------:R-:W-:Y:S01]  /*c3c0*/  IMAD R21, R76, R21, R18 ;  /* 0x000000154c157224 */ /* 0x000fe200078e0212 */
[----:B------:R-:W5:Y:S01]  /*c3d0*/  LD.E.128 R28, desc[UR36][R28.64] ;  /* 0x000000241c1c7980 */ /* 0x000f62000c101d00 */
[----:B------:R-:W-:Y:S02]  /*c3e0*/  IMAD R0, R0, UR8, RZ ;  /* 0x0000000800007c24 */ /* 0x000fe4000f8e02ff */
[----:B------:R-:W-:Y:S01]  /*c3f0*/  IMAD.U32 R3, RZ, RZ, UR4 ;  /* 0x00000004ff037e24 */ /* 0x000fe2000f8e00ff */
[----:B------:R-:W5:Y:S01]  /*c400*/  LD.E.128 R4, desc[UR36][R4.64] ;  /* 0x0000002404047980 */ /* 0x000f62000c101d00 */
[C---:B------:R-:W-:Y:S01]  /*c410*/  IMAD R77, R19.reuse, UR9, R0 ;  /* 0x00000009134d7c24 */ /* 0x040fe2000f8e0200 */
[----:B------:R-:W-:Y:S02]  /*c420*/  SHF.R.S32.HI R0, RZ, 0x1f, R21 ;  /* 0x0000001fff007819 */ /* 0x000fe40000011415 */
[----:B------:R-:W5:Y:S01]  /*c430*/  LD.E.128 R32, desc[UR36][R32.64] ;  /* 0x0000002420207980 */ /* 0x000f62000c101d00 */
[----:B------:R-:W-:Y:S01]  /*c440*/  IMAD.WIDE.U32 R2, R19, UR8, R2 ;  /* 0x0000000813027c25 */ /* 0x000fe2000f8e0002 */
[----:B------:R-:W-:-:S02]  /*c450*/  ULDC.64 UR8, c[0x0][0xad8] ;  /* 0x0002b60000087ab9 */ /* 0x000fc40000000a00 */
[----:B------:R-:W5:Y:S04]  /*c460*/  LD.E.128 R36, desc[UR36][R36.64] ;  /* 0x0000002424247980 */ /* 0x000f68000c101d00 */
        /* <DEDUP_REMOVED lines=8> */
[----:B------:R-:W5:Y:S01]  /*c4f0*/  LD.E.128 R52, desc[UR36][R52.64] ;  /* 0x0000002434347980 */ /* 0x000f62000c101d00 */
[----:B------:R-:W-:Y:S01]  /*c500*/  IMAD.U32 R82, RZ, RZ, UR21 ;  /* 0x00000015ff527e24 */ /* 0x000fe2000f8e00ff */
[----:B------:R-:W-:Y:S01]  /*c510*/  @!PT LDS RZ, [RZ] ;  /* 0x00000000fffff984 */ /* 0x000fe20000000800 */
[----:B------:R-:W-:Y:S01]  /*c520*/  @!PT LDS RZ, [RZ] ;  /* 0x00000000fffff984 */ /* 0x000fe20000000800 */
[----:B------:R-:W-:Y:S01]  /*c530*/  @!PT LDS RZ, [RZ] ;  /* 0x00000000fffff984 */ /* 0x000fe20000000800 */
[----:B------:R-:W-:Y:S01]  /*c540*/  @!PT LDS RZ, [RZ] ;  /* 0x00000000fffff984 */ /* 0x000fe20000000800 */
[----:B------:R0:W-:Y:S06]  /*c550*/  MEMBAR.ALL.CTA ;  /* 0x0000000000007992 */ /* 0x0001ec0000008000 */
[----:B0-----:R-:W0:Y:S01]  /*c560*/  FENCE.VIEW.ASYNC.S ;  /* 0x00000000000073c6 */ /* 0x001e220000000000 */
[----:B------:R-:W-:-:S02]  /*c570*/  IMAD.IADD R3, R3, 0x1, R77 ;  /* 0x0000000103037824 */ /* 0x000fc400078e024d */
[----:B------:R-:W-:Y:S02]  /*c580*/  IMAD R18, R0, UR8, RZ ;  /* 0x0000000800127c24 */ /* 0x000fe4000f8e02ff */
[----:B------:R-:W-:Y:S01]  /*c590*/  IMAD R82, R82, 0x80, R217 ;  /* 0x0000008052527824 */ /* 0x000fe200078e02d9 */
[----:B------:R-:W-:Y:S01]  /*c5a0*/  UIADD3 UR10, UR10, 0x38820, URZ ;  /* 0x000388200a0a7890 */ /* 0x000fe2000fffe03f */
[C---:B------:R-:W-:Y:S02]  /*c5b0*/  IMAD R19, R21.reuse, UR9, R18 ;  /* 0x0000000915137c24 */ /* 0x040fe4000f8e0212 */
[----:B------:R-:W-:Y:S01]  /*c5c0*/  IMAD.WIDE.U32 R2, R21, UR8, R2 ;  /* 0x0000000815027c25 */ /* 0x000fe2000f8e0002 */
[C---:B------:R-:W-:Y:S01]  /*c5d0*/  ISETP.GE.AND P2, PT, R82.reuse, R79, PT ;  /* 0x0000004f5200720c */ /* 0x040fe20003f46270 */
[----:B------:R-:W-:Y:S02]  /*c5e0*/  ULDC.64 UR8, c[0x0][0xa80] ;  /* 0x0002a00000087ab9 */ /* 0x000fe40000000a00 */
[----:B------:R-:W-:Y:S01]  /*c5f0*/  VIADD R0, R82, 0x20 ;  /* 0x0000002052007836 */ /* 0x000fe20000000000 */
[----:B------:R-:W-:Y:S01]  /*c600*/  LEA R78, P3, R2, UR8, 0x1 ;  /* 0x00000008024e7c11 */ /* 0x000fe2000f8608ff */
[----:B------:R-:W-:Y:S01]  /*c610*/  IMAD.IADD R3, R3, 0x1, R19 ;  /* 0x0000000103037824 */ /* 0x000fe200078e0213 */
[----:B------:R-:W-:-:S02]  /*c620*/  UPRMT UR10, URZ, 0x654, UR10 ;  /* 0x000006543f0a7896 */ /* 0x000fc4000800000a */
[-C--:B------:R-:W-:Y:S02]  /*c630*/  ISETP.GE.AND P1, PT, R0, R79.reuse, PT ;  /* 0x0000004f0000720c */ /* 0x080fe40003f26270 */
[----:B------:R-:W-:Y:S02]  /*c640*/  IADD3 R0, R82, 0x40, RZ ;  /* 0x0000004052007810 */ /* 0x000fe40007ffe0ff */
[----:B------:R-:W-:Y:S01]  /*c650*/  LEA.HI.X R80, R2, UR9, R3, 0x1, P3 ;  /* 0x0000000902507c11 */ /* 0x000fe200098f0c03 */
[----:B0-----:R0:W1:Y:S01]  /*c660*/  SHFL.IDX PT, R76, R78, RZ, 0x181f ;  /* 0x00181fff4e4c7589 */ /* 0x00106200000e0000 */
[----:B------:R-:W-:Y:S01]  /*c670*/  ISETP.GE.AND P0, PT, R0, R79, PT ;  /* 0x0000004f0000720c */ /* 0x000fe20003f06270 */
[----:B------:R-:W-:Y:S01]  /*c680*/  SYNCS.ARRIVE.TRANS64.RED.A1T0 RZ, [UR10], RZ ;  /* 0x000000ffffff79a7 */ /* 0x000fe2000810040a */
[----:B------:R-:W-:Y:S01]  /*c690*/  BSSY B1, `(.L_x_212) ;  /* 0x0000017000017945 */ /* 0x000fe20003800000 */
[----:B------:R0:W2:Y:S01]  /*c6a0*/  SHFL.IDX PT, R0, R80, RZ, 0x181f ;  /* 0x00181fff50007589 */ /* 0x0000a200000e0000 */
[----:B------:R-:W-:-:S02]  /*c6b0*/  SHF.R.S32.HI R81, RZ, 0x1f, R22 ;  /* 0x0000001fff517819 */ /* 0x000fc40000011416 */
[----:B------:R-:W-:Y:S02]  /*c6c0*/  SHF.R.S32.HI R83, RZ, 0x1f, R23 ;  /* 0x0000001fff537819 */ /* 0x000fe40000011417 */
[----:B------:R-:W-:Y:S01]  /*c6d0*/  SHF.R.S32.HI R84, RZ, 0x1f, R17 ;  /* 0x0000001fff547819 */ /* 0x000fe20000011411 */
[----:B------:R-:W-:Y:S06]  /*c6e0*/  @P2 BRA `(.L_x_213) ;  /* 0x0000000000442947 */ /* 0x000fec0003800000 */
[----:B------:R-:W-:Y:S02]  /*c6f0*/  ULDC UR4, c[0x0][0xac8] ;  /* 0x0002b20000047ab9 */ /* 0x000fe40000000800 */
[----:B------:R-:W-:Y:S02]  /*c700*/  ISETP.GE.AND P5, PT, R17, UR4, PT ;  /* 0x0000000411007c0c */ /* 0x000fe4000bfa6270 */
[----:B------:R-:W-:Y:S02]  /*c710*/  ISETP.GE.AND P4, PT, R23, UR4, PT ;  /* 0x0000000417007c0c */ /* 0x000fe4000bf86270 */
[----:B------:R-:W-:Y:S02]  /*c720*/  ISETP.GE.AND P3, PT, R22, UR4, PT ;  /* 0x0000000416007c0c */ /* 0x000fe4000bf66270 */
[----:B------:R-:W-:-:S07]  /*c730*/  ISETP.GE.AND P2, PT, R212, UR4, PT ;  /* 0x00000004d4007c0c */ /* 0x000fce000bf46270 */
[----:B-1----:R-:W-:-:S04]  /*c740*/  @!P5 LEA R2, P6, R17, R76, 0x1 ;  /* 0x0000004c1102d211 */ /* 0x002fc800078c08ff */
[----:B--2---:R-:W-:Y:S02]  /*c750*/  @!P5 LEA.HI.X R3, R17, R0, R84, 0x1, P6 ;  /* 0x000000001103d211 */ /* 0x004fe400030f0c54 */
[----:B------:R-:W-:-:S03]  /*c760*/  @!P4 LEA R18, P6, R23, R76, 0x1 ;  /* 0x0000004c1712c211 */ /* 0x000fc600078c08ff */
[----:B-----5:R3:W-:Y:S01]  /*c770*/  @!P5 ST.E.128 desc[UR36][R2.64], R4 ;  /* 0x000000040200d985 */ /* 0x0207e2000c101d24 */
[----:B------:R-:W-:Y:S02]  /*c780*/  @!P4 LEA.HI.X R19, R23, R0, R83, 0x1, P6 ;  /* 0x000000001713c211 */ /* 0x000fe400030f0c53 */
[----:B------:R-:W-:-:S03]  /*c790*/  @!P3 LEA R20, P6, R22, R76, 0x1 ;  /* 0x0000004c1614b211 */ /* 0x000fc600078c08ff */
[----:B------:R3:W-:Y:S01]  /*c7a0*/  @!P4 ST.E.128 desc[UR36][R18.64], R28 ;  /* 0x0000001c1200c985 */ /* 0x0007e2000c101d24 */
[----:B------:R-:W-:Y:S02]  /*c7b0*/  @!P3 LEA.HI.X R21, R22, R0, R81, 0x1, P6 ;  /* 0x000000001615b211 */ /* 0x000fe400030f0c51 */
[----:B------:R-:W-:-:S03]  /*c7c0*/  @!P2 LEA R76, P6, R212, R76, 0x1 ;  /* 0x0000004cd44ca211 */ /* 0x000fc600078c08ff */
[----:B------:R3:W-:Y:S01]  /*c7d0*/  @!P3 ST.E.128 desc[UR36][R20.64], R64 ;  /* 0x000000401400b985 */ /* 0x0007e2000c101d24 */
[----:B------:R-:W-:-:S05]  /*c7e0*/  @!P2 LEA.HI.X R77, R212, R0, R227, 0x1, P6 ;  /* 0x00000000d44da211 */ /* 0x000fca00030f0ce3 */
[----:B------:R3:W-:Y:S04]  /*c7f0*/  @!P2 ST.E.128 desc[UR36][R76.64], R72 ;  /* 0x000000484c00a985 */ /* 0x0007e8000c101d24 */
.L_x_213:
[----:B------:R-:W-:Y:S05]  /*c800*/  BSYNC B1 ;  /* 0x0000000000017941 */ /* 0x000fea0003800000 */
.L_x_212:
[----:B--2---:R2:W4:Y:S01]  /*c810*/  SHFL.IDX PT, R0, R80, 0x1, 0x181f ;  /* 0x00381f0050007f89 */ /* 0x00452200000e0000 */
[----:B------:R-:W-:Y:S03]  /*c820*/  BSSY B1, `(.L_x_214) ;  /* 0x0000014000017945 */ /* 0x000fe60003800000 */
[----:B---3--:R2:W3:Y:S01]  /*c830*/  SHFL.IDX PT, R18, R78, 0x1, 0x181f ;  /* 0x00381f004e127f89 */ /* 0x0084e200000e0000 */
[----:B------:R-:W-:Y:S05]  /*c840*/  @P1 BRA `(.L_x_215) ;  /* 0x0000000000441947 */ /* 0x000fea0003800000 */
[----:B------:R-:W-:Y:S02]  /*c850*/  ULDC UR4, c[0x0][0xac8] ;  /* 0x0002b20000047ab9 */ /* 0x000fe40000000800 */
[----:B------:R-:W-:Y:S02]  /*c860*/  ISETP.GE.AND P4, PT, R17, UR4, PT ;  /* 0x0000000411007c0c */ /* 0x000fe4000bf86270 */
[----:B------:R-:W-:Y:S02]  /*c870*/  ISETP.GE.AND P3, PT, R23, UR4, PT ;  /* 0x0000000417007c0c */ /* 0x000fe4000bf66270 */
[----:B------:R-:W-:Y:S02]  /*c880*/  ISETP.GE.AND P2, PT, R22, UR4, PT ;  /* 0x0000000416007c0c */ /* 0x000fe4000bf46270 */
[----:B------:R-:W-:-:S07]  /*c890*/  ISETP.GE.AND P1, PT, R212, UR4, PT ;  /* 0x00000004d4007c0c */ /* 0x000fce000bf26270 */
[-C--:B---3--:R-:W-:Y:S02]  /*c8a0*/  @!P4 LEA R2, P6, R17, R18.reuse, 0x1 ;  /* 0x000000121102c211 */ /* 0x088fe400078c08ff */
[----:B-----5:R-:W-:Y:S02]  /*c8b0*/  @!P3 LEA R4, P5, R23, R18, 0x1 ;  /* 0x000000121704b211 */ /* 0x020fe400078a08ff */
[----:B----4-:R-:W-:Y:S02]  /*c8c0*/  @!P4 LEA.HI.X R3, R17, R0, R84, 0x1, P6 ;  /* 0x000000001103c211 */ /* 0x010fe400030f0c54 */
[----:B------:R-:W-:Y:S02]  /*c8d0*/  @!P2 LEA R6, P6, R22, R18, 0x1 ;  /* 0x000000121606a211 */ /* 0x000fe400078c08ff */
[----:B------:R-:W-:Y:S01]  /*c8e0*/  @!P3 LEA.HI.X R5, R23, R0, R83, 0x1, P5 ;  /* 0x000000001705b211 */ /* 0x000fe200028f0c53 */
[----:B------:R3:W-:Y:S01]  /*c8f0*/  @!P4 ST.E.128 desc[UR36][R2.64], R8 ;  /* 0x000000080200c985 */ /* 0x0007e2000c101d24 */
[----:B------:R-:W-:-:S02]  /*c900*/  @!P1 LEA R18, P5, R212, R18, 0x1 ;  /* 0x00000012d4129211 */ /* 0x000fc400078a08ff */
[-C--:B------:R-:W-:Y:S01]  /*c910*/  @!P2 LEA.HI.X R7, R22, R0.reuse, R81, 0x1, P6 ;  /* 0x000000001607a211 */ /* 0x080fe200030f0c51 */
[----:B------:R3:W-:Y:S01]  /*c920*/  @!P3 ST.E.128 desc[UR36][R4.64], R32 ;  /* 0x000000200400b985 */ /* 0x0007e2000c101d24 */
[----:B------:R-:W-:-:S03]  /*c930*/  @!P1 LEA.HI.X R19, R212, R0, R227, 0x1, P5 ;  /* 0x00000000d4139211 */ /* 0x000fc600028f0ce3 */
[----:B------:R3:W-:Y:S04]  /*c940*/  @!P2 ST.E.128 desc[UR36][R6.64], R56 ;  /* 0x000000380600a985 */ /* 0x0007e8000c101d24 */
[----:B------:R3:W-:Y:S02]  /*c950*/  @!P1 ST.E.128 desc[UR36][R18.64], R68 ;  /* 0x0000004412009985 */ /* 0x0007e4000c101d24 */
.L_x_215:
[----:B------:R-:W-:Y:S05]  /*c960*/  BSYNC B1 ;  /* 0x0000000000017941 */ /* 0x000fea0003800000 */
.L_x_214:
[----:B----4-:R4:W0:Y:S01]  /*c970*/  SHFL.IDX PT, R0, R80, 0x2, 0x181f ;  /* 0x00581f0050007f89 */ /* 0x01082200000e0000 */
[----:B------:R-:W-:Y:S03]  /*c980*/  BSSY B1, `(.L_x_216) ;  /* 0x0000014000017945 */ /* 0x000fe60003800000 */
[----:B---3-5:R4:W3:Y:S01]  /*c990*/  SHFL.IDX PT, R8, R78, 0x2, 0x181f ;  /* 0x00581f004e087f89 */ /* 0x0288e200000e0000 */
[----:B------:R-:W-:Y:S05]  /*c9a0*/  @P0 BRA `(.L_x_217) ;  /* 0x0000000000440947 */ /* 0x000fea0003800000 */
[----:B------:R-:W-:Y:S02]  /*c9b0*/  ULDC UR4, c[0x0][0xac8] ;  /* 0x0002b20000047ab9 */ /* 0x000fe40000000800 */
[----:B------:R-:W-:Y:S02]  /*c9c0*/  ISETP.GE.AND P3, PT, R17, UR4, PT ;  /* 0x0000000411007c0c */ /* 0x000fe4000bf66270 */
[----:B------:R-:W-:Y:S02]  /*c9d0*/  ISETP.GE.AND P2, PT, R23, UR4, PT ;  /* 0x0000000417007c0c */ /* 0x000fe4000bf46270 */
[----:B------:R-:W-:Y:S02]  /*c9e0*/  ISETP.GE.AND P1, PT, R22, UR4, PT ;  /* 0x0000000416007c0c */ /* 0x000fe4000bf26270 */
[----:B------:R-:W-:-:S07]  /*c9f0*/  ISETP.GE.AND P0, PT, R212, UR4, PT ;  /* 0x00000004d4007c0c */ /* 0x000fce000bf06270 */
[-C--:B---3--:R-:W-:Y:S02]  /*ca00*/  @!P3 LEA R2, P6, R17, R8.reuse, 0x1 ;  /* 0x000000081102b211 */ /* 0x088fe400078c08ff */
[-C--:B------:R-:W-:Y:S02]  /*ca10*/  @!P2 LEA R4, P5, R23, R8.reuse, 0x1 ;  /* 0x000000081704a211 */ /* 0x080fe400078a08ff */
[----:B------:R-:W-:Y:S02]  /*ca20*/  @!P1 LEA R6, P4, R22, R8, 0x1 ;  /* 0x0000000816069211 */ /* 0x000fe400078808ff */
[----:B0-----:R-:W-:Y:S02]  /*ca30*/  @!P3 LEA.HI.X R3, R17, R0, R84, 0x1, P6 ;  /* 0x000000001103b211 */ /* 0x001fe400030f0c54 */
[----:B------:R-:W-:Y:S02]  /*ca40*/  @!P0 LEA R8, P6, R212, R8, 0x1 ;  /* 0x00000008d4088211 */ /* 0x000fe400078c08ff */
[-C--:B------:R-:W-:Y:S01]  /*ca50*/  @!P2 LEA.HI.X R5, R23, R0.reuse, R83, 0x1, P5 ;  /* 0x000000001705a211 */ /* 0x080fe200028f0c53 */
[----:B------:R0:W-:Y:S01]  /*ca60*/  @!P3 ST.E.128 desc[UR36][R2.64], R12 ;  /* 0x0000000c0200b985 */ /* 0x0001e2000c101d24 */
[----:B------:R-:W-:-:S02]  /*ca70*/  @!P1 LEA.HI.X R7, R22, R0, R81, 0x1, P4 ;  /* 0x0000000016079211 */ /* 0x000fc400020f0c51 */
[----:B------:R-:W-:Y:S01]  /*ca80*/  @!P0 LEA.HI.X R9, R212, R0, R227, 0x1, P6 ;  /* 0x00000000d4098211 */ /* 0x000fe200030f0ce3 */
[----:B------:R0:W-:Y:S04]  /*ca90*/  @!P2 ST.E.128 desc[UR36][R4.64], R36 ;  /* 0x000000240400a985 */ /* 0x0001e8000c101d24 */
[----:B------:R0:W-:Y:S04]  /*caa0*/  @!P1 ST.E.128 desc[UR36][R6.64], R44 ;  /* 0x0000002c06009985 */ /* 0x0001e8000c101d24 */
[----:B------:R0:W-:Y:S02]  /*cab0*/  @!P0 ST.E.128 desc[UR36][R8.64], R60 ;  /* 0x0000003c08008985 */ /* 0x0001e4000c101d24 */
.L_x_217:
[----:B------:R-:W-:Y:S05]  /*cac0*/  BSYNC B1 ;  /* 0x0000000000017941 */ /* 0x000fea0003800000 */
.L_x_216:
[----:B0-----:R-:W-:Y:S01]  /*cad0*/  VIADD R0, R82, 0x60 ;  /* 0x0000006052007836 */ /* 0x001fe20000000000 */
[----:B--2-4-:R-:W0:Y:S04]  /*cae0*/  SHFL.IDX PT, R80, R80, 0x3, 0x181f ;  /* 0x00781f0050507f89 */ /* 0x014e2800000e0000 */
[----:B------:R-:W-:Y:S01]  /*caf0*/  ISETP.GE.AND P0, PT, R0, R79, PT ;  /* 0x0000004f0000720c */ /* 0x000fe20003f06270 */
[----:B------:R-:W2:-:S12]  /*cb00*/  SHFL.IDX PT, R78, R78, 0x3, 0x181f ;  /* 0x00781f004e4e7f89 */ /* 0x000e9800000e0000 */
[----:B------:R-:W-:Y:S05]  /*cb10*/  @P0 BRA `(.L_x_218) ;  /* 0x0000000c00e80947 */ /* 0x000fea0003800000 */
[----:B------:R-:W-:Y:S02]  /*cb20*/  ULDC UR4, c[0x0][0xac8] ;  /* 0x0002b20000047ab9 */ /* 0x000fe40000000800 */
[----:B------:R-:W-:Y:S02]  /*cb30*/  ISETP.GE.AND P3, PT, R17, UR4, PT ;  /* 0x0000000411007c0c */ /* 0x000fe4000bf66270 */
[----:B------:R-:W-:Y:S02]  /*cb40*/  ISETP.GE.AND P4, PT, R23, UR4, PT ;  /* 0x0000000417007c0c */ /* 0x000fe4000bf86270 */
[----:B------:R-:W-:-:S09]  /*cb50*/  ISETP.GE.AND P5, PT, R22, UR4, PT ;  /* 0x0000000416007c0c */ /* 0x000fd2000bfa6270 */
[-C--:B--2---:R-:W-:Y:S02]  /*cb60*/  @!P3 LEA R2, P0, R17, R78.reuse, 0x1 ;  /* 0x0000004e1102b211 */ /* 0x084fe400078008ff */
[-C--:B------:R-:W-:Y:S02]  /*cb70*/  @!P4 LEA R4, P1, R23, R78.reuse, 0x1 ;  /* 0x0000004e1704c211 */ /* 0x080fe400078208ff */
[C---:B------:R-:W-:Y:S02]  /*cb80*/  @!P5 LEA R6, P2, R22.reuse, R78, 0x1 ;  /* 0x0000004e1606d211 */ /* 0x040fe400078408ff */
[-C--:B0-----:R-:W-:Y:S02]  /*cb90*/  @!P3 LEA.HI.X R3, R17, R80.reuse, R84, 0x1, P0 ;  /* 0x000000501103b211 */ /* 0x081fe400000f0c54 */
[-C--:B------:R-:W-:Y:S02]  /*cba0*/  @!P4 LEA.HI.X R5, R23, R80.reuse, R83, 0x1, P1 ;  /* 0x000000501705c211 */ /* 0x080fe400008f0c53 */
[----:B------:R-:W-:Y:S01]  /*cbb0*/  @!P5 LEA.HI.X R7, R22, R80, R81, 0x1, P2 ;  /* 0x000000501607d211 */ /* 0x000fe200010f0c51 */
[----:B------:R0:W-:Y:S01]  /*cbc0*/  @!P3 ST.E.128 desc[UR36][R2.64], R24 ;  /* 0x000000180200b985 */ /* 0x0001e2000c101d24 */
[----:B------:R-:W-:-:S03]  /*cbd0*/  ISETP.GE.AND P0, PT, R212, UR4, PT ;  /* 0x00000004d4007c0c */ /* 0x000fc6000bf06270 */
[----:B------:R0:W-:Y:S04]  /*cbe0*/  @!P4 ST.E.128 desc[UR36][R4.64], R40 ;  /* 0x000000280400c985 */ /* 0x0001e8000c101d24 */
[----:B------:R0:W-:Y:S06]  /*cbf0*/  @!P5 ST.E.128 desc[UR36][R6.64], R48 ;  /* 0x000000300600d985 */ /* 0x0001ec000c101d24 */
[----:B------:R-:W-:Y:S05]  /*cc00*/  @P0 BRA `(.L_x_218) ;  /* 0x0000000c00ac0947 */ /* 0x000fea0003800000 */
[----:B0-----:R-:W-:-:S04]  /*cc10*/  LEA R2, P0, R212, R78, 0x1 ;  /* 0x0000004ed4027211 */ /* 0x001fc800078008ff */
[----:B------:R-:W-:-:S05]  /*cc20*/  LEA.HI.X R3, R212, R80, R227, 0x1, P0 ;  /* 0x00000050d4037211 */ /* 0x000fca00000f0ce3 */
[----:B------:R0:W-:Y:S01]  /*cc30*/  ST.E.128 desc[UR36][R2.64], R52 ;  /* 0x0000003402007985 */ /* 0x0001e2000c101d24 */
[----:B------:R-:W-:Y:S05]  /*cc40*/  BRA `(.L_x_218) ;  /* 0x0000000c009c7947 */ /* 0x000fea0003800000 */
.L_x_210:
[----:B------:R-:W-:Y:S01]  /*cc50*/  R2UR UR4, R215 ;  /* 0x00000000d70472ca */ /* 0x000fe200000e0000 */
[----:B------:R-:W-:Y:S01]  /*cc60*/  ULDC.64 UR8, c[0x0][0xc00] ;  /* 0x0003000000087ab9 */ /* 0x000fe20000000a00 */
[----:B------:R-:W0:Y:S01]  /*cc70*/  LDC R11, c[0x0][0xbe8] ;  /* 0x0002fa00ff0b7b82 */ /* 0x000e220000000800 */
[----:B------:R-:W-:Y:S01]  /*cc80*/  UISETP.NE.U32.AND UP0, UPT, UR8, URZ, UPT ;  /* 0x0000003f0800728c */ /* 0x000fe2000bf05070 */
[----:B------:R-:W-:-:S03]  /*cc90*/  R2UR UR10, R214 ;  /* 0x00000000d60a72ca */ /* 0x000fc600000e0000 */
[----:B------:R-:W-:-:S03]  /*cca0*/  UISETP.NE.AND.EX UP0, UPT, UR9, URZ, UPT, UP0 ;  /* 0x0000003f0900728c */ /* 0x000fc6000bf05300 */
[----:B------:R-:W-:-:S03]  /*ccb0*/  ULDC.64 UR8, c[0x0][0xc00] ;  /* 0x0003000000087ab9 */ /* 0x000fc60000000a00 */
[----:B------:R-:W-:Y:S01]  /*ccc0*/  UIMAD.WIDE UR8, UR4, 0x4, UR8 ;  /* 0x00000004040878a5 */ /* 0x000fe2000f8e0208 */
[----:B------:R-:W-:-:S05]  /*ccd0*/  PLOP3.LUT P2, PT, PT, PT, UP0, 0x80, 0x0 ;  /* 0x000000000000781c */ /* 0x000fca0003f4f008 */
[----:B------:R-:W-:Y:S02]  /*cce0*/  IMAD.U32 R2, RZ, RZ, UR8 ;  /* 0x00000008ff027e24 */ /* 0x000fe4000f8e00ff */
[----:B------:R-:W-:Y:S01]  /*ccf0*/  IMAD.U32 R3, RZ, RZ, UR9 ;  /* 0x00000009ff037e24 */ /* 0x000fe2000f8e00ff */
[----:B------:R-:W-:Y:S02]  /*cd00*/  ULDC.64 UR8, c[0x0][0xc08] ;  /* 0x0003020000087ab9 */ /* 0x000fe40000000a00 */
[----:B------:R-:W-:-:S03]  /*cd10*/  UISETP.NE.U32.AND UP1, UPT, UR8, URZ, UPT ;  /* 0x0000003f0800728c */ /* 0x000fc6000bf25070 */
[----:B------:R-:W2:Y:S01]  /*cd20*/  @P2 LDG.E R6, desc[UR36][R2.64] ;  /* 0x0000002402062981 */ /* 0x000ea2000c1e1900 */
[----:B------:R-:W-:-:S06]  /*cd30*/  UISETP.NE.AND.EX UP1, UPT, UR9, URZ, UPT, UP1 ;  /* 0x0000003f0900728c */ /* 0x000fcc000bf25310 */
[----:B------:R-:W-:-:S05]  /*cd40*/  PLOP3.LUT P3, PT, PT, PT, UP1, 0x80, 0x0 ;  /* 0x000000000000781c */ /* 0x000fca0003f6f018 */
[----:B------:R-:W-:Y:S02]  /*cd50*/  @UP1 ULDC.64 UR8, c[0x0][0xc08] ;  /* 0x0003020000081ab9 */ /* 0x000fe40000000a00 */
[----:B------:R-:W-:-:S03]  /*cd60*/  @UP1 UIMAD.WIDE UR8, UR4, 0x4, UR8 ;  /* 0x00000004040818a5 */ /* 0x000fc6000f8e0208 */
[----:B------:R-:W-:Y:S02]  /*cd70*/  ULDC UR4, c[0x0][0xa88] ;  /* 0x0002a20000047ab9 */ /* 0x000fe40000000800 */
[----:B------:R-:W-:Y:S02]  /*cd80*/  IMAD.U32 R0, RZ, RZ, UR4 ;  /* 0x00000004ff007e24 */ /* 0x000fe4000f8e00ff */
[----:B------:R-:W-:Y:S02]  /*cd90*/  IMAD.U32 R4, RZ, RZ, UR8 ;  /* 0x00000008ff047e24 */ /* 0x000fe4000f8e00ff */
[----:B------:R-:W-:-:S05]  /*cda0*/  IMAD.U32 R5, RZ, RZ, UR9 ;  /* 0x00000009ff057e24 */ /* 0x000fca000f8e00ff */
[----:B------:R1:W5:Y:S01]  /*cdb0*/  @P3 LDG.E R0, desc[UR36][R4.64] ;  /* 0x0000002404003981 */ /* 0x000362000c1e1900 */
[----:B0-----:R-:W-:Y:S01]  /*cdc0*/  ISETP.NE.AND P0, PT, R11, 0x1, PT ;  /* 0x000000010b00780c */ /* 0x001fe20003f05270 */
[----:B------:R-:W-:Y:S01]  /*cdd0*/  UMOV UR4, URZ ;  /* 0x0000003f00047c82 */ /* 0x000fe20008000000 */
[----:B------:R-:W-:Y:S01]  /*cde0*/  USHF.R.S32.HI UR12, URZ, 0x1f, UR10 ;  /* 0x0000001f3f0c7899 */ /* 0x000fe2000801140a */
[----:B------:R-:W0:Y:S10]  /*cdf0*/  S2R R7, SR_TID.X ;  /* 0x0000000000077919 */ /* 0x000e340000002100 */
[----:B------:R-:W3:Y:S01]  /*ce00*/  @P0 LDC R9, c[0x0][0xbec] ;  /* 0x0002fb00ff090b82 */ /* 0x000ee20000000800 */
[----:B0-----:R-:W-:-:S04]  /*ce10*/  IADD3 R7, R7, -0x80, RZ ;  /* 0xffffff8007077810 */ /* 0x001fc80007ffe0ff */
[----:B------:R-:W-:Y:S02]  /*ce20*/  ISETP.GE.AND P1, PT, R7, 0x80, PT ;  /* 0x000000800700780c */ /* 0x000fe40003f26270 */
[----:B--2---:R-:W-:-:S13]  /*ce30*/  @P2 R2UR UR4, R6 ;  /* 0x00000000060422ca */ /* 0x004fda00000e0000 */
[----:B------:R-:W-:Y:S01]  /*ce40*/  USHF.R.S32.HI UR11, URZ, 0x1f, UR4 ;  /* 0x0000001f3f0b7899 */ /* 0x000fe20008011404 */
[----:B-1-3--:R-:W-:Y:S11]  /*ce50*/  @P3 BRA `(.L_x_219) ;  /* 0x0000000000103947 */ /* 0x00aff60003800000 */
[----:B------:R-:W-:Y:S05]  /*ce60*/  @!P2 BRA `(.L_x_219) ;  /* 0x00000000000ca947 */ /* 0x000fea0003800000 */
[----:B------:R-:W2:Y:S04]  /*ce70*/  LDG.E R5, desc[UR36][R2.64] ;  /* 0x0000002402057981 */ /* 0x000ea8000c1e1900 */
[----:B-----5:R-:W2:Y:S02]  /*ce80*/  LDG.E R0, desc[UR36][R2.64+0x4] ;  /* 0x0000042402007981 */ /* 0x020ea4000c1e1900 */
[----:B--2---:R-:W-:-:S07]  /*ce90*/  IMAD.IADD R0, R0, 0x1, -R5 ;  /* 0x0000000100007824 */ /* 0x004fce00078e0a05 */
.L_x_219:
[----:B------:R-:W-:Y:S01]  /*cea0*/  R2UR UR9, R215 ;  /* 0x00000000d70972ca */ /* 0x000fe200000e0000 */
[----:B------:R-:W-:Y:S01]  /*ceb0*/  BSSY B1, `(.L_x_220) ;  /* 0x0000031000017945 */ /* 0x000fe20003800000 */
[----:B------:R-:W-:-:S11]  /*cec0*/  R2UR UR8, R218 ;  /* 0x00000000da0872ca */ /* 0x000fd600000e0000 */
[----:B------:R-:W-:Y:S02]  /*ced0*/  USEL UR13, UR9, URZ, !UP0 ;  /* 0x0000003f090d7287 */ /* 0x000fe4000c000000 */
[----:B------:R-:W-:Y:S01]  /*cee0*/  USEL UR14, UR8, URZ, !UP0 ;  /* 0x0000003f080e7287 */ /* 0x000fe2000c000000 */
[----:B------:R-:W-:Y:S11]  /*cef0*/  @P1 BRA `(.L_x_221) ;  /* 0x0000000000b01947 */ /* 0x000ff60003800000 */
[----:B------:R-:W0:Y:S01]  /*cf00*/  S2R R3, SR_TID.X ;  /* 0x0000000000037919 */ /* 0x000e220000002100 */
[----:B------:R-:W1:Y:S01]  /*cf10*/  LDC R7, c[0x0][0xbe8] ;  /* 0x0002fa00ff077b82 */ /* 0x000e620000000800 */
[----:B------:R-:W-:-:S13]  /*cf20*/  R2UR UR8, R216 ;  /* 0x00000000d80872ca */ /* 0x000fda00000e0000 */
[----:B------:R-:W-:-:S04]  /*cf30*/  IMAD.U32 R2, RZ, RZ, UR8 ;  /* 0x00000008ff027e24 */ /* 0x000fc8000f8e00ff */
[----:B0-----:R-:W-:Y:S02]  /*cf40*/  IMAD R2, R2, 0x80, R3 ;  /* 0x0000008002027824 */ /* 0x001fe400078e0203 */
[----:B-1---5:R-:W-:Y:S02]  /*cf50*/  IMAD R3, R0, R7, RZ ;  /* 0x0000000700037224 */ /* 0x022fe400078e02ff */
[----:B------:R-:W-:-:S05]  /*cf60*/  VIADD R4, R2, 0xffffff80 ;  /* 0xffffff8002047836 */ /* 0x000fca0000000000 */
[----:B------:R-:W-:-:S13]  /*cf70*/  ISETP.GE.AND P1, PT, R4, R3, PT ;  /* 0x000000030400720c */ /* 0x000fda0003f26270 */
[----:B------:R-:W-:Y:S05]  /*cf80*/  @P1 BRA `(.L_x_221) ;  /* 0x00000000008c1947 */ /* 0x000fea0003800000 */
[----:B------:R-:W-:Y:S01]  /*cf90*/  ISETP.NE.AND P1, PT, R7, 0x1, PT ;  /* 0x000000010700780c */ /* 0x000fe20003f25270 */
[----:B------:R-:W-:Y:S01]  /*cfa0*/  ULDC.64 UR16, c[0x0][0xb90] ;  /* 0x0002e40000107ab9 */ /* 0x000fe20000000a00 */
[----:B------:R-:W-:Y:S01]  /*cfb0*/  R2UR UR15, R214 ;  /* 0x00000000d60f72ca */ /* 0x000fe200000e0000 */
[----:B------:R-:W-:Y:S01]  /*cfc0*/  UIMAD UR10, UR12, UR16, URZ ;  /* 0x000000100c0a72a4 */ /* 0x000fe2000f8e023f */
[----:B------:R-:W-:Y:S01]  /*cfd0*/  IMAD.MOV.U32 R2, RZ, RZ, R4 ;  /* 0x000000ffff027224 */ /* 0x000fe200078e0004 */
[----:B------:R-:W-:Y:S01]  /*cfe0*/  UMOV UR8, UR4 ;  /* 0x0000000400087c82 */ /* 0x000fe20008000000 */
[----:B------:R-:W-:-:S07]  /*cff0*/  UMOV UR9, UR11 ;  /* 0x0000000b00097c82 */ /* 0x000fce0008000000 */
[----:B------:R-:W0:Y:S02]  /*d000*/  @P1 LDC R3, c[0x0][0xbec] ;  /* 0x0002fb00ff031b82 */ /* 0x000e240000000800 */
[----:B------:R-:W-:Y:S02]  /*d010*/  UIMAD.WIDE.U32 UR8, UR15, UR16, UR8 ;  /* 0x000000100f0872a5 */ /* 0x000fe4000f8e0008 */
[----:B------:R-:W-:-:S03]  /*d020*/  UIMAD UR10, UR15, UR17, UR10 ;  /* 0x000000110f0a72a4 */ /* 0x000fc6000f8e020a */
[----:B------:R-:W-:Y:S01]  /*d030*/  ULDC.64 UR16, c[0x0][0xb98] ;  /* 0x0002e60000107ab9 */ /* 0x000fe20000000a00 */
[----:B------:R-:W1:Y:S01]  /*d040*/  @P1 LDC R6, c[0x0][0xbf0] ;  /* 0x0002fc00ff061b82 */ /* 0x000e620000000800 */
[----:B------:R-:W-:Y:S02]  /*d050*/  UIADD3 UR9, UR9, UR10, URZ ;  /* 0x0000000a09097290 */ /* 0x000fe4000fffe03f */
[----:B------:R-:W-:Y:S02]  /*d060*/  UIMAD UR10, UR14, UR16, URZ ;  /* 0x000000100e0a72a4 */ /* 0x000fe4000f8e023f */
[----:B------:R-:W-:Y:S02]  /*d070*/  UIMAD.WIDE.U32 UR8, UR13, UR16, UR8 ;  /* 0x000000100d0872a5 */ /* 0x000fe4000f8e0008 */
[----:B------:R-:W-:-:S03]  /*d080*/  UIMAD UR10, UR13, UR17, UR10 ;  /* 0x000000110d0a72a4 */ /* 0x000fc6000f8e020a */
[----:B------:R-:W-:Y:S01]  /*d090*/  ULDC.64 UR16, c[0x0][0xb88] ;  /* 0x0002e20000107ab9 */ /* 0x000fe20000000a00 */
[----:B0-----:R-:W-:-:S05]  /*d0a0*/  @P1 IMAD.HI.U32 R3, R4, R3, RZ ;  /* 0x0000000304031227 */ /* 0x001fca00078e00ff */
[----:B-1----:R-:W-:Y:S01]  /*d0b0*/  @P1 SHF.R.U32.HI R2, RZ, R6, R3 ;  /* 0x00000006ff021219 */ /* 0x002fe20000011603 */
[----:B------:R-:W-:-:S03]  /*d0c0*/  IMAD.U32 R6, RZ, RZ, UR10 ;  /* 0x0000000aff067e24 */ /* 0x000fc6000f8e00ff */
[--C-:B------:R-:W-:Y:S01]  /*d0d0*/  SHF.R.S32.HI R3, RZ, 0x1f, R2.reuse ;  /* 0x0000001fff037819 */ /* 0x100fe20000011402 */
[----:B------:R-:W-:Y:S01]  /*d0e0*/  IMAD.MOV R5, RZ, RZ, -R2 ;  /* 0x000000ffff057224 */ /* 0x000fe200078e0a02 */
[----:B------:R-:W-:-:S03]  /*d0f0*/  IADD3 R2, P1, R2, UR8, RZ ;  /* 0x0000000802027c10 */ /* 0x000fc6000ff3e0ff */
[----:B------:R-:W-:Y:S01]  /*d100*/  IMAD R5, R7, R5, R4 ;  /* 0x0000000507057224 */ /* 0x000fe200078e0204 */
[----:B------:R-:W-:Y:S01]  /*d110*/  IADD3.X R3, R3, UR9, R6, P1, !PT ;  /* 0x0000000903037c10 */ /* 0x000fe20008ffe406 */
[----:B------:R-:W-:-:S03]  /*d120*/  ULDC.64 UR8, c[0x0][0xb50] ;  /* 0x0002d40000087ab9 */ /* 0x000fc60000000a00 */
[----:B------:R-:W-:Y:S01]  /*d130*/  SHF.R.S32.HI R4, RZ, 0x1f, R5 ;  /* 0x0000001fff047819 */ /* 0x000fe20000011405 */
[----:B------:R-:W-:-:S04]  /*d140*/  IMAD.WIDE.U32 R2, R5, UR16, R2 ;  /* 0x0000001005027c25 */ /* 0x000fc8000f8e0002 */
[----:B------:R-:W-:-:S04]  /*d150*/  IMAD R4, R4, UR16, RZ ;  /* 0x0000001004047c24 */ /* 0x000fc8000f8e02ff */
[----:B------:R-:W-:Y:S01]  /*d160*/  IMAD R7, R5, UR17, R4 ;  /* 0x0000001105077c24 */ /* 0x000fe2000f8e0204 */
[----:B------:R-:W-:-:S04]  /*d170*/  LEA R4, P1, R2, UR8, 0x2 ;  /* 0x0000000802047c11 */ /* 0x000fc8000f8210ff */
[----:B------:R-:W-:-:S04]  /*d180*/  IADD3 R3, R3, R7, RZ ;  /* 0x0000000703037210 */ /* 0x000fc80007ffe0ff */
[----:B------:R-:W-:Y:S01]  /*d190*/  LEA.HI.X R5, R2, UR9, R3, 0x2, P1 ;  /* 0x0000000902057c11 */ /* 0x000fe200088f1403 */
[----:B------:R-:W-:-:S05]  /*d1a0*/  IMAD.MOV.U32 R3, RZ, RZ, -0x800000 ;  /* 0xff800000ff037424 */ /* 0x000fca00078e00ff */
[----:B------:R0:W-:Y:S02]  /*d1b0*/  STG.E desc[UR36][R4.64], R3 ;  /* 0x0000000304007986 */ /* 0x0001e4000c101924 */
.L_x_221:
[----:B------:R-:W-:Y:S05]  /*d1c0*/  BSYNC B1 ;  /* 0x0000000000017941 */ /* 0x000fea0003800000 */
.L_x_220:
[----:B------:R-:W-:Y:S01]  /*d1d0*/  R2UR UR15, R216 ;  /* 0x00000000d80f72ca */ /* 0x000fe200000e0000 */
[----:B0-----:R-:W0:Y:S01]  /*d1e0*/  @P0 LDC R3, c[0x0][0xbf0] ;  /* 0x0002fc00ff030b82 */ /* 0x001e220000000800 */
[----:B------:R-:W-:Y:S01]  /*d1f0*/  ULDC.64 UR16, c[0x0][0xaa0] ;  /* 0x0002a80000107ab9 */ /* 0x000fe20000000a00 */
[----:B------:R-:W-:Y:S01]  /*d200*/  R2UR UR18, R214 ;  /* 0x00000000d61272ca */ /* 0x000fe200000e0000 */
[----:B------:R-:W-:Y:S01]  /*d210*/  UIMAD UR10, UR11, UR16, URZ ;  /* 0x000000100b0a72a4 */ /* 0x000fe2000f8e023f */
[--C-:B------:R-:W-:Y:S01]  /*d220*/  IMAD R2, R213, 0x20, R217.reuse ;  /* 0x00000020d5027824 */ /* 0x100fe200078e02d9 */
[----:B------:R-:W-:Y:S01]  /*d230*/  UIMAD.WIDE.U32 UR8, UR4, UR16, URZ ;  /* 0x00000010040872a5 */ /* 0x000fe2000f8e003f */
[----:B------:R-:W-:Y:S01]  /*d240*/  BSSY B1, `(.L_x_222) ;  /* 0x0000045000017945 */ /* 0x000fe20003800000 */
[----:B------:R-:W-:Y:S01]  /*d250*/  UIMAD UR10, UR4, UR17, UR10 ;  /* 0x00000011040a72a4 */ /* 0x000fe2000f8e020a */
[----:B------:R-:W-:Y:S02]  /*d260*/  SHF.R.S32.HI R18, RZ, 0x1f, R22 ;  /* 0x0000001fff127819 */ /* 0x000fe40000011416 */
[----:B------:R-:W-:Y:S01]  /*d270*/  ULDC.64 UR16, c[0x0][0xae8] ;  /* 0x0002ba0000107ab9 */ /* 0x000fe20000000a00 */
[----:B------:R-:W-:Y:S01]  /*d280*/  UIADD3 UR9, UR9, UR10, URZ ;  /* 0x0000000a09097290 */ /* 0x000fe2000fffe03f */
[----:B------:R-:W-:Y:S01]  /*d290*/  IMAD.U32 R5, RZ, RZ, UR15 ;  /* 0x0000000fff057e24 */ /* 0x000fe2000f8e00ff */
[----:B------:R-:W-:Y:S01]  /*d2a0*/  UIMAD UR4, UR12, UR16, URZ ;  /* 0x000000100c0472a4 */ /* 0x000fe2000f8e023f */
[----:B------:R-:W-:Y:S01]  /*d2b0*/  IMAD.U32 R8, RZ, RZ, UR15 ;  /* 0x0000000fff087e24 */ /* 0x000fe2000f8e00ff */
[----:B------:R-:W-:Y:S01]  /*d2c0*/  UIMAD.WIDE.U32 UR8, UR18, UR16, UR8 ;  /* 0x00000010120872a5 */ /* 0x000fe2000f8e0008 */
[----:B------:R-:W-:Y:S01]  /*d2d0*/  IMAD R6, R5, 0x80, R2 ;  /* 0x0000008005067824 */ /* 0x000fe200078e0202 */
[----:B------:R-:W-:Y:S01]  /*d2e0*/  UIMAD UR4, UR18, UR17, UR4 ;  /* 0x00000011120472a4 */ /* 0x000fe2000f8e0204 */
[----:B------:R-:W-:Y:S01]  /*d2f0*/  IMAD R8, R8, 0x80, R217 ;  /* 0x0000008008087824 */ /* 0x000fe200078e02d9 */
[----:B------:R-:W-:Y:S01]  /*d300*/  ULDC.64 UR10, c[0x0][0xaf0] ;  /* 0x0002bc00000a7ab9 */ /* 0x000fe20000000a00 */
[----:B------:R-:W-:Y:S01]  /*d310*/  @P0 IMAD.HI.U32 R2, R6, R9, RZ ;  /* 0x0000000906020227 */ /* 0x000fe200078e00ff */
[----:B------:R-:W-:Y:S01]  /*d320*/  UIADD3 UR9, UR9, UR4, URZ ;  /* 0x0000000409097290 */ /* 0x000fe2000fffe03f */
[----:B------:R-:W-:Y:S01]  /*d330*/  SHF.R.S32.HI R19, RZ, 0x1f, R23 ;  /* 0x0000001fff137819 */ /* 0x000fe20000011417 */
[----:B------:R-:W-:Y:S01]  /*d340*/  UIMAD UR4, UR14, UR10, URZ ;  /* 0x0000000a0e0472a4 */ /* 0x000fe2000f8e023f */
[----:B------:R-:W-:Y:S01]  /*d350*/  IMAD.MOV.U32 R5, RZ, RZ, R6 ;  /* 0x000000ffff057224 */ /* 0x000fe200078e0006 */
[----:B0-----:R-:W-:Y:S01]  /*d360*/  @P0 SHF.R.U32.HI R5, RZ, R3, R2 ;  /* 0x00000003ff050219 */ /* 0x001fe20000011602 */
[----:B------:R-:W-:Y:S01]  /*d370*/  UIMAD.WIDE.U32 UR8, UR13, UR10, UR8 ;  /* 0x0000000a0d0872a5 */ /* 0x000fe2000f8e0008 */
[----:B------:R-:W-:Y:S01]  /*d380*/  SHF.R.S32.HI R20, RZ, 0x1f, R17 ;  /* 0x0000001fff147819 */ /* 0x000fe20000011411 */
[----:B------:R-:W-:Y:S01]  /*d390*/  UIMAD UR4, UR13, UR11, UR4 ;  /* 0x0000000b0d0472a4 */ /* 0x000fe2000f8e0204 */
[--C-:B------:R-:W-:Y:S01]  /*d3a0*/  SHF.R.S32.HI R2, RZ, 0x1f, R5.reuse ;  /* 0x0000001fff027819 */ /* 0x100fe20000011405 */
[----:B------:R-:W-:Y:S01]  /*d3b0*/  IMAD.MOV R7, RZ, RZ, -R5 ;  /* 0x000000ffff077224 */ /* 0x000fe200078e0a05 */
[----:B------:R-:W-:Y:S01]  /*d3c0*/  ULDC.64 UR10, c[0x0][0xae0] ;  /* 0x0002b800000a7ab9 */ /* 0x000fe20000000a00 */
[----:B------:R-:W-:-:S02]  /*d3d0*/  UIADD3 UR4, UR9, UR4, URZ ;  /* 0x0000000409047290 */ /* 0x000fc4000fffe03f */
[----:B------:R-:W-:Y:S01]  /*d3e0*/  MOV R3, UR9 ;  /* 0x0000000900037c02 */ /* 0x000fe20008000f00 */
[----:B------:R-:W-:Y:S02]  /*d3f0*/  IMAD R4, R2, UR10, RZ ;  /* 0x0000000a02047c24 */ /* 0x000fe4000f8e02ff */
[----:B------:R-:W-:Y:S02]  /*d400*/  IMAD R7, R11, R7, R6 ;  /* 0x000000070b077224 */ /* 0x000fe400078e0206 */
[----:B------:R-:W-:Y:S01]  /*d410*/  IMAD.U32 R2, RZ, RZ, UR8 ;  /* 0x00000008ff027e24 */ /* 0x000fe2000f8e00ff */
[----:B------:R-:W-:Y:S01]  /*d420*/  ULDC.64 UR8, c[0x0][0xad8] ;  /* 0x0002b60000087ab9 */ /* 0x000fe20000000a00 */
[----:B------:R-:W-:Y:S02]  /*d430*/  IMAD.U32 R3, RZ, RZ, UR4 ;  /* 0x00000004ff037e24 */ /* 0x000fe4000f8e00ff */
[C---:B------:R-:W-:Y:S01]  /*d440*/  IMAD R9, R5.reuse, UR11, R4 ;  /* 0x0000000b05097c24 */ /* 0x040fe2000f8e0204 */
[----:B------:R-:W-:Y:S01]  /*d450*/  SHF.R.S32.HI R4, RZ, 0x1f, R7 ;  /* 0x0000001fff047819 */ /* 0x000fe20000011407 */
[----:B------:R-:W-:-:S04]  /*d460*/  IMAD.WIDE.U32 R2, R5, UR10, R2 ;  /* 0x0000000a05027c25 */ /* 0x000fc8000f8e0002 */
[----:B------:R-:W-:Y:S02]  /*d470*/  IMAD.IADD R3, R3, 0x1, R9 ;  /* 0x0000000103037824 */ /* 0x000fe400078e0209 */
[----:B------:R-:W-:Y:S02]  /*d480*/  IMAD R4, R4, UR8, RZ ;  /* 0x0000000804047c24 */ /* 0x000fe4000f8e02ff */
[----:B-----5:R-:W-:Y:S02]  /*d490*/  IMAD R11, R0, R11, RZ ;  /* 0x0000000b000b7224 */ /* 0x020fe400078e02ff */
[C---:B------:R-:W-:Y:S02]  /*d4a0*/  IMAD R5, R7.reuse, UR9, R4 ;  /* 0x0000000907057c24 */ /* 0x040fe4000f8e0204 */
[----:B------:R-:W-:Y:S01]  /*d4b0*/  IMAD.WIDE.U32 R2, R7, UR8, R2 ;  /* 0x0000000807027c25 */ /* 0x000fe2000f8e0002 */
[----:B------:R-:W-:Y:S01]  /*d4c0*/  ISETP.GE.AND P2, PT, R8, R11, PT ;  /* 0x0000000b0800720c */ /* 0x000fe20003f46270 */
[----:B------:R-:W-:-:S02]  /*d4d0*/  ULDC.64 UR8, c[0x0][0xa80] ;  /* 0x0002a00000087ab9 */ /* 0x000fc40000000a00 */
[----:B------:R-:W-:Y:S01]  /*d4e0*/  VIADD R0, R8, 0x20 ;  /* 0x0000002008007836 */ /* 0x000fe20000000000 */
[----:B------:R-:W-:Y:S01]  /*d4f0*/  LEA R4, P3, R2, UR8, 0x1 ;  /* 0x0000000802047c11 */ /* 0x000fe2000f8608ff */
[----:B------:R-:W-:-:S03]  /*d500*/  IMAD.IADD R3, R3, 0x1, R5 ;  /* 0x0000000103037824 */ /* 0x000fc600078e0205 */
[-C--:B------:R-:W-:Y:S01]  /*d510*/  ISETP.GE.AND P1, PT, R0, R11.reuse, PT ;  /* 0x0000000b0000720c */ /* 0x080fe20003f26270 */
[----:B------:R-:W-:Y:S01]  /*d520*/  VIADD R0, R8, 0x40 ;  /* 0x0000004008007836 */ /* 0x000fe20000000000 */
[----:B------:R-:W-:Y:S02]  /*d530*/  LEA.HI.X R5, R2, UR9, R3, 0x1, P3 ;  /* 0x0000000902057c11 */ /* 0x000fe400098f0c03 */
[----:B------:R0:W1:Y:S02]  /*d540*/  SHFL.IDX PT, R2, R4, RZ, 0x181f ;  /* 0x00181fff04027589 */ /* 0x00006400000e0000 */
[----:B------:R-:W-:Y:S02]  /*d550*/  ISETP.GE.AND P0, PT, R0, R11, PT ;  /* 0x0000000b0000720c */ /* 0x000fe40003f06270 */
[----:B------:R0:W2:Y:S01]  /*d560*/  SHFL.IDX PT, R0, R5, RZ, 0x181f ;  /* 0x00181fff05007589 */ /* 0x0000a200000e0000 */
[----:B------:R-:W-:Y:S10]  /*d570*/  @P2 BRA `(.L_x_223) ;  /* 0x0000000000442947 */ /* 0x000ff40003800000 */
        /* <DEDUP_REMOVED lines=8> */
[----:B------:R3:W-:Y:S01]  /*d600*/  @!P5 ST.E.128 desc[UR36][R6.64], RZ ;  /* 0x000000ff0600d985 */ /* 0x0007e2000c101d24 */
[----:B------:R-:W-:Y:S02]  /*d610*/  @!P4 LEA.HI.X R13, R23, R0, R19, 0x1, P6 ;  /* 0x00000000170dc211 */ /* 0x000fe400030f0c13 */
[----:B------:R-:W-:-:S03]  /*d620*/  @!P3 LEA R14, P6, R22, R2, 0x1 ;  /* 0x00000002160eb211 */ /* 0x000fc600078c08ff */
[----:B------:R3:W-:Y:S01]  /*d630*/  @!P4 ST.E.128 desc[UR36][R12.64], RZ ;  /* 0x000000ff0c00c985 */ /* 0x0007e2000c101d24 */
[----:B------:R-:W-:Y:S02]  /*d640*/  @!P3 LEA.HI.X R15, R22, R0, R18, 0x1, P6 ;  /* 0x00000000160fb211 */ /* 0x000fe400030f0c12 */
[----:B------:R-:W-:-:S03]  /*d650*/  @!P2 LEA R2, P6, R212, R2, 0x1 ;  /* 0x00000002d402a211 */ /* 0x000fc600078c08ff */
[----:B------:R3:W-:Y:S01]  /*d660*/  @!P3 ST.E.128 desc[UR36][R14.64], RZ ;  /* 0x000000ff0e00b985 */ /* 0x0007e2000c101d24 */
[----:B------:R-:W-:-:S05]  /*d670*/  @!P2 LEA.HI.X R3, R212, R0, R227, 0x1, P6 ;  /* 0x00000000d403a211 */ /* 0x000fca00030f0ce3 */
[----:B------:R3:W-:Y:S04]  /*d680*/  @!P2 ST.E.128 desc[UR36][R2.64], RZ ;  /* 0x000000ff0200a985 */ /* 0x0007e8000c101d24 */
.L_x_223:
[----:B------:R-:W-:Y:S05]  /*d690*/  BSYNC B1 ;  /* 0x0000000000017941 */ /* 0x000fea0003800000 */
.L_x_222:
[----:B--2---:R2:W4:Y:S01]  /*d6a0*/  SHFL.IDX PT, R0, R5, 0x1, 0x181f ;  /* 0x00381f0005007f89 */ /* 0x00452200000e0000 */
[----:B------:R-:W-:Y:S03]  /*d6b0*/  BSSY B1, `(.L_x_224) ;  /* 0x0000014000017945 */ /* 0x000fe60003800000 */
[----:B-1-3--:R2:W1:Y:S01]  /*d6c0*/  SHFL.IDX PT, R2, R4, 0x1, 0x181f ;  /* 0x00381f0004027f89 */ /* 0x00a46200000e0000 */
[----:B------:R-:W-:Y:S05]  /*d6d0*/  @P1 BRA `(.L_x_225) ;  /* 0x0000000000441947 */ /* 0x000fea0003800000 */
[----:B------:R-:W-:Y:S02]  /*d6e0*/  ULDC UR4, c[0x0][0xac8] ;  /* 0x0002b20000047ab9 */ /* 0x000fe40000000800 */
[----:B------:R-:W-:Y:S02]  /*d6f0*/  ISETP.GE.AND P4, PT, R17, UR4, PT ;  /* 0x0000000411007c0c */ /* 0x000fe4000bf86270 */
[----:B------:R-:W-:Y:S02]  /*d700*/  ISETP.GE.AND P3, PT, R23, UR4, PT ;  /* 0x0000000417007c0c */ /* 0x000fe4000bf66270 */
[----:B------:R-:W-:Y:S02]  /*d710*/  ISETP.GE.AND P2, PT, R22, UR4, PT ;  /* 0x0000000416007c0c */ /* 0x000fe4000bf46270 */
[----:B------:R-:W-:-:S07]  /*d720*/  ISETP.GE.AND P1, PT, R212, UR4, PT ;  /* 0x00000004d4007c0c */ /* 0x000fce000bf26270 */
[-C--:B-1----:R-:W-:Y:S02]  /*d730*/  @!P4 LEA R6, P6, R17, R2.reuse, 0x1 ;  /* 0x000000021106c211 */ /* 0x082fe400078c08ff */
[----:B------:R-:W-:Y:S02]  /*d740*/  @!P3 LEA R12, P5, R23, R2, 0x1 ;  /* 0x00000002170cb211 */ /* 0x000fe400078a08ff */
[----:B----4-:R-:W-:Y:S02]  /*d750*/  @!P4 LEA.HI.X R7, R17, R0, R20, 0x1, P6 ;  /* 0x000000001107c211 */ /* 0x010fe400030f0c14 */
[----:B------:R-:W-:Y:S02]  /*d760*/  @!P2 LEA R14, P6, R22, R2, 0x1 ;  /* 0x00000002160ea211 */ /* 0x000fe400078c08ff */
[----:B------:R-:W-:Y:S01]  /*d770*/  @!P3 LEA.HI.X R13, R23, R0, R19, 0x1, P5 ;  /* 0x00000000170db211 */ /* 0x000fe200028f0c13 */
[----:B------:R3:W-:Y:S01]  /*d780*/  @!P4 ST.E.128 desc[UR36][R6.64], RZ ;  /* 0x000000ff0600c985 */ /* 0x0007e2000c101d24 */
[----:B------:R-:W-:-:S02]  /*d790*/  @!P1 LEA R2, P5, R212, R2, 0x1 ;  /* 0x00000002d4029211 */ /* 0x000fc400078a08ff */
[-C--:B------:R-:W-:Y:S01]  /*d7a0*/  @!P2 LEA.HI.X R15, R22, R0.reuse, R18, 0x1, P6 ;  /* 0x00000000160fa211 */ /* 0x080fe200030f0c12 */
[----:B------:R3:W-:Y:S01]  /*d7b0*/  @!P3 ST.E.128 desc[UR36][R12.64], RZ ;  /* 0x000000ff0c00b985 */ /* 0x0007e2000c101d24 */
[----:B------:R-:W-:-:S03]  /*d7c0*/  @!P1 LEA.HI.X R3, R212, R0, R227, 0x1, P5 ;  /* 0x00000000d4039211 */ /* 0x000fc600028f0ce3 */
[----:B------:R3:W-:Y:S04]  /*d7d0*/  @!P2 ST.E.128 desc[UR36][R14.64], RZ ;  /* 0x000000ff0e00a985 */ /* 0x0007e8000c101d24 */
[----:B------:R3:W-:Y:S02]  /*d7e0*/  @!P1 ST.E.128 desc[UR36][R2.64], RZ ;  /* 0x000000ff02009985 */ /* 0x0007e4000c101d24 */
.L_x_225:
[----:B------:R-:W-:Y:S05]  /*d7f0*/  BSYNC B1 ;  /* 0x0000000000017941 */ /* 0x000fea0003800000 */
.L_x_224:
[----:B----4-:R4:W0:Y:S01]  /*d800*/  SHFL.IDX PT, R0, R5, 0x2, 0x181f ;  /* 0x00581f0005007f89 */ /* 0x01082200000e0000 */
        /* <DEDUP_REMOVED lines=9> */
[-C--:B------:R-:W-:Y:S02]  /*d8a0*/  @!P2 LEA R12, P5, R23, R2.reuse, 0x1 ;  /* 0x00000002170ca211 */ /* 0x080fe400078a08ff */
[----:B------:R-:W-:Y:S02]  /*d8b0*/  @!P1 LEA R14, P4, R22, R2, 0x1 ;  /* 0x00000002160e9211 */ /* 0x000fe400078808ff */
[----:B0-----:R-:W-:Y:S02]  /*d8c0*/  @!P3 LEA.HI.X R7, R17, R0, R20, 0x1, P6 ;  /* 0x000000001107b211 */ /* 0x001fe400030f0c14 */
[----:B------:R-:W-:Y:S02]  /*d8d0*/  @!P0 LEA R2, P6, R212, R2, 0x1 ;  /* 0x00000002d4028211 */ /* 0x000fe400078c08ff */
[-C--:B------:R-:W-:Y:S01]  /*d8e0*/  @!P2 LEA.HI.X R13, R23, R0.reuse, R19, 0x1, P5 ;  /* 0x00000000170da211 */ /* 0x080fe200028f0c13 */
[----:B------:R3:W-:Y:S01]  /*d8f0*/  @!P3 ST.E.128 desc[UR36][R6.64], RZ ;  /* 0x000000ff0600b985 */ /* 0x0007e2000c101d24 */
[----:B------:R-:W-:-:S02]  /*d900*/  @!P1 LEA.HI.X R15, R22, R0, R18, 0x1, P4 ;  /* 0x00000000160f9211 */ /* 0x000fc400020f0c12 */
[----:B------:R-:W-:Y:S01]  /*d910*/  @!P0 LEA.HI.X R3, R212, R0, R227, 0x1, P6 ;  /* 0x00000000d4038211 */ /* 0x000fe200030f0ce3 */
[----:B------:R3:W-:Y:S04]  /*d920*/  @!P2 ST.E.128 desc[UR36][R12.64], RZ ;  /* 0x000000ff0c00a985 */ /* 0x0007e8000c101d24 */
[----:B------:R3:W-:Y:S04]  /*d930*/  @!P1 ST.E.128 desc[UR36][R14.64], RZ ;  /* 0x000000ff0e009985 */ /* 0x0007e8000c101d24 */
[----:B------:R3:W-:Y:S02]  /*d940*/  @!P0 ST.E.128 desc[UR36][R2.64], RZ ;  /* 0x000000ff02008985 */ /* 0x0007e4000c101d24 */
.L_x_227:
[----:B------:R-:W-:Y:S05]  /*d950*/  BSYNC B1 ;  /* 0x0000000000017941 */ /* 0x000fea0003800000 */
.L_x_226:
[----:B0-----:R-:W-:Y:S01]  /*d960*/  IADD3 R0, R8, 0x60, RZ ;  /* 0x0000006008007810 */ /* 0x001fe20007ffe0ff */
[----:B---3--:R0:W3:Y:S03]  /*d970*/  SHFL.IDX PT, R6, R5, 0x3, 0x181f ;  /* 0x00781f0005067f89 */ /* 0x0080e600000e0000 */
[----:B------:R-:W-:Y:S01]  /*d980*/  ISETP.GE.AND P0, PT, R0, R11, PT ;  /* 0x0000000b0000720c */ /* 0x000fe20003f06270 */
[----:B-1----:R0:W1:-:S12]  /*d990*/  SHFL.IDX PT, R2, R4, 0x3, 0x181f ;  /* 0x00781f0004027f89 */ /* 0x00205800000e0000 */
[----:B0-----:R-:W-:Y:S05]  /*d9a0*/  @P0 BRA `(.L_x_218) ;  /* 0x0000000000440947 */ /* 0x001fea0003800000 */
[----:B------:R-:W-:Y:S02]  /*d9b0*/  ULDC UR4, c[0x0][0xac8] ;  /* 0x0002b20000047ab9 */ /* 0x000fe40000000800 */
[----:B------:R-:W-:Y:S02]  /*d9c0*/  ISETP.GE.AND P3, PT, R17, UR4, PT ;  /* 0x0000000411007c0c */ /* 0x000fe4000bf66270 */
[----:B------:R-:W-:Y:S02]  /*d9d0*/  ISETP.GE.AND P2, PT, R23, UR4, PT ;  /* 0x0000000417007c0c */ /* 0x000fe4000bf46270 */
[----:B------:R-:W-:Y:S02]  /*d9e0*/  ISETP.GE.AND P1, PT, R22, UR4, PT ;  /* 0x0000000416007c0c */ /* 0x000fe4000bf26270 */
[----:B------:R-:W-:-:S07]  /*d9f0*/  ISETP.GE.AND P0, PT, R212, UR4, PT ;  /* 0x00000004d4007c0c */ /* 0x000fce000bf06270 */
[-C--:B-12-4-:R-:W-:Y:S02]  /*da00*/  @!P3 LEA R4, P6, R17, R2.reuse, 0x1 ;  /* 0x000000021104b211 */ /* 0x096fe400078c08ff */
[-C--:B------:R-:W-:Y:S02]  /*da10*/  @!P2 LEA R8, P5, R23, R2.reuse, 0x1 ;  /* 0x000000021708a211 */ /* 0x080fe400078a08ff */
[----:B------:R-:W-:Y:S02]  /*da20*/  @!P1 LEA R10, P4, R22, R2, 0x1 ;  /* 0x00000002160a9211 */ /* 0x000fe400078808ff */
[----:B---3--:R-:W-:Y:S02]  /*da30*/  @!P3 LEA.HI.X R5, R17, R6, R20, 0x1, P6 ;  /* 0x000000061105b211 */ /* 0x008fe400030f0c14 */
        /* <DEDUP_REMOVED lines=8> */
.L_x_218:
[----:B------:R-:W-:Y:S05]  /*dac0*/  BSYNC B0 ;  /* 0x0000000000007941 */ /* 0x000fea0003800000 */
.L_x_209:
[----:B------:R-:W-:Y:S02]  /*dad0*/  ULDC UR4, c[0x0][0xc3c] ;  /* 0x00030f0000047ab9 */ /* 0x000fe40000000800 */
[----:B------:R-:W-:-:S06]  /*dae0*/  UISETP.GE.AND UP0, UPT, UR7, UR4, UPT ;  /* 0x000000040700728c */ /* 0x000fcc000bf06270 */
[----:B------:R-:W-:-:S13]  /*daf0*/  PLOP3.LUT P0, PT, PT, PT, UP0, 0x80, 0x0 ;  /* 0x000000000000781c */ /* 0x000fda0003f0f008 */
[----:B------:R-:W-:Y:S05]  /*db00*/  @!P0 BRA `(.L_x_228) ;  /* 0xffffff3000b08947 */ /* 0x000fea000383ffff */
[----:B------:R-:W-:Y:S05]  /*db10*/  EXIT ;  /* 0x000000000000794d */ /* 0x000fea0003800000 */
.L_x_181:
[----:B------:R-:W-:-:S08]  /*db20*/  NOP ;  /* 0x0000000000007918 */ /* 0x000fd00000000000 */
[----:B0-----:R-:W0:-:S00]  /*db30*/  USETMAXREG.DEALLOC.CTAPOOL 0x28 ;  /* 0x00000028000079c8 */ /* 0x001e0000080e0500 */
[----:B0-----:R-:W-:Y:S02]  /*db40*/  LOP3.LUT R0, R0, 0x3, RZ, 0xc0, !PT ;  /* 0x0000000300007812 */ /* 0x001fe400078ec0ff */
[----:B------:R-:W-:-:S04]  /*db50*/  LOP3.LUT R23, R23, 0xfffffeff, RZ, 0xc0, !PT ;  /* 0xfffffeff17177812 */ /* 0x000fc800078ec0ff */
[----:B------:R-:W0:Y:S02]  /*db60*/  SHFL.IDX PT, R0, R0, RZ, 0x1f ;  /* 0x00001fff00007589 */ /* 0x000e2400000e0000 */
[----:B0-----:R-:W-:Y:S01]  /*db70*/  ISETP.NE.AND P0, PT, R0, RZ, PT ;  /* 0x000000ff0000720c */ /* 0x001fe20003f05270 */
[----:B------:R-:W-:-:S12]  /*db80*/  IMAD.MOV.U32 R0, RZ, RZ, RZ ;  /* 0x000000ffff007224 */ /* 0x000fd800078e00ff */
[----:B------:R-:W-:Y:S01]  /*db90*/  @P0 LOP3.LUT R23, R23, 0x100, RZ, 0xfc, !PT ;  /* 0x0000010017170812 */ /* 0x000fe200078efcff */
[----:B------:R-:W-:Y:S06]  /*dba0*/  @!P0 BRA `(.L_x_229) ;  /* 0x00000000001c8947 */ /* 0x000fec0003800000 */
[----:B------:R-:W0:Y:S08]  /*dbb0*/  S2UR UR5, SR_CgaCtaId ;  /* 0x00000000000579c3 */ /* 0x000e300000008800 */
[----:B------:R-:W-:Y:S06]  /*dbc0*/  BAR.SYNC.DEFER_BLOCKING 0x5, 0x180 ;  /* 0x0146000000007b1d */ /* 0x000fec0000010000 */
[----:B------:R-:W-:-:S02]  /*dbd0*/  UMOV UR4, 0x400 ;  /* 0x0000040000047882 */ /* 0x000fc40000000000 */
[----:B0-----:R-:W-:-:S09]  /*dbe0*/  ULEA UR4, UR5, UR4, 0x18 ;  /* 0x0000000405047291 */ /* 0x001fd2000f8ec03f */
[----:B------:R-:W1:Y:S01]  /*dbf0*/  LDS.128 R16, [UR4+0x388d0] ;  /* 0x0388d004ff107984 */ /* 0x000e620008000c00 */
[----:B------:R-:W-:Y:S06]  /*dc00*/  BAR.ARV 0x4, 0x180 ;  /* 0x0106000000007b1d */ /* 0x000fec0000002000 */
[----:B------:R-:W-:Y:S05]  /*dc10*/  BRA `(.L_x_230) ;  /* 0x0000000800007947 */ /* 0x000fea0003800000 */
.L_x_229:
[----:B------:R-:W0:Y:S01]  /*dc20*/  S2R R2, SR_TID.X ;  /* 0x0000000000027919 */ /* 0x000e220000002100 */
[----:B------:R-:W-:Y:S01]  /*dc30*/  ULDC UR4, c[0x0][0xc3c] ;  /* 0x00030f0000047ab9 */ /* 0x000fe20000000800 */
[----:B------:R-:W1:Y:S01]  /*dc40*/  S2UR UR6, SR_CTAID.X ;  /* 0x00000000000679c3 */ /* 0x000e620000002500 */
[----:B------:R-:W-:Y:S01]  /*dc50*/  ULDC UR5, c[0x0][0xc38] ;  /* 0x00030e0000057ab9 */ /* 0x000fe20000000800 */
[----:B0-----:R-:W-:-:S04]  /*dc60*/  LOP3.LUT R5, R2, 0x1f, RZ, 0xc0, !PT ;  /* 0x0000001f02057812 */ /* 0x001fc800078ec0ff */
[----:B------:R-:W-:-:S04]  /*dc70*/  ISETP.NE.AND P0, PT, R5, 0x1f, PT ;  /* 0x0000001f0500780c */ /* 0x000fc80003f05270 */
[----:B------:R-:W-:-:S13]  /*dc80*/  ISETP.GE.OR P1, PT, R5, UR4, !P0 ;  /* 0x0000000405007c0c */ /* 0x000fda000c726670 */
[----:B------:R-:W0:Y:S02]  /*dc90*/  @!P1 LDC.64 R2, c[0x0][0xc80] ;  /* 0x00032000ff029b82 */ /* 0x000e240000000a00 */
[----:B0-----:R-:W-:-:S05]  /*dca0*/  @!P1 IMAD.WIDE.U32 R2, R5, 0x4, R2 ;  /* 0x0000000405029825 */ /* 0x001fca00078e0002 */
[----:B------:R-:W2:Y:S01]  /*dcb0*/  @!P1 LDG.E R0, desc[UR36][R2.64] ;  /* 0x0000002402009981 */ /* 0x000ea2000c1e1900 */
[C---:B------:R-:W-:Y:S01]  /*dcc0*/  ISETP.NE.AND P1, PT, R5.reuse, RZ, PT ;  /* 0x000000ff0500720c */ /* 0x040fe20003f25270 */
[----:B------:R-:W-:Y:S01]  /*dcd0*/  UMOV UR4, URZ ;  /* 0x0000003f00047c82 */ /* 0x000fe20008000000 */
[C---:B------:R-:W-:Y:S01]  /*dce0*/  ISETP.GE.U32.AND P2, PT, R5.reuse, 0x2, PT ;  /* 0x000000020500780c */ /* 0x040fe20003f46070 */
[----:B------:R-:W-:Y:S01]  /*dcf0*/  IMAD.MOV.U32 R16, RZ, RZ, RZ ;  /* 0x000000ffff107224 */ /* 0x000fe200078e00ff */
[C---:B------:R-:W-:Y:S02]  /*dd00*/  ISETP.GE.U32.AND P3, PT, R5.reuse, 0x4, PT ;  /* 0x000000040500780c */ /* 0x040fe40003f66070 */
[C---:B------:R-:W-:Y:S02]  /*dd10*/  ISETP.GE.U32.AND P4, PT, R5.reuse, 0x8, PT ;  /* 0x000000080500780c */ /* 0x040fe40003f86070 */
[----:B------:R-:W-:Y:S01]  /*dd20*/  ISETP.GE.U32.AND P5, PT, R5, 0x10, PT ;  /* 0x000000100500780c */ /* 0x000fe20003fa6070 */
[----:B--2---:R-:W0:Y:S02]  /*dd30*/  SHFL.UP PT, R4, R0, 0x1, RZ ;  /* 0x0420000000047989 */ /* 0x004e2400000e00ff */
[----:B0-----:R-:W-:-:S05]  /*dd40*/  SEL R7, R4, RZ, P1 ;  /* 0x000000ff04077207 */ /* 0x001fca0000800000 */
[----:B------:R-:W-:-:S05]  /*dd50*/  IMAD.IADD R7, R0, 0x1, R7 ;  /* 0x0000000100077824 */ /* 0x000fca00078e0207 */
[----:B------:R-:W0:Y:S02]  /*dd60*/  SHFL.UP PT, R4, R7, 0x2, RZ ;  /* 0x0440000007047989 */ /* 0x000e2400000e00ff */
        /* <DEDUP_REMOVED lines=11> */
[----:B------:R-:W0:Y:S02]  /*de20*/  SHFL.IDX PT, R4, R7, 0x1f, 0x1f ;  /* 0x03e01f0007047f89 */ /* 0x000e2400000e0000 */
[----:B0-----:R-:W-:-:S05]  /*de30*/  IMAD R4, R4, UR5, RZ ;  /* 0x0000000504047c24 */ /* 0x001fca000f8e02ff */
[----:B-1----:R-:W-:Y:S02]  /*de40*/  ISETP.GT.AND P6, PT, R4, UR6, PT ;  /* 0x0000000604007c0c */ /* 0x002fe4000bfc4270 */
[----:B------:R-:W-:-:S11]  /*de50*/  MOV R3, R4 ;  /* 0x0000000400037202 */ /* 0x000fd60000000f00 */
[----:B------:R-:W-:Y:S05]  /*de60*/  @P6 BRA `(.L_x_231) ;  /* 0x0000000000946947 */ /* 0x000fea0003800000 */
[----:B------:R-:W-:Y:S01]  /*de70*/  IMAD.MOV.U32 R4, RZ, RZ, R3 ;  /* 0x000000ffff047224 */ /* 0x000fe200078e0003 */
[----:B------:R-:W-:Y:S01]  /*de80*/  UMOV UR4, URZ ;  /* 0x0000003f00047c82 */ /* 0x000fe20008000000 */
[----:B------:R-:W-:-:S05]  /*de90*/  ULDC UR5, c[0x0][0xc38] ;  /* 0x00030e0000057ab9 */ /* 0x000fca0000000800 */
.L_x_235:
[----:B------:R-:W0:Y:S01]  /*dea0*/  LDC R2, c[0x0][0xc3c] ;  /* 0x00030f00ff027b82 */ /* 0x000e220000000800 */
[----:B------:R-:W-:-:S06]  /*deb0*/  UIADD3 UR4, UR4, 0x1f, URZ ;  /* 0x0000001f04047890 */ /* 0x000fcc000fffe03f */
[----:B0-----:R-:W-:-:S13]  /*dec0*/  ISETP.LE.AND P6, PT, R2, UR4, PT ;  /* 0x0000000402007c0c */ /* 0x001fda000bfc3270 */
[----:B------:R-:W-:Y:S05]  /*ded0*/  @P6 BRA `(.L_x_232) ;  /* 0x0000000400246947 */ /* 0x000fea0003800000 */
[----:B------:R-:W-:Y:S01]  /*dee0*/  VIADD R7, R5, UR4 ;  /* 0x0000000405077c36 */ /* 0x000fe20008000000 */
[----:B------:R-:W-:Y:S01]  /*def0*/  BSSY B0, `(.L_x_233) ;  /* 0x0000007000007945 */ /* 0x000fe20003800000 */
[----:B------:R-:W-:-:S03]  /*df00*/  IMAD.MOV.U32 R0, RZ, RZ, RZ ;  /* 0x000000ffff007224 */ /* 0x000fc600078e00ff */
[----:B------:R-:W-:-:S13]  /*df10*/  ISETP.GE.OR P6, PT, R7, R2, !P0 ;  /* 0x000000020700720c */ /* 0x000fda00047c6670 */
[----:B------:R-:W-:Y:S05]  /*df20*/  @P6 BRA `(.L_x_234) ;  /* 0x00000000000c6947 */ /* 0x000fea0003800000 */
[----:B------:R-:W0:Y:S02]  /*df30*/  LDC.64 R2, c[0x0][0xc80] ;  /* 0x00032000ff027b82 */ /* 0x000e240000000a00 */
[----:B0-----:R-:W-:-:S05]  /*df40*/  IMAD.WIDE R2, R7, 0x4, R2 ;  /* 0x0000000407027825 */ /* 0x001fca00078e0202 */
[----:B------:R0:W5:Y:S02]  /*df50*/  LDG.E R0, desc[UR36][R2.64] ;  /* 0x0000002402007981 */ /* 0x000164000c1e1900 */
.L_x_234:
[----:B------:R-:W-:Y:S05]  /*df60*/  BSYNC B0 ;  /* 0x0000000000007941 */ /* 0x000fea0003800000 */
.L_x_233:
[----:B0----5:R-:W0:Y:S02]  /*df70*/  SHFL.UP PT, R2, R0, 0x1, RZ ;  /* 0x0420000000027989 */ /* 0x021e2400000e00ff */
        /* <DEDUP_REMOVED lines=12> */
[----:B0-----:R-:W-:-:S04]  /*e040*/  SEL R9, R8, RZ, P5 ;  /* 0x000000ff08097207 */ /* 0x001fc80002800000 */
[----:B------:R-:W-:-:S05]  /*e050*/  IADD3 R9, R6, R9, RZ ;  /* 0x0000000906097210 */ /* 0x000fca0007ffe0ff */
[----:B------:R-:W0:Y:S02]  /*e060*/  SHFL.IDX PT, R3, R9, 0x1f, 0x1f ;  /* 0x03e01f0009037f89 */ /* 0x000e2400000e0000 */
[----:B0-----:R-:W-:-:S04]  /*e070*/  IMAD R3, R3, UR5, RZ ;  /* 0x0000000503037c24 */ /* 0x001fc8000f8e02ff */
[----:B------:R-:W-:-:S05]  /*e080*/  IMAD.IADD R4, R3, 0x1, R4 ;  /* 0x0000000103047824 */ /* 0x000fca00078e0204 */
[----:B------:R-:W-:-:S13]  /*e090*/  ISETP.GT.AND P6, PT, R4, UR6, PT ;  /* 0x0000000604007c0c */ /* 0x000fda000bfc4270 */
[----:B------:R-:W-:Y:S05]  /*e0a0*/  @!P6 BRA `(.L_x_235) ;  /* 0xfffffffc007ce947 */ /* 0x000fea000383ffff */
[----:B------:R-:W-:-:S07]  /*e0b0*/  IMAD.MOV.U32 R7, RZ, RZ, R9 ;  /* 0x000000ffff077224 */ /* 0x000fce00078e0009 */
.L_x_231:
[----:B------:R-:W-:-:S04]  /*e0c0*/  IMAD.IADD R8, R4, 0x1, -R3 ;  /* 0x0000000104087824 */ /* 0x000fc800078e0a03 */
[----:B------:R-:W-:-:S05]  /*e0d0*/  IMAD R2, R7, UR5, R8 ;  /* 0x0000000507027c24 */ /* 0x000fca000f8e0208 */
[----:B------:R-:W-:-:S13]  /*e0e0*/  ISETP.GT.AND P0, PT, R2, UR6, PT ;  /* 0x0000000602007c0c */ /* 0x000fda000bf04270 */
[----:B------:R-:W-:-:S04]  /*e0f0*/  VOTE.ANY R4, PT, !P0 ;  /* 0x0000000000047806 */ /* 0x000fc800040e0100 */
[----:B------:R-:W0:Y:S01]  /*e100*/  POPC R19, R4 ;  /* 0x0000000400137309 */ /* 0x000e220000000000 */
[----:B------:R-:W-:Y:S01]  /*e110*/  ISETP.NE.AND P0, PT, R4, RZ, PT ;  /* 0x000000ff0400720c */ /* 0x000fe20003f05270 */
[----:B0-----:R-:W0:Y:S02]  /*e120*/  SHFL.IDX PT, R10, R0, R19, 0x1f ;  /* 0x00001f13000a7589 */ /* 0x001e2400000e0000 */
[----:B0-----:R-:W-:-:S04]  /*e130*/  IABS R9, R10 ;  /* 0x0000000a00097213 */ /* 0x001fc80000000000 */
[----:B------:R-:W0:Y:S08]  /*e140*/  I2F.RP R6, R9 ;  /* 0x0000000900067306 */ /* 0x000e300000209400 */
[----:B0-----:R-:W0:Y:S02]  /*e150*/  MUFU.RCP R6, R6 ;  /* 0x0000000600067308 */ /* 0x001e240000001000 */
[----:B0-----:R-:W-:-:S06]  /*e160*/  VIADD R2, R6, 0xffffffe ;  /* 0x0ffffffe06027836 */ /* 0x001fcc0000000000 */
[----:B------:R0:W1:Y:S01]  /*e170*/  F2I.FTZ.U32.TRUNC.NTZ R3, R2 ;  /* 0x0000000200037305 */ /* 0x000062000021f000 */
[----:B------:R-:W-:Y:S05]  /*e180*/  @!P0 BRA `(.L_x_236) ;  /* 0x0000000000088947 */ /* 0x000fea0003800000 */
[----:B------:R-:W-:-:S06]  /*e190*/  VIADD R16, R19, 0xffffffff ;  /* 0xffffffff13107836 */ /* 0x000fcc0000000000 */
[----:B------:R2:W3:Y:S02]  /*e1a0*/  SHFL.IDX PT, R16, R7, R16, 0x1f ;  /* 0x00001f1007107589 */ /* 0x0004e400000e0000 */
.L_x_236:
[----:B---3--:R-:W-:Y:S01]  /*e1b0*/  IMAD R16, R16, UR5, R8 ;  /* 0x0000000510107c24 */ /* 0x008fe2000f8e0208 */
[----:B0-----:R-:W-:Y:S01]  /*e1c0*/  IABS R2, R10 ;  /* 0x0000000a00027213 */ /* 0x001fe20000000000 */
[----:B-1----:R-:W-:Y:S01]  /*e1d0*/  IMAD.MOV R0, RZ, RZ, -R3 ;  /* 0x000000ffff007224 */ /* 0x002fe200078e0a03 */
[----:B------:R-:W-:Y:S02]  /*e1e0*/  IADD3 R19, R19, UR4, RZ ;  /* 0x0000000413137c10 */ /* 0x000fe4000fffe0ff */
[----:B------:R-:W-:Y:S01]  /*e1f0*/  IADD3 R11, -R16, UR6, RZ ;  /* 0x00000006100b7c10 */ /* 0x000fe2000fffe1ff */
[----:B------:R-:W-:Y:S01]  /*e200*/  IMAD.MOV R4, RZ, RZ, -R2 ;  /* 0x000000ffff047224 */ /* 0x000fe200078e0a02 */
[----:B------:R-:W-:Y:S01]  /*e210*/  MOV R2, RZ ;  /* 0x000000ff00027202 */ /* 0x000fe20000000f00 */
[----:B--2---:R-:W-:Y:S01]  /*e220*/  IMAD R7, R0, R9, RZ ;  /* 0x0000000900077224 */ /* 0x004fe200078e02ff */
[----:B------:R-:W-:-:S03]  /*e230*/  IABS R0, R11 ;  /* 0x0000000b00007213 */ /* 0x000fc60000000000 */
[----:B------:R-:W-:-:S04]  /*e240*/  IMAD.HI.U32 R2, R3, R7, R2 ;  /* 0x0000000703027227 */ /* 0x000fc800078e0002 */
[----:B------:R-:W-:Y:S02]  /*e250*/  IMAD.MOV.U32 R3, RZ, RZ, R0 ;  /* 0x000000ffff037224 */ /* 0x000fe400078e0000 */
[----:B------:R-:W-:Y:S02]  /*e260*/  IMAD.MOV.U32 R0, RZ, RZ, R4 ;  /* 0x000000ffff007224 */ /* 0x000fe400078e0004 */
[----:B------:R-:W-:-:S04]  /*e270*/  IMAD.HI.U32 R2, R2, R3, RZ ;  /* 0x0000000302027227 */ /* 0x000fc800078e00ff */
[----:B------:R-:W-:-:S05]  /*e280*/  IMAD R0, R2, R0, R3 ;  /* 0x0000000002007224 */ /* 0x000fca00078e0203 */
[----:B------:R-:W-:-:S13]  /*e290*/  ISETP.GT.U32.AND P1, PT, R9, R0, PT ;  /* 0x000000000900720c */ /* 0x000fda0003f24070 */
[----:B------:R-:W-:Y:S02]  /*e2a0*/  @!P1 IMAD.IADD R0, R0, 0x1, -R9 ;  /* 0x0000000100009824 */ /* 0x000fe400078e0a09 */
[----:B------:R-:W-:Y:S01]  /*e2b0*/  @!P1 VIADD R2, R2, 0x1 ;  /* 0x0000000102029836 */ /* 0x000fe20000000000 */
[----:B------:R-:W-:Y:S02]  /*e2c0*/  ISETP.NE.AND P1, PT, R10, RZ, PT ;  /* 0x000000ff0a00720c */ /* 0x000fe40003f25270 */
[----:B------:R-:W-:Y:S02]  /*e2d0*/  ISETP.GE.U32.AND P0, PT, R0, R9, PT ;  /* 0x000000090000720c */ /* 0x000fe40003f06070 */
[----:B------:R-:W-:-:S04]  /*e2e0*/  LOP3.LUT R0, R11, R10, RZ, 0x3c, !PT ;  /* 0x0000000a0b007212 */ /* 0x000fc800078e3cff */
[----:B------:R-:W-:-:S07]  /*e2f0*/  ISETP.GE.AND P2, PT, R0, RZ, PT ;  /* 0x000000ff0000720c */ /* 0x000fce0003f46270 */
[----:B------:R-:W-:-:S06]  /*e300*/  @P0 VIADD R2, R2, 0x1 ;  /* 0x0000000102020836 */ /* 0x000fcc0000000000 */
[----:B------:R-:W-:Y:S01]  /*e310*/  @!P2 IMAD.MOV R2, RZ, RZ, -R2 ;  /* 0x000000ffff02a224 */ /* 0x000fe200078e0a02 */
[----:B------:R-:W-:-:S05]  /*e320*/  @!P1 LOP3.LUT R2, RZ, R10, RZ, 0x33, !PT ;  /* 0x0000000aff029212 */ /* 0x000fca00078e33ff */
[--C-:B------:R-:W-:Y:S02]  /*e330*/  IMAD.MOV R17, RZ, RZ, -R2.reuse ;  /* 0x000000ffff117224 */ /* 0x100fe400078e0a02 */
[----:B------:R-:W-:Y:S02]  /*e340*/  IMAD.MOV.U32 R18, RZ, RZ, R2 ;  /* 0x000000ffff127224 */ /* 0x000fe400078e0002 */
[----:B------:R-:W-:Y:S01]  /*e350*/  IMAD R17, R10, R17, R11 ;  /* 0x000000110a117224 */ /* 0x000fe200078e020b */
[----:B------:R-:W-:Y:S06]  /*e360*/  BRA `(.L_x_237) ;  /* 0x0000000000147947 */ /* 0x000fec0003800000 */
.L_x_232:
[----:B------:R-:W-:Y:S01]  /*e370*/  ULDC UR4, c[0x0][0xc3c] ;  /* 0x00030f0000047ab9 */ /* 0x000fe20000000800 */
[----:B------:R-:W-:Y:S02]  /*e380*/  IMAD.MOV.U32 R17, RZ, RZ, RZ ;  /* 0x000000ffff117224 */ /* 0x000fe400078e00ff */
[----:B------:R-:W-:Y:S02]  /*e390*/  IMAD.U32 R16, RZ, RZ, UR6 ;  /* 0x00000006ff107e24 */ /* 0x000fe4000f8e00ff */
[----:B------:R-:W-:Y:S02]  /*e3a0*/  IMAD.MOV.U32 R18, RZ, RZ, RZ ;  /* 0x000000ffff127224 */ /* 0x000fe400078e00ff */
[----:B------:R-:W-:-:S07]  /*e3b0*/  IMAD.U32 R19, RZ, RZ, UR4 ;  /* 0x00000004ff137e24 */ /* 0x000fce000f8e00ff */
.L_x_237:
[----:B------:R-:W-:-:S13]  /*e3c0*/  ISETP.NE.AND P0, PT, R5, RZ, PT ;  /* 0x000000ff0500720c */ /* 0x000fda0003f05270 */
[----:B------:R-:W0:Y:S01]  /*e3d0*/  @!P0 S2R R3, SR_CgaCtaId ;  /* 0x0000000000038919 */ /* 0x000e220000008800 */
[----:B------:R-:W-:-:S04]  /*e3e0*/  @!P0 MOV R0, 0x400 ;  /* 0x0000040000008802 */ /* 0x000fc80000000f00 */
[----:B0-----:R-:W-:-:S05]  /*e3f0*/  @!P0 LEA R0, R3, R0, 0x18 ;  /* 0x0000000003008211 */ /* 0x001fca00078ec0ff */
[----:B------:R0:W-:Y:S01]  /*e400*/  @!P0 STS.128 [R0+0x388d0], R16 ;  /* 0x0388d01000008388 */ /* 0x0001e20000000c00 */
[----:B------:R-:W-:Y:S06]  /*e410*/  BAR.ARV 0x5, 0x180 ;  /* 0x0146000000007b1d */ /* 0x000fec0000002000 */
.L_x_230:
[----:B------:R2:W-:Y:S01]  /*e420*/  STL [R1+0x1c], RZ ;  /* 0x00001cff01007387 */ /* 0x0005e20000100800 */
[----:B------:R-:W-:Y:S01]  /*e430*/  ULDC UR4, c[0x0][0xc3c] ;  /* 0x00030f0000047ab9 */ /* 0x000fe20000000800 */
[----:B------:R-:W-:Y:S01]  /*e440*/  IMAD.MOV.U32 R28, RZ, RZ, 0x1 ;  /* 0x00000001ff1c7424 */ /* 0x000fe200078e00ff */
[----:B-1----:R-:W-:Y:S01]  /*e450*/  ISETP.GE.AND P0, PT, R19, UR4, PT ;  /* 0x0000000413007c0c */ /* 0x002fe2000bf06270 */
[----:B------:R-:W-:-:S12]  /*e460*/  IMAD.MOV.U32 R27, RZ, RZ, RZ ;  /* 0x000000ffff1b7224 */ /* 0x000fd800078e00ff */
[----:B--2---:R-:W-:Y:S05]  /*e470*/  @P0 BRA `(.L_x_238) ;  /* 0x0000004800140947 */ /* 0x004fea0003800000 */
[----:B0-----:R-:W2:Y:S01]  /*e480*/  LDL R0, [R1+0x24] ;  /* 0x0000240001007983 */ /* 0x001ea20000100800 */
[----:B------:R-:W0:Y:S01]  /*e490*/  S2UR UR5, SR_CgaCtaId ;  /* 0x00000000000579c3 */ /* 0x000e220000008800 */
[----:B------:R-:W-:Y:S01]  /*e4a0*/  BSSY B8, `(.L_x_238) ;  /* 0x0000482000087945 */ /* 0x000fe20003800000 */
[----:B------:R-:W-:Y:S01]  /*e4b0*/  IMAD.MOV.U32 R28, RZ, RZ, 0x1 ;  /* 0x00000001ff1c7424 */ /* 0x000fe200078e00ff */
[----:B------:R-:W1:Y:S01]  /*e4c0*/  S2R R2, SR_TID.X ;  /* 0x0000000000027919 */ /* 0x000e620000002100 */
[----:B------:R-:W-:Y:S01]  /*e4d0*/  IMAD.MOV.U32 R27, RZ, RZ, RZ ;  /* 0x000000ffff1b7224 */ /* 0x000fe200078e00ff */
[----:B------:R-:W-:Y:S01]  /*e4e0*/  ULDC UR39, c[0x0][0xc] ;  /* 0x0000030000277ab9 */ /* 0x000fe20000000800 */
[----:B------:R3:W-:Y:S01]  /*e4f0*/  STL [R1+0x1c], RZ ;  /* 0x00001cff01007387 */ /* 0x0007e20000100800 */
[C---:B-1----:R-:W-:Y:S02]  /*e500*/  SHF.L.U32 R33, R2.reuse, 0x3, RZ ;  /* 0x0000000302217819 */ /* 0x042fe400000006ff */
[----:B------:R-:W-:-:S04]  /*e510*/  LOP3.LUT R3, R2, 0x7f, RZ, 0xc0, !PT ;  /* 0x0000007f02037812 */ /* 0x000fc800078ec0ff */
[----:B------:R-:W-:Y:S02]  /*e520*/  SHF.R.U32.HI R3, RZ, 0x3, R3 ;  /* 0x00000003ff037819 */ /* 0x000fe40000011603 */
[----:B--2---:R-:W-:Y:S02]  /*e530*/  R2UR UR4, R0 ;  /* 0x00000000000472ca */ /* 0x004fe400000e0000 */
[----:B------:R-:W-:-:S04]  /*e540*/  LOP3.LUT R0, R33, 0x1f8, RZ, 0xc0, !PT ;  /* 0x000001f821007812 */ /* 0x000fc800078ec0ff */
[----:B------:R-:W-:Y:S01]  /*e550*/  LOP3.LUT R0, R0, 0x38, R2, 0x78, !PT ;  /* 0x0000003800007812 */ /* 0x000fe200078e7802 */
[----:B------:R-:W-:-:S03]  /*e560*/  IMAD.SHL.U32 R2, R2, 0x10, RZ ;  /* 0x0000001002027824 */ /* 0x000fc600078e00ff */
[----:B------:R-:W-:Y:S02]  /*e570*/  LOP3.LUT R32, R0, 0x200, R33, 0xf8, !PT ;  /* 0x0000020000207812 */ /* 0x000fe400078ef821 */
[----:B------:R-:W-:Y:S01]  /*e580*/  LOP3.LUT R33, R33, 0x38, RZ, 0xc0, !PT ;  /* 0x0000003821217812 */ /* 0x000fe200078ec0ff */
[----:B------:R-:W-:Y:S01]  /*e590*/  ULOP3.LUT UR38, UR4, 0x2, URZ, 0xfc, !UPT ;  /* 0x0000000204267892 */ /* 0x000fe2000f8efc3f */
[----:B------:R-:W-:Y:S02]  /*e5a0*/  LOP3.LUT R2, R3, 0x70, R2, 0xf8, !PT ;  /* 0x0000007003027812 */ /* 0x000fe400078ef802 */
[----:B------:R-:W-:Y:S01]  /*e5b0*/  UMOV UR4, 0x400 ;  /* 0x0000040000047882 */ /* 0x000fe20000000000 */
[C---:B------:R-:W-:Y:S01]  /*e5c0*/  LOP3.LUT R0, R33.reuse, 0x40, RZ, 0xfc, !PT ;  /* 0x0000004021007812 */ /* 0x040fe200078efcff */
[----:B0-----:R-:W-:Y:S01]  /*e5d0*/  ULEA UR4, UR5, UR4, 0x18 ;  /* 0x0000000405047291 */ /* 0x001fe2000f8ec03f */
[C---:B------:R-:W-:Y:S02]  /*e5e0*/  LOP3.LUT R37, R33.reuse, 0x80, RZ, 0xfc, !PT ;  /* 0x0000008021257812 */ /* 0x040fe400078efcff */
[----:B------:R-:W-:-:S03]  /*e5f0*/  LOP3.LUT R36, R33, 0xc0, RZ, 0xfc, !PT ;  /* 0x000000c021247812 */ /* 0x000fc600078efcff */
[----:B------:R-:W-:-:S04]  /*e600*/  IMAD.U32 R22, RZ, RZ, UR4 ;  /* 0x00000004ff167e24 */ /* 0x000fc8000f8e00ff */
[----:B---3--:R-:W-:-:S07]  /*e610*/  IMAD R34, R32, 0x2, R22 ;  /* 0x0000000220227824 */ /* 0x008fce00078e0216 */
.L_x_303:
[----:B0-----:R-:W0:Y:S02]  /*e620*/  LDC.64 R2, c[0x0][0xc88] ;  /* 0x00032200ff027b82 */ /* 0x001e240000000a00 */
[----:B0-----:R-:W-:-:S05]  /*e630*/  IMAD.WIDE R2, R19, 0x4, R2 ;  /* 0x0000000413027825 */ /* 0x001fca00078e0202 */
[----:B--2---:R-:W2:Y:S01]  /*e640*/  LDG.E R29, desc[UR36][R2.64] ;  /* 0x00000024021d7981 */ /* 0x004ea2000c1e1900 */
[----:B------:R-:W-:Y:S05]  /*e650*/  YIELD ;  /* 0x0000000000007946 */ /* 0x000fea0003800000 */
[----:B------:R-:W-:Y:S01]  /*e660*/  ULDC.64 UR4, c[0x0][0xa28] ;  /* 0x00028a0000047ab9 */ /* 0x000fe20000000a00 */
[----:B------:R-:W-:Y:S01]  /*e670*/  IMAD.MOV.U32 R30, RZ, RZ, RZ ;  /* 0x000000ffff1e7224 */ /* 0x000fe200078e00ff */
[----:B------:R-:W-:Y:S01]  /*e680*/  ISETP.NE.U32.AND P0, PT, RZ, UR4, PT ;  /* 0x00000004ff007c0c */ /* 0x000fe2000bf05070 */
[----:B------:R-:W-:-:S03]  /*e690*/  ULDC.64 UR6, c[0x0][0xa18] ;  /* 0x0002860000067ab9 */ /* 0x000fc60000000a00 */
[----:B------:R-:W-:Y:S02]  /*e6a0*/  ISETP.NE.AND.EX P0, PT, RZ, UR5, PT, P0 ;  /* 0x00000005ff007c0c */ /* 0x000fe4000bf05300 */
[----:B------:R-:W-:Y:S02]  /*e6b0*/  MOV R35, RZ ;  /* 0x000000ff00237202 */ /* 0x000fe40000000f00 */
[----:B--2---:R-:W-:-:S09]  /*e6c0*/  SHF.R.S32.HI R0, RZ, 0x1f, R29 ;  /* 0x0000001fff007819 */ /* 0x004fd2000001141d */
[C---:B------:R-:W-:Y:S01]  /*e6d0*/  @P0 LEA R2, P1, R29.reuse, UR4, 0x2 ;  /* 0x000000041d020c11 */ /* 0x040fe2000f8210ff */
[C---:B------:R-:W-:Y:S01]  /*e6e0*/  IMAD.SHL.U32 R24, R29.reuse, 0x4, RZ ;  /* 0x000000041d187824 */ /* 0x040fe200078e00ff */
[C-C-:B------:R-:W-:Y:S01]  /*e6f0*/  SHF.L.U64.HI R25, R29.reuse, 0x2, R0.reuse ;  /* 0x000000021d197819 */ /* 0x140fe20000010200 */
[----:B------:R0:W-:Y:S01]  /*e700*/  STL [R1+0xc], R0 ;  /* 0x00000c0001007387 */ /* 0x0001e20000100800 */
[----:B------:R-:W-:Y:S01]  /*e710*/  @P0 LEA.HI.X R3, R29, UR5, R0, 0x2, P1 ;  /* 0x000000051d030c11 */ /* 0x000fe200088f1400 */
[----:B------:R-:W-:-:S04]  /*e720*/  ULDC.64 UR4, c[0x0][0xa00] ;  /* 0x0002800000047ab9 */ /* 0x000fc80000000a00 */
[----:B-1----:R1:W2:Y:S01]  /*e730*/  @P0 LDG.E R30, desc[UR36][R2.64] ;  /* 0x00000024021e0981 */ /* 0x0022a2000c1e1900 */
[----:B------:R-:W-:Y:S02]  /*e740*/  ISETP.NE.U32.AND P0, PT, RZ, UR4, PT ;  /* 0x00000004ff007c0c */ /* 0x000fe4000bf05070 */
[----:B------:R-:W-:Y:S02]  /*e750*/  LOP3.LUT R23, R23, 0xffffff7f, RZ, 0xc0, !PT ;  /* 0xffffff7f17177812 */ /* 0x000fe400078ec0ff */
[----:B------:R-:W-:Y:S02]  /*e760*/  ISETP.NE.AND.EX P2, PT, RZ, UR5, PT, P0 ;  /* 0x00000005ff007c0c */ /* 0x000fe4000bf45300 */
[----:B------:R-:W-:Y:S02]  /*e770*/  ISETP.NE.U32.AND P0, PT, RZ, UR6, PT ;  /* 0x00000006ff007c0c */ /* 0x000fe4000bf05070 */
[----:B-1----:R-:W-:Y:S02]  /*e780*/  IADD3 R2, P1, R24, UR4, RZ ;  /* 0x0000000418027c10 */ /* 0x002fe4000ff3e0ff */
[----:B------:R-:W-:-:S02]  /*e790*/  ISETP.NE.AND.EX P0, PT, RZ, UR7, PT, P0 ;  /* 0x00000007ff007c0c */ /* 0x000fc4000bf05300 */
[----:B------:R-:W-:Y:S01]  /*e7a0*/  IADD3.X R3, R25, UR5, RZ, P1, !PT ;  /* 0x0000000519037c10 */ /* 0x000fe20008ffe4ff */
[----:B------:R-:W-:-:S04]  /*e7b0*/  ULDC.64 UR4, c[0x0][0x418] ;  /* 0x0001060000047ab9 */ /* 0x000fc80000000a00 */
[----:B------:R-:W-:Y:S01]  /*e7c0*/  @P2 LOP3.LUT R23, R23, 0x80, RZ, 0xfc, !PT ;  /* 0x0000008017172812 */ /* 0x000fe200078efcff */
[----:B------:R1:W5:Y:S05]  /*e7d0*/  @P2 LDG.E R35, desc[UR36][R2.64] ;  /* 0x0000002402232981 */ /* 0x00036a000c1e1900 */
[----:B------:R-:W-:-:S04]  /*e7e0*/  @P0 IADD3 R4, P1, R24, UR6, RZ ;  /* 0x0000000618040c10 */ /* 0x000fc8000ff3e0ff */
[----:B------:R-:W-:-:S05]  /*e7f0*/  @P0 IADD3.X R5, R25, UR7, RZ, P1, !PT ;  /* 0x0000000719050c10 */ /* 0x000fca0008ffe4ff */
[----:B------:R-:W3:Y:S01]  /*e800*/  @P0 LDG.E R4, desc[UR36][R4.64] ;  /* 0x0000002404040981 */ /* 0x000ee2000c1e1900 */
[----:B------:R-:W-:-:S03]  /*e810*/  UISETP.NE.U32.AND UP0, UPT, UR4, URZ, UPT ;  /* 0x0000003f0400728c */ /* 0x000fc6000bf05070 */
[----:B------:R-:W-:Y:S01]  /*e820*/  ULDC UR4, c[0x0][0x424] ;  /* 0x0001090000047ab9 */ /* 0x000fe20000000800 */
[----:B------:R-:W-:-:S03]  /*e830*/  UISETP.NE.AND.EX UP0, UPT, UR5, URZ, UPT, UP0 ;  /* 0x0000003f0500728c */ /* 0x000fc6000bf05300 */
[----:B------:R-:W-:Y:S01]  /*e840*/  ULDC UR5, c[0x0][0x2f0] ;  /* 0x0000bc0000057ab9 */ /* 0x000fe20000000800 */
[----:B------:R-:W-:-:S04]  /*e850*/  USEL UR4, UR4, 0x1, UP0 ;  /* 0x0000000104047887 */ /* 0x000fc80008000000 */
[----:B------:R-:W-:-:S06]  /*e860*/  UIMAD UR4, UR4, UR5, URZ ;  /* 0x00000005040472a4 */ /* 0x000fcc000f8e023f */
[----:B0-----:R-:W-:Y:S01]  /*e870*/  IMAD.U32 R0, RZ, RZ, UR4 ;  /* 0x00000004ff007e24 */ /* 0x001fe2000f8e00ff */
[----:B--2---:R1:W-:Y:S04]  /*e880*/  STL [R1+0x4], R30 ;  /* 0x0000041e01007387 */ /* 0x0043e80000100800 */
[----:B---3--:R1:W-:Y:S01]  /*e890*/  @P0 STL [R1+0x18], R4 ;  /* 0x0000180401000387 */ /* 0x0083e20000100800 */
[----:B------:R-:W-:Y:S05]  /*e8a0*/  @P0 BRA `(.L_x_239) ;  /* 0x0000000000200947 */ /* 0x000fea0003800000 */
[----:B------:R-:W-:Y:S02]  /*e8b0*/  ULDC UR4, c[0x0][0x288] ;  /* 0x0000a20000047ab9 */ /* 0x000fe40000000800 */
[----:B-1----:R-:W-:-:S05]  /*e8c0*/  IMAD.U32 R4, RZ, RZ, UR4 ;  /* 0x00000004ff047e24 */ /* 0x002fca000f8e00ff */
[----:B------:R0:W-:Y:S01]  /*e8d0*/  STL [R1+0x18], R4 ;  /* 0x0000180401007387 */ /* 0x0001e20000100800 */
[----:B------:R-:W-:Y:S05]  /*e8e0*/  @!P2 BRA `(.L_x_239) ;  /* 0x000000000010a947 */ /* 0x000fea0003800000 */
[----:B------:R-:W2:Y:S04]  /*e8f0*/  LDG.E R5, desc[UR36][R2.64] ;  /* 0x0000002402057981 */ /* 0x000ea8000c1e1900 */
[----:B0-----:R-:W2:Y:S02]  /*e900*/  LDG.E R4, desc[UR36][R2.64+0x4] ;  /* 0x0000042402047981 */ /* 0x001ea4000c1e1900 */
[----:B--2---:R-:W-:-:S05]  /*e910*/  IMAD.IADD R2, R4, 0x1, -R5 ;  /* 0x0000000104027824 */ /* 0x004fca00078e0a05 */
[----:B------:R2:W-:Y:S02]  /*e920*/  STL [R1+0x18], R2 ;  /* 0x0000180201007387 */ /* 0x0005e40000100800 */
.L_x_239:
[----:B------:R-:W-:Y:S01]  /*e930*/  ULDC.64 UR4, c[0x0][0xa20] ;  /* 0x0002880000047ab9 */ /* 0x000fe20000000a00 */
[----:B------:R-:W-:Y:S01]  /*e940*/  IMAD.MOV.U32 R31, RZ, RZ, R29 ;  /* 0x000000ffff1f7224 */ /* 0x000fe200078e001d */
[----:B------:R-:W-:-:S04]  /*e950*/  ISETP.NE.U32.AND P0, PT, RZ, UR4, PT ;  /* 0x00000004ff007c0c */ /* 0x000fc8000bf05070 */
[----:B------:R-:W-:-:S13]  /*e960*/  ISETP.NE.AND.EX P0, PT, RZ, UR5, PT, P0 ;  /* 0x00000005ff007c0c */ /* 0x000fda000bf05300 */
[----:B------:R-:W-:Y:S05]  /*e970*/  @!P0 BRA `(.L_x_240) ;  /* 0x0000000000108947 */ /* 0x000fea0003800000 */
[----:B-12---:R-:W-:-:S04]  /*e980*/  IADD3 R2, P0, R24, UR4, RZ ;  /* 0x0000000418027c10 */ /* 0x006fc8000ff1e0ff */
[----:B------:R-:W-:-:S05]  /*e990*/  IADD3.X R3, R25, UR5, RZ, P0, !PT ;  /* 0x0000000519037c10 */ /* 0x000fca00087fe4ff */
[----:B------:R3:W5:Y:S01]  /*e9a0*/  LDG.E R0, desc[UR36][R2.64] ;  /* 0x0000002402007981 */ /* 0x000762000c1e1900 */
[----:B------:R-:W-:Y:S05]  /*e9b0*/  BRA `(.L_x_241) ;  /* 0x0000000000247947 */ /* 0x000fea0003800000 */
.L_x_240:
[----:B------:R-:W-:Y:S02]  /*e9c0*/  ULDC.64 UR4, c[0x0][0xa08] ;  /* 0x0002820000047ab9 */ /* 0x000fe40000000a00 */
[----:B------:R-:W-:-:S04]  /*e9d0*/  ISETP.NE.U32.AND P0, PT, RZ, UR4, PT ;  /* 0x00000004ff007c0c */ /* 0x000fc8000bf05070 */
[----:B------:R-:W-:-:S13]  /*e9e0*/  ISETP.NE.AND.EX P0, PT, RZ, UR5, PT, P0 ;  /* 0x00000005ff007c0c */ /* 0x000fda000bf05300 */
[----:B------:R-:W-:Y:S05]  /*e9f0*/  @!P0 BRA `(.L_x_241) ;  /* 0x0000000000148947 */ /* 0x000fea0003800000 */
[----:B-12---:R-:W1:Y:S02]  /*ea00*/  LDC.64 R2, c[0x0][0xa08] ;  /* 0x00028200ff027b82 */ /* 0x006e640000000a00 */
[----:B-1----:R-:W-:-:S05]  /*ea10*/  IMAD.WIDE R2, R31, 0x4, R2 ;  /* 0x000000041f027825 */ /* 0x002fca00078e0202 */
[----:B------:R-:W2:Y:S04]  /*ea20*/  LDG.E R0, desc[UR36][R2.64] ;  /* 0x0000002402007981 */ /* 0x000ea8000c1e1900 */
[----:B------:R-:W2:Y:S02]  /*ea30*/  LDG.E R5, desc[UR36][R2.64+0x4] ;  /* 0x0000042402057981 */ /* 0x000ea4000c1e1900 */
[----:B--2---:R-:W-:-:S07]  /*ea40*/  IMAD.IADD R0, R5, 0x1, -R0 ;  /* 0x0000000105007824 */ /* 0x004fce00078e0a00 */
.L_x_241:
[----:B-123-5:R-:W-:Y:S01]  /*ea50*/  IMAD.IADD R2, R0, 0x1, -R30 ;  /* 0x0000000100027824 */ /* 0x02efe200078e0a1e */
[----:B------:R-:W-:Y:S03]  /*ea60*/  BSSY B7, `(.L_x_242) ;  /* 0x0000387000077945 */ /* 0x000fe60003800000 */
[C---:B------:R-:W-:Y:S01]  /*ea70*/  VIADD R0, R2.reuse, 0x4f ;  /* 0x0000004f02007836 */ /* 0x040fe20000000000 */
[----:B------:R1:W-:Y:S01]  /*ea80*/  STL [R1], R2 ;  /* 0x0000000201007387 */ /* 0x0003e20000100800 */
[----:B------:R-:W-:Y:S02]  /*ea90*/  ISETP.GT.AND P0, PT, R2, RZ, PT ;  /* 0x000000ff0200720c */ /* 0x000fe40003f04270 */
[----:B------:R-:W-:-:S05]  /*eaa0*/  IMAD.HI R0, R0, 0x66666667, RZ ;  /* 0x6666666700007827 */ /* 0x000fca00078e02ff */
[----:B------:R-:W-:-:S04]  /*eab0*/  SHF.R.U32.HI R3, RZ, 0x1f, R0 ;  /* 0x0000001fff037819 */ /* 0x000fc80000011600 */
[----:B------:R-:W-:-:S05]  /*eac0*/  LEA.HI.SX32 R0, R0, R3, 0x1b ;  /* 0x0000000300007211 */ /* 0x000fca00078fdaff */
[----:B------:R1:W-:Y:S01]  /*ead0*/  STL [R1+0x20], R0 ;  /* 0x0000200001007387 */ /* 0x0003e20000100800 */
[----:B------:R-:W-:Y:S05]  /*eae0*/  @P0 BRA `(.L_x_243) ;  /* 0x0000000000440947 */ /* 0x000fea0003800000 */
[----:B-1----:R-:W1:Y:S02]  /*eaf0*/  S2R R2, SR_TID.X ;  /* 0x0000000000027919 */ /* 0x002e640000002100 */
[----:B-1----:R-:W-:-:S04]  /*eb00*/  LOP3.LUT R2, R2, 0x7f, RZ, 0xc0, !PT ;  /* 0x0000007f02027812 */ /* 0x002fc800078ec0ff */
[----:B------:R-:W-:-:S13]  /*eb10*/  ISETP.NE.AND P0, PT, R2, RZ, PT ;  /* 0x000000ff0200720c */ /* 0x000fda0003f05270 */
[----:B------:R-:W-:Y:S05]  /*eb20*/  @P0 BRA `(.L_x_244) ;  /* 0x0000003400e80947 */ /* 0x000fea0003800000 */
[----:B------:R-:W1:Y:S01]  /*eb30*/  S2R R5, SR_LANEID ;  /* 0x0000000000057919 */ /* 0x000e620000000000 */
[----:B------:R-:W-:Y:S01]  /*eb40*/  VOTEU.ANY UR4, UPT, PT ;  /* 0x0000000000047886 */ /* 0x000fe200038e0100 */
[----:B------:R-:W2:Y:S01]  /*eb50*/  LDC.64 R2, c[0x0][0xc60] ;  /* 0x00031800ff027b82 */ /* 0x000ea20000000a00 */
[----:B------:R-:W1:Y:S02]  /*eb60*/  FLO.U32 R0, UR4 ;  /* 0x0000000400007d00 */ /* 0x000e6400080e0000 */
[----:B-1----:R-:W-:-:S06]  /*eb70*/  ISETP.EQ.U32.AND P0, PT, R0, R5, PT ;  /* 0x000000050000720c */ /* 0x002fcc0003f02070 */
[----:B------:R-:W2:Y:S07]  /*eb80*/  POPC R5, UR4 ;  /* 0x0000000400057d09 */ /* 0x000eae0008000000 */
[----:B--2---:R-:W2:Y:S01]  /*eb90*/  @P0 ATOMG.E.ADD.STRONG.GPU PT, R3, desc[UR36][R2.64], R5 ;  /* 0x00000005020309a8 */ /* 0x004ea200081ee1e4 */
[----:B0-----:R-:W0:Y:S02]  /*eba0*/  S2R R4, SR_LTMASK ;  /* 0x0000000000047919 */ /* 0x001e240000003900 */
[----:B0-----:R-:W-:-:S04]  /*ebb0*/  LOP3.LUT R4, R4, UR4, RZ, 0xc0, !PT ;  /* 0x0000000404047c12 */ /* 0x001fc8000f8ec0ff */
[----:B------:R-:W0:Y:S01]  /*ebc0*/  POPC R7, R4 ;  /* 0x0000000400077309 */ /* 0x000e220000000000 */
[----:B--2---:R-:W0:Y:S02]  /*ebd0*/  SHFL.IDX PT, R0, R3, R0, 0x1f ;  /* 0x00001f0003007589 */ /* 0x004e2400000e0000 */
[----:B0-----:R-:W-:Y:S01]  /*ebe0*/  IADD3 R16, R0, UR39, R7 ;  /* 0x0000002700107c10 */ /* 0x001fe2000fffe007 */
[----:B------:R-:W-:Y:S06]  /*ebf0*/  BRA `(.L_x_244) ;  /* 0x0000003400b47947 */ /* 0x000fec0003800000 */
.L_x_243:
[----:B-1----:R-:W-:Y:S01]  /*ec00*/  IADD3 R0, R22, 0x24400, RZ ;  /* 0x0002440016007810 */ /* 0x002fe20007ffe0ff */
[----:B------:R-:W-:Y:S03]  /*ec10*/  BSSY B6, `(.L_x_245) ;  /* 0x0000013000067945 */ /* 0x000fe60003800000 */
[----:B------:R-:W-:-:S13]  /*ec20*/  LOP3.LUT P0, RZ, R0, 0x3ff, RZ, 0xc0, !PT ;  /* 0x000003ff00ff7812 */ /* 0x000fda000780c0ff */
[----:B------:R-:W-:Y:S05]  /*ec30*/  @!P0 BRA `(.L_x_246) ;  /* 0x0000000000408947 */ /* 0x000fea0003800000 */
[----:B------:R-:W-:Y:S01]  /*ec40*/  MOV R2, 0x0 ;  /* 0x0000000000027802 */ /* 0x000fe20000000f00 */
[----:B------:R-:W-:Y:S01]  /*ec50*/  ULDC.64 UR6, c[0x4][0xa8] ;  /* 0x01002a0000067ab9 */ /* 0x000fe20000000a00 */
[----:B------:R-:W-:Y:S01]  /*ec60*/  ULDC.64 UR8, c[0x4][0xb0] ;  /* 0x01002c0000087ab9 */ /* 0x000fe20000000a00 */
[----:B------:R-:W-:Y:S01]  /*ec70*/  ULDC.64 UR4, c[0x4][0x8] ;  /* 0x0100020000047ab9 */ /* 0x000fe20000000a00 */
[----:B0-----:R-:W-:Y:S01]  /*ec80*/  IMAD.U32 R4, RZ, RZ, UR6 ;  /* 0x00000006ff047e24 */ /* 0x001fe2000f8e00ff */
[----:B------:R-:W-:Y:S01]  /*ec90*/  MOV R12, 0x1 ;  /* 0x00000001000c7802 */ /* 0x000fe20000000f00 */
[----:B------:R-:W0:Y:S01]  /*eca0*/  LDC.64 R2, c[0x4][R2] ;  /* 0x0100000002027b82 */ /* 0x000e220000000a00 */
[----:B------:R-:W-:Y:S02]  /*ecb0*/  IMAD.U32 R5, RZ, RZ, UR7 ;  /* 0x00000007ff057e24 */ /* 0x000fe4000f8e00ff */
[----:B------:R-:W-:Y:S02]  /*ecc0*/  IMAD.U32 R6, RZ, RZ, UR8 ;  /* 0x00000008ff067e24 */ /* 0x000fe4000f8e00ff */
[----:B------:R-:W-:-:S02]  /*ecd0*/  IMAD.U32 R7, RZ, RZ, UR9 ;  /* 0x00000009ff077e24 */ /* 0x000fc4000f8e00ff */
[----:B------:R-:W-:Y:S02]  /*ece0*/  IMAD.U32 R10, RZ, RZ, UR4 ;  /* 0x00000004ff0a7e24 */ /* 0x000fe4000f8e00ff */
[----:B------:R-:W-:Y:S02]  /*ecf0*/  IMAD.U32 R11, RZ, RZ, UR5 ;  /* 0x00000005ff0b7e24 */ /* 0x000fe4000f8e00ff */
[----:B------:R-:W-:Y:S02]  /*ed00*/  IMAD.MOV.U32 R8, RZ, RZ, 0x70 ;  /* 0x00000070ff087424 */ /* 0x000fe400078e00ff */
[----:B------:R-:W-:-:S07]  /*ed10*/  IMAD.MOV.U32 R13, RZ, RZ, RZ ;  /* 0x000000ffff0d7224 */ /* 0x000fce00078e00ff */
[----:B------:R-:W-:-:S07]  /*ed20*/  LEPC R20, `(.L_x_246) ;  /* 0x000000001014794e */ /* 0x000fce0000000000 */
[----:B0-----:R-:W-:Y:S05]  /*ed30*/  CALL.ABS.NOINC R2 ;  /* 0x0000000002007343 */ /* 0x001fea0003c00000 */
.L_x_246:
[----:B------:R-:W-:Y:S05]  /*ed40*/  BSYNC B6 ;  /* 0x0000000000067941 */ /* 0x000fea0003800000 */
.L_x_245:
[----:B------:R-:W-:Y:S01]  /*ed50*/  VIADD R0, R22, 0x400 ;  /* 0x0000040016007836 */ /* 0x000fe20000000000 */
[----:B------:R-:W-:Y:S04]  /*ed60*/  BSSY B6, `(.L_x_247) ;  /* 0x0000022000067945 */ /* 0x000fe80003800000 */
[----:B------:R-:W-:-:S13]  /*ed70*/  LOP3.LUT P0, RZ, R0, 0x3ff, RZ, 0xc0, !PT ;  /* 0x000003ff00ff7812 */ /* 0x000fda000780c0ff */
[----:B------:R-:W-:Y:S05]  /*ed80*/  @!P0 BRA `(.L_x_248) ;  /* 0x00000000007c8947 */ /* 0x000fea0003800000 */
[----:B------:R-:W-:Y:S01]  /*ed90*/  MOV R26, 0x0 ;  /* 0x00000000001a7802 */ /* 0x000fe20000000f00 */
[----:B------:R-:W-:Y:S01]  /*eda0*/  ULDC.64 UR6, c[0x4][0xa8] ;  /* 0x01002a0000067ab9 */ /* 0x000fe20000000a00 */
[----:B------:R-:W-:Y:S01]  /*edb0*/  ULDC.64 UR8, c[0x4][0xb0] ;  /* 0x01002c0000087ab9 */ /* 0x000fe20000000a00 */
[----:B------:R-:W-:Y:S01]  /*edc0*/  ULDC.64 UR4, c[0x4][0x10] ;  /* 0x0100040000047ab9 */ /* 0x000fe20000000a00 */
[----:B------:R1:W2:Y:S01]  /*edd0*/  LDC.64 R2, c[0x4][R26] ;  /* 0x010000001a027b82 */ /* 0x0002a20000000a00 */
[----:B0-----:R-:W-:Y:S01]  /*ede0*/  IMAD.U32 R4, RZ, RZ, UR6 ;  /* 0x00000006ff047e24 */ /* 0x001fe2000f8e00ff */
[----:B------:R-:W-:Y:S01]  /*edf0*/  MOV R11, UR5 ;  /* 0x00000005000b7c02 */ /* 0x000fe20008000f00 */
[----:B------:R-:W-:Y:S02]  /*ee00*/  IMAD.U32 R5, RZ, RZ, UR7 ;  /* 0x00000007ff057e24 */ /* 0x000fe4000f8e00ff */
[----:B------:R-:W-:Y:S02]  /*ee10*/  IMAD.U32 R6, RZ, RZ, UR8 ;  /* 0x00000008ff067e24 */ /* 0x000fe4000f8e00ff */
[----:B------:R-:W-:-:S02]  /*ee20*/  IMAD.U32 R7, RZ, RZ, UR9 ;  /* 0x00000009ff077e24 */ /* 0x000fc4000f8e00ff */
[----:B------:R-:W-:Y:S02]  /*ee30*/  IMAD.U32 R10, RZ, RZ, UR4 ;  /* 0x00000004ff0a7e24 */ /* 0x000fe4000f8e00ff */
[----:B------:R-:W-:Y:S02]  /*ee40*/  IMAD.MOV.U32 R8, RZ, RZ, 0x70 ;  /* 0x00000070ff087424 */ /* 0x000fe400078e00ff */
[----:B------:R-:W-:Y:S02]  /*ee50*/  IMAD.MOV.U32 R12, RZ, RZ, 0x1 ;  /* 0x00000001ff0c7424 */ /* 0x000fe400078e00ff */
[----:B-1----:R-:W-:-:S07]  /*ee60*/  IMAD.MOV.U32 R13, RZ, RZ, RZ ;  /* 0x000000ffff0d7224 */ /* 0x002fce00078e00ff */
[----:B------:R-:W-:-:S07]  /*ee70*/  LEPC R20, `(.L_x_249) ;  /* 0x000000001014794e */ /* 0x000fce0000000000 */
[----:B--2---:R-:W-:Y:S05]  /*ee80*/  CALL.ABS.NOINC R2 ;  /* 0x0000000002007343 */ /* 0x004fea0003c00000 */
.L_x_249:
[----:B------:R0:W1:Y:S01]  /*ee90*/  LDC.64 R2, c[0x4][R26] ;  /* 0x010000001a027b82 */ /* 0x0000620000000a00 */
[----:B------:R-:W-:Y:S01]  /*eea0*/  ULDC.64 UR6, c[0x4][0xa8] ;  /* 0x01002a0000067ab9 */ /* 0x000fe20000000a00 */
[----:B------:R-:W-:Y:S01]  /*eeb0*/  ULDC.64 UR8, c[0x4][0xb0] ;  /* 0x01002c0000087ab9 */ /* 0x000fe20000000a00 */
[----:B------:R-:W-:Y:S01]  /*eec0*/  ULDC.64 UR4, c[0x4][0x18] ;  /* 0x0100060000047ab9 */ /* 0x000fe20000000a00 */
[----:B------:R-:W-:Y:S01]  /*eed0*/  IMAD.U32 R4, RZ, RZ, UR6 ;  /* 0x00000006ff047e24 */ /* 0x000fe2000f8e00ff */
[----:B------:R-:W-:Y:S01]  /*eee0*/  MOV R10, UR4 ;  /* 0x00000004000a7c02 */ /* 0x000fe20008000f00 */
[----:B------:R-:W-:Y:S02]  /*eef0*/  IMAD.U32 R5, RZ, RZ, UR7 ;  /* 0x00000007ff057e24 */ /* 0x000fe4000f8e00ff */
        /* <DEDUP_REMOVED lines=8> */
.L_x_248:
[----:B------:R-:W-:Y:S05]  /*ef80*/  BSYNC B6 ;  /* 0x0000000000067941 */ /* 0x000fea0003800000 */
.L_x_247:
[----:B------:R-:W2:Y:S01]  /*ef90*/  LDL R26, [R1+0x20] ;  /* 0x00002000011a7983 */ /* 0x000ea20000100800 */
[----:B------:R-:W-:Y:S01]  /*efa0*/  ULDC.64 UR4, c[0x0][0x9f8] ;  /* 0x00027e0000047ab9 */ /* 0x000fe20000000a00 */
[----:B------:R-:W1:Y:S02]  /*efb0*/  LDC R6, c[0x0][0x430] ;  /* 0x00010c00ff067b82 */ /* 0x000e640000000800 */
[----:B------:R-:W3:Y:S01]  /*efc0*/  LDL R2, [R1] ;  /* 0x0000000001027983 */ /* 0x000ee20000100800 */
[----:B------:R-:W-:Y:S01]  /*efd0*/  ISETP.NE.U32.AND P0, PT, RZ, UR4, PT ;  /* 0x00000004ff007c0c */ /* 0x000fe2000bf05070 */
[----:B------:R-:W4:Y:S03]  /*efe0*/  S2R R20, SR_TID.X ;  /* 0x0000000000147919 */ /* 0x000f260000002100 */
[----:B------:R-:W-:-:S13]  /*eff0*/  ISETP.NE.AND.EX P0, PT, RZ, UR5, PT, P0 ;  /* 0x00000005ff007c0c */ /* 0x000fda000bf05300 */
[----:B------:R-:W-:Y:S01]  /*f000*/  @P0 IADD3 R24, P1, R24, UR4, RZ ;  /* 0x0000000418180c10 */ /* 0x000fe2000ff3e0ff */
[----:B------:R-:W0:Y:S01]  /*f010*/  S2R R21, SR_TID.X ;  /* 0x0000000000157919 */ /* 0x000e220000002100 */
[----:B------:R-:W-:Y:S02]  /*f020*/  ULDC UR4, c[0x0][0x2f4] ;  /* 0x0000bd0000047ab9 */ /* 0x000fe40000000800 */
[----:B------:R-:W-:-:S05]  /*f030*/  @P0 IADD3.X R25, R25, UR5, RZ, P1, !PT ;  /* 0x0000000519190c10 */ /* 0x000fca0008ffe4ff */
[----:B------:R-:W3:Y:S01]  /*f040*/  @P0 LDG.E R31, desc[UR36][R24.64] ;  /* 0x00000024181f0981 */ /* 0x000ee2000c1e1900 */
[----:B-1----:R-:W-:Y:S02]  /*f050*/  ISETP.NE.AND P2, PT, R6, 0x1, PT ;  /* 0x000000010600780c */ /* 0x002fe40003f45270 */
[----:B----4-:R-:W-:-:S04]  /*f060*/  LOP3.LUT R20, R20, 0x7f, RZ, 0xc0, !PT ;  /* 0x0000007f14147812 */ /* 0x010fc800078ec0ff */
[----:B------:R-:W-:-:S07]  /*f070*/  SHF.R.U32.HI R0, RZ, 0x3, R20 ;  /* 0x00000003ff007819 */ /* 0x000fce0000011614 */
[----:B0-----:R-:W0:Y:S01]  /*f080*/  @P2 LDC R4, c[0x0][0x434] ;  /* 0x00010d00ff042b82 */ /* 0x001e220000000800 */
[----:B------:R-:W-:-:S05]  /*f090*/  IMAD.SHL.U32 R20, R21, 0x10, RZ ;  /* 0x0000001015147824 */ /* 0x000fca00078e00ff */
[----:B------:R-:W-:Y:S02]  /*f0a0*/  LOP3.LUT R20, R0, 0x70, R20, 0xf8, !PT ;  /* 0x0000007000147812 */ /* 0x000fe400078ef814 */
[----:B------:R-:W1:Y:S01]  /*f0b0*/  @P2 LDC R0, c[0x0][0x438] ;  /* 0x00010e00ff002b82 */ /* 0x000e620000000800 */
[----:B------:R-:W-:Y:S02]  /*f0c0*/  LOP3.LUT R23, R23, 0xffffffbf, RZ, 0xc0, !PT ;  /* 0xffffffbf17177812 */ /* 0x000fe400078ec0ff */
[----:B------:R-:W-:Y:S02]  /*f0d0*/  LOP3.LUT R8, R33, 0x40, RZ, 0xfc, !PT ;  /* 0x0000004021087812 */ /* 0x000fe400078efcff */
[----:B------:R-:W-:-:S04]  /*f0e0*/  @P2 LOP3.LUT R23, R23, 0x40, RZ, 0xfc, !PT ;  /* 0x0000004017172812 */ /* 0x000fc800078efcff */
[----:B------:R-:W-:Y:S01]  /*f0f0*/  LOP3.LUT R23, R23, 0xffffffef, RZ, 0xc0, !PT ;  /* 0xffffffef17177812 */ /* 0x000fe200078ec0ff */
[----:B------:R-:W-:Y:S01]  /*f100*/  UMOV UR5, 0xffffffff ;  /* 0xffffffff00057882 */ /* 0x000fe20000000000 */
[----:B--2---:R-:W-:-:S04]  /*f110*/  VIADD R26, R26, 0xffffffff ;  /* 0xffffffff1a1a7836 */ /* 0x004fc80000000000 */
[----:B------:R-:W-:-:S05]  /*f120*/  IMAD R5, R26, 0x50, R20 ;  /* 0x000000501a057824 */ /* 0x000fca00078e0214 */
[----:B---3--:R-:W-:-:S04]  /*f130*/  ISETP.GE.AND P0, PT, R5, R2, PT ;  /* 0x000000020500720c */ /* 0x008fc80003f06270 */
[----:B------:R-:W-:Y:S01]  /*f140*/  ISETP.GT.U32.OR P0, PT, R20, 0x4f, P0 ;  /* 0x0000004f1400780c */ /* 0x000fe20000704470 */
[----:B------:R-:W-:-:S04]  /*f150*/  IMAD.IADD R5, R5, 0x1, R30 ;  /* 0x0000000105057824 */ /* 0x000fc800078e021e */
[----:B0-----:R-:W-:Y:S01]  /*f160*/  @P2 IMAD.HI.U32 R7, R5, R4, RZ ;  /* 0x0000000405072227 */ /* 0x001fe200078e00ff */
[----:B------:R-:W-:-:S07]  /*f170*/  MOV R4, R5 ;  /* 0x0000000500047202 */ /* 0x000fce0000000f00 */
[----:B------:R-:W0:Y:S01]  /*f180*/  @!P0 LDC.64 R2, c[0x0][0x428] ;  /* 0x00010a00ff028b82 */ /* 0x000e220000000a00 */
[----:B-1----:R-:W-:-:S05]  /*f190*/  @P2 SHF.R.U32.HI R4, RZ, R0, R7 ;  /* 0x00000000ff042219 */ /* 0x002fca0000011607 */
[----:B------:R-:W-:-:S04]  /*f1a0*/  IMAD.MOV R0, RZ, RZ, -R4 ;  /* 0x000000ffff007224 */ /* 0x000fc800078e0a04 */
[----:B------:R-:W-:Y:S01]  /*f1b0*/  IMAD R0, R6, R0, R5 ;  /* 0x0000000006007224 */ /* 0x000fe200078e0205 */
[----:B------:R-:W-:Y:S02]  /*f1c0*/  SHF.R.S32.HI R6, RZ, 0x1f, R31 ;  /* 0x0000001fff067819 */ /* 0x000fe4000001141f */
[----:B------:R-:W-:-:S03]  /*f1d0*/  @!P0 SHF.R.S32.HI R5, RZ, 0x1f, R4 ;  /* 0x0000001fff058819 */ /* 0x000fc60000011404 */
[----:B------:R0:W-:Y:S02]  /*f1e0*/  STL [R1+0x8], R6 ;  /* 0x0000080601007387 */ /* 0x0001e40000100800 */
[-C--:B0-----:R-:W-:Y:S02]  /*f1f0*/  @!P0 IMAD R6, R6, R2.reuse, RZ ;  /* 0x0000000206068224 */ /* 0x081fe400078e02ff */
[----:B------:R-:W-:-:S04]  /*f200*/  @!P0 IMAD.WIDE.U32 R4, R31, R2, R4 ;  /* 0x000000021f048225 */ /* 0x000fc800078e0004 */
[----:B------:R-:W-:Y:S02]  /*f210*/  @!P0 IMAD R6, R31, R3, R6 ;  /* 0x000000031f068224 */ /* 0x000fe400078e0206 */
[----:B------:R-:W0:Y:S02]  /*f220*/  @!P0 LDC.64 R2, c[0x0][0x418] ;  /* 0x00010600ff028b82 */ /* 0x000e240000000a00 */
[----:B------:R-:W-:Y:S01]  /*f230*/  @!P0 IMAD.IADD R6, R5, 0x1, R6 ;  /* 0x0000000105068824 */ /* 0x000fe200078e0206 */
[----:B------:R-:W-:Y:S02]  /*f240*/  ISETP.GE.AND P2, PT, R8, UR4, PT ;  /* 0x0000000408007c0c */ /* 0x000fe4000bf46270 */
[----:B0-----:R-:W-:-:S04]  /*f250*/  @!P0 LEA R2, P1, R4, R2, 0x2 ;  /* 0x0000000204028211 */ /* 0x001fc800078210ff */
[----:B------:R-:W-:Y:S01]  /*f260*/  @!P0 LEA.HI.X R3, R4, R3, R6, 0x2, P1 ;  /* 0x0000000304038211 */ /* 0x000fe200008f1406 */
[----:B------:R-:W-:-:S06]  /*f270*/  IMAD.MOV.U32 R4, RZ, RZ, RZ ;  /* 0x000000ffff047224 */ /* 0x000fcc00078e00ff */
[----:B------:R0:W5:Y:S01]  /*f280*/  @!P0 LDG.E R4, desc[UR36][R2.64] ;  /* 0x0000002402048981 */ /* 0x000162000c1e1900 */
[----:B------:R-:W-:Y:S02]  /*f290*/  ISETP.GE.AND P0, PT, R33, UR4, PT ;  /* 0x0000000421007c0c */ /* 0x000fe4000bf06270 */
[----:B------:R-:W-:-:S11]  /*f2a0*/  ISETP.GE.AND P1, PT, R37, UR4, PT ;  /* 0x0000000425007c0c */ /* 0x000fd6000bf26270 */
[----:B------:R-:W-:-:S04]  /*f2b0*/  @P0 LOP3.LUT R23, R23, 0x10, RZ, 0xfc, !PT ;  /* 0x0000001017170812 */ /* 0x000fc800078efcff */
[----:B------:R-:W-:-:S04]  /*f2c0*/  LOP3.LUT R23, R23, 0xfffffff7, RZ, 0xc0, !PT ;  /* 0xfffffff717177812 */ /* 0x000fc800078ec0ff */
[----:B------:R-:W-:Y:S02]  /*f2d0*/  @P2 LOP3.LUT R23, R23, 0x8, RZ, 0xfc, !PT ;  /* 0x0000000817172812 */ /* 0x000fe400078efcff */
[----:B------:R-:W-:Y:S02]  /*f2e0*/  ISETP.GE.AND P0, PT, R36, UR4, PT ;  /* 0x0000000424007c0c */ /* 0x000fe4000bf06270 */
[----:B------:R-:W-:-:S04]  /*f2f0*/  LOP3.LUT R23, R23, 0xfffffffb, RZ, 0xc0, !PT ;  /* 0xfffffffb17177812 */ /* 0x000fc800078ec0ff */
[----:B------:R-:W-:-:S04]  /*f300*/  @P1 LOP3.LUT R23, R23, 0x4, RZ, 0xfc, !PT ;  /* 0x0000000417171812 */ /* 0x000fc800078efcff */
[----:B------:R-:W-:Y:S01]  /*f310*/  LOP3.LUT R23, R23, 0xfffffffd, RZ, 0xc0, !PT ;  /* 0xfffffffd17177812 */ /* 0x000fe200078ec0ff */
[----:B0-----:R-:W-:-:S03]  /*f320*/  IMAD.U32 R2, RZ, RZ, UR38 ;  /* 0x00000026ff027e24 */ /* 0x001fc6000f8e00ff */
[----:B------:R-:W-:Y:S01]  /*f330*/  @P0 LOP3.LUT R23, R23, 0x2, RZ, 0xfc, !PT ;  /* 0x0000000217170812 */ /* 0x000fe200078efcff */
[----:B------:R-:W-:Y:S06]  /*f340*/  BRA.DIV UR5, `(.L_x_250) ;  /* 0x0000003e05c47947 */ /* 0x000fec000b800000 */
.L_x_320:
[----:B------:R-:W-:Y:S02]  /*f350*/  ISETP.NE.AND P0, PT, R2, 0x3, PT ;  /* 0x000000030200780c */ /* 0x000fe40003f05270 */
[----:B------:R-:W-:Y:S02]  /*f360*/  ISETP.GT.U32.AND P1, PT, R20, 0x4f, PT ;  /* 0x0000004f1400780c */ /* 0x000fe40003f24070 */
[----:B------:R-:W-:Y:S02]  /*f370*/  LOP3.LUT R23, R23, 0xffffffdf, RZ, 0xc0, !PT ;  /* 0xffffffdf17177812 */ /* 0x000fe400078ec0ff */
[----:B------:R-:W-:-:S07]  /*f380*/  SHF.R.S32.HI R30, RZ, 0x1f, R18 ;  /* 0x0000001fff1e7819 */ /* 0x000fce0000011412 */
[----:B------:R-:W-:-:S04]  /*f390*/  @P0 LOP3.LUT R23, R23, 0x20, RZ, 0xfc, !PT ;  /* 0x0000002017170812 */ /* 0x000fc800078efcff */
[----:B------:R-:W-:-:S04]  /*f3a0*/  LOP3.LUT R23, R23, 0xfffffffe, RZ, 0xc0, !PT ;  /* 0xfffffffe17177812 */ /* 0x000fc800078ec0ff */
[----:B------:R-:W-:Y:S01]  /*f3b0*/  @P1 LOP3.LUT R23, R23, 0x1, RZ, 0xfc, !PT ;  /* 0x0000000117171812 */ /* 0x000fe200078efcff */
[----:B------:R-:W-:Y:S06]  /*f3c0*/  @!P0 BRA `(.L_x_251) ;  /* 0x0000000000048947 */ /* 0x000fec0003800000 */
[----:B------:R-:W-:Y:S01]  /*f3d0*/  BPT.TRAP 0x1 ;  /* 0x000000040000795c */ /* 0x000fe20000300000 */
.L_x_251:
[----:B------:R-:W-:Y:S01]  /*f3e0*/  SHF.R.S32.HI R6, RZ, 0x1f, R0 ;  /* 0x0000001fff067819 */ /* 0x000fe20000011400 */
[----:B------:R-:W-:Y:S01]  /*f3f0*/  ULDC.64 UR4, c[0x0][0x328] ;  /* 0x0000ca0000047ab9 */ /* 0x000fe20000000a00 */
[----:B-----5:R-:W-:Y:S01]  /*f400*/  SHF.R.S32.HI R7, RZ, 0x1f, R4 ;  /* 0x0000001fff077819 */ /* 0x020fe20000011404 */
[----:B------:R-:W-:Y:S01]  /*f410*/  IMAD.WIDE.U32 R2, R0, UR4, RZ ;  /* 0x0000000400027c25 */ /* 0x000fe2000f8e00ff */
[----:B------:R-:W-:Y:S03]  /*f420*/  BSSY B0, `(.L_x_252) ;  /* 0x0000015000007945 */ /* 0x000fe60003800000 */
[----:B------:R-:W-:-:S04]  /*f430*/  IMAD R5, R6, UR4, RZ ;  /* 0x0000000406057c24 */ /* 0x000fc8000f8e02ff */
[----:B------:R-:W-:Y:S01]  /*f440*/  IMAD R5, R0, UR5, R5 ;  /* 0x0000000500057c24 */ /* 0x000fe2000f8e0205 */
[----:B------:R-:W-:-:S03]  /*f450*/  ULDC.64 UR4, c[0x0][0x338] ;  /* 0x0000ce0000047ab9 */ /* 0x000fc60000000a00 */
[----:B------:R-:W-:Y:S02]  /*f460*/  IMAD.IADD R3, R3, 0x1, R5 ;  /* 0x0000000103037824 */ /* 0x000fe400078e0205 */
[----:B------:R-:W-:Y:S02]  /*f470*/  IMAD R5, R7, UR4, RZ ;  /* 0x0000000407057c24 */ /* 0x000fe4000f8e02ff */
[----:B------:R-:W-:-:S04]  /*f480*/  IMAD.WIDE.U32 R2, R4, UR4, R2 ;  /* 0x0000000404027c25 */ /* 0x000fc8000f8e0002 */
[----:B------:R-:W-:Y:S01]  /*f490*/  IMAD R5, R4, UR5, R5 ;  /* 0x0000000504057c24 */ /* 0x000fe2000f8e0205 */
[----:B------:R-:W-:-:S03]  /*f4a0*/  ULDC.64 UR4, c[0x0][0x330] ;  /* 0x0000cc0000047ab9 */ /* 0x000fc60000000a00 */
[----:B------:R-:W-:Y:S02]  /*f4b0*/  IMAD.IADD R3, R3, 0x1, R5 ;  /* 0x0000000103037824 */ /* 0x000fe400078e0205 */
[----:B------:R-:W-:Y:S02]  /*f4c0*/  IMAD R5, R30, UR4, RZ ;  /* 0x000000041e057c24 */ /* 0x000fe4000f8e02ff */
[----:B------:R-:W-:-:S04]  /*f4d0*/  IMAD.WIDE.U32 R2, R18, UR4, R2 ;  /* 0x0000000412027c25 */ /* 0x000fc8000f8e0002 */
[----:B------:R-:W-:Y:S01]  /*f4e0*/  IMAD R5, R18, UR5, R5 ;  /* 0x0000000512057c24 */ /* 0x000fe2000f8e0205 */
[----:B------:R-:W-:Y:S02]  /*f4f0*/  ULDC.64 UR4, c[0x0][0x318] ;  /* 0x0000c60000047ab9 */ /* 0x000fe40000000a00 */
[----:B------:R-:W-:Y:S01]  /*f500*/  LEA R24, P0, R2, UR4, 0x1 ;  /* 0x0000000402187c11 */ /* 0x000fe2000f8008ff */
[----:B------:R-:W-:-:S05]  /*f510*/  IMAD.IADD R5, R3, 0x1, R5 ;  /* 0x0000000103057824 */ /* 0x000fca00078e0205 */
[----:B------:R-:W-:Y:S02]  /*f520*/  LEA.HI.X R25, R2, UR5, R5, 0x1, P0 ;  /* 0x0000000502197c11 */ /* 0x000fe400080f0c05 */
[----:B------:R-:W-:Y:S02]  /*f530*/  LEA R5, R27, R22, 0x3 ;  /* 0x000000161b057211 */ /* 0x000fe400078e18ff */
[----:B------:R-:W-:-:S04]  /*f540*/  SHF.L.U32 R2, R28, 0x1f, RZ ;  /* 0x0000001f1c027819 */ /* 0x000fc800000006ff */
[----:B------:R-:W0:Y:S02]  /*f550*/  SYNCS.PHASECHK.TRANS64.TRYWAIT P0, [R5+URZ+0x38840], R2 ;  /* 0x03884002050075a7 */ /* 0x000e24000800017f */
[----:B0-----:R-:W-:Y:S05]  /*f560*/  @!P0 BRA `(.L_x_253) ;  /* 0x0000003c006c8947 */ /* 0x001fea0003800000 */
.L_x_321:
[----:B------:R-:W-:Y:S05]  /*f570*/  BSYNC B0 ;  /* 0x0000000000007941 */ /* 0x000fea0003800000 */
.L_x_252:
[----:B------:R-:W2:Y:S01]  /*f580*/  LDL R9, [R1] ;  /* 0x0000000001097983 */ /* 0x000ea20000100800 */
[----:B------:R-:W-:Y:S02]  /*f590*/  ULDC.64 UR4, c[0x0][0x300] ;  /* 0x0000c00000047ab9 */ /* 0x000fe40000000a00 */
[----:B------:R-:W-:Y:S01]  /*f5a0*/  IMAD R6, R6, UR4, RZ ;  /* 0x0000000406067c24 */ /* 0x000fe2000f8e02ff */
[----:B------:R-:W1:Y:S01]  /*f5b0*/  S2R R8, SR_TID.X ;  /* 0x0000000000087919 */ /* 0x000e620000002100 */
[----:B0-----:R-:W-:-:S04]  /*f5c0*/  IMAD.WIDE.U32 R2, R0, UR4, RZ ;  /* 0x0000000400027c25 */ /* 0x001fc8000f8e00ff */
[----:B------:R-:W-:Y:S01]  /*f5d0*/  IMAD R6, R0, UR5, R6 ;  /* 0x0000000500067c24 */ /* 0x000fe2000f8e0206 */
[----:B------:R-:W-:Y:S02]  /*f5e0*/  ULDC.64 UR4, c[0x0][0x310] ;  /* 0x0000c40000047ab9 */ /* 0x000fe40000000a00 */
[----:B------:R-:W-:Y:S02]  /*f5f0*/  IMAD R7, R7, UR4, RZ ;  /* 0x0000000407077c24 */ /* 0x000fe4000f8e02ff */
[----:B------:R-:W-:Y:S02]  /*f600*/  IMAD.IADD R3, R3, 0x1, R6 ;  /* 0x0000000103037824 */ /* 0x000fe400078e0206 */
        /* <DEDUP_REMOVED lines=8> */
[----:B------:R-:W-:Y:S02]  /*f690*/  IMAD R7, R27, 0x5000, R32 ;  /* 0x000050001b077824 */ /* 0x000fe400078e0220 */
[----:B------:R-:W-:Y:S01]  /*f6a0*/  IMAD.IADD R6, R3, 0x1, R0 ;  /* 0x0000000103067824 */ /* 0x000fe200078e0200 */
[----:B------:R-:W-:Y:S01]  /*f6b0*/  LEA R0, P0, R2, UR4, 0x1 ;  /* 0x0000000402007c11 */ /* 0x000fe2000f8008ff */
[----:B------:R-:W-:Y:S01]  /*f6c0*/  UMOV UR4, 0xffffffff ;  /* 0xffffffff00047882 */ /* 0x000fe20000000000 */
[----:B-1----:R-:W-:Y:S02]  /*f6d0*/  LOP3.LUT R8, R8, 0x7f, RZ, 0xc0, !PT ;  /* 0x0000007f08087812 */ /* 0x002fe400078ec0ff */
[----:B------:R-:W-:Y:S02]  /*f6e0*/  LEA.HI.X R6, R2, UR5, R6, 0x1, P0 ;  /* 0x0000000502067c11 */ /* 0x000fe400080f0c06 */
[----:B------:R-:W-:Y:S01]  /*f6f0*/  SHF.R.U32.HI R8, RZ, 0x3, R8 ;  /* 0x00000003ff087819 */ /* 0x000fe20000011608 */
[----:B--2---:R-:W-:-:S04]  /*f700*/  IMAD R4, R26, -0x50, R9 ;  /* 0xffffffb01a047824 */ /* 0x004fc800078e0209 */
[----:B------:R-:W-:-:S05]  /*f710*/  IMAD.IADD R4, R4, 0x1, -R8 ;  /* 0x0000000104047824 */ /* 0x000fca00078e0a08 */
[----:B------:R-:W-:Y:S01]  /*f720*/  ISETP.GE.AND P0, PT, R4, 0x1, PT ;  /* 0x000000010400780c */ /* 0x000fe20003f06270 */
[----:B------:R-:W-:-:S12]  /*f730*/  BRA.DIV UR4, `(.L_x_254) ;  /* 0x0000003e040c7947 */ /* 0x000fd8000b800000 */
[----:B------:R-:W0:Y:S01]  /*f740*/  SHFL.IDX PT, R3, R0, RZ, 0x181f ;  /* 0x00181fff00037589 */ /* 0x000e2200000e0000 */
[----:B------:R-:W-:Y:S01]  /*f750*/  LOP3.LUT P5, RZ, R23, 0x10, RZ, 0xc0, !PT ;  /* 0x0000001017ff7812 */ /* 0x000fe200078ac0ff */
[----:B------:R-:W-:Y:S01]  /*f760*/  @P0 IMAD R9, R7, 0x2, R22 ;  /* 0x0000000207090824 */ /* 0x000fe200078e0216 */
[C---:B------:R-:W-:Y:S01]  /*f770*/  LOP3.LUT P4, RZ, R23.reuse, 0x8, RZ, 0xc0, !PT ;  /* 0x0000000817ff7812 */ /* 0x040fe2000788c0ff */
[----:B------:R-:W1:Y:S01]  /*f780*/  SHFL.IDX PT, R2, R6, RZ, 0x181f ;  /* 0x00181fff06027589 */ /* 0x000e6200000e0000 */
[C---:B------:R-:W-:Y:S02]  /*f790*/  LOP3.LUT P3, RZ, R23.reuse, 0x4, RZ, 0xc0, !PT ;  /* 0x0000000417ff7812 */ /* 0x040fe4000786c0ff */
[----:B------:R-:W-:Y:S01]  /*f7a0*/  LOP3.LUT P2, RZ, R23, 0x2, RZ, 0xc0, !PT ;  /* 0x0000000217ff7812 */ /* 0x000fe2000784c0ff */
[----:B------:R-:W-:Y:S01]  /*f7b0*/  SHFL.IDX PT, R8, R6, 0x1, 0x181f ;  /* 0x00381f0006087f89 */ /* 0x000fe200000e0000 */
[----:B0-----:R-:W-:-:S05]  /*f7c0*/  @P0 LEA R3, P1, R33, R3, 0x1 ;  /* 0x0000000321030211 */ /* 0x001fca00078208ff */
[----:B-1----:R-:W-:-:S05]  /*f7d0*/  @P0 IMAD.X R2, RZ, RZ, R2, P1 ;  /* 0x000000ffff020224 */ /* 0x002fca00008e0602 */
[----:B------:R-:W-:-:S04]  /*f7e0*/  @P0 LOP3.LUT R3, R3, R2, RZ, 0x3c, !PT ;  /* 0x0000000203030212 */ /* 0x000fc800078e3cff */
[----:B------:R-:W-:-:S04]  /*f7f0*/  @P0 LOP3.LUT R2, R3, R2, RZ, 0x3c, !PT ;  /* 0x0000000203020212 */ /* 0x000fc800078e3cff */
[----:B------:R-:W-:-:S05]  /*f800*/  @P0 LOP3.LUT R3, R3, R2, RZ, 0x3c, !PT ;  /* 0x0000000203030212 */ /* 0x000fca00078e3cff */
[----:B------:R-:W-:Y:S04]  /*f810*/  @P0 LDGSTS.E.BYPASS.LTC128B.128 [R9+0x24400], desc[UR36][R2.64], !P5 ;  /* 0x2440000002090fae */ /* 0x000fe8000e901d64 */
[----:B------:R-:W-:Y:S04]  /*f820*/  @P0 LDGSTS.E.BYPASS.LTC128B.128 [R9+0x26c00], desc[UR36][R2.64+0x80], !P4 ;  /* 0x26c0008002090fae */ /* 0x000fe8000e101d64 */
[----:B------:R-:W-:Y:S04]  /*f830*/  @P0 LDGSTS.E.BYPASS.LTC128B.128 [R9+0x29400], desc[UR36][R2.64+0x100], !P3 ;  /* 0x2940010002090fae */ /* 0x000fe8000d901d64 */
[----:B------:R0:W-:Y:S01]  /*f840*/  @P0 LDGSTS.E.BYPASS.LTC128B.128 [R9+0x2bc00], desc[UR36][R2.64+0x180], !P2 ;  /* 0x2bc0018002090fae */ /* 0x0001e2000d101d64 */
[----:B------:R-:W-:-:S03]  /*f850*/  ISETP.GE.AND P0, PT, R4, 0x11, PT ;  /* 0x000000110400780c */ /* 0x000fc60003f06270 */
[----:B0-----:R-:W0:Y:S10]  /*f860*/  SHFL.IDX PT, R2, R0, 0x1, 0x181f ;  /* 0x00381f0000027f89 */ /* 0x001e3400000e0000 */
[----:B------:R-:W-:-:S02]  /*f870*/  @P0 LEA R21, R7, R22, 0x1 ;  /* 0x0000001607150211 */ /* 0x000fc400078e08ff */
[----:B0-----:R-:W-:-:S05]  /*f880*/  @P0 LEA R2, P1, R33, R2, 0x1 ;  /* 0x0000000221020211 */ /* 0x001fca00078208ff */
[----:B------:R-:W-:Y:S02]  /*f890*/  @P0 IMAD.X R3, RZ, RZ, R8, P1 ;  /* 0x000000ffff030224 */ /* 0x000fe400008e0608 */
[----:B------:R-:W-:Y:S04]  /*f8a0*/  SHFL.IDX PT, R8, R6, 0x2, 0x181f ;  /* 0x00581f0006087f89 */ /* 0x000fe800000e0000 */
[----:B------:R-:W-:Y:S04]  /*f8b0*/  @P0 LDGSTS.E.BYPASS.LTC128B.128 [R21+0x24c00], desc[UR36][R2.64], !P5 ;  /* 0x24c0000002150fae */ /* 0x000fe8000e901d64 */
[----:B------:R-:W-:Y:S04]  /*f8c0*/  @P0 LDGSTS.E.BYPASS.LTC128B.128 [R21+0x27400], desc[UR36][R2.64+0x80], !P4 ;  /* 0x2740008002150fae */ /* 0x000fe8000e101d64 */
[----:B------:R-:W-:Y:S04]  /*f8d0*/  @P0 LDGSTS.E.BYPASS.LTC128B.128 [R21+0x29c00], desc[UR36][R2.64+0x100], !P3 ;  /* 0x29c0010002150fae */ /* 0x000fe8000d901d64 */
[----:B------:R0:W-:Y:S01]  /*f8e0*/  @P0 LDGSTS.E.BYPASS.LTC128B.128 [R21+0x2c400], desc[UR36][R2.64+0x180], !P2 ;  /* 0x2c40018002150fae */ /* 0x0001e2000d101d64 */
[----:B------:R-:W-:-:S03]  /*f8f0*/  ISETP.GE.AND P0, PT, R4, 0x21, PT ;  /* 0x000000210400780c */ /* 0x000fc60003f06270 */
[----:B0-----:R-:W0:Y:S10]  /*f900*/  SHFL.IDX PT, R2, R0, 0x2, 0x181f ;  /* 0x00581f0000027f89 */ /* 0x001e3400000e0000 */
[----:B------:R-:W-:Y:S01]  /*f910*/  @P0 IMAD R9, R7, 0x2, R22 ;  /* 0x0000000207090824 */ /* 0x000fe200078e0216 */
        /* <DEDUP_REMOVED lines=10> */
[----:B------:R-:W1:Y:S01]  /*f9c0*/  SHFL.IDX PT, R0, R0, 0x4, 0x181f ;  /* 0x00981f0000007f89 */ /* 0x000e6200000e0000 */
[----:B0-----:R-:W-:-:S05]  /*f9d0*/  @P0 LEA R2, P1, R33, R2, 0x1 ;  /* 0x0000000221020211 */ /* 0x001fca00078208ff */
[----:B------:R-:W-:Y:S02]  /*f9e0*/  @P0 IMAD.X R3, RZ, RZ, R8, P1 ;  /* 0x000000ffff030224 */ /* 0x000fe400008e0608 */
[----:B------:R0:W2:Y:S04]  /*f9f0*/  SHFL.IDX PT, R8, R6, 0x4, 0x181f ;  /* 0x00981f0006087f89 */ /* 0x0000a800000e0000 */
[----:B------:R0:W-:Y:S04]  /*fa00*/  @P0 LDGSTS.E.BYPASS.LTC128B.128 [R21+0x25c00], desc[UR36][R2.64], !P5 ;  /* 0x25c0000002150fae */ /* 0x0001e8000e901d64 */
[----:B------:R0:W-:Y:S04]  /*fa10*/  @P0 LDGSTS.E.BYPASS.LTC128B.128 [R21+0x28400], desc[UR36][R2.64+0x80], !P4 ;  /* 0x2840008002150fae */ /* 0x0001e8000e101d64 */
[----:B------:R0:W-:Y:S04]  /*fa20*/  @P0 LDGSTS.E.BYPASS.LTC128B.128 [R21+0x2ac00], desc[UR36][R2.64+0x100], !P3 ;  /* 0x2ac0010002150fae */ /* 0x0001e8000d901d64 */
[----:B-1----:R0:W-:Y:S02]  /*fa30*/  @P0 LDGSTS.E.BYPASS.LTC128B.128 [R21+0x2d400], desc[UR36][R2.64+0x180], !P2 ;  /* 0x2d40018002150fae */ /* 0x0021e4000d101d64 */
.L_x_333:
[----:B------:R-:W-:Y:S01]  /*fa40*/  ISETP.GE.AND P0, PT, R4, 0x41, PT ;  /* 0x000000410400780c */ /* 0x000fe20003f06270 */
[----:B------:R-:W-:-:S12]  /*fa50*/  BSSY B0, `(.L_x_255) ;  /* 0x0000010000007945 */ /* 0x000fd80003800000 */
[----:B------:R-:W-:Y:S05]  /*fa60*/  @!P0 BRA `(.L_x_256) ;  /* 0x0000000000388947 */ /* 0x000fea0003800000 */
[----:B------:R-:W-:Y:S01]  /*fa70*/  LOP3.LUT P4, RZ, R23, 0x10, RZ, 0xc0, !PT ;  /* 0x0000001017ff7812 */ /* 0x000fe2000788c0ff */
[----:B------:R-:W-:Y:S01]  /*fa80*/  IMAD R7, R7, 0x2, R22 ;  /* 0x0000000207077824 */ /* 0x000fe200078e0216 */
[C---:B------:R-:W-:Y:S02]  /*fa90*/  LOP3.LUT P3, RZ, R23.reuse, 0x8, RZ, 0xc0, !PT ;  /* 0x0000000817ff7812 */ /* 0x040fe4000786c0ff */
[C---:B------:R-:W-:Y:S02]  /*faa0*/  LOP3.LUT P2, RZ, R23.reuse, 0x4, RZ, 0xc0, !PT ;  /* 0x0000000417ff7812 */ /* 0x040fe4000784c0ff */
[----:B------:R-:W-:Y:S02]  /*fab0*/  LOP3.LUT P1, RZ, R23, 0x2, RZ, 0xc0, !PT ;  /* 0x0000000217ff7812 */ /* 0x000fe4000782c0ff */
[----:B0-----:R-:W-:-:S05]  /*fac0*/  LEA R2, P0, R33, R0, 0x1 ;  /* 0x0000000021027211 */ /* 0x001fca00078008ff */
        /* <DEDUP_REMOVED lines=8> */
.L_x_256:
[----:B------:R-:W-:Y:S05]  /*fb50*/  BSYNC B0 ;  /* 0x0000000000007941 */ /* 0x000fea0003800000 */
.L_x_255:
[----:B------:R-:W-:Y:S01]  /*fb60*/  NOP ;  /* 0x0000000000007918 */ /* 0x000fe20000000000 */
[----:B------:R-:W-:-:S13]  /*fb70*/  PLOP3.LUT P0, PT, PT, PT, PT, 0x80, 0x0 ;  /* 0x000000000000781c */ /* 0x000fda0003f0f070 */
.L_x_257:
        /* <DEDUP_REMOVED lines=10> */
.L_x_258:
[----:B------:R3:W5:Y:S01]  /*fc20*/  LDL.LU R0, [R1+0xc] ;  /* 0x00000c0001007983 */ /* 0x0007620000300800 */
[----:B------:R-:W-:Y:S01]  /*fc30*/  LOP3.LUT P0, RZ, R23, 0x80, RZ, 0xc0, !PT ;  /* 0x0000008017ff7812 */ /* 0x000fe2000780c0ff */
[----:B------:R3:W-:-:S12]  /*fc40*/  SYNCS.ARRIVE.TRANS64.A1T0 RZ, [R5+URZ+0x38830], RZ ;  /* 0x038830ff05ff79a7 */ /* 0x0007d8000810003f */
[----:B------:R-:W-:Y:S05]  /*fc50*/  WARPSYNC.ALL ;  /* 0x0000000000007948 */ /* 0x000fea0003800000 */
[----:B------:R-:W-:Y:S01]  /*fc60*/  ULDC.64 UR4, c[0x0][0x298] ;  /* 0x0000a60000047ab9 */ /* 0x000fe20000000a00 */
[----:B01----:R-:W-:Y:S01]  /*fc70*/  VIADD R2, R22, 0x14400 ;  /* 0x0001440016027836 */ /* 0x003fe20000000000 */
[----:B------:R-:W-:Y:S01]  /*fc80*/  SEL R29, R29, RZ, !P0 ;  /* 0x000000ff1d1d7207 */ /* 0x000fe20004000000 */
[----:B------:R-:W-:Y:S01]  /*fc90*/  IMAD.WIDE.U32 R6, R35, UR4, RZ ;  /* 0x0000000423067c25 */ /* 0x000fe2000f8e00ff */
[----:B------:R-:W-:Y:S01]  /*fca0*/  BSSY B6, `(.L_x_259) ;  /* 0x000001b000067945 */ /* 0x000fe20003800000 */
[----:B------:R-:W-:Y:S01]  /*fcb0*/  BAR.SYNC.DEFER_BLOCKING 0x8, 0x180 ;  /* 0x0206000000007b1d */ /* 0x000fe20000010000 */
[----:B-----5:R-:W-:-:S02]  /*fcc0*/  SEL R0, R0, RZ, !P0 ;  /* 0x000000ff00007207 */ /* 0x020fc40004000000 */
[----:B------:R-:W-:-:S03]  /*fcd0*/  LOP3.LUT P0, RZ, R2, 0x3ff, RZ, 0xc0, !PT ;  /* 0x000003ff02ff7812 */ /* 0x000fc6000780c0ff */
[----:B------:R0:W-:Y:S04]  /*fce0*/  STL [R1+0xc], R0 ;  /* 0x00000c0001007387 */ /* 0x0001e80000100800 */
[----:B------:R1:W-:Y:S01]  /*fcf0*/  STL.64 [R1+0x10], R6 ;  /* 0x0000100601007387 */ /* 0x0003e20000100a00 */
[----:B0-----:R-:W-:-:S05]  /*fd00*/  SHF.R.S32.HI R0, RZ, 0x1f, R35 ;  /* 0x0000001fff007819 */ /* 0x001fca0000011423 */
[----:B------:R-:W-:-:S04]  /*fd10*/  IMAD R0, R0, UR4, RZ ;  /* 0x0000000400007c24 */ /* 0x000fc8000f8e02ff */
[----:B------:R-:W-:-:S05]  /*fd20*/  IMAD R0, R35, UR5, R0 ;  /* 0x0000000523007c24 */ /* 0x000fca000f8e0200 */
[----:B------:R-:W-:Y:S01]  /*fd30*/  IADD3 R35, R7, R0, RZ ;  /* 0x0000000007237210 */ /* 0x000fe20007ffe0ff */
[----:B-1----:R-:W-:Y:S06]  /*fd40*/  @!P0 BRA `(.L_x_260) ;  /* 0x0000000000408947 */ /* 0x002fec0003800000 */
[----:B------:R-:W-:Y:S01]  /*fd50*/  MOV R2, 0x0 ;  /* 0x0000000000027802 */ /* 0x000fe20000000f00 */
[----:B------:R-:W-:Y:S01]  /*fd60*/  ULDC.64 UR6, c[0x4][0xa8] ;  /* 0x01002a0000067ab9 */ /* 0x000fe20000000a00 */
[----:B------:R-:W-:Y:S01]  /*fd70*/  ULDC.64 UR8, c[0x4][0xb0] ;  /* 0x01002c0000087ab9 */ /* 0x000fe20000000a00 */
[----:B------:R-:W-:Y:S01]  /*fd80*/  ULDC.64 UR4, c[0x4][0x20] ;  /* 0x0100080000047ab9 */ /* 0x000fe20000000a00 */
[----:B------:R-:W-:Y:S01]  /*fd90*/  IMAD.U32 R4, RZ, RZ, UR6 ;  /* 0x00000006ff047e24 */ /* 0x000fe2000f8e00ff */
[----:B------:R-:W-:Y:S01]  /*fda0*/  MOV R12, 0x1 ;  /* 0x00000001000c7802 */ /* 0x000fe20000000f00 */
[----:B------:R-:W0:Y:S01]  /*fdb0*/  LDC.64 R2, c[0x4][R2] ;  /* 0x0100000002027b82 */ /* 0x000e220000000a00 */
[----:B---3--:R-:W-:Y:S02]  /*fdc0*/  IMAD.U32 R5, RZ, RZ, UR7 ;  /* 0x00000007ff057e24 */ /* 0x008fe4000f8e00ff */
[----:B------:R-:W-:Y:S02]  /*fdd0*/  IMAD.U32 R6, RZ, RZ, UR8 ;  /* 0x00000008ff067e24 */ /* 0x000fe4000f8e00ff */
[----:B------:R-:W-:-:S02]  /*fde0*/  IMAD.U32 R7, RZ, RZ, UR9 ;  /* 0x00000009ff077e24 */ /* 0x000fc4000f8e00ff */
[----:B------:R-:W-:Y:S02]  /*fdf0*/  IMAD.U32 R10, RZ, RZ, UR4 ;  /* 0x00000004ff0a7e24 */ /* 0x000fe4000f8e00ff */
[----:B------:R-:W-:Y:S02]  /*fe00*/  IMAD.U32 R11, RZ, RZ, UR5 ;  /* 0x00000005ff0b7e24 */ /* 0x000fe4000f8e00ff */
[----:B--2---:R-:W-:Y:S02]  /*fe10*/  IMAD.MOV.U32 R8, RZ, RZ, 0x70 ;  /* 0x00000070ff087424 */ /* 0x004fe400078e00ff */
[----:B------:R-:W-:-:S07]  /*fe20*/  IMAD.MOV.U32 R13, RZ, RZ, RZ ;  /* 0x000000ffff0d7224 */ /* 0x000fce00078e00ff */
[----:B------:R-:W-:-:S07]  /*fe30*/  LEPC R20, `(.L_x_260) ;  /* 0x000000001014794e */ /* 0x000fce0000000000 */
[----:B0-----:R-:W-:Y:S05]  /*fe40*/  CALL.ABS.NOINC R2 ;  /* 0x0000000002007343 */ /* 0x001fea0003c00000 */
.L_x_260:
[----:B------:R-:W-:Y:S05]  /*fe50*/  BSYNC B6 ;  /* 0x0000000000067941 */ /* 0x000fea0003800000 */
.L_x_259:
[----:B------:R-:W4:Y:S01]  /*fe60*/  LDL.LU R20, [R1+0xc] ;  /* 0x00000c0001147983 */ /* 0x000f220000300800 */
[----:B------:R-:W0:Y:S01]  /*fe70*/  LDC R6, c[0x0][0x448] ;  /* 0x00011200ff067b82 */ /* 0x000e220000000800 */
[----:B------:R-:W-:Y:S02]  /*fe80*/  ULDC.64 UR4, c[0x0][0x2d8] ;  /* 0x0000b60000047ab9 */ /* 0x000fe40000000a00 */
[----:B------:R-:W2:Y:S01]  /*fe90*/  LDL.LU.64 R2, [R1+0x10] ;  /* 0x0000100001027983 */ /* 0x000ea20000300a00 */
[----:B------:R-:W-:-:S03]  /*fea0*/  IMAD R0, R30, UR4, RZ ;  /* 0x000000041e007c24 */ /* 0x000fc6000f8e02ff */
[----:B------:R1:W5:Y:S01]  /*feb0*/  LDL R10, [R1+0x18] ;  /* 0x00001800010a7983 */ /* 0x0003620000100800 */
[----:B---3--:R-:W-:Y:S01]  /*fec0*/  IMAD R5, R18, UR5, R0 ;  /* 0x0000000512057c24 */ /* 0x008fe2000f8e0200 */
[----:B0-----:R-:W-:-:S13]  /*fed0*/  ISETP.NE.AND P0, PT, R6, 0x1, PT ;  /* 0x000000010600780c */ /* 0x001fda0003f05270 */
[----:B------:R-:W0:Y:S01]  /*fee0*/  @P0 LDC R4, c[0x0][0x450] ;  /* 0x00011400ff040b82 */ /* 0x000e220000000800 */
[----:B------:R-:W-:Y:S01]  /*fef0*/  LOP3.LUT R9, R33, 0x40, RZ, 0xfc, !PT ;  /* 0x0000004021097812 */ /* 0x000fe200078efcff */
[----:B----4-:R-:W-:Y:S02]  /*ff00*/  IMAD.MOV.U32 R21, RZ, RZ, R20 ;  /* 0x000000ffff157224 */ /* 0x010fe400078e0014 */
[----:B------:R-:W3:Y:S01]  /*ff10*/  S2R R20, SR_TID.X ;  /* 0x0000000000147919 */ /* 0x000ee20000002100 */
[----:B--2---:R-:W-:Y:S02]  /*ff20*/  IMAD.MOV.U32 R3, RZ, RZ, R35 ;  /* 0x000000ffff037224 */ /* 0x004fe400078e0023 */
[----:B------:R-:W-:Y:S01]  /*ff30*/  IMAD.WIDE.U32 R2, R18, UR4, R2 ;  /* 0x0000000412027c25 */ /* 0x000fe2000f8e0002 */
[----:B------:R-:W-:-:S03]  /*ff40*/  ULDC.64 UR4, c[0x0][0x2e0] ;  /* 0x0000b80000047ab9 */ /* 0x000fc60000000a00 */
[----:B------:R-:W-:Y:S02]  /*ff50*/  IMAD.IADD R3, R3, 0x1, R5 ;  /* 0x0000000103037824 */ /* 0x000fe400078e0205 */
[----:B------:R-:W2:Y:S01]  /*ff60*/  @P0 LDC R5, c[0x0][0x44c] ;  /* 0x00011300ff050b82 */ /* 0x000ea20000000800 */
[----:B------:R-:W-:Y:S02]  /*ff70*/  IMAD R0, R21, UR4, RZ ;  /* 0x0000000415007c24 */ /* 0x000fe4000f8e02ff */
[----:B------:R-:W-:-:S04]  /*ff80*/  IMAD.WIDE.U32 R2, R29, UR4, R2 ;  /* 0x000000041d027c25 */ /* 0x000fc8000f8e0002 */
[----:B------:R-:W-:Y:S01]  /*ff90*/  IMAD R0, R29, UR5, R0 ;  /* 0x000000051d007c24 */ /* 0x000fe2000f8e0200 */
[----:B------:R-:W-:-:S03]  /*ffa0*/  ULDC.64 UR4, c[0x0][0x2d0] ;  /* 0x0000b40000047ab9 */ /* 0x000fc60000000a00 */
[----:B------:R-:W-:Y:S02]  /*ffb0*/  IMAD.IADD R3, R3, 0x1, R0 ;  /* 0x0000000103037824 */ /* 0x000fe400078e0200 */
[----:B------:R-:W-:Y:S01]  /*ffc0*/  IMAD.SHL.U32 R0, R17, 0x80, RZ ;  /* 0x0000008011007824 */ /* 0x000fe200078e00ff */
[C---:B---3--:R-:W-:Y:S01]  /*ffd0*/  LOP3.LUT R21, R20.reuse, 0x7f, RZ, 0xc0, !PT ;  /* 0x0000007f14157812 */ /* 0x048fe200078ec0ff */
[----:B------:R-:W-:-:S03]  /*ffe0*/  IMAD.SHL.U32 R20, R20, 0x10, RZ ;  /* 0x0000001014147824 */ /* 0x000fc600078e00ff */
[----:B------:R-:W-:-:S04]  /*fff0*/  SHF.R.U32.HI R21, RZ, 0x3, R21 ;  /* 0x00000003ff157819 */ /* 0x000fc80000011615 */
[----:B------:R-:W-:-:S04]  /*10000*/  LOP3.LUT R20, R21, 0x70, R20, 0xf8, !PT ;  /* 0x0000007015147812 */ /* 0x000fc800078ef814 */
[----:B------:R-:W-:-:S05]  /*10010*/  LOP3.LUT R7, R20, R0, RZ, 0xfc, !PT ;  /* 0x0000000014077212 */ /* 0x000fca00078efcff */
[----:B--2---:R-:W-:Y:S01]  /*10020*/  @P0 IMAD.HI.U32 R8, R7, R5, RZ ;  /* 0x0000000507080227 */ /* 0x004fe200078e00ff */
[----:B------:R-:W-:-:S04]  /*10030*/  MOV R5, R7 ;  /* 0x0000000700057202 */ /* 0x000fc80000000f00 */
[----:B0-----:R-:W-:Y:S01]  /*10040*/  @P0 SHF.R.U32.HI R5, RZ, R4, R8 ;  /* 0x00000004ff050219 */ /* 0x001fe20000011608 */
[----:B------:R-:W0:Y:S04]  /*10050*/  S2R R20, SR_TID.X ;  /* 0x0000000000147919 */ /* 0x000e280000002100 */
[----:B------:R-:W-:-:S04]  /*10060*/  IMAD.MOV R4, RZ, RZ, -R5 ;  /* 0x000000ffff047224 */ /* 0x000fc800078e0a05 */
[----:B------:R-:W-:Y:S01]  /*10070*/  IMAD R4, R6, R4, R7 ;  /* 0x0000000406047224 */ /* 0x000fe200078e0207 */
[----:B------:R-:W-:Y:S01]  /*10080*/  SHF.R.S32.HI R7, RZ, 0x1f, R5 ;  /* 0x0000001fff077819 */ /* 0x000fe20000011405 */
[----:B------:R-:W-:-:S04]  /*10090*/  IMAD.WIDE.U32 R2, R5, UR4, R2 ;  /* 0x0000000405027c25 */ /* 0x000fc8000f8e0002 */
[----:B------:R-:W-:-:S04]  /*100a0*/  IMAD R7, R7, UR4, RZ ;  /* 0x0000000407077c24 */ /* 0x000fc8000f8e02ff */
[----:B------:R-:W-:Y:S01]  /*100b0*/  IMAD R7, R5, UR5, R7 ;  /* 0x0000000505077c24 */ /* 0x000fe2000f8e0207 */
[----:B------:R-:W-:Y:S01]  /*100c0*/  SHF.R.S32.HI R5, RZ, 0x1f, R4 ;  /* 0x0000001fff057819 */ /* 0x000fe20000011404 */
[----:B------:R-:W-:Y:S02]  /*100d0*/  ULDC.64 UR4, c[0x0][0x2c8] ;  /* 0x0000b20000047ab9 */ /* 0x000fe40000000a00 */
[----:B------:R-:W-:Y:S02]  /*100e0*/  IMAD.IADD R3, R3, 0x1, R7 ;  /* 0x0000000103037824 */ /* 0x000fe400078e0207 */
[----:B------:R-:W-:Y:S02]  /*100f0*/  IMAD R5, R5, UR4, RZ ;  /* 0x0000000405057c24 */ /* 0x000fe4000f8e02ff */
[----:B------:R-:W-:-:S04]  /*10100*/  IMAD.WIDE.U32 R2, R4, UR4, R2 ;  /* 0x0000000404027c25 */ /* 0x000fc8000f8e0002 */
[----:B------:R-:W-:Y:S01]  /*10110*/  IMAD R5, R4, UR5, R5 ;  /* 0x0000000504057c24 */ /* 0x000fe2000f8e0205 */
[----:B------:R-:W-:-:S03]  /*10120*/  ULDC.64 UR4, c[0x0][0x280] ;  /* 0x0000a00000047ab9 */ /* 0x000fc60000000a00 */
[----:B------:R-:W-:Y:S01]  /*10130*/  IMAD.IADD R3, R3, 0x1, R5 ;  /* 0x0000000103037824 */ /* 0x000fe200078e0205 */
[----:B------:R-:W-:Y:S01]  /*10140*/  LEA R5, P0, R2, UR4, 0x1 ;  /* 0x0000000402057c11 */ /* 0x000fe2000f8008ff */
[----:B------:R-:W-:Y:S01]  /*10150*/  ULDC UR4, c[0x0][0x2b8] ;  /* 0x0000ae0000047ab9 */ /* 0x000fe20000000800 */
[----:B0-----:R-:W-:Y:S02]  /*10160*/  LOP3.LUT R20, R20, 0x7f, RZ, 0xc0, !PT ;  /* 0x0000007f14147812 */ /* 0x001fe400078ec0ff */
[----:B------:R-:W-:Y:S01]  /*10170*/  LEA.HI.X R4, R2, UR5, R3, 0x1, P0 ;  /* 0x0000000502047c11 */ /* 0x000fe200080f0c03 */
[----:B------:R-:W-:Y:S01]  /*10180*/  UMOV UR5, 0xffffffff ;  /* 0xffffffff00057882 */ /* 0x000fe20000000000 */
[----:B------:R-:W-:Y:S02]  /*10190*/  ISETP.GE.AND P4, PT, R33, UR4, PT ;  /* 0x0000000421007c0c */ /* 0x000fe4000bf86270 */
[----:B------:R-:W-:Y:S02]  /*101a0*/  ISETP.GE.AND P3, PT, R9, UR4, PT ;  /* 0x0000000409007c0c */ /* 0x000fe4000bf66270 */
[----:B------:R-:W-:-:S02]  /*101b0*/  ISETP.GE.AND P2, PT, R37, UR4, PT ;  /* 0x0000000425007c0c */ /* 0x000fc4000bf46270 */
[----:B------:R-:W-:Y:S02]  /*101c0*/  ISETP.GE.AND P1, PT, R36, UR4, PT ;  /* 0x0000000424007c0c */ /* 0x000fe4000bf26270 */
[----:B------:R-:W-:Y:S01]  /*101d0*/  SHF.R.U32.HI R9, RZ, 0x3, R20 ;  /* 0x00000003ff097819 */ /* 0x000fe20000011614 */
[----:B-1----:R-:W-:Y:S10]  /*101e0*/  BRA.DIV UR5, `(.L_x_261) ;  /* 0x0000003a05307947 */ /* 0x002ff4000b800000 */
[----:B------:R-:W0:Y:S01]  /*101f0*/  SHFL.IDX PT, R14, R5, RZ, 0x181f ;  /* 0x00181fff050e7589 */ /* 0x000e2200000e0000 */
[----:B-----5:R-:W-:Y:S02]  /*10200*/  IMAD R6, R10, R6, RZ ;  /* 0x000000060a067224 */ /* 0x020fe400078e02ff */
[----:B------:R-:W-:Y:S01]  /*10210*/  IMAD.IADD R0, R9, 0x1, R0 ;  /* 0x0000000109007824 */ /* 0x000fe200078e0200 */
[----:B------:R-:W1:Y:S03]  /*10220*/  SHFL.IDX PT, R2, R4, RZ, 0x181f ;  /* 0x00181fff04027589 */ /* 0x000e6600000e0000 */
[C---:B------:R-:W-:Y:S01]  /*10230*/  VIADD R7, R0.reuse, 0x10 ;  /* 0x0000001000077836 */ /* 0x040fe20000000000 */
[----:B------:R-:W-:-:S13]  /*10240*/  ISETP.GE.AND P0, PT, R0, R6, PT ;  /* 0x000000060000720c */ /* 0x000fda0003f06270 */
[----:B0-----:R-:W-:-:S05]  /*10250*/  @!P0 LEA R14, P5, R33, R14, 0x1 ;  /* 0x0000000e210e8211 */ /* 0x001fca00078a08ff */
[----:B-1----:R-:W-:Y:S02]  /*10260*/  @!P0 IMAD.X R3, RZ, RZ, R2, P5 ;  /* 0x000000ffff038224 */ /* 0x002fe400028e0602 */
[----:B------:R-:W-:Y:S02]  /*10270*/  @!P0 IMAD.MOV.U32 R2, RZ, RZ, R14 ;  /* 0x000000ffff028224 */ /* 0x000fe400078e000e */
[----:B------:R-:W0:Y:S04]  /*10280*/  SHFL.IDX PT, R14, R5, 0x1, 0x181f ;  /* 0x00381f00050e7f89 */ /* 0x000e2800000e0000 */
[----:B------:R-:W-:Y:S04]  /*10290*/  @!P0 LDGSTS.E.BYPASS.LTC128B.128 [R34+0x14400], desc[UR36][R2.64], !P4 ;  /* 0x1440000002228fae */ /* 0x000fe8000e101d64 */
[----:B------:R-:W-:Y:S04]  /*102a0*/  @!P0 LDGSTS.E.BYPASS.LTC128B.128 [R34+0x18400], desc[UR36][R2.64+0x80], !P3 ;  /* 0x1840008002228fae */ /* 0x000fe8000d901d64 */
[----:B------:R-:W-:Y:S04]  /*102b0*/  @!P0 LDGSTS.E.BYPASS.LTC128B.128 [R34+0x1c400], desc[UR36][R2.64+0x100], !P2 ;  /* 0x1c40010002228fae */ /* 0x000fe8000d101d64 */
[----:B------:R1:W-:Y:S01]  /*102c0*/  @!P0 LDGSTS.E.BYPASS.LTC128B.128 [R34+0x20400], desc[UR36][R2.64+0x180], !P1 ;  /* 0x2040018002228fae */ /* 0x0003e2000c901d64 */
[----:B------:R-:W-:-:S03]  /*102d0*/  ISETP.GE.AND P0, PT, R7, R6, PT ;  /* 0x000000060700720c */ /* 0x000fc60003f06270 */
[----:B-1----:R-:W1:Y:S10]  /*102e0*/  SHFL.IDX PT, R2, R4, 0x1, 0x181f ;  /* 0x00381f0004027f89 */ /* 0x002e7400000e0000 */
[----:B0-----:R-:W-:-:S04]  /*102f0*/  @!P0 LEA R14, P5, R33, R14, 0x1 ;  /* 0x0000000e210e8211 */ /* 0x001fc800078a08ff */
[----:B-1----:R-:W-:Y:S01]  /*10300*/  @!P0 IADD3.X R7, RZ, R2, RZ, P5, !PT ;  /* 0x00000002ff078210 */ /* 0x002fe20002ffe4ff */
[----:B------:R-:W-:Y:S02]  /*10310*/  @!P0 IMAD.MOV.U32 R2, RZ, RZ, R14 ;  /* 0x000000ffff028224 */ /* 0x000fe400078e000e */
[----:B------:R-:W0:Y:S02]  /*10320*/  SHFL.IDX PT, R14, R5, 0x2, 0x181f ;  /* 0x00581f00050e7f89 */ /* 0x000e2400000e0000 */
[----:B------:R-:W-:Y:S02]  /*10330*/  @!P0 IMAD.MOV.U32 R3, RZ, RZ, R7 ;  /* 0x000000ffff038224 */ /* 0x000fe400078e0007 */
[----:B------:R-:W-:-:S03]  /*10340*/  VIADD R7, R0, 0x20 ;  /* 0x0000002000077836 */ /* 0x000fc60000000000 */
[----:B------:R-:W-:Y:S04]  /*10350*/  @!P0 LDGSTS.E.BYPASS.LTC128B.128 [R34+0x14c00], desc[UR36][R2.64], !P4 ;  /* 0x14c0000002228fae */ /* 0x000fe8000e101d64 */
[----:B------:R-:W-:Y:S04]  /*10360*/  @!P0 LDGSTS.E.BYPASS.LTC128B.128 [R34+0x18c00], desc[UR36][R2.64+0x80], !P3 ;  /* 0x18c0008002228fae */ /* 0x000fe8000d901d64 */
[----:B------:R-:W-:Y:S04]  /*10370*/  @!P0 LDGSTS.E.BYPASS.LTC128B.128 [R34+0x1cc00], desc[UR36][R2.64+0x100], !P2 ;  /* 0x1cc0010002228fae */ /* 0x000fe8000d101d64 */
[----:B------:R1:W-:Y:S01]  /*10380*/  @!P0 LDGSTS.E.BYPASS.LTC128B.128 [R34+0x20c00], desc[UR36][R2.64+0x180], !P1 ;  /* 0x20c0018002228fae */ /* 0x0003e2000c901d64 */
[----:B------:R-:W-:-:S03]  /*10390*/  ISETP.GE.AND P0, PT, R7, R6, PT ;  /* 0x000000060700720c */ /* 0x000fc60003f06270 */
[----:B-1----:R-:W1:Y:S10]  /*103a0*/  SHFL.IDX PT, R2, R4, 0x2, 0x181f ;  /* 0x00581f0004027f89 */ /* 0x002e7400000e0000 */
[----:B0-----:R-:W-:-:S05]  /*103b0*/  @!P0 LEA R14, P5, R33, R14, 0x1 ;  /* 0x0000000e210e8211 */ /* 0x001fca00078a08ff */
[----:B-1----:R-:W-:Y:S02]  /*103c0*/  @!P0 IMAD.X R7, RZ, RZ, R2, P5 ;  /* 0x000000ffff078224 */ /* 0x002fe400028e0602 */
[----:B------:R-:W-:Y:S02]  /*103d0*/  @!P0 IMAD.MOV.U32 R2, RZ, RZ, R14 ;  /* 0x000000ffff028224 */ /* 0x000fe400078e000e */
[----:B------:R-:W-:Y:S01]  /*103e0*/  @!P0 IMAD.MOV.U32 R3, RZ, RZ, R7 ;  /* 0x000000ffff038224 */ /* 0x000fe200078e0007 */
[----:B------:R-:W0:Y:S01]  /*103f0*/  SHFL.IDX PT, R14, R5, 0x3, 0x181f ;  /* 0x00781f00050e7f89 */ /* 0x000e2200000e0000 */
[----:B------:R-:W-:-:S03]  /*10400*/  VIADD R7, R0, 0x30 ;  /* 0x0000003000077836 */ /* 0x000fc60000000000 */
        /* <DEDUP_REMOVED lines=46> */
[----:B------:R0:W1:Y:S04]  /*106f0*/  SHFL.IDX PT, R14, R5, 0x7, 0x181f ;  /* 0x00f81f00050e7f89 */ /* 0x00006800000e0000 */
[----:B------:R0:W-:Y:S04]  /*10700*/  @!P0 LDGSTS.E.BYPASS.LTC128B.128 [R34+0x17400], desc[UR36][R2.64], !P4 ;  /* 0x1740000002228fae */ /* 0x0001e8000e101d64 */
[----:B------:R0:W-:Y:S04]  /*10710*/  @!P0 LDGSTS.E.BYPASS.LTC128B.128 [R34+0x1b400], desc[UR36][R2.64+0x80], !P3 ;  /* 0x1b40008002228fae */ /* 0x0001e8000d901d64 */
[----:B------:R0:W-:Y:S04]  /*10720*/  @!P0 LDGSTS.E.BYPASS.LTC128B.128 [R34+0x1f400], desc[UR36][R2.64+0x100], !P2 ;  /* 0x1f40010002228fae */ /* 0x0001e8000d101d64 */
[----:B------:R0:W-:Y:S04]  /*10730*/  @!P0 LDGSTS.E.BYPASS.LTC128B.128 [R34+0x23400], desc[UR36][R2.64+0x180], !P1 ;  /* 0x2340018002228fae */ /* 0x0001e8000c901d64 */
[----:B------:R0:W2:Y:S02]  /*10740*/  SHFL.IDX PT, R7, R4, 0x7, 0x181f ;  /* 0x00f81f0004077f89 */ /* 0x0000a400000e0000 */
.L_x_350:
[----:B0-----:R-:W-:Y:S01]  /*10750*/  VIADD R3, R0, 0x70 ;  /* 0x0000007000037836 */ /* 0x001fe20000000000 */
[----:B------:R-:W-:Y:S04]  /*10760*/  BSSY B0, `(.L_x_262) ;  /* 0x000000c000007945 */ /* 0x000fe80003800000 */
[----:B------:R-:W-:-:S13]  /*10770*/  ISETP.GE.AND P0, PT, R3, R6, PT ;  /* 0x000000060300720c */ /* 0x000fda0003f06270 */
[----:B------:R-:W-:Y:S05]  /*10780*/  @P0 BRA `(.L_x_263) ;  /* 0x0000000000240947 */ /* 0x000fea0003800000 */
[----:B-1----:R-:W-:-:S04]  /*10790*/  LEA R2, P0, R33, R14, 0x1 ;  /* 0x0000000e21027211 */ /* 0x002fc800078008ff */
[----:B--2---:R-:W-:-:S05]  /*107a0*/  IADD3.X R3, RZ, R7, RZ, P0, !PT ;  /* 0x00000007ff037210 */ /* 0x004fca00007fe4ff */
[----:B------:R-:W-:Y:S01]  /*107b0*/  @!PT LDS RZ, [RZ] ;  /* 0x00000000fffff984 */ /* 0x000fe20000000800 */
[----:B------:R-:W-:Y:S01]  /*107c0*/  @!PT LDS RZ, [RZ] ;  /* 0x00000000fffff984 */ /* 0x000fe20000000800 */
[----:B------:R-:W-:Y:S01]  /*107d0*/  @!PT LDS RZ, [RZ] ;  /* 0x00000000fffff984 */ /* 0x000fe20000000800 */
[----:B------:R0:W-:Y:S04]  /*107e0*/  LDGSTS.E.BYPASS.LTC128B.128 [R34+0x17c00], desc[UR36][R2.64], !P4 ;  /* 0x17c0000002227fae */ /* 0x0001e8000e101d64 */
[----:B------:R0:W-:Y:S04]  /*107f0*/  LDGSTS.E.BYPASS.LTC128B.128 [R34+0x1bc00], desc[UR36][R2.64+0x80], !P3 ;  /* 0x1bc0008002227fae */ /* 0x0001e8000d901d64 */
[----:B------:R0:W-:Y:S04]  /*10800*/  LDGSTS.E.BYPASS.LTC128B.128 [R34+0x1fc00], desc[UR36][R2.64+0x100], !P2 ;  /* 0x1fc0010002227fae */ /* 0x0001e8000d101d64 */
[----:B------:R0:W-:Y:S02]  /*10810*/  LDGSTS.E.BYPASS.LTC128B.128 [R34+0x23c00], desc[UR36][R2.64+0x180], !P1 ;  /* 0x23c0018002227fae */ /* 0x0001e4000c901d64 */
.L_x_263:
[----:B------:R-:W-:Y:S05]  /*10820*/  BSYNC B0 ;  /* 0x0000000000007941 */ /* 0x000fea0003800000 */
.L_x_262:
[----:B------:R-:W-:Y:S01]  /*10830*/  NOP ;  /* 0x0000000000007918 */ /* 0x000fe20000000000 */
[----:B------:R-:W-:-:S13]  /*10840*/  PLOP3.LUT P0, PT, PT, PT, PT, 0x80, 0x0 ;  /* 0x000000000000781c */ /* 0x000fda0003f0f070 */
.L_x_264:
[----:B------:R-:W-:Y:S02]  /*10850*/  PLOP3.LUT P1, PT, P1, P0, PT, 0xa2, 0x0 ;  /* 0x000000000000781c */ /* 0x000fe40000f21472 */
[----:B------:R-:W-:-:S08]  /*10860*/  @P0 R2UR P1, UR4, R22 ;  /* 0x00000000160402ca */ /* 0x000fd00000020000 */
[----:B------:R-:W-:-:S05]  /*10870*/  @P0 PLOP3.LUT P0, PT, P1, PT, PT, 0x80, 0x0 ;  /* 0x000000000000081c */ /* 0x000fca0000f0f070 */
[----:B------:R-:W-:Y:S01]  /*10880*/  @!P1 SYNCS.ARRIVE.TRANS64.RED.A0T1 RZ, [UR4+0x38800], RZ ;  /* 0x038800ffffff99a7 */ /* 0x000fe20008200404 */
[----:B------:R-:W-:Y:S07]  /*10890*/  @!P1 ARRIVES.LDGSTSBAR.64.TRANSCNT [UR4+0x38800] ;  /* 0x03880000ff0099b0 */ /* 0x000fee0008000a84 */
[----:B------:R-:W-:Y:S05]  /*108a0*/  @P0 BRA.U.ANY `(.L_x_264) ;  /* 0xfffffffd00e80947 */ /* 0x000fea000393ffff */
[----:B0-----:R-:W3:Y:S02]  /*108b0*/  LDL.LU R2, [R1+0x1c] ;  /* 0x00001c0001027983 */ /* 0x001ee40000300800 */
[----:B---3--:R-:W-:-:S05]  /*108c0*/  VIADD R2, R2, 0x1 ;  /* 0x0000000102027836 */ /* 0x008fca0000000000 */
[----:B------:R0:W-:Y:S01]  /*108d0*/  STL [R1+0x1c], R2 ;  /* 0x00001c0201007387 */ /* 0x0001e20000100800 */
[----:B------:R-:W-:-:S04]  /*108e0*/  LEA.HI R0, R2, R2, RZ, 0x1 ;  /* 0x0000000202007211 */ /* 0x000fc800078f08ff */
[----:B------:R-:W-:-:S05]  /*108f0*/  LOP3.LUT R0, R0, 0xfffffffe, RZ, 0xc0, !PT ;  /* 0xfffffffe00007812 */ /* 0x000fca00078ec0ff */
[----:B------:R-:W-:-:S05]  /*10900*/  IMAD.IADD R0, R2, 0x1, -R0 ;  /* 0x0000000102007824 */ /* 0x000fca00078e0a00 */
[----:B------:R-:W-:Y:S01]  /*10910*/  SHF.L.U32 R3, R0, 0x1f, RZ ;  /* 0x0000001f00037819 */ /* 0x000fe200000006ff */
[----:B------:R-:W-:Y:S01]  /*10920*/  NOP ;  /* 0x0000000000007918 */ /* 0x000fe20000000000 */
[----:B------:R0:W-:Y:S01]  /*10930*/  SYNCS.ARRIVE.TRANS64.A1T0 RZ, [R22+URZ+0x38800], RZ ;  /* 0x038800ff16ff79a7 */ /* 0x0001e2000810003f */
[----:B------:R-:W-:Y:S01]  /*10940*/  BSSY B0, `(.L_x_265) ;  /* 0x0000003000007945 */ /* 0x000fe20003800000 */
[----:B------:R-:W3:Y:S03]  /*10950*/  SYNCS.PHASECHK.TRANS64.TRYWAIT P0, [R22+URZ+0x38820], R3 ;  /* 0x03882003160075a7 */ /* 0x000ee6000800017f */
[----:B0--3--:R-:W-:Y:S05]  /*10960*/  @!P0 BRA `(.L_x_266) ;  /* 0x0000003c00088947 */ /* 0x009fea0003800000 */
.L_x_351:
[----:B------:R-:W-:Y:S05]  /*10970*/  BSYNC B0 ;  /* 0x0000000000007941 */ /* 0x000fea0003800000 */
.L_x_265:
[----:B------:R-:W3:Y:S01]  /*10980*/  LDL R0, [R1] ;  /* 0x0000000001007983 */ /* 0x000ee20000100800 */
[----:B------:R-:W-:Y:S01]  /*10990*/  BSSY B0, `(.L_x_267) ;  /* 0x0000116000007945 */ /* 0x000fe20003800000 */
[----:B---3--:R-:W-:-:S13]  /*109a0*/  ISETP.GE.AND P0, PT, R0, 0x51, PT ;  /* 0x000000510000780c */ /* 0x008fda0003f06270 */
[----:B------:R-:W-:Y:S05]  /*109b0*/  @!P0 BRA `(.L_x_268) ;  /* 0x00000010004c8947 */ /* 0x000fea0003800000 */
[----:B------:R-:W3:Y:S01]  /*109c0*/  LDL.LU R0, [R1+0x20] ;  /* 0x0000200001007983 */ /* 0x000ee20000300800 */
[C---:B------:R-:W-:Y:S01]  /*109d0*/  LOP3.LUT R2, R33.reuse, 0x40, RZ, 0xfc, !PT ;  /* 0x0000004021027812 */ /* 0x040fe200078efcff */
[----:B------:R-:W-:Y:S01]  /*109e0*/  ULDC UR4, c[0x0][0x2f4] ;  /* 0x0000bd0000047ab9 */ /* 0x000fe20000000800 */
[----:B------:R-:W-:Y:S01]  /*109f0*/  IMAD.MOV.U32 R17, RZ, RZ, R28 ;  /* 0x000000ffff117224 */ /* 0x000fe200078e001c */
[----:B------:R-:W-:Y:S01]  /*10a00*/  ISETP.GE.AND P4, PT, R33, UR4, PT ;  /* 0x0000000421007c0c */ /* 0x000fe2000bf86270 */
[----:B--2---:R-:W-:Y:S01]  /*10a10*/  IMAD.MOV.U32 R7, RZ, RZ, R27 ;  /* 0x000000ffff077224 */ /* 0x004fe200078e001b */
[----:B------:R-:W-:Y:S01]  /*10a20*/  ISETP.GE.AND P3, PT, R2, UR4, PT ;  /* 0x0000000402007c0c */ /* 0x000fe2000bf66270 */
[----:B------:R-:W-:Y:S01]  /*10a30*/  IMAD.MOV.U32 R29, RZ, RZ, R26 ;  /* 0x000000ffff1d7224 */ /* 0x000fe200078e001a */
[----:B------:R-:W-:Y:S02]  /*10a40*/  ISETP.GE.AND P2, PT, R37, UR4, PT ;  /* 0x0000000425007c0c */ /* 0x000fe4000bf46270 */
[----:B------:R-:W-:Y:S01]  /*10a50*/  ISETP.GE.AND P1, PT, R36, UR4, PT ;  /* 0x0000000424007c0c */ /* 0x000fe2000bf26270 */
[----:B---3--:R-:W-:-:S12]  /*10a60*/  VIADD R0, R0, 0xfffffffe ;  /* 0xfffffffe00007836 */ /* 0x008fd80000000000 */
.L_x_281:
[----:B------:R-:W2:Y:S04]  /*10a70*/  LDL R6, [R1+0x4] ;  /* 0x0000040001067983 */ /* 0x000ea80000100800 */
[----:B------:R-:W3:Y:S01]  /*10a80*/  LDL R8, [R1+0x8] ;  /* 0x0000080001087983 */ /* 0x000ee20000100800 */
[----:B------:R-:W4:Y:S01]  /*10a90*/  S2R R2, SR_TID.X ;  /* 0x0000000000027919 */ /* 0x000f220000002100 */
[----:B------:R-:W1:Y:S01]  /*10aa0*/  S2R R4, SR_TID.X ;  /* 0x0000000000047919 */ /* 0x000e620000002100 */
[----:B----4-:R-:W-:-:S04]  /*10ab0*/  LOP3.LUT R2, R2, 0x7f, RZ, 0xc0, !PT ;  /* 0x0000007f02027812 */ /* 0x010fc800078ec0ff */
[----:B0-----:R-:W-:Y:S02]  /*10ac0*/  SHF.R.U32.HI R3, RZ, 0x3, R2 ;  /* 0x00000003ff037819 */ /* 0x001fe40000011602 */
[----:B------:R-:W0:Y:S01]  /*10ad0*/  LDC R2, c[0x0][0x430] ;  /* 0x00010c00ff027b82 */ /* 0x000e220000000800 */
[----:B-1----:R-:W-:-:S05]  /*10ae0*/  IMAD.SHL.U32 R9, R4, 0x10, RZ ;  /* 0x0000001004097824 */ /* 0x002fca00078e00ff */
[----:B------:R-:W-:-:S04]  /*10af0*/  LOP3.LUT R9, R3, 0x70, R9, 0xf8, !PT ;  /* 0x0000007003097812 */ /* 0x000fc800078ef809 */
[----:B------:R-:W-:-:S13]  /*10b00*/  ISETP.GT.U32.AND P6, PT, R9, 0x4f, PT ;  /* 0x0000004f0900780c */ /* 0x000fda0003fc4070 */
[----:B------:R-:W3:Y:S01]  /*10b10*/  @!P6 LDC.64 R4, c[0x0][0x428] ;  /* 0x00010a00ff04eb82 */ /* 0x000ee20000000a00 */
[----:B0-----:R-:W-:-:S13]  /*10b20*/  ISETP.NE.AND P0, PT, R2, 0x1, PT ;  /* 0x000000010200780c */ /* 0x001fda0003f05270 */
[----:B------:R-:W0:Y:S08]  /*10b30*/  @P0 LDC R3, c[0x0][0x434] ;  /* 0x00010d00ff030b82 */ /* 0x000e300000000800 */
[----:B------:R-:W1:Y:S01]  /*10b40*/  @P0 LDC R2, c[0x0][0x438] ;  /* 0x00010e00ff020b82 */ /* 0x000e620000000800 */
[----:B--2---:R-:W-:-:S05]  /*10b50*/  IMAD R6, R0, 0x50, R6 ;  /* 0x0000005000067824 */ /* 0x004fca00078e0206 */
[----:B------:R-:W-:-:S05]  /*10b60*/  IADD3 R6, R9, R6, RZ ;  /* 0x0000000609067210 */ /* 0x000fca0007ffe0ff */
[----:B0-----:R-:W-:-:S04]  /*10b70*/  @P0 IMAD.HI.U32 R3, R6, R3, RZ ;  /* 0x0000000306030227 */ /* 0x001fc800078e00ff */
[----:B------:R-:W-:Y:S01]  /*10b80*/  IMAD.MOV.U32 R10, RZ, RZ, R6 ;  /* 0x000000ffff0a7224 */ /* 0x000fe200078e0006 */
[----:B-1----:R-:W-:Y:S01]  /*10b90*/  @P0 SHF.R.U32.HI R10, RZ, R2, R3 ;  /* 0x00000002ff0a0219 */ /* 0x002fe20000011603 */
[----:B---3--:R-:W-:Y:S02]  /*10ba0*/  @!P6 IMAD R2, R8, R4, RZ ;  /* 0x000000040802e224 */ /* 0x008fe400078e02ff */
[----:B------:R-:W0:Y:S01]  /*10bb0*/  @!P6 LDC.64 R8, c[0x0][0x418] ;  /* 0x00010600ff08eb82 */ /* 0x000e220000000a00 */
[----:B------:R-:W-:Y:S01]  /*10bc0*/  @!P6 SHF.R.S32.HI R3, RZ, 0x1f, R10 ;  /* 0x0000001fff03e819 */ /* 0x000fe2000001140a */
[----:B------:R-:W-:Y:S02]  /*10bd0*/  @!P6 IMAD R5, R31, R5, R2 ;  /* 0x000000051f05e224 */ /* 0x000fe400078e0202 */
[----:B------:R-:W-:-:S04]  /*10be0*/  @!P6 IMAD.MOV.U32 R2, RZ, RZ, R10 ;  /* 0x000000ffff02e224 */ /* 0x000fc800078e000a */
[----:B------:R-:W-:-:S04]  /*10bf0*/  @!P6 IMAD.WIDE.U32 R2, R31, R4, R2 ;  /* 0x000000041f02e225 */ /* 0x000fc800078e0002 */
[----:B------:R-:W-:Y:S02]  /*10c00*/  @!P6 IMAD.IADD R5, R5, 0x1, R3 ;  /* 0x000000010505e824 */ /* 0x000fe400078e0203 */
[----:B------:R-:W-:Y:S01]  /*10c10*/  IMAD.MOV.U32 R4, RZ, RZ, RZ ;  /* 0x000000ffff047224 */ /* 0x000fe200078e00ff */
[----:B0-----:R-:W-:-:S04]  /*10c20*/  @!P6 LEA R8, P0, R2, R8, 0x2 ;  /* 0x000000080208e211 */ /* 0x001fc800078010ff */
[----:B------:R-:W-:-:S05]  /*10c30*/  @!P6 LEA.HI.X R9, R2, R9, R5, 0x2, P0 ;  /* 0x000000090209e211 */ /* 0x000fca00000f1405 */
[----:B------:R0:W5:Y:S01]  /*10c40*/  @!P6 LDG.E R4, desc[UR36][R8.64] ;  /* 0x000000240804e981 */ /* 0x000162000c1e1900 */
[----:B------:R-:W-:Y:S01]  /*10c50*/  LOP3.LUT P5, RZ, R23, 0x20, RZ, 0xc0, !PT ;  /* 0x0000002017ff7812 */ /* 0x000fe200078ac0ff */
[----:B------:R-:W-:Y:S01]  /*10c60*/  VIADD R27, R7, 0x1 ;  /* 0x00000001071b7836 */ /* 0x000fe20000000000 */
[----:B------:R-:W-:Y:S05]  /*10c70*/  YIELD ;  /* 0x0000000000007946 */ /* 0x000fea0003800000 */
[----:B------:R-:W-:Y:S01]  /*10c80*/  ISETP.NE.AND P0, PT, R27, 0x2, PT ;  /* 0x000000021b00780c */ /* 0x000fe20003f05270 */
[----:B------:R-:W-:Y:S01]  /*10c90*/  IMAD.MOV R5, RZ, RZ, -R10 ;  /* 0x000000ffff057224 */ /* 0x000fe200078e0a0a */
[----:B------:R-:W-:-:S02]  /*10ca0*/  ULDC UR4, c[0x0][0x430] ;  /* 0x00010c0000047ab9 */ /* 0x000fc40000000800 */
[----:B------:R-:W-:Y:S01]  /*10cb0*/  SEL R28, RZ, 0x1, P0 ;  /* 0x00000001ff1c7807 */ /* 0x000fe20000000000 */
[----:B------:R-:W-:Y:S01]  /*10cc0*/  IMAD R5, R5, UR4, R6 ;  /* 0x0000000405057c24 */ /* 0x000fe2000f8e0206 */
[----:B------:R-:W-:Y:S01]  /*10cd0*/  SEL R27, R27, RZ, P0 ;  /* 0x000000ff1b1b7207 */ /* 0x000fe20000000000 */
[----:B------:R-:W-:Y:S01]  /*10ce0*/  IMAD.MOV.U32 R26, RZ, RZ, R0 ;  /* 0x000000ffff1a7224 */ /* 0x000fe200078e0000 */
[----:B------:R-:W-:Y:S01]  /*10cf0*/  LOP3.LUT R28, R17, R28, RZ, 0x3c, !PT ;  /* 0x0000001c111c7212 */ /* 0x000fe200078e3cff */
[----:B0-----:R-:W-:Y:S06]  /*10d00*/  @!P5 BRA `(.L_x_269) ;  /* 0x000000000004d947 */ /* 0x001fec0003800000 */
[----:B------:R-:W-:Y:S01]  /*10d10*/  BPT.TRAP 0x1 ;  /* 0x000000040000795c */ /* 0x000fe20000300000 */
.L_x_269:
[----:B------:R-:W-:Y:S01]  /*10d20*/  LEA R6, R27, R22, 0x3 ;  /* 0x000000161b067211 */ /* 0x000fe200078e18ff */
[----:B------:R-:W-:Y:S01]  /*10d30*/  BSSY B1, `(.L_x_270) ;  /* 0x0000004000017945 */ /* 0x000fe20003800000 */
[----:B------:R-:W-:-:S04]  /*10d40*/  SHF.L.U32 R3, R28, 0x1f, RZ ;  /* 0x0000001f1c037819 */ /* 0x000fc800000006ff */
[----:B------:R-:W0:Y:S02]  /*10d50*/  SYNCS.PHASECHK.TRANS64.TRYWAIT P0, [R6+URZ+0x38840], R3 ;  /* 0x03884003060075a7 */ /* 0x000e24000800017f */
[----:B0-----:R-:W-:Y:S05]  /*10d60*/  @!P0 BRA `(.L_x_271) ;  /* 0x00000038001c8947 */ /* 0x001fea0003800000 */
.L_x_352:
[----:B------:R-:W-:Y:S05]  /*10d70*/  BSYNC B1 ;  /* 0x0000000000017941 */ /* 0x000fea0003800000 */
.L_x_270:
[----:B------:R-:W-:Y:S01]  /*10d80*/  SHF.R.S32.HI R20, RZ, 0x1f, R5 ;  /* 0x0000001fff147819 */ /* 0x000fe20000011405 */
[----:B------:R-:W-:Y:S01]  /*10d90*/  ULDC.64 UR4, c[0x0][0x300] ;  /* 0x0000c00000047ab9 */ /* 0x000fe20000000a00 */
[----:B-----5:R-:W-:Y:S01]  /*10da0*/  SHF.R.S32.HI R21, RZ, 0x1f, R4 ;  /* 0x0000001fff157819 */ /* 0x020fe20000011404 */
[----:B0-----:R-:W-:Y:S01]  /*10db0*/  IMAD.WIDE.U32 R2, R5, UR4, RZ ;  /* 0x0000000405027c25 */ /* 0x001fe2000f8e00ff */
[----:B------:R-:W-:-:S03]  /*10dc0*/  LOP3.LUT P5, RZ, R23, 0x2, RZ, 0xc0, !PT ;  /* 0x0000000217ff7812 */ /* 0x000fc600078ac0ff */
[----:B------:R-:W-:Y:S02]  /*10dd0*/  IMAD R0, R20, UR4, RZ ;  /* 0x0000000414007c24 */ /* 0x000fe4000f8e02ff */
[----:B------:R-:W-:Y:S02]  /*10de0*/  IMAD R9, R27, 0x5000, R32 ;  /* 0x000050001b097824 */ /* 0x000fe400078e0220 */
        /* <DEDUP_REMOVED lines=16> */
[----:B------:R-:W-:Y:S06]  /*10ef0*/  BRA.DIV UR4, `(.L_x_272) ;  /* 0x0000003604cc7947 */ /* 0x000fec000b800000 */
[----:B------:R-:W0:Y:S01]  /*10f00*/  SHFL.IDX PT, R2, R8, RZ, 0x181f ;  /* 0x00181fff08027589 */ /* 0x000e2200000e0000 */
[----:B------:R-:W-:Y:S01]  /*10f10*/  LOP3.LUT R23, R23, 0xfffffbff, RZ, 0xc0, !PT ;  /* 0xfffffbff17177812 */ /* 0x000fe200078ec0ff */
[----:B------:R-:W-:Y:S02]  /*10f20*/  IMAD.SHL.U32 R0, R33, 0x2, RZ ;  /* 0x0000000221007824 */ /* 0x000fe400078e00ff */
[----:B------:R-:W1:Y:S01]  /*10f30*/  SHFL.IDX PT, R3, R10, RZ, 0x181f ;  /* 0x00181fff0a037589 */ /* 0x000e6200000e0000 */
[----:B------:R-:W-:Y:S01]  /*10f40*/  @P2 LOP3.LUT R23, R23, 0x400, RZ, 0xfc, !PT ;  /* 0x0000040017172812 */ /* 0x000fe200078efcff */
[----:B------:R-:W-:Y:S02]  /*10f50*/  IMAD R9, R9, 0x2, R22 ;  /* 0x0000000209097824 */ /* 0x000fe400078e0216 */
[----:B------:R-:W-:Y:S01]  /*10f60*/  SHFL.IDX PT, R35, R10, 0x1, 0x181f ;  /* 0x00381f000a237f89 */ /* 0x000fe200000e0000 */
[C---:B------:R-:W-:Y:S02]  /*10f70*/  LOP3.LUT P2, RZ, R23.reuse, 0x10, RZ, 0xc0, !PT ;  /* 0x0000001017ff7812 */ /* 0x040fe4000784c0ff */
[----:B------:R-:W-:-:S04]  /*10f80*/  LOP3.LUT R23, R23, 0xfffffdff, RZ, 0xc0, !PT ;  /* 0xfffffdff17177812 */ /* 0x000fc800078ec0ff */
[----:B------:R-:W-:-:S04]  /*10f90*/  @P1 LOP3.LUT R23, R23, 0x200, RZ, 0xfc, !PT ;  /* 0x0000020017171812 */ /* 0x000fc800078efcff */
[C---:B------:R-:W-:Y:S02]  /*10fa0*/  LOP3.LUT P1, RZ, R23.reuse, 0x8, RZ, 0xc0, !PT ;  /* 0x0000000817ff7812 */ /* 0x040fe4000782c0ff */
[----:B------:R-:W-:Y:S02]  /*10fb0*/  LOP3.LUT P6, RZ, R23, 0x4, RZ, 0xc0, !PT ;  /* 0x0000000417ff7812 */ /* 0x000fe400078cc0ff */
[----:B0-----:R-:W-:-:S05]  /*10fc0*/  IADD3 R2, P0, R2, R0, RZ ;  /* 0x0000000002027210 */ /* 0x001fca0007f1e0ff */
[----:B-1----:R-:W-:-:S05]  /*10fd0*/  IMAD.X R3, RZ, RZ, R3, P0 ;  /* 0x000000ffff037224 */ /* 0x002fca00000e0603 */
[----:B------:R-:W-:Y:S04]  /*10fe0*/  LDGSTS.E.BYPASS.LTC128B.128 [R9+0x24400], desc[UR36][R2.64], !P2 ;  /* 0x2440000002097fae */ /* 0x000fe8000d101d64 */
[----:B------:R-:W-:Y:S04]  /*10ff0*/  LDGSTS.E.BYPASS.LTC128B.128 [R9+0x26c00], desc[UR36][R2.64+0x80], !P1 ;  /* 0x26c0008002097fae */ /* 0x000fe8000c901d64 */
[----:B------:R-:W-:Y:S04]  /*11000*/  LDGSTS.E.BYPASS.LTC128B.128 [R9+0x29400], desc[UR36][R2.64+0x100], !P6 ;  /* 0x2940010002097fae */ /* 0x000fe8000f101d64 */
[----:B------:R0:W-:Y:S04]  /*11010*/  LDGSTS.E.BYPASS.LTC128B.128 [R9+0x2bc00], desc[UR36][R2.64+0x180], !P5 ;  /* 0x2bc0018002097fae */ /* 0x0001e8000e901d64 */
[----:B0-----:R-:W0:Y:S02]  /*11020*/  SHFL.IDX PT, R2, R8, 0x1, 0x181f ;  /* 0x00381f0008027f89 */ /* 0x001e2400000e0000 */
[----:B0-----:R-:W-:-:S05]  /*11030*/  IADD3 R2, P0, R2, R0, RZ ;  /* 0x0000000002027210 */ /* 0x001fca0007f1e0ff */
[----:B------:R-:W-:Y:S02]  /*11040*/  IMAD.X R3, RZ, RZ, R35, P0 ;  /* 0x000000ffff037224 */ /* 0x000fe400000e0623 */
[----:B------:R-:W-:Y:S04]  /*11050*/  SHFL.IDX PT, R35, R10, 0x2, 0x181f ;  /* 0x00581f000a237f89 */ /* 0x000fe800000e0000 */
[----:B------:R-:W-:Y:S04]  /*11060*/  LDGSTS.E.BYPASS.LTC128B.128 [R9+0x24c00], desc[UR36][R2.64], !P2 ;  /* 0x24c0000002097fae */ /* 0x000fe8000d101d64 */
[----:B------:R-:W-:Y:S04]  /*11070*/  LDGSTS.E.BYPASS.LTC128B.128 [R9+0x27400], desc[UR36][R2.64+0x80], !P1 ;  /* 0x2740008002097fae */ /* 0x000fe8000c901d64 */
[----:B------:R-:W-:Y:S04]  /*11080*/  LDGSTS.E.BYPASS.LTC128B.128 [R9+0x29c00], desc[UR36][R2.64+0x100], !P6 ;  /* 0x29c0010002097fae */ /* 0x000fe8000f101d64 */
[----:B------:R0:W-:Y:S04]  /*11090*/  LDGSTS.E.BYPASS.LTC128B.128 [R9+0x2c400], desc[UR36][R2.64+0x180], !P5 ;  /* 0x2c40018002097fae */ /* 0x0001e8000e901d64 */
[----:B0-----:R-:W0:Y:S02]  /*110a0*/  SHFL.IDX PT, R2, R8, 0x2, 0x181f ;  /* 0x00581f0008027f89 */ /* 0x001e2400000e0000 */
[----:B0-----:R-:W-:-:S04]  /*110b0*/  IADD3 R2, P0, R2, R0, RZ ;  /* 0x0000000002027210 */ /* 0x001fc80007f1e0ff */
[----:B------:R-:W-:Y:S02]  /*110c0*/  IADD3.X R3, RZ, R35, RZ, P0, !PT ;  /* 0x00000023ff037210 */ /* 0x000fe400007fe4ff */
[----:B------:R-:W-:Y:S04]  /*110d0*/  SHFL.IDX PT, R35, R10, 0x3, 0x181f ;  /* 0x00781f000a237f89 */ /* 0x000fe800000e0000 */
[----:B------:R-:W-:Y:S04]  /*110e0*/  LDGSTS.E.BYPASS.LTC128B.128 [R9+0x25400], desc[UR36][R2.64], !P2 ;  /* 0x2540000002097fae */ /* 0x000fe8000d101d64 */
[----:B------:R-:W-:Y:S04]  /*110f0*/  LDGSTS.E.BYPASS.LTC128B.128 [R9+0x27c00], desc[UR36][R2.64+0x80], !P1 ;  /* 0x27c0008002097fae */ /* 0x000fe8000c901d64 */
[----:B------:R-:W-:Y:S04]  /*11100*/  LDGSTS.E.BYPASS.LTC128B.128 [R9+0x2a400], desc[UR36][R2.64+0x100], !P6 ;  /* 0x2a40010002097fae */ /* 0x000fe8000f101d64 */
[----:B------:R0:W-:Y:S04]  /*11110*/  LDGSTS.E.BYPASS.LTC128B.128 [R9+0x2cc00], desc[UR36][R2.64+0x180], !P5 ;  /* 0x2cc0018002097fae */ /* 0x0001e8000e901d64 */
[----:B0-----:R-:W0:Y:S02]  /*11120*/  SHFL.IDX PT, R2, R8, 0x3, 0x181f ;  /* 0x00781f0008027f89 */ /* 0x001e2400000e0000 */
[----:B0-----:R-:W-:-:S05]  /*11130*/  IADD3 R2, P0, R2, R0, RZ ;  /* 0x0000000002027210 */ /* 0x001fca0007f1e0ff */
[----:B------:R-:W-:Y:S02]  /*11140*/  IMAD.X R3, RZ, RZ, R35, P0 ;  /* 0x000000ffff037224 */ /* 0x000fe400000e0623 */
[----:B------:R0:W1:Y:S04]  /*11150*/  SHFL.IDX PT, R35, R10, 0x4, 0x181f ;  /* 0x00981f000a237f89 */ /* 0x00006800000e0000 */
[----:B------:R-:W-:Y:S01]  /*11160*/  LDGSTS.E.BYPASS.LTC128B.128 [R9+0x25c00], desc[UR36][R2.64], !P2 ;  /* 0x25c0000002097fae */ /* 0x000fe2000d101d64 */
[----:B------:R-:W-:-:S03]  /*11170*/  LOP3.LUT P2, RZ, R23, 0x400, RZ, 0xc0, !PT ;  /* 0x0000040017ff7812 */ /* 0x000fc6000784c0ff */
[----:B------:R-:W-:Y:S01]  /*11180*/  LDGSTS.E.BYPASS.LTC128B.128 [R9+0x28400], desc[UR36][R2.64+0x80], !P1 ;  /* 0x2840008002097fae */ /* 0x000fe2000c901d64 */
[----:B------:R-:W-:-:S03]  /*11190*/  LOP3.LUT P1, RZ, R23, 0x200, RZ, 0xc0, !PT ;  /* 0x0000020017ff7812 */ /* 0x000fc6000782c0ff */
[----:B------:R-:W-:Y:S04]  /*111a0*/  LDGSTS.E.BYPASS.LTC128B.128 [R9+0x2ac00], desc[UR36][R2.64+0x100], !P6 ;  /* 0x2ac0010002097fae */ /* 0x000fe8000f101d64 */
[----:B------:R2:W-:Y:S04]  /*111b0*/  LDGSTS.E.BYPASS.LTC128B.128 [R9+0x2d400], desc[UR36][R2.64+0x180], !P5 ;  /* 0x2d40018002097fae */ /* 0x0005e8000e901d64 */
[----:B-12---:R0:W2:Y:S02]  /*111c0*/  SHFL.IDX PT, R2, R8, 0x4, 0x181f ;  /* 0x00981f0008027f89 */ /* 0x0060a400000e0000 */
.L_x_364:
[----:B------:R-:W-:Y:S02]  /*111d0*/  LOP3.LUT R23, R23, 0xfffffdff, RZ, 0xc0, !PT ;  /* 0xfffffdff17177812 */ /* 0x000fe400078ec0ff */
[----:B--2---:R-:W-:Y:S02]  /*111e0*/  IADD3 R2, P0, R2, R0, RZ ;  /* 0x0000000002027210 */ /* 0x004fe40007f1e0ff */
[----:B------:R-:W-:-:S03]  /*111f0*/  @P1 LOP3.LUT R23, R23, 0x200, RZ, 0xfc, !PT ;  /* 0x0000020017171812 */ /* 0x000fc600078efcff */
[----:B------:R-:W-:Y:S01]  /*11200*/  IMAD.X R3, RZ, RZ, R35, P0 ;  /* 0x000000ffff037224 */ /* 0x000fe200000e0623 */
[C---:B------:R-:W-:Y:S02]  /*11210*/  LOP3.LUT P1, RZ, R23.reuse, 0x10, RZ, 0xc0, !PT ;  /* 0x0000001017ff7812 */ /* 0x040fe4000782c0ff */
[C---:B------:R-:W-:Y:S02]  /*11220*/  LOP3.LUT P0, RZ, R23.reuse, 0x8, RZ, 0xc0, !PT ;  /* 0x0000000817ff7812 */ /* 0x040fe4000780c0ff */
[----:B------:R-:W-:-:S09]  /*11230*/  LOP3.LUT P6, RZ, R23, 0x4, RZ, 0xc0, !PT ;  /* 0x0000000417ff7812 */ /* 0x000fd200078cc0ff */
[----:B------:R-:W-:Y:S01]  /*11240*/  @!PT LDS RZ, [RZ] ;  /* 0x00000000fffff984 */ /* 0x000fe20000000800 */
[----:B------:R-:W-:Y:S01]  /*11250*/  @!PT LDS RZ, [RZ] ;  /* 0x00000000fffff984 */ /* 0x000fe20000000800 */
[----:B------:R-:W-:Y:S01]  /*11260*/  @!PT LDS RZ, [RZ] ;  /* 0x00000000fffff984 */ /* 0x000fe20000000800 */
[----:B------:R1:W-:Y:S01]  /*11270*/  LDGSTS.E.BYPASS.LTC128B.128 [R9+0x26400], desc[UR36][R2.64], !P1 ;  /* 0x2640000002097fae */ /* 0x0003e2000c901d64 */
[----:B------:R-:W-:-:S03]  /*11280*/  LOP3.LUT P1, RZ, R23, 0x200, RZ, 0xc0, !PT ;  /* 0x0000020017ff7812 */ /* 0x000fc6000782c0ff */
[----:B------:R1:W-:Y:S01]  /*11290*/  LDGSTS.E.BYPASS.LTC128B.128 [R9+0x28c00], desc[UR36][R2.64+0x80], !P0 ;  /* 0x28c0008002097fae */ /* 0x0003e2000c101d64 */
[----:B------:R-:W-:-:S03]  /*112a0*/  PLOP3.LUT P0, PT, PT, PT, PT, 0x80, 0x0 ;  /* 0x000000000000781c */ /* 0x000fc60003f0f070 */
[----:B------:R1:W-:Y:S04]  /*112b0*/  LDGSTS.E.BYPASS.LTC128B.128 [R9+0x2b400], desc[UR36][R2.64+0x100], !P6 ;  /* 0x2b40010002097fae */ /* 0x0003e8000f101d64 */
[----:B------:R1:W-:Y:S01]  /*112c0*/  LDGSTS.E.BYPASS.LTC128B.128 [R9+0x2dc00], desc[UR36][R2.64+0x180], !P5 ;  /* 0x2dc0018002097fae */ /* 0x0003e2000e901d64 */
[----:B------:R-:W-:-:S05]  /*112d0*/  NOP ;  /* 0x0000000000007918 */ /* 0x000fca0000000000 */
.L_x_273:
        /* <DEDUP_REMOVED lines=10> */
.L_x_274:
[----:B------:R2:W-:Y:S01]  /*11380*/  SYNCS.ARRIVE.TRANS64.A1T0 RZ, [R6+URZ+0x38830], RZ ;  /* 0x038830ff06ff79a7 */ /* 0x0005e2000810003f */
[----:B------:R-:W-:Y:S05]  /*11390*/  @!P6 BRA `(.L_x_275) ;  /* 0x000000000004e947 */ /* 0x000fea0003800000 */
[----:B------:R-:W-:Y:S01]  /*113a0*/  BPT.TRAP 0x1 ;  /* 0x000000040000795c */ /* 0x000fe20000300000 */
.L_x_275:
[----:B-1----:R-:W-:Y:S01]  /*113b0*/  SHF.L.U32 R2, R17, 0x1f, RZ ;  /* 0x0000001f11027819 */ /* 0x002fe200000006ff */
[----:B--2---:R-:W-:Y:S01]  /*113c0*/  IMAD R6, R7, 0x8, R22 ;  /* 0x0000000807067824 */ /* 0x004fe200078e0216 */
[----:B------:R-:W-:Y:S03]  /*113d0*/  BSSY B1, `(.L_x_276) ;  /* 0x0000003000017945 */ /* 0x000fe60003800000 */
[----:B------:R-:W1:Y:S02]  /*113e0*/  SYNCS.PHASECHK.TRANS64.TRYWAIT P0, [R6+URZ+0x38860], R2 ;  /* 0x03886002060075a7 */ /* 0x000e64000800017f */
[----:B-1----:R-:W-:Y:S05]  /*113f0*/  @!P0 BRA `(.L_x_277) ;  /* 0x0000003800508947 */ /* 0x002fea0003800000 */
.L_x_365:
[----:B------:R-:W-:Y:S05]  /*11400*/  BSYNC B1 ;  /* 0x0000000000017941 */ /* 0x000fea0003800000 */
.L_x_276:
[----:B0-----:R-:W2:Y:S01]  /*11410*/  LDL R8, [R1] ;  /* 0x0000000001087983 */ /* 0x001ea20000100800 */
[----:B------:R-:W0:Y:S01]  /*11420*/  S2R R3, SR_TID.X ;  /* 0x0000000000037919 */ /* 0x000e220000002100 */
[----:B------:R-:W-:Y:S01]  /*11430*/  UMOV UR4, 0xffffffff ;  /* 0xffffffff00047882 */ /* 0x000fe20000000000 */
[----:B------:R-:W-:Y:S01]  /*11440*/  IMAD R7, R7, 0x5000, R32 ;  /* 0x0000500007077824 */ /* 0x000fe200078e0220 */
[----:B0-----:R-:W-:-:S04]  /*11450*/  LOP3.LUT R3, R3, 0x7f, RZ, 0xc0, !PT ;  /* 0x0000007f03037812 */ /* 0x001fc800078ec0ff */
[----:B------:R-:W-:Y:S01]  /*11460*/  SHF.R.U32.HI R3, RZ, 0x3, R3 ;  /* 0x00000003ff037819 */ /* 0x000fe20000011603 */
[----:B--2---:R-:W-:-:S04]  /*11470*/  IMAD R8, R29, -0x50, R8 ;  /* 0xffffffb01d087824 */ /* 0x004fc800078e0208 */
[----:B------:R-:W-:Y:S01]  /*11480*/  IMAD.IADD R8, R8, 0x1, -R3 ;  /* 0x0000000108087824 */ /* 0x000fe200078e0a03 */
[----:B------:R-:W-:Y:S06]  /*11490*/  BRA.DIV UR4, `(.L_x_278) ;  /* 0x0000003a043c7947 */ /* 0x000fec000b800000 */
[----:B-1----:R-:W0:Y:S01]  /*114a0*/  SHFL.IDX PT, R2, R24, RZ, 0x181f ;  /* 0x00181fff18027589 */ /* 0x002e2200000e0000 */
[----:B------:R-:W-:-:S03]  /*114b0*/  IMAD R7, R7, 0x2, R22 ;  /* 0x0000000207077824 */ /* 0x000fc600078e0216 */
[----:B------:R-:W1:Y:S04]  /*114c0*/  SHFL.IDX PT, R3, R25, RZ, 0x181f ;  /* 0x00181fff19037589 */ /* 0x000e6800000e0000 */
[----:B------:R-:W-:Y:S01]  /*114d0*/  SHFL.IDX PT, R14, R24, 0x4, 0x181f ;  /* 0x00981f00180e7f89 */ /* 0x000fe200000e0000 */
[----:B0-----:R-:W-:-:S05]  /*114e0*/  IADD3 R2, P0, R2, R0, RZ ;  /* 0x0000000002027210 */ /* 0x001fca0007f1e0ff */
        /* <DEDUP_REMOVED lines=9> */
[----:B0-----:R-:W0:Y:S04]  /*11580*/  SHFL.IDX PT, R2, R24, 0x1, 0x181f ;  /* 0x00381f0018027f89 */ /* 0x001e2800000e0000 */
[----:B------:R-:W1:Y:S01]  /*11590*/  SHFL.IDX PT, R3, R25, 0x1, 0x181f ;  /* 0x00381f0019037f89 */ /* 0x000e6200000e0000 */
        /* <DEDUP_REMOVED lines=12> */
[----:B0-----:R-:W-:-:S04]  /*11660*/  IADD3 R2, P0, R2, R0, RZ ;  /* 0x0000000002027210 */ /* 0x001fc80007f1e0ff */
        /* <DEDUP_REMOVED lines=10> */
[----:B------:R-:W1:Y:S04]  /*11710*/  SHFL.IDX PT, R3, R25, 0x3, 0x181f ;  /* 0x00781f0019037f89 */ /* 0x000e6800000e0000 */
[----:B------:R-:W2:Y:S01]  /*11720*/  SHFL.IDX PT, R25, R25, 0x4, 0x181f ;  /* 0x00981f0019197f89 */ /* 0x000ea200000e0000 */
[----:B0-----:R-:W-:-:S05]  /*11730*/  IADD3 R2, P0, R2, R0, RZ ;  /* 0x0000000002027210 */ /* 0x001fca0007f1e0ff */
        /* <DEDUP_REMOVED lines=8> */
[----:B--2---:R1:W-:Y:S02]  /*117c0*/  LDGSTS.E.BYPASS.LTC128B.128 [R7+0x9400], desc[UR36][R2.64+0x180], !P0 ;  /* 0x0940018002077fae */ /* 0x0043e4000c101d64 */
.L_x_377:
[----:B01----:R-:W-:Y:S01]  /*117d0*/  IADD3 R2, P0, R14, R0, RZ ;  /* 0x000000000e027210 */ /* 0x003fe20007f1e0ff */
[----:B------:R-:W-:Y:S02]  /*117e0*/  ULDC.64 UR4, c[0x0][0x328] ;  /* 0x0000ca0000047ab9 */ /* 0x000fe40000000a00 */
[----:B------:R-:W-:Y:S02]  /*117f0*/  IMAD R20, R20, UR4, RZ ;  /* 0x0000000414147c24 */ /* 0x000fe4000f8e02ff */
[----:B------:R-:W-:Y:S01]  /*11800*/  IMAD.X R3, RZ, RZ, R25, P0 ;  /* 0x000000ffff037224 */ /* 0x000fe200000e0619 */
[----:B------:R-:W-:Y:S01]  /*11810*/  ISETP.LT.OR P0, PT, R8, 0x41, P4 ;  /* 0x000000410800780c */ /* 0x000fe20002701670 */
[----:B------:R-:W-:-:S12]  /*11820*/  IMAD R9, R5, UR5, R20 ;  /* 0x0000000505097c24 */ /* 0x000fd8000f8e0214 */
        /* <DEDUP_REMOVED lines=9> */
[----:B------:R0:W-:Y:S01]  /*118c0*/  LDGSTS.E.BYPASS.LTC128B.128 [R7+0x9c00], desc[UR36][R2.64+0x180], !P0 ;  /* 0x09c0018002077fae */ /* 0x0001e2000c101d64 */
[----:B------:R-:W-:Y:S01]  /*118d0*/  NOP ;  /* 0x0000000000007918 */ /* 0x000fe20000000000 */
        /* <DEDUP_REMOVED lines=13> */
[----:B------:R-:W-:-:S04]  /*119b0*/  LEA R24, P0, R2, UR4, 0x1 ;  /* 0x0000000402187c11 */ /* 0x000fc8000f8008ff */
[----:B------:R-:W-:Y:S02]  /*119c0*/  LEA.HI.X R25, R2, UR5, R3, 0x1, P0 ;  /* 0x0000000502197c11 */ /* 0x000fe400080f0c03 */
[----:B------:R-:W-:-:S13]  /*119d0*/  PLOP3.LUT P0, PT, PT, PT, PT, 0x80, 0x0 ;  /* 0x000000000000781c */ /* 0x000fda0003f0f070 */
.L_x_279:
        /* <DEDUP_REMOVED lines=10> */
.L_x_280:
[C---:B------:R-:W-:Y:S01]  /*11a80*/  ISETP.GT.AND P0, PT, R26.reuse, RZ, PT ;  /* 0x000000ff1a00720c */ /* 0x040fe20003f04270 */
[----:B------:R3:W-:Y:S01]  /*11a90*/  SYNCS.ARRIVE.TRANS64.A1T0 RZ, [R6+URZ+0x38850], RZ ;  /* 0x038850ff06ff79a7 */ /* 0x0007e2000810003f */
[----:B------:R-:W-:Y:S01]  /*11aa0*/  VIADD R0, R26, 0xffffffff ;  /* 0xffffffff1a007836 */ /* 0x000fe20000000000 */
[----:B------:R-:W-:Y:S01]  /*11ab0*/  MOV R7, R27 ;  /* 0x0000001b00077202 */ /* 0x000fe20000000f00 */
[----:B------:R-:W-:Y:S02]  /*11ac0*/  IMAD.MOV.U32 R17, RZ, RZ, R28 ;  /* 0x000000ffff117224 */ /* 0x000fe400078e001c */
[----:B------:R-:W-:-:S07]  /*11ad0*/  IMAD.MOV.U32 R29, RZ, RZ, R26 ;  /* 0x000000ffff1d7224 */ /* 0x000fce00078e001a */
[----:B---3--:R-:W-:Y:S05]  /*11ae0*/  @P0 BRA `(.L_x_281) ;  /* 0xffffffec00e00947 */ /* 0x008fea000383ffff */
.L_x_268:
[----:B------:R-:W-:Y:S05]  /*11af0*/  BSYNC B0 ;  /* 0x0000000000007941 */ /* 0x000fea0003800000 */
.L_x_267:
[----:B------:R-:W3:Y:S01]  /*11b00*/  S2R R2, SR_TID.X ;  /* 0x0000000000027919 */ /* 0x000ee20000002100 */
[----:B------:R-:W-:Y:S01]  /*11b10*/  BSSY B0, `(.L_x_282) ;  /* 0x0000010000007945 */ /* 0x000fe20003800000 */
[----:B---3--:R-:W-:-:S04]  /*11b20*/  LOP3.LUT R2, R2, 0x7f, RZ, 0xc0, !PT ;  /* 0x0000007f02027812 */ /* 0x008fc800078ec0ff */
[----:B------:R-:W-:-:S13]  /*11b30*/  ISETP.NE.AND P0, PT, R2, RZ, PT ;  /* 0x000000ff0200720c */ /* 0x000fda0003f05270 */
[----:B------:R-:W-:Y:S05]  /*11b40*/  @P0 BRA `(.L_x_283) ;  /* 0x0000000000300947 */ /* 0x000fea0003800000 */
[----:B------:R-:W3:Y:S01]  /*11b50*/  S2R R5, SR_LANEID ;  /* 0x0000000000057919 */ /* 0x000ee20000000000 */
[----:B------:R-:W-:Y:S01]  /*11b60*/  VOTEU.ANY UR4, UPT, PT ;  /* 0x0000000000047886 */ /* 0x000fe200038e0100 */
[----:B0-----:R-:W0:Y:S01]  /*11b70*/  LDC.64 R2, c[0x0][0xc60] ;  /* 0x00031800ff027b82 */ /* 0x001e220000000a00 */
[----:B------:R-:W3:Y:S02]  /*11b80*/  FLO.U32 R0, UR4 ;  /* 0x0000000400007d00 */ /* 0x000ee400080e0000 */
[----:B---3--:R-:W-:-:S06]  /*11b90*/  ISETP.EQ.U32.AND P0, PT, R0, R5, PT ;  /* 0x000000050000720c */ /* 0x008fcc0003f02070 */
[----:B------:R-:W0:Y:S07]  /*11ba0*/  POPC R5, UR4 ;  /* 0x0000000400057d09 */ /* 0x000e2e0008000000 */
[----:B0-----:R-:W3:Y:S01]  /*11bb0*/  @P0 ATOMG.E.ADD.STRONG.GPU PT, R3, desc[UR36][R2.64], R5 ;  /* 0x00000005020309a8 */ /* 0x001ee200081ee1e4 */
[----:B------:R-:W0:Y:S02]  /*11bc0*/  S2R R4, SR_LTMASK ;  /* 0x0000000000047919 */ /* 0x000e240000003900 */
[----:B0-----:R-:W-:-:S04]  /*11bd0*/  LOP3.LUT R4, R4, UR4, RZ, 0xc0, !PT ;  /* 0x0000000404047c12 */ /* 0x001fc8000f8ec0ff */
[----:B--2---:R-:W0:Y:S01]  /*11be0*/  POPC R7, R4 ;  /* 0x0000000400077309 */ /* 0x004e220000000000 */
[----:B---3--:R-:W0:Y:S02]  /*11bf0*/  SHFL.IDX PT, R0, R3, R0, 0x1f ;  /* 0x00001f0003007589 */ /* 0x008e2400000e0000 */
[----:B0-----:R-:W-:-:S07]  /*11c00*/  IADD3 R16, R0, UR39, R7 ;  /* 0x0000002700107c10 */ /* 0x001fce000fffe007 */
.L_x_283:
[----:B------:R-:W-:Y:S05]  /*11c10*/  BSYNC B0 ;  /* 0x0000000000007941 */ /* 0x000fea0003800000 */
.L_x_282:
[----:B------:R-:W-:-:S13]  /*11c20*/  LOP3.LUT P0, RZ, R23, 0x20, RZ, 0xc0, !PT ;  /* 0x0000002017ff7812 */ /* 0x000fda000780c0ff */
[----:B------:R-:W-:Y:S05]  /*11c30*/  @!P0 BRA `(.L_x_284) ;  /* 0x0000000000048947 */ /* 0x000fea0003800000 */
[----:B------:R-:W-:Y:S01]  /*11c40*/  BPT.TRAP 0x1 ;  /* 0x000000040000795c */ /* 0x000fe20000300000 */
.L_x_284:
[----:B------:R-:W3:Y:S01]  /*11c50*/  LDL.LU R0, [R1] ;  /* 0x0000000001007983 */ /* 0x000ee20000300800 */
[----:B------:R-:W-:Y:S01]  /*11c60*/  IMAD R4, R27, 0x8, R22 ;  /* 0x000000081b047824 */ /* 0x000fe200078e0216 */
[----:B0-----:R-:W-:Y:S01]  /*11c70*/  SHF.L.U32 R3, R28, 0x1f, RZ ;  /* 0x0000001f1c037819 */ /* 0x001fe200000006ff */
[----:B------:R-:W-:Y:S03]  /*11c80*/  BSSY B0, `(.L_x_285) ;  /* 0x0000004000007945 */ /* 0x000fe60003800000 */
[----:B------:R-:W0:Y:S01]  /*11c90*/  SYNCS.PHASECHK.TRANS64.TRYWAIT P0, [R4+URZ+0x38860], R3 ;  /* 0x03886003040075a7 */ /* 0x000e22000800017f */
[----:B---3--:R-:W-:Y:S01]  /*11ca0*/  IMAD R5, R26, -0x50, R0 ;  /* 0xffffffb01a057824 */ /* 0x008fe200078e0200 */
[----:B0-----:R-:W-:Y:S06]  /*11cb0*/  @!P0 BRA `(.L_x_286) ;  /* 0x00000038000c8947 */ /* 0x001fec0003800000 */
.L_x_378:
[----:B------:R-:W-:Y:S05]  /*11cc0*/  BSYNC B0 ;  /* 0x0000000000007941 */ /* 0x000fea0003800000 */
.L_x_285:
[----:B------:R-:W3:Y:S01]  /*11cd0*/  S2R R0, SR_TID.X ;  /* 0x0000000000007919 */ /* 0x000ee20000002100 */
[----:B------:R-:W-:Y:S01]  /*11ce0*/  UMOV UR4, 0xffffffff ;  /* 0xffffffff00047882 */ /* 0x000fe20000000000 */
[----:B--2---:R-:W-:Y:S01]  /*11cf0*/  IMAD R7, R27, 0x5000, R32 ;  /* 0x000050001b077824 */ /* 0x004fe200078e0220 */
[----:B---3--:R-:W-:-:S04]  /*11d00*/  LOP3.LUT R0, R0, 0x7f, RZ, 0xc0, !PT ;  /* 0x0000007f00007812 */ /* 0x008fc800078ec0ff */
[----:B------:R-:W-:-:S05]  /*11d10*/  SHF.R.U32.HI R0, RZ, 0x3, R0 ;  /* 0x00000003ff007819 */ /* 0x000fca0000011600 */
[----:B------:R-:W-:Y:S01]  /*11d20*/  IMAD.IADD R5, R5, 0x1, -R0 ;  /* 0x0000000105057824 */ /* 0x000fe200078e0a00 */
[----:B------:R-:W-:Y:S06]  /*11d30*/  BRA.DIV UR4, `(.L_x_287) ;  /* 0x0000003a04007947 */ /* 0x000fec000b800000 */
[----:B-1----:R-:W1:Y:S01]  /*11d40*/  SHFL.IDX PT, R14, R24, RZ, 0x181f ;  /* 0x00181fff180e7589 */ /* 0x002e6200000e0000 */
[----:B------:R-:W-:Y:S01]  /*11d50*/  ULDC UR4, c[0x0][0x2f4] ;  /* 0x0000bd0000047ab9 */ /* 0x000fe20000000800 */
[C---:B------:R-:W-:Y:S01]  /*11d60*/  IMAD.SHL.U32 R8, R33.reuse, 0x2, RZ ;  /* 0x0000000221087824 */ /* 0x040fe200078e00ff */
[C---:B------:R-:W-:Y:S01]  /*11d70*/  ISETP.GE.AND P3, PT, R33.reuse, UR4, PT ;  /* 0x0000000421007c0c */ /* 0x040fe2000bf66270 */
[----:B0-----:R-:W0:Y:S01]  /*11d80*/  SHFL.IDX PT, R3, R25, RZ, 0x181f ;  /* 0x00181fff19037589 */ /* 0x001e2200000e0000 */
[----:B------:R-:W-:Y:S01]  /*11d90*/  LOP3.LUT R6, R33, 0x40, RZ, 0xfc, !PT ;  /* 0x0000004021067812 */ /* 0x000fe200078efcff */
[----:B------:R-:W-:Y:S01]  /*11da0*/  IMAD R0, R7, 0x2, R22 ;  /* 0x0000000207007824 */ /* 0x000fe200078e0216 */
[----:B------:R-:W-:Y:S01]  /*11db0*/  ISETP.LT.OR P4, PT, R5, 0x1, P3 ;  /* 0x000000010500780c */ /* 0x000fe20001f81670 */
[----:B------:R-:W-:Y:S01]  /*11dc0*/  SHFL.IDX PT, R7, R25, 0x1, 0x181f ;  /* 0x00381f0019077f89 */ /* 0x000fe200000e0000 */
[----:B------:R-:W-:Y:S02]  /*11dd0*/  ISETP.GE.AND P2, PT, R6, UR4, PT ;  /* 0x0000000406007c0c */ /* 0x000fe4000bf46270 */
[----:B------:R-:W-:Y:S01]  /*11de0*/  ISETP.GE.AND P1, PT, R37, UR4, PT ;  /* 0x0000000425007c0c */ /* 0x000fe2000bf26270 */
[----:B------:R-:W-:Y:S01]  /*11df0*/  SHFL.IDX PT, R9, R25, 0x2, 0x181f ;  /* 0x00581f0019097f89 */ /* 0x000fe200000e0000 */
[----:B-1----:R-:W-:-:S03]  /*11e00*/  IADD3 R2, P0, R14, R8, RZ ;  /* 0x000000080e027210 */ /* 0x002fc60007f1e0ff */
[----:B------:R-:W1:Y:S02]  /*11e10*/  SHFL.IDX PT, R14, R24, 0x1, 0x181f ;  /* 0x00381f00180e7f89 */ /* 0x000e6400000e0000 */
[----:B0-----:R-:W-:Y:S01]  /*11e20*/  IMAD.X R3, RZ, RZ, R3, P0 ;  /* 0x000000ffff037224 */ /* 0x001fe200000e0603 */
[----:B------:R-:W-:-:S04]  /*11e30*/  ISETP.LT.OR P0, PT, R5, 0x1, P2 ;  /* 0x000000010500780c */ /* 0x000fc80001701670 */
[----:B------:R-:W-:Y:S01]  /*11e40*/  LDGSTS.E.BYPASS.LTC128B.128 [R0+0x400], desc[UR36][R2.64], !P4 ;  /* 0x0040000002007fae */ /* 0x000fe2000e101d64 */
[----:B------:R-:W-:-:S08]  /*11e50*/  ISETP.LT.OR P4, PT, R5, 0x1, P1 ;  /* 0x000000010500780c */ /* 0x000fd00000f81670 */
[----:B------:R-:W-:Y:S01]  /*11e60*/  LDGSTS.E.BYPASS.LTC128B.128 [R0+0x2c00], desc[UR36][R2.64+0x80], !P0 ;  /* 0x02c0008002007fae */ /* 0x000fe2000c101d64 */
[----:B------:R-:W-:-:S04]  /*11e70*/  ISETP.GE.AND P0, PT, R36, UR4, PT ;  /* 0x0000000424007c0c */ /* 0x000fc8000bf06270 */
[----:B------:R-:W-:Y:S01]  /*11e80*/  LDGSTS.E.BYPASS.LTC128B.128 [R0+0x5400], desc[UR36][R2.64+0x100], !P4 ;  /* 0x0540010002007fae */ /* 0x000fe2000e101d64 */
[----:B------:R-:W-:-:S13]  /*11e90*/  ISETP.LT.OR P4, PT, R5, 0x1, P0 ;  /* 0x000000010500780c */ /* 0x000fda0000781670 */
[----:B------:R0:W-:Y:S01]  /*11ea0*/  LDGSTS.E.BYPASS.LTC128B.128 [R0+0x7c00], desc[UR36][R2.64+0x180], !P4 ;  /* 0x07c0018002007fae */ /* 0x0001e2000e101d64 */
[----:B-1----:R-:W-:-:S03]  /*11eb0*/  IADD3 R6, P4, R14, R8, RZ ;  /* 0x000000080e067210 */ /* 0x002fc60007f9e0ff */
[----:B------:R-:W0:Y:S02]  /*11ec0*/  SHFL.IDX PT, R14, R24, 0x2, 0x181f ;  /* 0x00581f00180e7f89 */ /* 0x000e2400000e0000 */
[----:B------:R-:W-:Y:S01]  /*11ed0*/  IMAD.X R7, RZ, RZ, R7, P4 ;  /* 0x000000ffff077224 */ /* 0x000fe200020e0607 */
[----:B------:R-:W-:-:S13]  /*11ee0*/  ISETP.LT.OR P4, PT, R5, 0x11, P3 ;  /* 0x000000110500780c */ /* 0x000fda0001f81670 */
[----:B------:R-:W-:Y:S01]  /*11ef0*/  LDGSTS.E.BYPASS.LTC128B.128 [R0+0xc00], desc[UR36][R6.64], !P4 ;  /* 0x00c0000006007fae */ /* 0x000fe2000e101d64 */
[----:B------:R-:W-:-:S13]  /*11f00*/  ISETP.LT.OR P4, PT, R5, 0x11, P2 ;  /* 0x000000110500780c */ /* 0x000fda0001781670 */
[----:B------:R-:W-:Y:S01]  /*11f10*/  LDGSTS.E.BYPASS.LTC128B.128 [R0+0x3400], desc[UR36][R6.64+0x80], !P4 ;  /* 0x0340008006007fae */ /* 0x000fe2000e101d64 */
[----:B------:R-:W-:-:S13]  /*11f20*/  ISETP.LT.OR P4, PT, R5, 0x11, P1 ;  /* 0x000000110500780c */ /* 0x000fda0000f81670 */
[----:B------:R-:W-:Y:S01]  /*11f30*/  LDGSTS.E.BYPASS.LTC128B.128 [R0+0x5c00], desc[UR36][R6.64+0x100], !P4 ;  /* 0x05c0010006007fae */ /* 0x000fe2000e101d64 */
[----:B------:R-:W-:-:S13]  /*11f40*/  ISETP.LT.OR P4, PT, R5, 0x11, P0 ;  /* 0x000000110500780c */ /* 0x000fda0000781670 */
[----:B------:R-:W-:Y:S01]  /*11f50*/  LDGSTS.E.BYPASS.LTC128B.128 [R0+0x8400], desc[UR36][R6.64+0x180], !P4 ;  /* 0x0840018006007fae */ /* 0x000fe2000e101d64 */
[----:B0-----:R-:W-:-:S03]  /*11f60*/  IADD3 R2, P4, R14, R8, RZ ;  /* 0x000000080e027210 */ /* 0x001fc60007f9e0ff */
[----:B------:R-:W0:Y:S01]  /*11f70*/  SHFL.IDX PT, R14, R24, 0x3, 0x181f ;  /* 0x00781f00180e7f89 */ /* 0x000e2200000e0000 */
[----:B------:R-:W-:Y:S02]  /*11f80*/  IADD3.X R3, RZ, R9, RZ, P4, !PT ;  /* 0x00000009ff037210 */ /* 0x000fe400027fe4ff */
[C---:B------:R-:W-:Y:S01]  /*11f90*/  ISETP.LT.OR P4, PT, R5.reuse, 0x21, P3 ;  /* 0x000000210500780c */ /* 0x040fe20001f81670 */
[----:B------:R-:W1:Y:S04]  /*11fa0*/  SHFL.IDX PT, R9, R25, 0x3, 0x181f ;  /* 0x00781f0019097f89 */ /* 0x000e6800000e0000 */
        /* <DEDUP_REMOVED lines=8> */
[----:B0-----:R-:W-:Y:S02]  /*12030*/  IADD3 R2, P4, R14, R8, RZ ;  /* 0x000000080e027210 */ /* 0x001fe40007f9e0ff */
[----:B------:R3:W4:Y:S03]  /*12040*/  SHFL.IDX PT, R14, R24, 0x4, 0x181f ;  /* 0x00981f00180e7f89 */ /* 0x00072600000e0000 */
        /* <DEDUP_REMOVED lines=9> */
.L_x_390:
[C---:B------:R-:W-:Y:S02]  /*120e0*/  ISETP.LT.OR P3, PT, R5.reuse, 0x41, P3 ;  /* 0x000000410500780c */ /* 0x040fe40001f61670 */
[C---:B------:R-:W-:Y:S02]  /*120f0*/  ISETP.LT.OR P2, PT, R5.reuse, 0x41, P2 ;  /* 0x000000410500780c */ /* 0x040fe40001741670 */
[C---:B------:R-:W-:Y:S02]  /*12100*/  ISETP.LT.OR P1, PT, R5.reuse, 0x41, P1 ;  /* 0x000000410500780c */ /* 0x040fe40000f21670 */
[----:B0--3--:R-:W-:Y:S02]  /*12110*/  IADD3 R2, P4, R14, R8, RZ ;  /* 0x000000080e027210 */ /* 0x009fe40007f9e0ff */
[----:B------:R-:W-:-:S03]  /*12120*/  ISETP.LT.OR P0, PT, R5, 0x41, P0 ;  /* 0x000000410500780c */ /* 0x000fc60000701670 */
[----:B------:R-:W-:-:S05]  /*12130*/  IMAD.X R3, RZ, RZ, R25, P4 ;  /* 0x000000ffff037224 */ /* 0x000fca00020e0619 */
[----:B------:R-:W-:Y:S01]  /*12140*/  @!PT LDS RZ, [RZ] ;  /* 0x00000000fffff984 */ /* 0x000fe20000000800 */
[----:B------:R-:W-:Y:S01]  /*12150*/  @!PT LDS RZ, [RZ] ;  /* 0x00000000fffff984 */ /* 0x000fe20000000800 */
[----:B------:R-:W-:Y:S01]  /*12160*/  @!PT LDS RZ, [RZ] ;  /* 0x00000000fffff984 */ /* 0x000fe20000000800 */
[----:B------:R0:W-:Y:S04]  /*12170*/  LDGSTS.E.BYPASS.LTC128B.128 [R0+0x2400], desc[UR36][R2.64], !P3 ;  /* 0x0240000002007fae */ /* 0x0001e8000d901d64 */
[----:B------:R0:W-:Y:S04]  /*12180*/  LDGSTS.E.BYPASS.LTC128B.128 [R0+0x4c00], desc[UR36][R2.64+0x80], !P2 ;  /* 0x04c0008002007fae */ /* 0x0001e8000d101d64 */
[----:B------:R0:W-:Y:S04]  /*12190*/  LDGSTS.E.BYPASS.LTC128B.128 [R0+0x7400], desc[UR36][R2.64+0x100], !P1 ;  /* 0x0740010002007fae */ /* 0x0001e8000c901d64 */
[----:B------:R0:W-:Y:S01]  /*121a0*/  LDGSTS.E.BYPASS.LTC128B.128 [R0+0x9c00], desc[UR36][R2.64+0x180], !P0 ;  /* 0x09c0018002007fae */ /* 0x0001e2000c101d64 */
[----:B------:R-:W-:Y:S01]  /*121b0*/  PLOP3.LUT P0, PT, PT, PT, PT, 0x80, 0x0 ;  /* 0x000000000000781c */ /* 0x000fe20003f0f070 */
[----:B------:R-:W-:-:S12]  /*121c0*/  NOP ;  /* 0x0000000000007918 */ /* 0x000fd80000000000 */
.L_x_288:
        /* <DEDUP_REMOVED lines=10> */
.L_x_289:
[----:B------:R1:W-:Y:S01]  /*12270*/  SYNCS.ARRIVE.TRANS64.A1T0 RZ, [R4+URZ+0x38850], RZ ;  /* 0x038850ff04ff79a7 */ /* 0x0003e2000810003f */
[----:B------:R-:W-:-:S05]  /*12280*/  VIADD R27, R27, 0x1 ;  /* 0x000000011b1b7836 */ /* 0x000fca0000000000 */
[----:B------:R-:W-:-:S04]  /*12290*/  ISETP.NE.AND P0, PT, R27, 0x2, PT ;  /* 0x000000021b00780c */ /* 0x000fc80003f05270 */
[----:B0-----:R-:W-:Y:S02]  /*122a0*/  SEL R3, RZ, 0x1, P0 ;  /* 0x00000001ff037807 */ /* 0x001fe40000000000 */
[----:B------:R-:W-:Y:S02]  /*122b0*/  SEL R27, R27, RZ, P0 ;  /* 0x000000ff1b1b7207 */ /* 0x000fe40000000000 */
[----:B-1----:R-:W-:-:S07]  /*122c0*/  LOP3.LUT R28, R28, R3, RZ, 0x3c, !PT ;  /* 0x000000031c1c7212 */ /* 0x002fce00078e3cff */
.L_x_244:
[----:B------:R-:W-:Y:S05]  /*122d0*/  BSYNC B7 ;  /* 0x0000000000077941 */ /* 0x000fea0003800000 */
.L_x_242:
[----:B------:R-:W-:-:S13]  /*122e0*/  LOP3.LUT P0, RZ, R23, 0x100, RZ, 0xc0, !PT ;  /* 0x0000010017ff7812 */ /* 0x000fda000780c0ff */
[----:B------:R-:W-:Y:S05]  /*122f0*/  @!P0 BRA `(.L_x_290) ;  /* 0x0000000000248947 */ /* 0x000fea0003800000 */
[----:B------:R-:W-:Y:S05]  /*12300*/  WARPSYNC.ALL ;  /* 0x0000000000007948 */ /* 0x000fea0003800000 */
[----:B------:R-:W1:Y:S08]  /*12310*/  S2UR UR5, SR_CgaCtaId ;  /* 0x00000000000579c3 */ /* 0x000e700000008800 */
[----:B------:R-:W-:Y:S06]  /*12320*/  BAR.SYNC.DEFER_BLOCKING 0x5, 0x180 ;  /* 0x0146000000007b1d */ /* 0x000fec0000010000 */
[----:B------:R-:W-:-:S02]  /*12330*/  UMOV UR4, 0x400 ;  /* 0x0000040000047882 */ /* 0x000fc40000000000 */
[----:B-1----:R-:W-:-:S06]  /*12340*/  ULEA UR4, UR5, UR4, 0x18 ;  /* 0x0000000405047291 */ /* 0x002fcc000f8ec03f */
[----:B------:R-:W-:-:S05]  /*12350*/  IMAD.U32 R22, RZ, RZ, UR4 ;  /* 0x00000004ff167e24 */ /* 0x000fca000f8e00ff */
[----:B------:R2:W3:Y:S01]  /*12360*/  LDS.128 R16, [R22+0x388d0] ;  /* 0x0388d00016107984 */ /* 0x0004e20000000c00 */
[----:B------:R-:W-:Y:S06]  /*12370*/  BAR.ARV 0x4, 0x180 ;  /* 0x0106000000007b1d */ /* 0x000fec0000002000 */
[----:B------:R-:W-:Y:S05]  /*12380*/  BRA `(.L_x_291) ;  /* 0x0000000800407947 */ /* 0x000fea0003800000 */
.L_x_290:
[----:B------:R-:W1:Y:S01]  /*12390*/  S2R R0, SR_TID.X ;  /* 0x0000000000007919 */ /* 0x000e620000002100 */
[----:B------:R-:W-:Y:S01]  /*123a0*/  UMOV UR4, 0xffffffff ;  /* 0xffffffff00047882 */ /* 0x000fe20000000000 */
[----:B-1----:R-:W-:-:S04]  /*123b0*/  LOP3.LUT R8, R0, 0x1f, RZ, 0xc0, !PT ;  /* 0x0000001f00087812 */ /* 0x002fc800078ec0ff */
[----:B------:R-:W-:Y:S01]  /*123c0*/  ISETP.NE.AND P0, PT, R8, 0x1f, PT ;  /* 0x0000001f0800780c */ /* 0x000fe20003f05270 */
[----:B------:R-:W-:-:S12]  /*123d0*/  BRA.DIV UR4, `(.L_x_292) ;  /* 0x0000003a04607947 */ /* 0x000fd8000b800000 */
[----:B------:R-:W-:Y:S01]  /*123e0*/  IMAD.IADD R5, R19, 0x1, R8 ;  /* 0x0000000113057824 */ /* 0x000fe200078e0208 */
[----:B------:R-:W-:-:S04]  /*123f0*/  ULDC UR4, c[0x0][0xc3c] ;  /* 0x00030f0000047ab9 */ /* 0x000fc80000000800 */
[----:B------:R-:W-:-:S13]  /*12400*/  ISETP.GE.OR P1, PT, R5, UR4, !P0 ;  /* 0x0000000405007c0c */ /* 0x000fda000c726670 */
[----:B------:R-:W1:Y:S02]  /*12410*/  @!P1 LDC.64 R2, c[0x0][0xc80] ;  /* 0x00032000ff029b82 */ /* 0x000e640000000a00 */
[----:B-1----:R-:W-:-:S06]  /*12420*/  @!P1 IMAD.WIDE R2, R5, 0x4, R2 ;  /* 0x0000000405029825 */ /* 0x002fcc00078e0202 */
[----:B------:R-:W2:Y:S01]  /*12430*/  @!P1 LDG.E R2, desc[UR36][R2.64] ;  /* 0x0000002402029981 */ /* 0x000ea2000c1e1900 */
[----:B0-----:R-:W-:Y:S01]  /*12440*/  IMAD.MOV.U32 R4, RZ, RZ, RZ ;  /* 0x000000ffff047224 */ /* 0x001fe200078e00ff */
[C---:B------:R-:W-:Y:S02]  /*12450*/  ISETP.GE.U32.AND P2, PT, R8.reuse, 0x2, PT ;  /* 0x000000020800780c */ /* 0x040fe40003f46070 */
[C---:B------:R-:W-:Y:S01]  /*12460*/  ISETP.GE.U32.AND P3, PT, R8.reuse, 0x4, PT ;  /* 0x000000040800780c */ /* 0x040fe20003f66070 */
[----:B------:R-:W-:Y:S01]  /*12470*/  SHFL.IDX PT, R0, R16, 0x1, 0x1f ;  /* 0x00201f0010007f89 */ /* 0x000fe200000e0000 */
[C---:B------:R-:W-:Y:S02]  /*12480*/  ISETP.GE.U32.AND P4, PT, R8.reuse, 0x8, PT ;  /* 0x000000080800780c */ /* 0x040fe40003f86070 */
[C---:B------:R-:W-:Y:S01]  /*12490*/  ISETP.GE.U32.AND P5, PT, R8.reuse, 0x10, PT ;  /* 0x000000100800780c */ /* 0x040fe20003fa6070 */
[----:B--2---:R-:W-:Y:S01]  /*124a0*/  @!P1 IMAD.MOV.U32 R4, RZ, RZ, R2 ;  /* 0x000000ffff049224 */ /* 0x004fe200078e0002 */
[----:B------:R-:W-:-:S04]  /*124b0*/  ISETP.NE.AND P1, PT, R8, RZ, PT ;  /* 0x000000ff0800720c */ /* 0x000fc80003f25270 */
[----:B------:R-:W0:Y:S02]  /*124c0*/  SHFL.UP PT, R14, R4, 0x1, RZ ;  /* 0x04200000040e7989 */ /* 0x000e2400000e00ff */
[----:B0-----:R-:W-:-:S04]  /*124d0*/  SEL R5, R14, RZ, P1 ;  /* 0x000000ff0e057207 */ /* 0x001fc80000800000 */
[----:B------:R-:W-:Y:S02]  /*124e0*/  IADD3 R6, R4, R5, RZ ;  /* 0x0000000504067210 */ /* 0x000fe40007ffe0ff */
[----:B------:R-:W-:Y:S04]  /*124f0*/  SHFL.IDX PT, R5, R16, RZ, 0x1f ;  /* 0x00001fff10057589 */ /* 0x000fe800000e0000 */
        /* <DEDUP_REMOVED lines=12> */
[----:B------:R0:W1:Y:S02]  /*125c0*/  SHFL.IDX PT, R14, R6, 0x1f, 0x1f ;  /* 0x03e01f00060e7f89 */ /* 0x00006400000e0000 */
.L_x_400:
[----:B------:R-:W-:Y:S02]  /*125d0*/  ULDC UR4, c[0x0][0xc38] ;  /* 0x00030e0000047ab9 */ /* 0x000fe40000000800 */
[----:B------:R-:W-:-:S04]  /*125e0*/  IMAD.U32 R7, RZ, RZ, UR4 ;  /* 0x00000004ff077e24 */ /* 0x000fc8000f8e00ff */
[----:B-1----:R-:W-:-:S04]  /*125f0*/  IMAD R3, R14, R7, RZ ;  /* 0x000000070e037224 */ /* 0x002fc800078e02ff */
[----:B------:R-:W-:-:S05]  /*12600*/  IMAD.IADD R8, R0, 0x1, R3 ;  /* 0x0000000100087824 */ /* 0x000fca00078e0203 */
[----:B------:R-:W-:-:S13]  /*12610*/  ISETP.GT.AND P6, PT, R8, R5, PT ;  /* 0x000000050800720c */ /* 0x000fda0003fc4270 */
[----:B------:R-:W-:Y:S05]  /*12620*/  @P6 BRA `(.L_x_293) ;  /* 0x00000000009c6947 */ /* 0x000fea0003800000 */
.L_x_298:
[----:B------:R-:W1:Y:S01]  /*12630*/  LDC R0, c[0x0][0xc3c] ;  /* 0x00030f00ff007b82 */ /* 0x000e620000000800 */
[----:B------:R-:W-:-:S05]  /*12640*/  VIADD R19, R19, 0x1f ;  /* 0x0000001f13137836 */ /* 0x000fca0000000000 */
[----:B-1----:R-:W-:-:S13]  /*12650*/  ISETP.GE.AND P6, PT, R19, R0, PT ;  /* 0x000000001300720c */ /* 0x002fda0003fc6270 */
[----:B------:R-:W-:Y:S05]  /*12660*/  @P6 BRA `(.L_x_294) ;  /* 0x0000000400446947 */ /* 0x000fea0003800000 */
[----:B------:R-:W1:Y:S01]  /*12670*/  S2R R2, SR_TID.X ;  /* 0x0000000000027919 */ /* 0x000e620000002100 */
[----:B------:R-:W-:Y:S01]  /*12680*/  BSSY B0, `(.L_x_295) ;  /* 0x0000009000007945 */ /* 0x000fe20003800000 */
[----:B------:R-:W-:Y:S01]  /*12690*/  IMAD.MOV.U32 R4, RZ, RZ, RZ ;  /* 0x000000ffff047224 */ /* 0x000fe200078e00ff */
[----:B-1----:R-:W-:-:S04]  /*126a0*/  LOP3.LUT R2, R2, 0x1f, RZ, 0xc0, !PT ;  /* 0x0000001f02027812 */ /* 0x002fc800078ec0ff */
[----:B------:R-:W-:-:S04]  /*126b0*/  IADD3 R7, R19, R2, RZ ;  /* 0x0000000213077210 */ /* 0x000fc80007ffe0ff */
[----:B------:R-:W-:-:S13]  /*126c0*/  ISETP.GE.OR P6, PT, R7, R0, !P0 ;  /* 0x000000000700720c */ /* 0x000fda00047c6670 */
[----:B------:R-:W-:Y:S05]  /*126d0*/  @P6 BRA `(.L_x_296) ;  /* 0x00000000000c6947 */ /* 0x000fea0003800000 */
[----:B------:R-:W1:Y:S02]  /*126e0*/  LDC.64 R2, c[0x0][0xc80] ;  /* 0x00032000ff027b82 */ /* 0x000e640000000a00 */
[----:B-1----:R-:W-:-:S05]  /*126f0*/  IMAD.WIDE R2, R7, 0x4, R2 ;  /* 0x0000000407027825 */ /* 0x002fca00078e0202 */
[----:B------:R1:W5:Y:S02]  /*12700*/  LDG.E R4, desc[UR36][R2.64] ;  /* 0x0000002402047981 */ /* 0x000364000c1e1900 */
.L_x_296:
[----:B------:R-:W-:Y:S05]  /*12710*/  BSYNC B0 ;  /* 0x0000000000007941 */ /* 0x000fea0003800000 */
.L_x_295:
[----:B------:R-:W-:-:S03]  /*12720*/  UMOV UR4, 0xffffffff ;  /* 0xffffffff00047882 */ /* 0x000fc60000000000 */
[----:B------:R-:W-:Y:S05]  /*12730*/  BRA.DIV UR4, `(.L_x_297) ;  /* 0x0000003a04ac7947 */ /* 0x000fea000b800000 */
[----:B-----5:R-:W2:Y:S02]  /*12740*/  SHFL.UP PT, R14, R4, 0x1, RZ ;  /* 0x04200000040e7989 */ /* 0x020ea400000e00ff */
[----:B--2---:R-:W-:-:S05]  /*12750*/  SEL R13, R14, RZ, P1 ;  /* 0x000000ff0e0d7207 */ /* 0x004fca0000800000 */
[----:B------:R-:W-:-:S05]  /*12760*/  IMAD.IADD R13, R4, 0x1, R13 ;  /* 0x00000001040d7824 */ /* 0x000fca00078e020d */
[----:B------:R-:W2:Y:S02]  /*12770*/  SHFL.UP PT, R14, R13, 0x2, RZ ;  /* 0x044000000d0e7989 */ /* 0x000ea400000e00ff */
[----:B--2---:R-:W-:-:S05]  /*12780*/  SEL R0, R14, RZ, P2 ;  /* 0x000000ff0e007207 */ /* 0x004fca0001000000 */
[----:B------:R-:W-:-:S05]  /*12790*/  IMAD.IADD R0, R13, 0x1, R0 ;  /* 0x000000010d007824 */ /* 0x000fca00078e0200 */
[----:B------:R-:W1:Y:S02]  /*127a0*/  SHFL.UP PT, R14, R0, 0x4, RZ ;  /* 0x04800000000e7989 */ /* 0x000e6400000e00ff */
[----:B-1----:R-:W-:-:S05]  /*127b0*/  SEL R3, R14, RZ, P3 ;  /* 0x000000ff0e037207 */ /* 0x002fca0001800000 */
[----:B------:R-:W-:-:S05]  /*127c0*/  IMAD.IADD R2, R0, 0x1, R3 ;  /* 0x0000000100027824 */ /* 0x000fca00078e0203 */
[----:B------:R-:W1:Y:S02]  /*127d0*/  SHFL.UP PT, R14, R2, 0x8, RZ ;  /* 0x05000000020e7989 */ /* 0x000e6400000e00ff */
[----:B-1----:R-:W-:-:S05]  /*127e0*/  SEL R3, R14, RZ, P4 ;  /* 0x000000ff0e037207 */ /* 0x002fca0002000000 */
[----:B------:R-:W-:-:S05]  /*127f0*/  IMAD.IADD R3, R2, 0x1, R3 ;  /* 0x0000000102037824 */ /* 0x000fca00078e0203 */
[----:B------:R-:W0:Y:S02]  /*12800*/  SHFL.UP PT, R14, R3, 0x10, RZ ;  /* 0x06000000030e7989 */ /* 0x000e2400000e00ff */
[----:B0-----:R-:W-:-:S05]  /*12810*/  SEL R6, R14, RZ, P5 ;  /* 0x000000ff0e067207 */ /* 0x001fca0002800000 */
[----:B------:R-:W-:-:S05]  /*12820*/  IMAD.IADD R6, R3, 0x1, R6 ;  /* 0x0000000103067824 */ /* 0x000fca00078e0206 */
[----:B------:R0:W1:Y:S02]  /*12830*/  SHFL.IDX PT, R14, R6, 0x1f, 0x1f ;  /* 0x03e01f00060e7f89 */ /* 0x00006400000e0000 */
.L_x_408:
[----:B------:R-:W-:Y:S02]  /*12840*/  ULDC UR4, c[0x0][0xc38] ;  /* 0x00030e0000047ab9 */ /* 0x000fe40000000800 */
[----:B------:R-:W-:-:S04]  /*12850*/  IMAD.U32 R7, RZ, RZ, UR4 ;  /* 0x00000004ff077e24 */ /* 0x000fc8000f8e00ff */
[----:B-1----:R-:W-:-:S05]  /*12860*/  IMAD R3, R14, R7, RZ ;  /* 0x000000070e037224 */ /* 0x002fca00078e02ff */
[----:B------:R-:W-:-:S04]  /*12870*/  IADD3 R8, R3, R8, RZ ;  /* 0x0000000803087210 */ /* 0x000fc80007ffe0ff */
[----:B------:R-:W-:-:S13]  /*12880*/  ISETP.GT.AND P6, PT, R8, R5, PT ;  /* 0x000000050800720c */ /* 0x000fda0003fc4270 */
[----:B------:R-:W-:Y:S05]  /*12890*/  @!P6 BRA `(.L_x_298) ;  /* 0xfffffffc0064e947 */ /* 0x000fea000383ffff */
.L_x_293:
[----:B------:R-:W-:Y:S01]  /*128a0*/  IMAD.IADD R8, R8, 0x1, -R3 ;  /* 0x0000000108087824 */ /* 0x000fe200078e0a03 */
[----:B------:R-:W-:-:S03]  /*128b0*/  UMOV UR4, 0xffffffff ;  /* 0xffffffff00047882 */ /* 0x000fc60000000000 */
[----:B------:R-:W-:-:S05]  /*128c0*/  IMAD R0, R6, R7, R8 ;  /* 0x0000000706007224 */ /* 0x000fca00078e0208 */
[----:B------:R-:W-:Y:S01]  /*128d0*/  ISETP.GT.AND P6, PT, R0, R5, PT ;  /* 0x000000050000720c */ /* 0x000fe20003fc4270 */
[----:B------:R-:W-:-:S12]  /*128e0*/  BRA.DIV UR4, `(.L_x_299) ;  /* 0x0000003a04fc7947 */ /* 0x000fd8000b800000 */
[----:B------:R-:W-:-:S04]  /*128f0*/  VOTE.ANY R2, PT, !P6 ;  /* 0x0000000000027806 */ /* 0x000fc800070e0100 */
[----:B------:R-:W1:Y:S02]  /*12900*/  POPC R0, R2 ;  /* 0x0000000200007309 */ /* 0x000e640000000000 */
[----:B-1----:R1:W2:Y:S02]  /*12910*/  SHFL.IDX PT, R4, R4, R0, 0x1f ;  /* 0x00001f0004047589 */ /* 0x0022a400000e0000 */
.L_x_412:
[----:B------:R-:W-:Y:S01]  /*12920*/  ISETP.NE.AND P0, PT, R2, RZ, PT ;  /* 0x000000ff0200720c */ /* 0x000fe20003f05270 */
[----:B------:R-:W-:-:S12]  /*12930*/  IMAD.MOV.U32 R14, RZ, RZ, RZ ;  /* 0x000000ffff0e7224 */ /* 0x000fd800078e00ff */
[----:B------:R-:W-:Y:S05]  /*12940*/  @!P0 BRA `(.L_x_300) ;  /* 0x0000000000108947 */ /* 0x000fea0003800000 */
[----:B------:R-:W-:Y:S01]  /*12950*/  UMOV UR4, 0xffffffff ;  /* 0xffffffff00047882 */ /* 0x000fe20000000000 */
[----:B------:R-:W-:Y:S02]  /*12960*/  VIADD R12, R0, 0xffffffff ;  /* 0xffffffff000c7836 */ /* 0x000fe40000000000 */
[----:B------:R-:W-:Y:S05]  /*12970*/  BRA.DIV UR4, `(.L_x_301) ;  /* 0x0000003e04207947 */ /* 0x000fea000b800000 */
[----:B------:R3:W4:Y:S02]  /*12980*/  SHFL.IDX PT, R14, R6, R12, 0x1f ;  /* 0x00001f0c060e7589 */ /* 0x00072400000e0000 */
.L_x_300:
[----:B0-23--:R-:W-:Y:S01]  /*12990*/  IABS R6, R4 ;  /* 0x0000000400067213 */ /* 0x00dfe20000000000 */
[----:B----4-:R-:W-:Y:S02]  /*129a0*/  IMAD R16, R14, R7, R8 ;  /* 0x000000070e107224 */ /* 0x010fe400078e0208 */
[----:B------:R-:W-:Y:S01]  /*129b0*/  IMAD.IADD R19, R0, 0x1, R19 ;  /* 0x0000000100137824 */ /* 0x000fe200078e0213 */
[----:B------:R-:W0:Y:S08]  /*129c0*/  I2F.RP R9, R6 ;  /* 0x0000000600097306 */ /* 0x000e300000209400 */
[----:B0-----:R-:W0:Y:S02]  /*129d0*/  MUFU.RCP R9, R9 ;  /* 0x0000000900097308 */ /* 0x001e240000001000 */
[----:B0-----:R-:W-:-:S06]  /*129e0*/  VIADD R2, R9, 0xffffffe ;  /* 0x0ffffffe09027836 */ /* 0x001fcc0000000000 */
[----:B------:R0:W2:Y:S02]  /*129f0*/  F2I.FTZ.U32.TRUNC.NTZ R3, R2 ;  /* 0x0000000200037305 */ /* 0x0000a4000021f000 */
[----:B0-----:R-:W-:Y:S02]  /*12a00*/  IMAD.MOV.U32 R2, RZ, RZ, RZ ;  /* 0x000000ffff027224 */ /* 0x001fe400078e00ff */
[----:B--2---:R-:W-:-:S04]  /*12a10*/  IMAD.MOV R7, RZ, RZ, -R3 ;  /* 0x000000ffff077224 */ /* 0x004fc800078e0a03 */
[----:B------:R-:W-:-:S04]  /*12a20*/  IMAD R7, R7, R6, RZ ;  /* 0x0000000607077224 */ /* 0x000fc800078e02ff */
[----:B------:R-:W-:-:S04]  /*12a30*/  IMAD.HI.U32 R3, R3, R7, R2 ;  /* 0x0000000703037227 */ /* 0x000fc800078e0002 */
[----:B------:R-:W-:Y:S01]  /*12a40*/  IMAD.IADD R7, R5, 0x1, -R16 ;  /* 0x0000000105077824 */ /* 0x000fe200078e0a10 */
[----:B------:R-:W-:-:S04]  /*12a50*/  IABS R5, R4 ;  /* 0x0000000400057213 */ /* 0x000fc80000000000 */
[----:B------:R-:W-:Y:S02]  /*12a60*/  IABS R2, R7 ;  /* 0x0000000700027213 */ /* 0x000fe40000000000 */
[----:B------:R-:W-:-:S03]  /*12a70*/  IADD3 R5, RZ, -R5, RZ ;  /* 0x80000005ff057210 */ /* 0x000fc60007ffe0ff */
[----:B------:R-:W-:-:S04]  /*12a80*/  IMAD.HI.U32 R3, R3, R2, RZ ;  /* 0x0000000203037227 */ /* 0x000fc800078e00ff */
[----:B------:R-:W-:Y:S01]  /*12a90*/  IMAD R5, R3, R5, R2 ;  /* 0x0000000503057224 */ /* 0x000fe200078e0202 */
[----:B------:R-:W-:-:S04]  /*12aa0*/  LOP3.LUT R2, R7, R4, RZ, 0x3c, !PT ;  /* 0x0000000407027212 */ /* 0x000fc800078e3cff */
[----:B------:R-:W-:Y:S02]  /*12ab0*/  ISETP.GT.U32.AND P1, PT, R6, R5, PT ;  /* 0x000000050600720c */ /* 0x000fe40003f24070 */
[----:B------:R-:W-:-:S11]  /*12ac0*/  ISETP.GE.AND P2, PT, R2, RZ, PT ;  /* 0x000000ff0200720c */ /* 0x000fd60003f46270 */
[----:B------:R-:W-:Y:S02]  /*12ad0*/  @!P1 IMAD.IADD R5, R5, 0x1, -R6 ;  /* 0x0000000105059824 */ /* 0x000fe400078e0a06 */
[----:B------:R-:W-:Y:S01]  /*12ae0*/  @!P1 VIADD R3, R3, 0x1 ;  /* 0x0000000103039836 */ /* 0x000fe20000000000 */
[----:B------:R-:W-:Y:S02]  /*12af0*/  ISETP.NE.AND P1, PT, R4, RZ, PT ;  /* 0x000000ff0400720c */ /* 0x000fe40003f25270 */
[----:B------:R-:W-:-:S13]  /*12b00*/  ISETP.GE.U32.AND P0, PT, R5, R6, PT ;  /* 0x000000060500720c */ /* 0x000fda0003f06070 */
[----:B------:R-:W-:-:S04]  /*12b10*/  @P0 VIADD R3, R3, 0x1 ;  /* 0x0000000103030836 */ /* 0x000fc80000000000 */
[----:B------:R-:W-:Y:S01]  /*12b20*/  @!P2 IMAD.MOV R3, RZ, RZ, -R3 ;  /* 0x000000ffff03a224 */ /* 0x000fe200078e0a03 */
[----:B------:R-:W-:-:S04]  /*12b30*/  @!P1 LOP3.LUT R3, RZ, R4, RZ, 0x33, !PT ;  /* 0x00000004ff039212 */ /* 0x000fc800078e33ff */
[----:B------:R-:W-:Y:S01]  /*12b40*/  MOV R18, R3 ;  /* 0x0000000300127202 */ /* 0x000fe20000000f00 */
[----:B------:R-:W-:-:S04]  /*12b50*/  IMAD.MOV R17, RZ, RZ, -R3 ;  /* 0x000000ffff117224 */ /* 0x000fc800078e0a03 */
[----:B------:R-:W-:Y:S01]  /*12b60*/  IMAD R17, R4, R17, R7 ;  /* 0x0000001104117224 */ /* 0x000fe200078e0207 */
[----:B------:R-:W-:Y:S06]  /*12b70*/  BRA `(.L_x_302) ;  /* 0x00000000001c7947 */ /* 0x000fec0003800000 */
.L_x_294:
[----:B------:R-:W-:Y:S01]  /*12b80*/  UMOV UR4, URZ ;  /* 0x0000003f00047c82 */ /* 0x000fe20008000000 */
[----:B------:R-:W-:Y:S01]  /*12b90*/  UMOV UR5, URZ ;  /* 0x0000003f00057c82 */ /* 0x000fe20008000000 */
[----:B------:R-:W-:Y:S01]  /*12ba0*/  ULDC UR6, c[0x0][0xc3c] ;  /* 0x00030f0000067ab9 */ /* 0x000fe20000000800 */
[----:B------:R-:W-:Y:S02]  /*12bb0*/  IMAD.MOV.U32 R16, RZ, RZ, R5 ;  /* 0x000000ffff107224 */ /* 0x000fe400078e0005 */
[----:B------:R-:W-:Y:S02]  /*12bc0*/  IMAD.U32 R17, RZ, RZ, UR4 ;  /* 0x00000004ff117e24 */ /* 0x000fe4000f8e00ff */
[----:B------:R-:W-:Y:S02]  /*12bd0*/  IMAD.U32 R18, RZ, RZ, UR5 ;  /* 0x00000005ff127e24 */ /* 0x000fe4000f8e00ff */
[----:B------:R-:W-:-:S07]  /*12be0*/  IMAD.U32 R19, RZ, RZ, UR6 ;  /* 0x00000006ff137e24 */ /* 0x000fce000f8e00ff */
.L_x_302:
[----:B-1----:R-:W1:Y:S01]  /*12bf0*/  S2R R0, SR_TID.X ;  /* 0x0000000000007919 */ /* 0x002e620000002100 */
[----:B------:R-:W-:Y:S05]  /*12c00*/  WARPSYNC.ALL ;  /* 0x0000000000007948 */ /* 0x000fea0003800000 */
[----:B------:R-:W-:Y:S01]  /*12c10*/  BAR.SYNC.DEFER_BLOCKING 0x4, 0x180 ;  /* 0x0106000000007b1d */ /* 0x000fe20000010000 */
[----:B-1----:R-:W-:-:S04]  /*12c20*/  LOP3.LUT R0, R0, 0x1f, RZ, 0xc0, !PT ;  /* 0x0000001f00007812 */ /* 0x002fc800078ec0ff */
[----:B------:R-:W-:-:S13]  /*12c30*/  ISETP.NE.AND P0, PT, R0, RZ, PT ;  /* 0x000000ff0000720c */ /* 0x000fda0003f05270 */
[----:B------:R-:W1:Y:S01]  /*12c40*/  @!P0 S2R R3, SR_CgaCtaId ;  /* 0x0000000000038919 */ /* 0x000e620000008800 */
[----:B------:R-:W-:-:S04]  /*12c50*/  @!P0 MOV R0, 0x400 ;  /* 0x0000040000008802 */ /* 0x000fc80000000f00 */
[----:B-1----:R-:W-:-:S05]  /*12c60*/  @!P0 LEA R22, R3, R0, 0x18 ;  /* 0x0000000003168211 */ /* 0x002fca00078ec0ff */
[----:B------:R1:W-:Y:S01]  /*12c70*/  @!P0 STS.128 [R22+0x388d0], R16 ;  /* 0x0388d01016008388 */ /* 0x0003e20000000c00 */
[----:B------:R-:W-:Y:S06]  /*12c80*/  BAR.ARV 0x5, 0x180 ;  /* 0x0146000000007b1d */ /* 0x000fec0000002000 */
.L_x_291:
[----:B------:R-:W-:Y:S02]  /*12c90*/  ULDC UR4, c[0x0][0xc3c] ;  /* 0x00030f0000047ab9 */ /* 0x000fe40000000800 */
[----:B---3--:R-:W-:-:S13]  /*12ca0*/  ISETP.GE.AND P0, PT, R19, UR4, PT ;  /* 0x0000000413007c0c */ /* 0x008fda000bf06270 */
[----:B------:R-:W-:Y:S05]  /*12cb0*/  @!P0 BRA `(.L_x_303) ;  /* 0xffffffb800588947 */ /* 0x000fea000383ffff */
[----:B------:R-:W-:Y:S05]  /*12cc0*/  BSYNC B8 ;  /* 0x0000000000087941 */ /* 0x000fea0003800000 */
.L_x_238:
[----:B0-----:R-:W3:Y:S01]  /*12cd0*/  LDL.LU R0, [R1+0x1c] ;  /* 0x00001c0001007983 */ /* 0x001ee20000300800 */
[----:B------:R-:W-:Y:S01]  /*12ce0*/  BSSY B0, `(.L_x_304) ;  /* 0x000000b000007945 */ /* 0x000fe20003800000 */
[----:B------:R-:W0:Y:S01]  /*12cf0*/  S2R R5, SR_CgaCtaId ;  /* 0x0000000000057919 */ /* 0x000e220000008800 */
[----:B---3--:R-:W-:-:S05]  /*12d00*/  VIADD R0, R0, 0x1 ;  /* 0x0000000100007836 */ /* 0x008fca0000000000 */
[----:B------:R-:W-:-:S04]  /*12d10*/  LEA.HI R2, R0, R0, RZ, 0x1 ;  /* 0x0000000000027211 */ /* 0x000fc800078f08ff */
[----:B------:R-:W-:Y:S02]  /*12d20*/  LOP3.LUT R3, R2, 0xfffffffe, RZ, 0xc0, !PT ;  /* 0xfffffffe02037812 */ /* 0x000fe400078ec0ff */
[----:B------:R-:W-:-:S03]  /*12d30*/  MOV R2, 0x400 ;  /* 0x0000040000027802 */ /* 0x000fc60000000f00 */
[----:B------:R-:W-:Y:S01]  /*12d40*/  IMAD.IADD R0, R0, 0x1, -R3 ;  /* 0x0000000100007824 */ /* 0x000fe200078e0a03 */
[----:B0-----:R-:W-:-:S04]  /*12d50*/  LEA R4, R5, R2, 0x18 ;  /* 0x0000000205047211 */ /* 0x001fc800078ec0ff */
[----:B------:R-:W-:-:S04]  /*12d60*/  SHF.L.U32 R0, R0, 0x1f, RZ ;  /* 0x0000001f00007819 */ /* 0x000fc800000006ff */
[----:B------:R-:W0:Y:S02]  /*12d70*/  SYNCS.PHASECHK.TRANS64.TRYWAIT P0, [R4+URZ+0x38820], R0 ;  /* 0x03882000040075a7 */ /* 0x000e24000800017f */
[----:B0-----:R-:W-:Y:S05]  /*12d80*/  @!P0 BRA `(.L_x_305) ;  /* 0x0000003800408947 */ /* 0x001fea0003800000 */
.L_x_415:
[----:B------:R-:W-:Y:S05]  /*12d90*/  BSYNC B0 ;  /* 0x0000000000007941 */ /* 0x000fea0003800000 */
.L_x_304:
[----:B------:R-:W-:-:S03]  /*12da0*/  UMOV UR4, 0xffffffff ;  /* 0xffffffff00047882 */ /* 0x000fc60000000000 */
[----:B------:R-:W-:Y:S05]  /*12db0*/  BRA.DIV UR4, `(.L_x_306) ;  /* 0x0000003a04487947 */ /* 0x000fea000b800000 */
[----:B0-----:R-:W0:Y:S02]  /*12dc0*/  S2R R0, SR_TID.X ;  /* 0x0000000000007919 */ /* 0x001e240000002100 */
[----:B0-----:R-:W-:-:S04]  /*12dd0*/  SHF.R.U32.HI R0, RZ, 0x5, R0 ;  /* 0x00000005ff007819 */ /* 0x001fc80000011600 */
[----:B------:R-:W-:-:S05]  /*12de0*/  LOP3.LUT R0, R0, 0x3, RZ, 0xc0, !PT ;  /* 0x0000000300007812 */ /* 0x000fca00078ec0ff */
[----:B------:R0:W3:Y:S02]  /*12df0*/  SHFL.IDX PT, R14, R0, RZ, 0x1f ;  /* 0x00001fff000e7589 */ /* 0x0000e400000e0000 */
.L_x_418:
[----:B---3--:R-:W-:Y:S01]  /*12e00*/  ISETP.NE.AND P0, PT, R14, RZ, PT ;  /* 0x000000ff0e00720c */ /* 0x008fe20003f05270 */
[----:B------:R-:W-:-:S12]  /*12e10*/  BSSY B0, `(.L_x_307) ;  /* 0x0000026000007945 */ /* 0x000fd80003800000 */
[----:B------:R-:W-:Y:S05]  /*12e20*/  @P0 BRA `(.L_x_308) ;  /* 0x0000000000900947 */ /* 0x000fea0003800000 */
[----:B------:R-:W-:-:S03]  /*12e30*/  UMOV UR4, 0xffffffff ;  /* 0xffffffff00047882 */ /* 0x000fc60000000000 */
[----:B------:R-:W-:Y:S05]  /*12e40*/  BRA.DIV UR4, `(.L_x_309) ;  /* 0x0000003a04587947 */ /* 0x000fea000b800000 */
[----:B------:R-:W-:-:S13]  /*12e50*/  ELECT P6, URZ, PT ;  /* 0x00000000003f782f */ /* 0x000fda00038c0000 */
.L_x_421:
[----:B------:R-:W-:Y:S05]  /*12e60*/  @!P6 BRA `(.L_x_308) ;  /* 0x000000000080e947 */ /* 0x000fea0003800000 */
[----:B0-----:R-:W3:Y:S02]  /*12e70*/  LDL R0, [R1+0x24] ;  /* 0x0000240001007983 */ /* 0x001ee40000100800 */
[----:B---3--:R-:W-:-:S13]  /*12e80*/  R2UR UR4, R0 ;  /* 0x00000000000472ca */ /* 0x008fda00000e0000 */
[----:B------:R-:W-:-:S06]  /*12e90*/  ULOP3.LUT UR4, UR4, 0x2, URZ, 0xfc, !UPT ;  /* 0x0000000204047892 */ /* 0x000fcc000f8efc3f */
[----:B------:R-:W-:-:S04]  /*12ea0*/  MOV R0, UR4 ;  /* 0x0000000400007c02 */ /* 0x000fc80008000f00 */
[----:B------:R-:W-:-:S13]  /*12eb0*/  ISETP.NE.AND P0, PT, R0, 0x3, PT ;  /* 0x000000030000780c */ /* 0x000fda0003f05270 */
[----:B------:R-:W-:Y:S05]  /*12ec0*/  @!P0 BRA `(.L_x_310) ;  /* 0x0000000000048947 */ /* 0x000fea0003800000 */
[----:B------:R-:W-:Y:S01]  /*12ed0*/  BPT.TRAP 0x1 ;  /* 0x000000040000795c */ /* 0x000fe20000300000 */
.L_x_310:
[C---:B------:R-:W-:Y:S01]  /*12ee0*/  IMAD R5, R27.reuse, 0x8, R4 ;  /* 0x000000081b057824 */ /* 0x040fe200078e0204 */
[----:B------:R-:W-:Y:S01]  /*12ef0*/  SHF.L.U32 R0, R28, 0x1f, RZ ;  /* 0x0000001f1c007819 */ /* 0x000fe200000006ff */
[----:B------:R-:W-:-:S03]  /*12f00*/  VIADD R27, R27, 0x1 ;  /* 0x000000011b1b7836 */ /* 0x000fc60000000000 */
[----:B------:R-:W0:Y:S02]  /*12f10*/  SYNCS.PHASECHK.TRANS64.TRYWAIT P1, [R5+URZ+0x38840], R0 ;  /* 0x03884000050075a7 */ /* 0x000e24000802017f */
[----:B------:R-:W-:-:S04]  /*12f20*/  ISETP.NE.AND P2, PT, R27, 0x2, PT ;  /* 0x000000021b00780c */ /* 0x000fc80003f45270 */
[----:B------:R-:W-:Y:S01]  /*12f30*/  SEL R3, RZ, 0x1, P2 ;  /* 0x00000001ff037807 */ /* 0x000fe20001000000 */
[----:B0-----:R-:W-:Y:S08]  /*12f40*/  @!P1 BRA `(.L_x_311) ;  /* 0x0000003800389947 */ /* 0x001ff00003800000 */
.L_x_422:
[----:B------:R-:W-:Y:S02]  /*12f50*/  SEL R27, R27, RZ, P2 ;  /* 0x000000ff1b1b7207 */ /* 0x000fe40001000000 */
[----:B------:R-:W-:Y:S01]  /*12f60*/  LOP3.LUT R2, R28, R3, RZ, 0x3c, !PT ;  /* 0x000000031c027212 */ /* 0x000fe200078e3cff */
[----:B------:R-:W-:Y:S06]  /*12f70*/  @!P0 BRA `(.L_x_312) ;  /* 0x0000000000048947 */ /* 0x000fec0003800000 */
[----:B------:R-:W-:Y:S01]  /*12f80*/  BPT.TRAP 0x1 ;  /* 0x000000040000795c */ /* 0x000fe20000300000 */
.L_x_312:
[----:B------:R-:W-:Y:S01]  /*12f90*/  IMAD R27, R27, 0x8, R4 ;  /* 0x000000081b1b7824 */ /* 0x000fe200078e0204 */
[----:B------:R-:W-:-:S04]  /*12fa0*/  SHF.L.U32 R2, R2, 0x1f, RZ ;  /* 0x0000001f02027819 */ /* 0x000fc800000006ff */
[----:B------:R-:W3:Y:S02]  /*12fb0*/  SYNCS.PHASECHK.TRANS64.TRYWAIT P1, [R27+URZ+0x38840], R2 ;  /* 0x038840021b0075a7 */ /* 0x000ee4000802017f */
[----:B---3--:R-:W-:Y:S05]  /*12fc0*/  @!P1 BRA `(.L_x_313) ;  /* 0x00000038002c9947 */ /* 0x008fea0003800000 */
.L_x_423:
[----:B------:R-:W-:Y:S05]  /*12fd0*/  @!P0 BRA `(.L_x_314) ;  /* 0x0000000000048947 */ /* 0x000fea0003800000 */
[----:B------:R-:W-:Y:S01]  /*12fe0*/  BPT.TRAP 0x1 ;  /* 0x000000040000795c */ /* 0x000fe20000300000 */
.L_x_314:
[----:B------:R-:W4:Y:S02]  /*12ff0*/  SYNCS.PHASECHK.TRANS64.TRYWAIT P1, [R5+URZ+0x38860], R0 ;  /* 0x03886000050075a7 */ /* 0x000f24000802017f */
[----:B----4-:R-:W-:Y:S05]  /*13000*/  @!P1 BRA `(.L_x_315) ;  /* 0x0000003800309947 */ /* 0x010fea0003800000 */
.L_x_424:
[----:B------:R-:W-:Y:S05]  /*13010*/  @!P0 BRA `(.L_x_316) ;  /* 0x0000000000048947 */ /* 0x000fea0003800000 */
[----:B------:R-:W-:Y:S01]  /*13020*/  BPT.TRAP 0x1 ;  /* 0x000000040000795c */ /* 0x000fe20000300000 */
.L_x_316:
[----:B------:R0:W0:Y:S02]  /*13030*/  SYNCS.PHASECHK.TRANS64.TRYWAIT P0, [R27+URZ+0x38860], R2 ;  /* 0x038860021b0075a7 */ /* 0x000024000800017f */
[----:B0-----:R-:W-:Y:S05]  /*13040*/  @!P0 NANOSLEEP.SYNCS 0x989680 ;  /* 0x009896800000895d */ /* 0x001fea0003900000 */
[----:B------:R-:W0:Y:S02]  /*13050*/  @!P0 SYNCS.PHASECHK.TRANS64 P0, [R27+URZ+0x38860], R2 ;  /* 0x038860021b0085a7 */ /* 0x000e24000800007f */
[----:B0-----:R-:W-:Y:S05]  /*13060*/  @!P0 BRA `(.L_x_316) ;  /* 0xfffffffc00f08947 */ /* 0x001fea000383ffff */
.L_x_308:
[----:B------:R-:W-:Y:S05]  /*13070*/  BSYNC B0 ;  /* 0x0000000000007941 */ /* 0x000fea0003800000 */
.L_x_307:
[----:B------:R-:W-:Y:S05]  /*13080*/  EXIT ;  /* 0x000000000000794d */ /* 0x000fea0003800000 */
.L_x_186:
[----:B0-----:R-:W-:-:S04]  /*13090*/  IMAD.U32 R3, RZ, RZ, UR40 ;  /* 0x00000028ff037e24 */ /* 0x001fc8000f8e00ff */
[----:B------:R0:W1:Y:S03]  /*130a0*/  SYNCS.PHASECHK.TRANS64.TRYWAIT P1, [R3+URZ+0x38800], R0 ;  /* 0x03880000030075a7 */ /* 0x000066000802017f */
[----:B-1----:R-:W-:Y:S05]  /*130b0*/  @!P1 NANOSLEEP.SYNCS 0x989680 ;  /* 0x009896800000995d */ /* 0x002fea0003900000 */
[----:B------:R-:W1:Y:S02]  /*130c0*/  @!P1 SYNCS.PHASECHK.TRANS64 P1, [R3+URZ+0x38800], R0 ;  /* 0x03880000030095a7 */ /* 0x000e64000802007f */
[----:B-1----:R-:W-:Y:S05]  /*130d0*/  @!P1 BRA `(.L_x_186) ;  /* 0xfffffffc00ec9947 */ /* 0x002fea000383ffff */
[----:B------:R-:W-:Y:S05]  /*130e0*/  BRA `(.L_x_317) ;  /* 0xfffffee400e87947 */ /* 0x000fea000383ffff */
.L_x_190:
[----:B-1----:R1:W2:Y:S02]  /*130f0*/  SYNCS.PHASECHK.TRANS64.TRYWAIT P1, [R0+URZ+0x38830], R3 ;  /* 0x03883003000075a7 */ /* 0x0022a4000802017f */
[----:B--2---:R-:W-:Y:S05]  /*13100*/  @!P1 NANOSLEEP.SYNCS 0x989680 ;  /* 0x009896800000995d */ /* 0x004fea0003900000 */
[----:B------:R-:W2:Y:S02]  /*13110*/  @!P1 SYNCS.PHASECHK.TRANS64 P1, [R0+URZ+0x38830], R3 ;  /* 0x03883003000095a7 */ /* 0x000ea4000802007f */
[----:B--2---:R-:W-:Y:S05]  /*13120*/  @!P1 BRA `(.L_x_190) ;  /* 0xfffffffc00f09947 */ /* 0x004fea000383ffff */
[----:B------:R-:W-:Y:S05]  /*13130*/  BRA `(.L_x_189) ;  /* 0xfffffee8000c7947 */ /* 0x000fea000383ffff */
.L_x_196:
[----:B-1----:R-:W-:-:S04]  /*13140*/  IMAD.U32 R4, RZ, RZ, UR60 ;  /* 0x0000003cff047e24 */ /* 0x002fc8000f8e00ff */
[----:B------:R1:W2:Y:S03]  /*13150*/  SYNCS.PHASECHK.TRANS64.TRYWAIT P1, [R4+URZ+0x38830], R3 ;  /* 0x03883003040075a7 */ /* 0x0002a6000802017f */
[----:B--2---:R-:W-:Y:S05]  /*13160*/  @!P1 NANOSLEEP.SYNCS 0x989680 ;  /* 0x009896800000995d */ /* 0x004fea0003900000 */
[----:B------:R-:W2:Y:S02]  /*13170*/  @!P1 SYNCS.PHASECHK.TRANS64 P1, [R4+URZ+0x38830], R3 ;  /* 0x03883003040095a7 */ /* 0x000ea4000802007f */
[----:B--2---:R-:W-:Y:S05]  /*13180*/  @!P1 BRA `(.L_x_196) ;  /* 0xfffffffc00ec9947 */ /* 0x004fea000383ffff */
[----:B------:R-:W-:Y:S05]  /*13190*/  BRA `(.L_x_195) ;  /* 0xffffff28009c7947 */ /* 0x000fea000383ffff */
.L_x_200:
[----:B---3--:R-:W-:-:S04]  /*131a0*/  IMAD.U32 R2, RZ, RZ, UR4 ;  /* 0x00000004ff027e24 */ /* 0x008fc8000f8e00ff */
[----:B------:R3:W4:Y:S03]  /*131b0*/  SYNCS.PHASECHK.TRANS64.TRYWAIT P1, [R2+URZ+0x38850], R0 ;  /* 0x03885000020075a7 */ /* 0x000726000802017f */
[----:B----4-:R-:W-:Y:S05]  /*131c0*/  @!P1 NANOSLEEP.SYNCS 0x989680 ;  /* 0x009896800000995d */ /* 0x010fea0003900000 */
[----:B------:R-:W4:Y:S02]  /*131d0*/  @!P1 SYNCS.PHASECHK.TRANS64 P1, [R2+URZ+0x38850], R0 ;  /* 0x03885000020095a7 */ /* 0x000f24000802007f */
[----:B----4-:R-:W-:Y:S05]  /*131e0*/  @!P1 BRA `(.L_x_200) ;  /* 0xfffffffc00ec9947 */ /* 0x010fea000383ffff */
[----:B------:R-:W-:Y:S05]  /*131f0*/  BRA `(.L_x_199) ;  /* 0xffffff5000e87947 */ /* 0x000fea000383ffff */
.L_x_207:
[----:B-1----:R-:W-:-:S04]  /*13200*/  MOV R7, UR7 ;  /* 0x0000000700077c02 */ /* 0x002fc80008000f00 */
[----:B------:R1:W2:Y:S03]  /*13210*/  SYNCS.PHASECHK.TRANS64.TRYWAIT P1, [R7+URZ+0x38850], R0 ;  /* 0x03885000070075a7 */ /* 0x0002a6000802017f */
[----:B--2---:R-:W-:Y:S05]  /*13220*/  @!P1 NANOSLEEP.SYNCS 0x989680 ;  /* 0x009896800000995d */ /* 0x004fea0003900000 */
[----:B------:R-:W2:Y:S02]  /*13230*/  @!P1 SYNCS.PHASECHK.TRANS64 P1, [R7+URZ+0x38850], R0 ;  /* 0x03885000070095a7 */ /* 0x000ea4000802007f */
[----:B--2---:R-:W-:Y:S05]  /*13240*/  @!P1 BRA `(.L_x_207) ;  /* 0xfffffffc00ec9947 */ /* 0x004fea000383ffff */
[----:B------:R-:W-:Y:S05]  /*13250*/  BRA `(.L_x_206) ;  /* 0xffffff6c00047947 */ /* 0x000fea000383ffff */
.L_x_250:
[----:B------:R-:W-:Y:S01]  /*13260*/  SHF.R.U32.HI R8, RZ, 0x5, R21 ;  /* 0x00000005ff087819 */ /* 0x000fe20000011615 */
[----:B------:R-:W-:Y:S01]  /*13270*/  BSSY B0, `(.L_x_318) ;  /* 0x0000009000007945 */ /* 0x000fe20003800000 */
[----:B------:R-:W-:Y:S02]  /*13280*/  IMAD.MOV.U32 R12, RZ, RZ, RZ ;  /* 0x000000ffff0c7224 */ /* 0x000fe400078e00ff */
[----:B------:R-:W-:Y:S01]  /*13290*/  LOP3.LUT R8, R8, 0x3, RZ, 0xc0, !PT ;  /* 0x0000000308087812 */ /* 0x000fe200078ec0ff */
[----:B------:R-:W-:Y:S02]  /*132a0*/  IMAD.MOV.U32 R11, RZ, RZ, 0x1f ;  /* 0x0000001fff0b7424 */ /* 0x000fe400078e00ff */
[----:B------:R-:W-:Y:S02]  /*132b0*/  IMAD.MOV.U32 R15, RZ, RZ, -0x1 ;  /* 0xffffffffff0f7424 */ /* 0x000fe400078e00ff */
[----:B------:R-:W-:-:S07]  /*132c0*/  IMAD.MOV.U32 R13, RZ, RZ, R8 ;  /* 0x000000ffff0d7224 */ /* 0x000fce00078e0008 */
[----:B-----5:R-:W-:Y:S05]  /*132d0*/  WARPSYNC.COLLECTIVE R15, `(.L_x_319) ;  /* 0x000000000f087348 */ /* 0x020fea0003c00000 */
[----:B------:R0:W1:Y:S02]  /*132e0*/  SHFL.IDX P6, R14, R13, R12, R11 ;  /* 0x0000000c0d0e7389 */ /* 0x00006400000c000b */
[----:B01---5:R-:W-:Y:S01]  /*132f0*/  ENDCOLLECTIVE ;  /* 0x000000000000791b */ /* 0x023fe20003800000 */
.L_x_319:
[----:B------:R-:W-:Y:S05]  /*13300*/  BSYNC B0 ;  /* 0x0000000000007941 */ /* 0x000fea0003800000 */
.L_x_318:
[----:B------:R-:W-:Y:S05]  /*13310*/  BRA `(.L_x_320) ;  /* 0xffffffc0000c7947 */ /* 0x000fea000383ffff */
.L_x_253:
[----:B0-----:R0:W1:Y:S02]  /*13320*/  SYNCS.PHASECHK.TRANS64.TRYWAIT P0, [R5+URZ+0x38840], R2 ;  /* 0x03884002050075a7 */ /* 0x001064000800017f */
[----:B-1----:R-:W-:Y:S05]  /*13330*/  @!P0 NANOSLEEP.SYNCS 0x989680 ;  /* 0x009896800000895d */ /* 0x002fea0003900000 */
[----:B------:R-:W1:Y:S02]  /*13340*/  @!P0 SYNCS.PHASECHK.TRANS64 P0, [R5+URZ+0x38840], R2 ;  /* 0x03884002050085a7 */ /* 0x000e64000800007f */
[----:B-1----:R-:W-:Y:S05]  /*13350*/  @!P0 BRA `(.L_x_253) ;  /* 0xfffffffc00f08947 */ /* 0x002fea000383ffff */
[----:B------:R-:W-:Y:S05]  /*13360*/  BRA `(.L_x_321) ;  /* 0xffffffc000807947 */ /* 0x000fea000383ffff */
.L_x_254:
[----:B------:R-:W-:Y:S01]  /*13370*/  BSSY B0, `(.L_x_322) ;  /* 0x0000008000007945 */ /* 0x000fe20003800000 */
[----:B------:R-:W-:Y:S01]  /*13380*/  IMAD.MOV.U32 R13, RZ, RZ, R6 ;  /* 0x000000ffff0d7224 */ /* 0x000fe200078e0006 */
[----:B------:R-:W-:Y:S01]  /*13390*/  MOV R11, 0x181f ;  /* 0x0000181f000b7802 */ /* 0x000fe20000000f00 */
[----:B------:R-:W-:Y:S02]  /*133a0*/  IMAD.MOV.U32 R12, RZ, RZ, RZ ;  /* 0x000000ffff0c7224 */ /* 0x000fe400078e00ff */
[----:B------:R-:W-:-:S07]  /*133b0*/  IMAD.MOV.U32 R15, RZ, RZ, -0x1 ;  /* 0xffffffffff0f7424 */ /* 0x000fce00078e00ff */
[----:B------:R-:W-:Y:S05]  /*133c0*/  WARPSYNC.COLLECTIVE R15, `(.L_x_323) ;  /* 0x000000000f087348 */ /* 0x000fea0003c00000 */
[----:B------:R0:W1:Y:S02]  /*133d0*/  SHFL.IDX P6, R14, R13, R12, R11 ;  /* 0x0000000c0d0e7389 */ /* 0x00006400000c000b */
[----:B01----:R-:W-:Y:S01]  /*133e0*/  ENDCOLLECTIVE ;  /* 0x000000000000791b */ /* 0x003fe20003800000 */
.L_x_323:
[----:B------:R-:W-:Y:S05]  /*133f0*/  BSYNC B0 ;  /* 0x0000000000007941 */ /* 0x000fea0003800000 */
.L_x_322:
[----:B------:R-:W-:Y:S01]  /*13400*/  IMAD.MOV.U32 R13, RZ, RZ, R0 ;  /* 0x000000ffff0d7224 */ /* 0x000fe200078e0000 */
[C---:B------:R-:W-:Y:S01]  /*13410*/  LOP3.LUT P5, RZ, R23.reuse, 0x10, RZ, 0xc0, !PT ;  /* 0x0000001017ff7812 */ /* 0x040fe200078ac0ff */
[----:B------:R-:W-:Y:S01]  /*13420*/  IMAD.MOV.U32 R12, RZ, RZ, RZ ;  /* 0x000000ffff0c7224 */ /* 0x000fe200078e00ff */
[C---:B------:R-:W-:Y:S01]  /*13430*/  LOP3.LUT P4, RZ, R23.reuse, 0x8, RZ, 0xc0, !PT ;  /* 0x0000000817ff7812 */ /* 0x040fe2000788c0ff */
[----:B------:R-:W-:Y:S01]  /*13440*/  IMAD.MOV.U32 R11, RZ, RZ, 0x181f ;  /* 0x0000181fff0b7424 */ /* 0x000fe200078e00ff */
[C---:B------:R-:W-:Y:S01]  /*13450*/  LOP3.LUT P3, RZ, R23.reuse, 0x4, RZ, 0xc0, !PT ;  /* 0x0000000417ff7812 */ /* 0x040fe2000786c0ff */
[----:B------:R-:W-:Y:S01]  /*13460*/  IMAD.MOV.U32 R15, RZ, RZ, -0x1 ;  /* 0xffffffffff0f7424 */ /* 0x000fe200078e00ff */
[----:B------:R-:W-:Y:S01]  /*13470*/  LOP3.LUT P2, RZ, R23, 0x2, RZ, 0xc0, !PT ;  /* 0x0000000217ff7812 */ /* 0x000fe2000784c0ff */
[----:B------:R-:W-:Y:S02]  /*13480*/  IMAD.MOV.U32 R2, RZ, RZ, R14 ;  /* 0x000000ffff027224 */ /* 0x000fe400078e000e */
[----:B------:R-:W-:-:S10]  /*13490*/  @P0 IMAD R9, R7, 0x2, R22 ;  /* 0x0000000207090824 */ /* 0x000fd400078e0216 */
[----:B------:R-:W-:Y:S05]  /*134a0*/  WARPSYNC.COLLECTIVE R15, `(.L_x_324) ;  /* 0x000000000f087348 */ /* 0x000fea0003c00000 */
[----:B------:R0:W1:Y:S02]  /*134b0*/  SHFL.IDX P6, R14, R13, R12, R11 ;  /* 0x0000000c0d0e7389 */ /* 0x00006400000c000b */
[----:B01----:R-:W-:Y:S01]  /*134c0*/  ENDCOLLECTIVE ;  /* 0x000000000000791b */ /* 0x003fe20003800000 */
.L_x_324:
[----:B------:R-:W-:Y:S02]  /*134d0*/  IMAD.MOV.U32 R13, RZ, RZ, R6 ;  /* 0x000000ffff0d7224 */ /* 0x000fe400078e0006 */
[----:B------:R-:W-:Y:S01]  /*134e0*/  IMAD.MOV.U32 R12, RZ, RZ, 0x1 ;  /* 0x00000001ff0c7424 */ /* 0x000fe200078e00ff */
[----:B------:R-:W-:-:S07]  /*134f0*/  MOV R3, R14 ;  /* 0x0000000e00037202 */ /* 0x000fce0000000f00 */
[----:B------:R-:W-:Y:S05]  /*13500*/  WARPSYNC.COLLECTIVE R15, `(.L_x_325) ;  /* 0x000000000f087348 */ /* 0x000fea0003c00000 */
[----:B------:R0:W1:Y:S02]  /*13510*/  SHFL.IDX P6, R14, R13, R12, R11 ;  /* 0x0000000c0d0e7389 */ /* 0x00006400000c000b */
[----:B01----:R-:W-:Y:S01]  /*13520*/  ENDCOLLECTIVE ;  /* 0x000000000000791b */ /* 0x003fe20003800000 */
.L_x_325:
[----:B------:R-:W-:-:S05]  /*13530*/  @P0 LEA R3, P1, R33, R3, 0x1 ;  /* 0x0000000321030211 */ /* 0x000fca00078208ff */
[----:B------:R-:W-:-:S05]  /*13540*/  @P0 IMAD.X R2, RZ, RZ, R2, P1 ;  /* 0x000000ffff020224 */ /* 0x000fca00008e0602 */
[----:B------:R-:W-:Y:S01]  /*13550*/  @P0 LOP3.LUT R3, R3, R2, RZ, 0x3c, !PT ;  /* 0x0000000203030212 */ /* 0x000fe200078e3cff */
[----:B------:R-:W-:-:S03]  /*13560*/  IMAD.MOV.U32 R13, RZ, RZ, R0 ;  /* 0x000000ffff0d7224 */ /* 0x000fc600078e0000 */
[----:B------:R-:W-:-:S04]  /*13570*/  @P0 LOP3.LUT R2, R3, R2, RZ, 0x3c, !PT ;  /* 0x0000000203020212 */ /* 0x000fc800078e3cff */
[----:B------:R-:W-:Y:S01]  /*13580*/  @P0 LOP3.LUT R3, R3, R2, RZ, 0x3c, !PT ;  /* 0x0000000203030212 */ /* 0x000fe200078e3cff */
[----:B------:R-:W-:-:S04]  /*13590*/  IMAD.MOV.U32 R8, RZ, RZ, R14 ;  /* 0x000000ffff087224 */ /* 0x000fc800078e000e */
[----:B------:R-:W-:Y:S01]  /*135a0*/  @!PT LDS RZ, [RZ] ;  /* 0x00000000fffff984 */ /* 0x000fe20000000800 */
[----:B------:R-:W-:Y:S01]  /*135b0*/  @!PT LDS RZ, [RZ] ;  /* 0x00000000fffff984 */ /* 0x000fe20000000800 */
[----:B------:R-:W-:Y:S01]  /*135c0*/  @!PT LDS RZ, [RZ] ;  /* 0x00000000fffff984 */ /* 0x000fe20000000800 */
[----:B------:R0:W-:Y:S03]  /*135d0*/  @P0 LDGSTS.E.BYPASS.LTC128B.128 [R9+0x24400], desc[UR36][R2.64], !P5 ;  /* 0x2440000002090fae */ /* 0x0001e6000e901d64 */
[----:B0-----:R-:W-:Y:S05]  /*135e0*/  WARPSYNC.COLLECTIVE R15, `(.L_x_326) ;  /* 0x000000000f087348 */ /* 0x001fea0003c00000 */
[----:B------:R1:W2:Y:S02]  /*135f0*/  SHFL.IDX P6, R14, R13, R12, R11 ;  /* 0x0000000c0d0e7389 */ /* 0x0002a400000c000b */
[----:B012---:R-:W-:Y:S01]  /*13600*/  ENDCOLLECTIVE ;  /* 0x000000000000791b */ /* 0x007fe20003800000 */
.L_x_326:
[----:B------:R-:W-:Y:S01]  /*13610*/  @!PT LDS RZ, [RZ] ;  /* 0x00000000fffff984 */ /* 0x000fe20000000800 */
[----:B------:R-:W-:Y:S01]  /*13620*/  @!PT LDS RZ, [RZ] ;  /* 0x00000000fffff984 */ /* 0x000fe20000000800 */
[----:B------:R-:W-:Y:S01]  /*13630*/  @!PT LDS RZ, [RZ] ;  /* 0x00000000fffff984 */ /* 0x000fe20000000800 */
[----:B------:R-:W-:Y:S04]  /*13640*/  @P0 LDGSTS.E.BYPASS.LTC128B.128 [R9+0x26c00], desc[UR36][R2.64+0x80], !P4 ;  /* 0x26c0008002090fae */ /* 0x000fe8000e101d64 */
[----:B------:R-:W-:Y:S04]  /*13650*/  @P0 LDGSTS.E.BYPASS.LTC128B.128 [R9+0x29400], desc[UR36][R2.64+0x100], !P3 ;  /* 0x2940010002090fae */ /* 0x000fe8000d901d64 */
[----:B------:R0:W-:Y:S01]  /*13660*/  @P0 LDGSTS.E.BYPASS.LTC128B.128 [R9+0x2bc00], desc[UR36][R2.64+0x180], !P2 ;  /* 0x2bc0018002090fae */ /* 0x0001e2000d101d64 */
[----:B------:R-:W-:Y:S01]  /*13670*/  ISETP.GE.AND P0, PT, R4, 0x11, PT ;  /* 0x000000110400780c */ /* 0x000fe20003f06270 */
[----:B------:R-:W-:-:S02]  /*13680*/  IMAD.MOV.U32 R13, RZ, RZ, R6 ;  /* 0x000000ffff0d7224 */ /* 0x000fc400078e0006 */
[----:B------:R-:W-:Y:S01]  /*13690*/  IMAD.MOV.U32 R12, RZ, RZ, 0x2 ;  /* 0x00000002ff0c7424 */ /* 0x000fe200078e00ff */
[----:B0-----:R-:W-:-:S09]  /*136a0*/  MOV R2, R14 ;  /* 0x0000000e00027202 */ /* 0x001fd20000000f00 */
[----:B------:R-:W-:Y:S05]  /*136b0*/  WARPSYNC.COLLECTIVE R15, `(.L_x_327) ;  /* 0x000000000f087348 */ /* 0x000fea0003c00000 */
[----:B------:R0:W1:Y:S02]  /*136c0*/  SHFL.IDX P6, R14, R13, R12, R11 ;  /* 0x0000000c0d0e7389 */ /* 0x00006400000c000b */
[----:B01----:R-:W-:Y:S01]  /*136d0*/  ENDCOLLECTIVE ;  /* 0x000000000000791b */ /* 0x003fe20003800000 */
.L_x_327:
[----:B------:R-:W-:Y:S01]  /*136e0*/  @P0 IMAD R21, R7, 0x2, R22 ;  /* 0x0000000207150824 */ /* 0x000fe200078e0216 */
[----:B------:R-:W-:-:S05]  /*136f0*/  @P0 LEA R2, P1, R33, R2, 0x1 ;  /* 0x0000000221020211 */ /* 0x000fca00078208ff */
[----:B------:R-:W-:-:S05]  /*13700*/  @P0 IMAD.X R3, RZ, RZ, R8, P1 ;  /* 0x000000ffff030224 */ /* 0x000fca00008e0608 */
[----:B------:R-:W-:Y:S01]  /*13710*/  @!PT LDS RZ, [RZ] ;  /* 0x00000000fffff984 */ /* 0x000fe20000000800 */
[----:B------:R-:W-:Y:S01]  /*13720*/  @!PT LDS RZ, [RZ] ;  /* 0x00000000fffff984 */ /* 0x000fe20000000800 */
[----:B------:R-:W-:Y:S01]  /*13730*/  @!PT LDS RZ, [RZ] ;  /* 0x00000000fffff984 */ /* 0x000fe20000000800 */
[----:B------:R0:W-:Y:S01]  /*13740*/  @P0 LDGSTS.E.BYPASS.LTC128B.128 [R21+0x24c00], desc[UR36][R2.64], !P5 ;  /* 0x24c0000002150fae */ /* 0x0001e2000e901d64 */
[----:B------:R-:W-:-:S03]  /*13750*/  IMAD.MOV.U32 R13, RZ, RZ, R0 ;  /* 0x000000ffff0d7224 */ /* 0x000fc600078e0000 */
[----:B------:R0:W-:Y:S04]  /*13760*/  @P0 LDGSTS.E.BYPASS.LTC128B.128 [R21+0x27400], desc[UR36][R2.64+0x80], !P4 ;  /* 0x2740008002150fae */ /* 0x0001e8000e101d64 */
[----:B------:R0:W-:Y:S01]  /*13770*/  @P0 LDGSTS.E.BYPASS.LTC128B.128 [R21+0x29c00], desc[UR36][R2.64+0x100], !P3 ;  /* 0x29c0010002150fae */ /* 0x0001e2000d901d64 */
[----:B------:R-:W-:-:S03]  /*13780*/  IMAD.MOV.U32 R8, RZ, RZ, R14 ;  /* 0x000000ffff087224 */ /* 0x000fc600078e000e */
[----:B------:R0:W-:Y:S01]  /*13790*/  @P0 LDGSTS.E.BYPASS.LTC128B.128 [R21+0x2c400], desc[UR36][R2.64+0x180], !P2 ;  /* 0x2c40018002150fae */ /* 0x0001e2000d101d64 */
[----:B------:R-:W-:-:S13]  /*137a0*/  ISETP.GE.AND P0, PT, R4, 0x21, PT ;  /* 0x000000210400780c */ /* 0x000fda0003f06270 */
[----:B0-----:R-:W-:Y:S05]  /*137b0*/  WARPSYNC.COLLECTIVE R15, `(.L_x_328) ;  /* 0x000000000f087348 */ /* 0x001fea0003c00000 */
[----:B------:R1:W2:Y:S02]  /*137c0*/  SHFL.IDX P6, R14, R13, R12, R11 ;  /* 0x0000000c0d0e7389 */ /* 0x0002a400000c000b */
[----:B012---:R-:W-:Y:S01]  /*137d0*/  ENDCOLLECTIVE ;  /* 0x000000000000791b */ /* 0x007fe20003800000 */
.L_x_328:
[----:B------:R-:W-:Y:S02]  /*137e0*/  @P0 IMAD R9, R7, 0x2, R22 ;  /* 0x0000000207090824 */ /* 0x000fe400078e0216 */
[----:B------:R-:W-:Y:S02]  /*137f0*/  IMAD.MOV.U32 R13, RZ, RZ, R6 ;  /* 0x000000ffff0d7224 */ /* 0x000fe400078e0006 */
[----:B------:R-:W-:Y:S01]  /*13800*/  IMAD.MOV.U32 R12, RZ, RZ, 0x3 ;  /* 0x00000003ff0c7424 */ /* 0x000fe200078e00ff */
[----:B------:R-:W-:-:S07]  /*13810*/  MOV R2, R14 ;  /* 0x0000000e00027202 */ /* 0x000fce0000000f00 */
[----:B------:R-:W-:Y:S05]  /*13820*/  WARPSYNC.COLLECTIVE R15, `(.L_x_329) ;  /* 0x000000000f087348 */ /* 0x000fea0003c00000 */
[----:B------:R0:W1:Y:S02]  /*13830*/  SHFL.IDX P6, R14, R13, R12, R11 ;  /* 0x0000000c0d0e7389 */ /* 0x00006400000c000b */
[----:B01----:R-:W-:Y:S01]  /*13840*/  ENDCOLLECTIVE ;  /* 0x000000000000791b */ /* 0x003fe20003800000 */
.L_x_329:
        /* <DEDUP_REMOVED lines=15> */
.L_x_330:
[----:B------:R-:W-:Y:S02]  /*13940*/  @P0 IMAD R21, R7, 0x2, R22 ;  /* 0x0000000207150824 */ /* 0x000fe400078e0216 */
[----:B------:R-:W-:Y:S02]  /*13950*/  IMAD.MOV.U32 R13, RZ, RZ, R6 ;  /* 0x000000ffff0d7224 */ /* 0x000fe400078e0006 */
[----:B------:R-:W-:Y:S01]  /*13960*/  IMAD.MOV.U32 R12, RZ, RZ, 0x4 ;  /* 0x00000004ff0c7424 */ /* 0x000fe200078e00ff */
[----:B------:R-:W-:-:S07]  /*13970*/  MOV R2, R14 ;  /* 0x0000000e00027202 */ /* 0x000fce0000000f00 */
[----:B------:R-:W-:Y:S05]  /*13980*/  WARPSYNC.COLLECTIVE R15, `(.L_x_331) ;  /* 0x000000000f087348 */ /* 0x000fea0003c00000 */
[----:B------:R0:W1:Y:S02]  /*13990*/  SHFL.IDX P6, R14, R13, R12, R11 ;  /* 0x0000000c0d0e7389 */ /* 0x00006400000c000b */
[----:B01----:R-:W-:Y:S01]  /*139a0*/  ENDCOLLECTIVE ;  /* 0x000000000000791b */ /* 0x003fe20003800000 */
.L_x_331:
        /* <DEDUP_REMOVED lines=10> */
[----:B------:R0:W-:Y:S04]  /*13a50*/  @P0 LDGSTS.E.BYPASS.LTC128B.128 [R21+0x2d400], desc[UR36][R2.64+0x180], !P2 ;  /* 0x2d40018002150fae */ /* 0x0001e8000d101d64 */
[----:B0-----:R-:W-:Y:S05]  /*13a60*/  WARPSYNC.COLLECTIVE R15, `(.L_x_332) ;  /* 0x000000000f087348 */ /* 0x001fea0003c00000 */
[----:B------:R1:W2:Y:S02]  /*13a70*/  SHFL.IDX P6, R14, R13, R12, R11 ;  /* 0x0000000c0d0e7389 */ /* 0x0002a400000c000b */
[----:B012---:R-:W-:Y:S01]  /*13a80*/  ENDCOLLECTIVE ;  /* 0x000000000000791b */ /* 0x007fe20003800000 */
.L_x_332:
[----:B------:R-:W-:Y:S01]  /*13a90*/  MOV R0, R14 ;  /* 0x0000000e00007202 */ /* 0x000fe20000000f00 */
[----:B------:R-:W-:Y:S06]  /*13aa0*/  BRA `(.L_x_333) ;  /* 0xffffffbc00e47947 */ /* 0x000fec000383ffff */
.L_x_261:
[----:B------:R-:W-:Y:S01]  /*13ab0*/  IMAD.MOV.U32 R13, RZ, RZ, R4 ;  /* 0x000000ffff0d7224 */ /* 0x000fe200078e0004 */
[----:B------:R-:W-:Y:S01]  /*13ac0*/  IADD3 R0, R9, R0, RZ ;  /* 0x0000000009007210 */ /* 0x000fe20007ffe0ff */
[----:B------:R-:W-:Y:S02]  /*13ad0*/  IMAD.MOV.U32 R12, RZ, RZ, RZ ;  /* 0x000000ffff0c7224 */ /* 0x000fe400078e00ff */
[----:B------:R-:W-:Y:S02]  /*13ae0*/  IMAD.MOV.U32 R11, RZ, RZ, 0x181f ;  /* 0x0000181fff0b7424 */ /* 0x000fe400078e00ff */
[----:B------:R-:W-:Y:S02]  /*13af0*/  IMAD.MOV.U32 R15, RZ, RZ, -0x1 ;  /* 0xffffffffff0f7424 */ /* 0x000fe400078e00ff */
[----:B-----5:R-:W-:Y:S02]  /*13b00*/  IMAD R6, R10, R6, RZ ;  /* 0x000000060a067224 */ /* 0x020fe400078e02ff */
[----:B------:R-:W-:-:S07]  /*13b10*/  VIADD R7, R0, 0x10 ;  /* 0x0000001000077836 */ /* 0x000fce0000000000 */
[----:B------:R-:W-:Y:S05]  /*13b20*/  WARPSYNC.COLLECTIVE R15, `(.L_x_334) ;  /* 0x000000000f087348 */ /* 0x000fea0003c00000 */
[----:B------:R0:W1:Y:S02]  /*13b30*/  SHFL.IDX P6, R14, R13, R12, R11 ;  /* 0x0000000c0d0e7389 */ /* 0x00006400000c000b */
[----:B01----:R-:W-:Y:S01]  /*13b40*/  ENDCOLLECTIVE ;  /* 0x000000000000791b */ /* 0x003fe20003800000 */
.L_x_334:
[----:B------:R-:W-:Y:S01]  /*13b50*/  ISETP.GE.AND P0, PT, R0, R6, PT ;  /* 0x000000060000720c */ /* 0x000fe20003f06270 */
[----:B------:R-:W-:Y:S02]  /*13b60*/  IMAD.MOV.U32 R13, RZ, RZ, R5 ;  /* 0x000000ffff0d7224 */ /* 0x000fe400078e0005 */
[----:B------:R-:W-:-:S10]  /*13b70*/  IMAD.MOV.U32 R2, RZ, RZ, R14 ;  /* 0x000000ffff027224 */ /* 0x000fd400078e000e */
[----:B------:R-:W-:Y:S05]  /*13b80*/  WARPSYNC.COLLECTIVE R15, `(.L_x_335) ;  /* 0x000000000f087348 */ /* 0x000fea0003c00000 */
[----:B------:R0:W1:Y:S02]  /*13b90*/  SHFL.IDX P6, R14, R13, R12, R11 ;  /* 0x0000000c0d0e7389 */ /* 0x00006400000c000b */
[----:B01----:R-:W-:Y:S01]  /*13ba0*/  ENDCOLLECTIVE ;  /* 0x000000000000791b */ /* 0x003fe20003800000 */
.L_x_335:
        /* <DEDUP_REMOVED lines=8> */
.L_x_336:
[----:B------:R-:W-:Y:S01]  /*13c30*/  @!PT LDS RZ, [RZ] ;  /* 0x00000000fffff984 */ /* 0x000fe20000000800 */
[----:B------:R-:W-:Y:S01]  /*13c40*/  @!PT LDS RZ, [RZ] ;  /* 0x00000000fffff984 */ /* 0x000fe20000000800 */
[----:B------:R-:W-:Y:S01]  /*13c50*/  @!PT LDS RZ, [RZ] ;  /* 0x00000000fffff984 */ /* 0x000fe20000000800 */
[----:B------:R-:W-:Y:S04]  /*13c60*/  @!P0 LDGSTS.E.BYPASS.LTC128B.128 [R34+0x14400], desc[UR36][R2.64], !P4 ;  /* 0x1440000002228fae */ /* 0x000fe8000e101d64 */
[----:B------:R-:W-:Y:S04]  /*13c70*/  @!P0 LDGSTS.E.BYPASS.LTC128B.128 [R34+0x18400], desc[UR36][R2.64+0x80], !P3 ;  /* 0x1840008002228fae */ /* 0x000fe8000d901d64 */
[----:B------:R-:W-:Y:S01]  /*13c80*/  @!P0 LDGSTS.E.BYPASS.LTC128B.128 [R34+0x1c400], desc[UR36][R2.64+0x100], !P2 ;  /* 0x1c40010002228fae */ /* 0x000fe2000d101d64 */
[----:B------:R-:W-:-:S03]  /*13c90*/  MOV R13, R5 ;  /* 0x00000005000d7202 */ /* 0x000fc60000000f00 */
[----:B------:R0:W-:Y:S01]  /*13ca0*/  @!P0 LDGSTS.E.BYPASS.LTC128B.128 [R34+0x20400], desc[UR36][R2.64+0x180], !P1 ;  /* 0x2040018002228fae */ /* 0x0001e2000c901d64 */
[----:B------:R-:W-:Y:S01]  /*13cb0*/  ISETP.GE.AND P0, PT, R7, R6, PT ;  /* 0x000000060700720c */ /* 0x000fe20003f06270 */
[----:B0-----:R-:W-:-:S12]  /*13cc0*/  IMAD.MOV.U32 R2, RZ, RZ, R14 ;  /* 0x000000ffff027224 */ /* 0x001fd800078e000e */
[----:B------:R-:W-:Y:S05]  /*13cd0*/  WARPSYNC.COLLECTIVE R15, `(.L_x_337) ;  /* 0x000000000f087348 */ /* 0x000fea0003c00000 */
[----:B------:R0:W1:Y:S02]  /*13ce0*/  SHFL.IDX P6, R14, R13, R12, R11 ;  /* 0x0000000c0d0e7389 */ /* 0x00006400000c000b */
[----:B01----:R-:W-:Y:S01]  /*13cf0*/  ENDCOLLECTIVE ;  /* 0x000000000000791b */ /* 0x003fe20003800000 */
.L_x_337:
        /* <DEDUP_REMOVED lines=8> */
.L_x_338:
[----:B------:R-:W-:Y:S02]  /*13d80*/  @!P0 IMAD.MOV.U32 R3, RZ, RZ, R7 ;  /* 0x000000ffff038224 */ /* 0x000fe400078e0007 */
[----:B------:R-:W-:-:S03]  /*13d90*/  VIADD R7, R0, 0x20 ;  /* 0x0000002000077836 */ /* 0x000fc60000000000 */
[----:B------:R-:W-:Y:S01]  /*13da0*/  @!PT LDS RZ, [RZ] ;  /* 0x00000000fffff984 */ /* 0x000fe20000000800 */
[----:B------:R-:W-:Y:S01]  /*13db0*/  @!PT LDS RZ, [RZ] ;  /* 0x00000000fffff984 */ /* 0x000fe20000000800 */
[----:B------:R-:W-:Y:S01]  /*13dc0*/  @!PT LDS RZ, [RZ] ;  /* 0x00000000fffff984 */ /* 0x000fe20000000800 */
[----:B------:R-:W-:Y:S04]  /*13dd0*/  @!P0 LDGSTS.E.BYPASS.LTC128B.128 [R34+0x14c00], desc[UR36][R2.64], !P4 ;  /* 0x14c0000002228fae */ /* 0x000fe8000e101d64 */
[----:B------:R-:W-:Y:S01]  /*13de0*/  @!P0 LDGSTS.E.BYPASS.LTC128B.128 [R34+0x18c00], desc[UR36][R2.64+0x80], !P3 ;  /* 0x18c0008002228fae */ /* 0x000fe2000d901d64 */
[----:B------:R-:W-:-:S03]  /*13df0*/  IMAD.MOV.U32 R13, RZ, RZ, R5 ;  /* 0x000000ffff0d7224 */ /* 0x000fc600078e0005 */
[----:B------:R-:W-:Y:S04]  /*13e00*/  @!P0 LDGSTS.E.BYPASS.LTC128B.128 [R34+0x1cc00], desc[UR36][R2.64+0x100], !P2 ;  /* 0x1cc0010002228fae */ /* 0x000fe8000d101d64 */
[----:B------:R0:W-:Y:S01]  /*13e10*/  @!P0 LDGSTS.E.BYPASS.LTC128B.128 [R34+0x20c00], desc[UR36][R2.64+0x180], !P1 ;  /* 0x20c0018002228fae */ /* 0x0001e2000c901d64 */
[----:B------:R-:W-:Y:S02]  /*13e20*/  ISETP.GE.AND P0, PT, R7, R6, PT ;  /* 0x000000060700720c */ /* 0x000fe40003f06270 */
[----:B0-----:R-:W-:-:S11]  /*13e30*/  MOV R2, R14 ;  /* 0x0000000e00027202 */ /* 0x001fd60000000f00 */
[----:B------:R-:W-:Y:S05]  /*13e40*/  WARPSYNC.COLLECTIVE R15, `(.L_x_339) ;  /* 0x000000000f087348 */ /* 0x000fea0003c00000 */
[----:B------:R0:W1:Y:S02]  /*13e50*/  SHFL.IDX P6, R14, R13, R12, R11 ;  /* 0x0000000c0d0e7389 */ /* 0x00006400000c000b */
[----:B01----:R-:W-:Y:S01]  /*13e60*/  ENDCOLLECTIVE ;  /* 0x000000000000791b */ /* 0x003fe20003800000 */
.L_x_339:
[----:B------:R-:W-:Y:S01]  /*13e70*/  IMAD.MOV.U32 R13, RZ, RZ, R4 ;  /* 0x000000ffff0d7224 */ /* 0x000fe200078e0004 */
[----:B------:R-:W-:Y:S02]  /*13e80*/  MOV R12, 0x3 ;  /* 0x00000003000c7802 */ /* 0x000fe40000000f00 */
[----:B------:R-:W-:-:S05]  /*13e90*/  @!P0 LEA R14, P5, R33, R14, 0x1 ;  /* 0x0000000e210e8211 */ /* 0x000fca00078a08ff */
[----:B------:R-:W-:Y:S02]  /*13ea0*/  @!P0 IMAD.X R7, RZ, RZ, R2, P5 ;  /* 0x000000ffff078224 */ /* 0x000fe400028e0602 */
[----:B------:R-:W-:-:S07]  /*13eb0*/  @!P0 IMAD.MOV.U32 R2, RZ, RZ, R14 ;  /* 0x000000ffff028224 */ /* 0x000fce00078e000e */
[----:B------:R-:W-:Y:S05]  /*13ec0*/  WARPSYNC.COLLECTIVE R15, `(.L_x_340) ;  /* 0x000000000f087348 */ /* 0x000fea0003c00000 */
[----:B------:R0:W1:Y:S02]  /*13ed0*/  SHFL.IDX P6, R14, R13, R12, R11 ;  /* 0x0000000c0d0e7389 */ /* 0x00006400000c000b */
[----:B01----:R-:W-:Y:S01]  /*13ee0*/  ENDCOLLECTIVE ;  /* 0x000000000000791b */ /* 0x003fe20003800000 */
.L_x_340:
        /* <DEDUP_REMOVED lines=10> */
[----:B------:R-:W-:Y:S01]  /*13f90*/  ISETP.GE.AND P0, PT, R7, R6, PT ;  /* 0x000000060700720c */ /* 0x000fe20003f06270 */
[----:B0-----:R-:W-:-:S12]  /*13fa0*/  IMAD.MOV.U32 R2, RZ, RZ, R14 ;  /* 0x000000ffff027224 */ /* 0x001fd800078e000e */
[----:B------:R-:W-:Y:S05]  /*13fb0*/  WARPSYNC.COLLECTIVE R15, `(.L_x_341) ;  /* 0x000000000f087348 */ /* 0x000fea0003c00000 */
[----:B------:R0:W1:Y:S02]  /*13fc0*/  SHFL.IDX P6, R14, R13, R12, R11 ;  /* 0x0000000c0d0e7389 */ /* 0x00006400000c000b */
[----:B01----:R-:W-:Y:S01]  /*13fd0*/  ENDCOLLECTIVE ;  /* 0x000000000000791b */ /* 0x003fe20003800000 */
.L_x_341:
[----:B------:R-:W-:Y:S01]  /*13fe0*/  MOV R13, R4 ;  /* 0x00000004000d7202 */ /* 0x000fe20000000f00 */
[----:B------:R-:W-:Y:S01]  /*13ff0*/  IMAD.MOV.U32 R12, RZ, RZ, 0x4 ;  /* 0x00000004ff0c7424 */ /* 0x000fe200078e00ff */
[----:B------:R-:W-:-:S05]  /*14000*/  @!P0 LEA R14, P5, R33, R14, 0x1 ;  /* 0x0000000e210e8211 */ /* 0x000fca00078a08ff */
[----:B------:R-:W-:Y:S02]  /*14010*/  @!P0 IMAD.X R7, RZ, RZ, R2, P5 ;  /* 0x000000ffff078224 */ /* 0x000fe400028e0602 */
[----:B------:R-:W-:-:S07]  /*14020*/  @!P0 IMAD.MOV.U32 R2, RZ, RZ, R14 ;  /* 0x000000ffff028224 */ /* 0x000fce00078e000e */
[----:B------:R-:W-:Y:S05]  /*14030*/  WARPSYNC.COLLECTIVE R15, `(.L_x_342) ;  /* 0x000000000f087348 */ /* 0x000fea0003c00000 */
[----:B------:R0:W1:Y:S02]  /*14040*/  SHFL.IDX P6, R14, R13, R12, R11 ;  /* 0x0000000c0d0e7389 */ /* 0x00006400000c000b */
[----:B01----:R-:W-:Y:S01]  /*14050*/  ENDCOLLECTIVE ;  /* 0x000000000000791b */ /* 0x003fe20003800000 */
.L_x_342:
        /* <DEDUP_REMOVED lines=15> */
.L_x_343:
        /* <DEDUP_REMOVED lines=8> */
.L_x_344:
[----:B------:R-:W-:Y:S01]  /*141d0*/  @!P0 IMAD.MOV.U32 R3, RZ, RZ, R7 ;  /* 0x000000ffff038224 */ /* 0x000fe200078e0007 */
[----:B------:R-:W-:-:S04]  /*141e0*/  IADD3 R7, R0, 0x50, RZ ;  /* 0x0000005000077810 */ /* 0x000fc80007ffe0ff */
        /* <DEDUP_REMOVED lines=13> */
.L_x_345:
        /* <DEDUP_REMOVED lines=8> */
.L_x_346:
[----:B------:R-:W-:Y:S01]  /*14340*/  @!P0 MOV R3, R7 ;  /* 0x0000000700038202 */ /* 0x000fe20000000f00 */
[----:B------:R-:W-:-:S04]  /*14350*/  VIADD R7, R0, 0x60 ;  /* 0x0000006000077836 */ /* 0x000fc80000000000 */
        /* <DEDUP_REMOVED lines=13> */
.L_x_347:
[----:B------:R-:W-:Y:S02]  /*14430*/  IMAD.MOV.U32 R13, RZ, RZ, R4 ;  /* 0x000000ffff0d7224 */ /* 0x000fe400078e0004 */
[----:B------:R-:W-:Y:S01]  /*14440*/  IMAD.MOV.U32 R12, RZ, RZ, 0x7 ;  /* 0x00000007ff0c7424 */ /* 0x000fe200078e00ff */
[----:B------:R-:W-:-:S05]  /*14450*/  @!P0 LEA R14, P5, R33, R14, 0x1 ;  /* 0x0000000e210e8211 */ /* 0x000fca00078a08ff */
[----:B------:R-:W-:Y:S01]  /*14460*/  @!P0 IMAD.X R7, RZ, RZ, R2, P5 ;  /* 0x000000ffff078224 */ /* 0x000fe200028e0602 */
[----:B------:R-:W-:-:S07]  /*14470*/  @!P0 MOV R2, R14 ;  /* 0x0000000e00028202 */ /* 0x000fce0000000f00 */
[----:B------:R-:W-:Y:S05]  /*14480*/  WARPSYNC.COLLECTIVE R15, `(.L_x_348) ;  /* 0x000000000f087348 */ /* 0x000fea0003c00000 */
[----:B------:R0:W1:Y:S02]  /*14490*/  SHFL.IDX P6, R14, R13, R12, R11 ;  /* 0x0000000c0d0e7389 */ /* 0x00006400000c000b */
[----:B01----:R-:W-:Y:S01]  /*144a0*/  ENDCOLLECTIVE ;  /* 0x000000000000791b */ /* 0x003fe20003800000 */
.L_x_348:
[----:B------:R-:W-:-:S05]  /*144b0*/  @!P0 IMAD.MOV.U32 R3, RZ, RZ, R7 ;  /* 0x000000ffff038224 */ /* 0x000fca00078e0007 */
[----:B------:R-:W-:Y:S01]  /*144c0*/  @!PT LDS RZ, [RZ] ;  /* 0x00000000fffff984 */ /* 0x000fe20000000800 */
[----:B------:R-:W-:Y:S01]  /*144d0*/  @!PT LDS RZ, [RZ] ;  /* 0x00000000fffff984 */ /* 0x000fe20000000800 */
[----:B------:R-:W-:Y:S01]  /*144e0*/  @!PT LDS RZ, [RZ] ;  /* 0x00000000fffff984 */ /* 0x000fe20000000800 */
[----:B------:R0:W-:Y:S04]  /*144f0*/  @!P0 LDGSTS.E.BYPASS.LTC128B.128 [R34+0x17400], desc[UR36][R2.64], !P4 ;  /* 0x1740000002228fae */ /* 0x0001e8000e101d64 */
[----:B------:R0:W-:Y:S01]  /*14500*/  @!P0 LDGSTS.E.BYPASS.LTC128B.128 [R34+0x1b400], desc[UR36][R2.64+0x80], !P3 ;  /* 0x1b40008002228fae */ /* 0x0001e2000d901d64 */
[----:B------:R-:W-:-:S03]  /*14510*/  IMAD.MOV.U32 R13, RZ, RZ, R5 ;  /* 0x000000ffff0d7224 */ /* 0x000fc600078e0005 */
[----:B------:R0:W-:Y:S04]  /*14520*/  @!P0 LDGSTS.E.BYPASS.LTC128B.128 [R34+0x1f400], desc[UR36][R2.64+0x100], !P2 ;  /* 0x1f40010002228fae */ /* 0x0001e8000d101d64 */
[----:B------:R0:W-:Y:S01]  /*14530*/  @!P0 LDGSTS.E.BYPASS.LTC128B.128 [R34+0x23400], desc[UR36][R2.64+0x180], !P1 ;  /* 0x2340018002228fae */ /* 0x0001e2000c901d64 */
[----:B------:R-:W-:-:S07]  /*14540*/  IMAD.MOV.U32 R7, RZ, RZ, R14 ;  /* 0x000000ffff077224 */ /* 0x000fce00078e000e */
[----:B0-----:R-:W-:Y:S05]  /*14550*/  WARPSYNC.COLLECTIVE R15, `(.L_x_349) ;  /* 0x000000000f087348 */ /* 0x001fea0003c00000 */
[----:B------:R1:W2:Y:S02]  /*14560*/  SHFL.IDX P6, R14, R13, R12, R11 ;  /* 0x0000000c0d0e7389 */ /* 0x0002a400000c000b */
[----:B012---:R-:W-:Y:S01]  /*14570*/  ENDCOLLECTIVE ;  /* 0x000000000000791b */ /* 0x007fe20003800000 */
.L_x_349:
[----:B------:R-:W-:Y:S05]  /*14580*/  BRA `(.L_x_350) ;  /* 0xffffffc000707947 */ /* 0x000fea000383ffff */
.L_x_266:
[----:B0-----:R0:W3:Y:S02]  /*14590*/  SYNCS.PHASECHK.TRANS64.TRYWAIT P0, [R22+URZ+0x38820], R3 ;  /* 0x03882003160075a7 */ /* 0x0010e4000800017f */
[----:B---3--:R-:W-:Y:S05]  /*145a0*/  @!P0 NANOSLEEP.SYNCS 0x989680 ;  /* 0x009896800000895d */ /* 0x008fea0003900000 */
[----:B------:R-:W3:Y:S02]  /*145b0*/  @!P0 SYNCS.PHASECHK.TRANS64 P0, [R22+URZ+0x38820], R3 ;  /* 0x03882003160085a7 */ /* 0x000ee4000800007f */
[----:B---3--:R-:W-:Y:S05]  /*145c0*/  @!P0 BRA `(.L_x_266) ;  /* 0xfffffffc00f08947 */ /* 0x008fea000383ffff */
[----:B------:R-:W-:Y:S05]  /*145d0*/  BRA `(.L_x_351) ;  /* 0xffffffc000e47947 */ /* 0x000fea000383ffff */
.L_x_271:
[----:B0-----:R0:W1:Y:S02]  /*145e0*/  SYNCS.PHASECHK.TRANS64.TRYWAIT P0, [R6+URZ+0x38840], R3 ;  /* 0x03884003060075a7 */ /* 0x001064000800017f */
[----:B-1----:R-:W-:Y:S05]  /*145f0*/  @!P0 NANOSLEEP.SYNCS 0x989680 ;  /* 0x009896800000895d */ /* 0x002fea0003900000 */
[----:B------:R-:W1:Y:S02]  /*14600*/  @!P0 SYNCS.PHASECHK.TRANS64 P0, [R6+URZ+0x38840], R3 ;  /* 0x03884003060085a7 */ /* 0x000e64000800007f */
[----:B-1----:R-:W-:Y:S05]  /*14610*/  @!P0 BRA `(.L_x_271) ;  /* 0xfffffffc00f08947 */ /* 0x002fea000383ffff */
[----:B------:R-:W-:Y:S05]  /*14620*/  BRA `(.L_x_352) ;  /* 0xffffffc400d07947 */ /* 0x000fea000383ffff */
.L_x_272:
        /* <DEDUP_REMOVED lines=8> */
.L_x_354:
[----:B------:R-:W-:Y:S05]  /*146b0*/  BSYNC B1 ;  /* 0x0000000000017941 */ /* 0x000fea0003800000 */
.L_x_353:
[----:B------:R-:W-:Y:S01]  /*146c0*/  IMAD.MOV.U32 R13, RZ, RZ, R8 ;  /* 0x000000ffff0d7224 */ /* 0x000fe200078e0008 */
[----:B------:R-:W-:Y:S01]  /*146d0*/  MOV R15, 0xffffffff ;  /* 0xffffffff000f7802 */ /* 0x000fe20000000f00 */
[----:B------:R-:W-:Y:S01]  /*146e0*/  IMAD.MOV.U32 R12, RZ, RZ, RZ ;  /* 0x000000ffff0c7224 */ /* 0x000fe200078e00ff */
[----:B------:R-:W-:Y:S01]  /*146f0*/  LOP3.LUT R23, R23, 0xfffff7ff, RZ, 0xc0, !PT ;  /* 0xfffff7ff17177812 */ /* 0x000fe200078ec0ff */
[----:B------:R-:W-:Y:S02]  /*14700*/  IMAD.MOV.U32 R11, RZ, RZ, 0x181f ;  /* 0x0000181fff0b7424 */ /* 0x000fe400078e00ff */
[----:B------:R-:W-:Y:S01]  /*14710*/  IMAD.MOV.U32 R3, RZ, RZ, R14 ;  /* 0x000000ffff037224 */ /* 0x000fe200078e000e */
[----:B------:R-:W-:Y:S01]  /*14720*/  @P3 LOP3.LUT R23, R23, 0x800, RZ, 0xfc, !PT ;  /* 0x0000080017173812 */ /* 0x000fe200078efcff */
[----:B------:R-:W-:-:S07]  /*14730*/  IMAD.SHL.U32 R0, R33, 0x2, RZ ;  /* 0x0000000221007824 */ /* 0x000fce00078e00ff */
[----:B------:R-:W-:Y:S05]  /*14740*/  WARPSYNC.COLLECTIVE R15, `(.L_x_355) ;  /* 0x000000000f087348 */ /* 0x000fea0003c00000 */
[----:B------:R0:W1:Y:S02]  /*14750*/  SHFL.IDX P6, R14, R13, R12, R11 ;  /* 0x0000000c0d0e7389 */ /* 0x00006400000c000b */
[----:B01----:R-:W-:Y:S01]  /*14760*/  ENDCOLLECTIVE ;  /* 0x000000000000791b */ /* 0x003fe20003800000 */
.L_x_355:
[----:B------:R-:W-:Y:S01]  /*14770*/  IMAD R9, R9, 0x2, R22 ;  /* 0x0000000209097824 */ /* 0x000fe200078e0216 */
[C---:B------:R-:W-:Y:S02]  /*14780*/  LOP3.LUT P3, RZ, R23.reuse, 0x10, RZ, 0xc0, !PT ;  /* 0x0000001017ff7812 */ /* 0x040fe4000786c0ff */
[----:B------:R-:W-:-:S04]  /*14790*/  LOP3.LUT R23, R23, 0xfffffbff, RZ, 0xc0, !PT ;  /* 0xfffffbff17177812 */ /* 0x000fc800078ec0ff */
[----:B------:R-:W-:-:S04]  /*147a0*/  @P2 LOP3.LUT R23, R23, 0x400, RZ, 0xfc, !PT ;  /* 0x0000040017172812 */ /* 0x000fc800078efcff */
[C---:B------:R-:W-:Y:S01]  /*147b0*/  LOP3.LUT P2, RZ, R23.reuse, 0x8, RZ, 0xc0, !PT ;  /* 0x0000000817ff7812 */ /* 0x040fe2000784c0ff */
[----:B------:R-:W-:Y:S01]  /*147c0*/  IMAD.MOV.U32 R13, RZ, RZ, R10 ;  /* 0x000000ffff0d7224 */ /* 0x000fe200078e000a */
[----:B------:R-:W-:Y:S01]  /*147d0*/  LOP3.LUT R23, R23, 0xfffffdff, RZ, 0xc0, !PT ;  /* 0xfffffdff17177812 */ /* 0x000fe200078ec0ff */
[----:B------:R-:W-:-:S03]  /*147e0*/  IMAD.MOV.U32 R12, RZ, RZ, 0x1 ;  /* 0x00000001ff0c7424 */ /* 0x000fc600078e00ff */
[----:B------:R-:W-:-:S04]  /*147f0*/  @P1 LOP3.LUT R23, R23, 0x200, RZ, 0xfc, !PT ;  /* 0x0000020017171812 */ /* 0x000fc800078efcff */
[----:B------:R-:W-:Y:S01]  /*14800*/  LOP3.LUT P1, RZ, R23, 0x4, RZ, 0xc0, !PT ;  /* 0x0000000417ff7812 */ /* 0x000fe2000782c0ff */
[----:B------:R-:W-:-:S12]  /*14810*/  IMAD.MOV.U32 R2, RZ, RZ, R14 ;  /* 0x000000ffff027224 */ /* 0x000fd800078e000e */
[----:B------:R-:W-:Y:S05]  /*14820*/  WARPSYNC.COLLECTIVE R15, `(.L_x_356) ;  /* 0x000000000f087348 */ /* 0x000fea0003c00000 */
[----:B------:R0:W1:Y:S02]  /*14830*/  SHFL.IDX P6, R14, R13, R12, R11 ;  /* 0x0000000c0d0e7389 */ /* 0x00006400000c000b */
[----:B01----:R-:W-:Y:S01]  /*14840*/  ENDCOLLECTIVE ;  /* 0x000000000000791b */ /* 0x003fe20003800000 */
.L_x_356:
[----:B------:R-:W-:-:S05]  /*14850*/  IADD3 R2, P0, R2, R0, RZ ;  /* 0x0000000002027210 */ /* 0x000fca0007f1e0ff */
[----:B------:R-:W-:-:S05]  /*14860*/  IMAD.X R3, RZ, RZ, R3, P0 ;  /* 0x000000ffff037224 */ /* 0x000fca00000e0603 */
[----:B------:R-:W-:Y:S01]  /*14870*/  @!PT LDS RZ, [RZ] ;  /* 0x00000000fffff984 */ /* 0x000fe20000000800 */
[----:B------:R-:W-:Y:S01]  /*14880*/  @!PT LDS RZ, [RZ] ;  /* 0x00000000fffff984 */ /* 0x000fe20000000800 */
[----:B------:R-:W-:Y:S01]  /*14890*/  @!PT LDS RZ, [RZ] ;  /* 0x00000000fffff984 */ /* 0x000fe20000000800 */
[----:B------:R0:W-:Y:S01]  /*148a0*/  LDGSTS.E.BYPASS.LTC128B.128 [R9+0x24400], desc[UR36][R2.64], !P3 ;  /* 0x2440000002097fae */ /* 0x0001e2000d901d64 */
[----:B------:R-:W-:-:S03]  /*148b0*/  IMAD.MOV.U32 R13, RZ, RZ, R8 ;  /* 0x000000ffff0d7224 */ /* 0x000fc600078e0008 */
[----:B------:R0:W-:Y:S04]  /*148c0*/  LDGSTS.E.BYPASS.LTC128B.128 [R9+0x26c00], desc[UR36][R2.64+0x80], !P2 ;  /* 0x26c0008002097fae */ /* 0x0001e8000d101d64 */
[----:B------:R0:W-:Y:S01]  /*148d0*/  LDGSTS.E.BYPASS.LTC128B.128 [R9+0x29400], desc[UR36][R2.64+0x100], !P1 ;  /* 0x2940010002097fae */ /* 0x0001e2000c901d64 */
[----:B------:R-:W-:-:S03]  /*148e0*/  MOV R35, R14 ;  /* 0x0000000e00237202 */ /* 0x000fc60000000f00 */
[----:B------:R0:W-:Y:S04]  /*148f0*/  LDGSTS.E.BYPASS.LTC128B.128 [R9+0x2bc00], desc[UR36][R2.64+0x180], !P5 ;  /* 0x2bc0018002097fae */ /* 0x0001e8000e901d64 */
[----:B0-----:R-:W-:Y:S05]  /*14900*/  WARPSYNC.COLLECTIVE R15, `(.L_x_357) ;  /* 0x000000000f087348 */ /* 0x001fea0003c00000 */
[----:B------:R1:W2:Y:S02]  /*14910*/  SHFL.IDX P6, R14, R13, R12, R11 ;  /* 0x0000000c0d0e7389 */ /* 0x0002a400000c000b */
[----:B012---:R-:W-:Y:S01]  /*14920*/  ENDCOLLECTIVE ;  /* 0x000000000000791b */ /* 0x007fe20003800000 */
.L_x_357:
[----:B------:R-:W-:Y:S02]  /*14930*/  IMAD.MOV.U32 R13, RZ, RZ, R10 ;  /* 0x000000ffff0d7224 */ /* 0x000fe400078e000a */
[----:B------:R-:W-:Y:S02]  /*14940*/  IMAD.MOV.U32 R12, RZ, RZ, 0x2 ;  /* 0x00000002ff0c7424 */ /* 0x000fe400078e00ff */
[----:B------:R-:W-:-:S07]  /*14950*/  IMAD.MOV.U32 R2, RZ, RZ, R14 ;  /* 0x000000ffff027224 */ /* 0x000fce00078e000e */
[----:B------:R-:W-:Y:S05]  /*14960*/  WARPSYNC.COLLECTIVE R15, `(.L_x_358) ;  /* 0x000000000f087348 */ /* 0x000fea0003c00000 */
[----:B------:R0:W1:Y:S02]  /*14970*/  SHFL.IDX P6, R14, R13, R12, R11 ;  /* 0x0000000c0d0e7389 */ /* 0x00006400000c000b */
[----:B01----:R-:W-:Y:S01]  /*14980*/  ENDCOLLECTIVE ;  /* 0x000000000000791b */ /* 0x003fe20003800000 */
.L_x_358:
[----:B------:R-:W-:-:S05]  /*14990*/  IADD3 R2, P0, R2, R0, RZ ;  /* 0x0000000002027210 */ /* 0x000fca0007f1e0ff */
[----:B------:R-:W-:-:S05]  /*149a0*/  IMAD.X R3, RZ, RZ, R35, P0 ;  /* 0x000000ffff037224 */ /* 0x000fca00000e0623 */
[----:B------:R-:W-:Y:S01]  /*149b0*/  @!PT LDS RZ, [RZ] ;  /* 0x00000000fffff984 */ /* 0x000fe20000000800 */
[----:B------:R-:W-:Y:S01]  /*149c0*/  @!PT LDS RZ, [RZ] ;  /* 0x00000000fffff984 */ /* 0x000fe20000000800 */
[----:B------:R-:W-:Y:S01]  /*149d0*/  @!PT LDS RZ, [RZ] ;  /* 0x00000000fffff984 */ /* 0x000fe20000000800 */
[----:B------:R0:W-:Y:S01]  /*149e0*/  LDGSTS.E.BYPASS.LTC128B.128 [R9+0x24c00], desc[UR36][R2.64], !P3 ;  /* 0x24c0000002097fae */ /* 0x0001e2000d901d64 */
[----:B------:R-:W-:-:S03]  /*149f0*/  MOV R13, R8 ;  /* 0x00000008000d7202 */ /* 0x000fc60000000f00 */
[----:B------:R0:W-:Y:S04]  /*14a00*/  LDGSTS.E.BYPASS.LTC128B.128 [R9+0x27400], desc[UR36][R2.64+0x80], !P2 ;  /* 0x2740008002097fae */ /* 0x0001e8000d101d64 */
[----:B------:R0:W-:Y:S01]  /*14a10*/  LDGSTS.E.BYPASS.LTC128B.128 [R9+0x29c00], desc[UR36][R2.64+0x100], !P1 ;  /* 0x29c0010002097fae */ /* 0x0001e2000c901d64 */
[----:B------:R-:W-:-:S03]  /*14a20*/  IMAD.MOV.U32 R35, RZ, RZ, R14 ;  /* 0x000000ffff237224 */ /* 0x000fc600078e000e */
[----:B------:R0:W-:Y:S04]  /*14a30*/  LDGSTS.E.BYPASS.LTC128B.128 [R9+0x2c400], desc[UR36][R2.64+0x180], !P5 ;  /* 0x2c40018002097fae */ /* 0x0001e8000e901d64 */
[----:B0-----:R-:W-:Y:S05]  /*14a40*/  WARPSYNC.COLLECTIVE R15, `(.L_x_359) ;  /* 0x000000000f087348 */ /* 0x001fea0003c00000 */
[----:B------:R1:W2:Y:S02]  /*14a50*/  SHFL.IDX P6, R14, R13, R12, R11 ;  /* 0x0000000c0d0e7389 */ /* 0x0002a400000c000b */
[----:B012---:R-:W-:Y:S01]  /*14a60*/  ENDCOLLECTIVE ;  /* 0x000000000000791b */ /* 0x007fe20003800000 */
.L_x_359:
[----:B------:R-:W-:Y:S02]  /*14a70*/  IMAD.MOV.U32 R13, RZ, RZ, R10 ;  /* 0x000000ffff0d7224 */ /* 0x000fe400078e000a */
[----:B------:R-:W-:Y:S02]  /*14a80*/  IMAD.MOV.U32 R12, RZ, RZ, 0x3 ;  /* 0x00000003ff0c7424 */ /* 0x000fe400078e00ff */
[----:B------:R-:W-:-:S07]  /*14a90*/  IMAD.MOV.U32 R2, RZ, RZ, R14 ;  /* 0x000000ffff027224 */ /* 0x000fce00078e000e */
[----:B------:R-:W-:Y:S05]  /*14aa0*/  WARPSYNC.COLLECTIVE R15, `(.L_x_360) ;  /* 0x000000000f087348 */ /* 0x000fea0003c00000 */
[----:B------:R0:W1:Y:S02]  /*14ab0*/  SHFL.IDX P6, R14, R13, R12, R11 ;  /* 0x0000000c0d0e7389 */ /* 0x00006400000c000b */
[----:B01----:R-:W-:Y:S01]  /*14ac0*/  ENDCOLLECTIVE ;  /* 0x000000000000791b */ /* 0x003fe20003800000 */
.L_x_360:
        /* <DEDUP_REMOVED lines=9> */
[----:B------:R-:W-:-:S03]  /*14b60*/  IMAD.MOV.U32 R35, RZ, RZ, R14 ;  /* 0x000000ffff237224 */ /* 0x000fc600078e000e */
[----:B------:R0:W-:Y:S04]  /*14b70*/  LDGSTS.E.BYPASS.LTC128B.128 [R9+0x2cc00], desc[UR36][R2.64+0x180], !P5 ;  /* 0x2cc0018002097fae */ /* 0x0001e8000e901d64 */
[----:B0-----:R-:W-:Y:S05]  /*14b80*/  WARPSYNC.COLLECTIVE R15, `(.L_x_361) ;  /* 0x000000000f087348 */ /* 0x001fea0003c00000 */
[----:B------:R1:W2:Y:S02]  /*14b90*/  SHFL.IDX P6, R14, R13, R12, R11 ;  /* 0x0000000c0d0e7389 */ /* 0x0002a400000c000b */
[----:B012---:R-:W-:Y:S01]  /*14ba0*/  ENDCOLLECTIVE ;  /* 0x000000000000791b */ /* 0x007fe20003800000 */
.L_x_361:
[----:B------:R-:W-:Y:S02]  /*14bb0*/  IMAD.MOV.U32 R13, RZ, RZ, R10 ;  /* 0x000000ffff0d7224 */ /* 0x000fe400078e000a */
[----:B------:R-:W-:Y:S01]  /*14bc0*/  IMAD.MOV.U32 R12, RZ, RZ, 0x4 ;  /* 0x00000004ff0c7424 */ /* 0x000fe200078e00ff */
[----:B------:R-:W-:-:S07]  /*14bd0*/  MOV R2, R14 ;  /* 0x0000000e00027202 */ /* 0x000fce0000000f00 */
[----:B------:R-:W-:Y:S05]  /*14be0*/  WARPSYNC.COLLECTIVE R15, `(.L_x_362) ;  /* 0x000000000f087348 */ /* 0x000fea0003c00000 */
[----:B------:R0:W1:Y:S02]  /*14bf0*/  SHFL.IDX P6, R14, R13, R12, R11 ;  /* 0x0000000c0d0e7389 */ /* 0x00006400000c000b */
[----:B01----:R-:W-:Y:S01]  /*14c00*/  ENDCOLLECTIVE ;  /* 0x000000000000791b */ /* 0x003fe20003800000 */
.L_x_362:
[----:B------:R-:W-:-:S05]  /*14c10*/  IADD3 R2, P0, R2, R0, RZ ;  /* 0x0000000002027210 */ /* 0x000fca0007f1e0ff */
[----:B------:R-:W-:-:S05]  /*14c20*/  IMAD.X R3, RZ, RZ, R35, P0 ;  /* 0x000000ffff037224 */ /* 0x000fca00000e0623 */
[----:B------:R-:W-:Y:S01]  /*14c30*/  @!PT LDS RZ, [RZ] ;  /* 0x00000000fffff984 */ /* 0x000fe20000000800 */
[----:B------:R-:W-:Y:S01]  /*14c40*/  @!PT LDS RZ, [RZ] ;  /* 0x00000000fffff984 */ /* 0x000fe20000000800 */
[----:B------:R-:W-:Y:S01]  /*14c50*/  @!PT LDS RZ, [RZ] ;  /* 0x00000000fffff984 */ /* 0x000fe20000000800 */
[----:B------:R0:W-:Y:S01]  /*14c60*/  LDGSTS.E.BYPASS.LTC128B.128 [R9+0x25c00], desc[UR36][R2.64], !P3 ;  /* 0x25c0000002097fae */ /* 0x0001e2000d901d64 */
[C---:B------:R-:W-:Y:S01]  /*14c70*/  LOP3.LUT P3, RZ, R23.reuse, 0x800, RZ, 0xc0, !PT ;  /* 0x0000080017ff7812 */ /* 0x040fe2000786c0ff */
[----:B------:R-:W-:Y:S02]  /*14c80*/  IMAD.MOV.U32 R13, RZ, RZ, R8 ;  /* 0x000000ffff0d7224 */ /* 0x000fe400078e0008 */
[----:B------:R0:W-:Y:S01]  /*14c90*/  LDGSTS.E.BYPASS.LTC128B.128 [R9+0x28400], desc[UR36][R2.64+0x80], !P2 ;  /* 0x2840008002097fae */ /* 0x0001e2000d101d64 */
[----:B------:R-:W-:-:S03]  /*14ca0*/  LOP3.LUT P2, RZ, R23, 0x400, RZ, 0xc0, !PT ;  /* 0x0000040017ff7812 */ /* 0x000fc6000784c0ff */
[----:B------:R0:W-:Y:S01]  /*14cb0*/  LDGSTS.E.BYPASS.LTC128B.128 [R9+0x2ac00], desc[UR36][R2.64+0x100], !P1 ;  /* 0x2ac0010002097fae */ /* 0x0001e2000c901d64 */
[----:B------:R-:W-:Y:S01]  /*14cc0*/  LOP3.LUT P1, RZ, R23, 0x200, RZ, 0xc0, !PT ;  /* 0x0000020017ff7812 */ /* 0x000fe2000782c0ff */
[----:B------:R-:W-:Y:S02]  /*14cd0*/  IMAD.MOV.U32 R35, RZ, RZ, R14 ;  /* 0x000000ffff237224 */ /* 0x000fe400078e000e */
[----:B------:R0:W-:Y:S10]  /*14ce0*/  LDGSTS.E.BYPASS.LTC128B.128 [R9+0x2d400], desc[UR36][R2.64+0x180], !P5 ;  /* 0x2d40018002097fae */ /* 0x0001f4000e901d64 */
[----:B0-----:R-:W-:Y:S05]  /*14cf0*/  WARPSYNC.COLLECTIVE R15, `(.L_x_363) ;  /* 0x000000000f087348 */ /* 0x001fea0003c00000 */
[----:B------:R1:W2:Y:S02]  /*14d00*/  SHFL.IDX P6, R14, R13, R12, R11 ;  /* 0x0000000c0d0e7389 */ /* 0x0002a400000c000b */
[----:B012---:R-:W-:Y:S01]  /*14d10*/  ENDCOLLECTIVE ;  /* 0x000000000000791b */ /* 0x007fe20003800000 */
.L_x_363:
[----:B------:R-:W-:Y:S01]  /*14d20*/  IMAD.MOV.U32 R2, RZ, RZ, R14 ;  /* 0x000000ffff027224 */ /* 0x000fe200078e000e */
[----:B------:R-:W-:Y:S06]  /*14d30*/  BRA `(.L_x_364) ;  /* 0xffffffc400247947 */ /* 0x000fec000383ffff */
.L_x_277:
[----:B-1----:R1:W2:Y:S02]  /*14d40*/  SYNCS.PHASECHK.TRANS64.TRYWAIT P0, [R6+URZ+0x38860], R2 ;  /* 0x03886002060075a7 */ /* 0x0022a4000800017f */
[----:B--2---:R-:W-:Y:S05]  /*14d50*/  @!P0 NANOSLEEP.SYNCS 0x989680 ;  /* 0x009896800000895d */ /* 0x004fea0003900000 */
[----:B------:R-:W2:Y:S02]  /*14d60*/  @!P0 SYNCS.PHASECHK.TRANS64 P0, [R6+URZ+0x38860], R2 ;  /* 0x03886002060085a7 */ /* 0x000ea4000800007f */
[----:B--2---:R-:W-:Y:S05]  /*14d70*/  @!P0 BRA `(.L_x_277) ;  /* 0xfffffffc00f08947 */ /* 0x004fea000383ffff */
[----:B------:R-:W-:Y:S05]  /*14d80*/  BRA `(.L_x_365) ;  /* 0xffffffc4009c7947 */ /* 0x000fea000383ffff */
.L_x_278:
[----:B------:R-:W-:Y:S01]  /*14d90*/  BSSY B1, `(.L_x_366) ;  /* 0x0000008000017945 */ /* 0x000fe20003800000 */
[----:B------:R-:W-:Y:S01]  /*14da0*/  MOV R13, R25 ;  /* 0x00000019000d7202 */ /* 0x000fe20000000f00 */
[----:B------:R-:W-:Y:S02]  /*14db0*/  IMAD.MOV.U32 R12, RZ, RZ, RZ ;  /* 0x000000ffff0c7224 */ /* 0x000fe400078e00ff */
[----:B------:R-:W-:Y:S02]  /*14dc0*/  IMAD.MOV.U32 R11, RZ, RZ, 0x181f ;  /* 0x0000181fff0b7424 */ /* 0x000fe400078e00ff */
[----:B------:R-:W-:-:S07]  /*14dd0*/  IMAD.MOV.U32 R15, RZ, RZ, -0x1 ;  /* 0xffffffffff0f7424 */ /* 0x000fce00078e00ff */
[----:B-1----:R-:W-:Y:S05]  /*14de0*/  WARPSYNC.COLLECTIVE R15, `(.L_x_367) ;  /* 0x000000000f087348 */ /* 0x002fea0003c00000 */
[----:B------:R0:W2:Y:S02]  /*14df0*/  SHFL.IDX P6, R14, R13, R12, R11 ;  /* 0x0000000c0d0e7389 */ /* 0x0000a400000c000b */
[----:B012---:R-:W-:Y:S01]  /*14e00*/  ENDCOLLECTIVE ;  /* 0x000000000000791b */ /* 0x007fe20003800000 */
.L_x_367:
[----:B------:R-:W-:Y:S05]  /*14e10*/  BSYNC B1 ;  /* 0x0000000000017941 */ /* 0x000fea0003800000 */
.L_x_366:
[----:B------:R-:W-:Y:S01]  /*14e20*/  IMAD.MOV.U32 R13, RZ, RZ, R24 ;  /* 0x000000ffff0d7224 */ /* 0x000fe200078e0018 */
[----:B------:R-:W-:Y:S01]  /*14e30*/  MOV R11, 0x181f ;  /* 0x0000181f000b7802 */ /* 0x000fe20000000f00 */
[----:B------:R-:W-:Y:S02]  /*14e40*/  IMAD.MOV.U32 R12, RZ, RZ, RZ ;  /* 0x000000ffff0c7224 */ /* 0x000fe400078e00ff */
[----:B------:R-:W-:Y:S02]  /*14e50*/  IMAD.MOV.U32 R15, RZ, RZ, -0x1 ;  /* 0xffffffffff0f7424 */ /* 0x000fe400078e00ff */
[----:B------:R-:W-:Y:S02]  /*14e60*/  IMAD.MOV.U32 R3, RZ, RZ, R14 ;  /* 0x000000ffff037224 */ /* 0x000fe400078e000e */
[----:B------:R-:W-:-:S07]  /*14e70*/  IMAD R7, R7, 0x2, R22 ;  /* 0x0000000207077824 */ /* 0x000fce00078e0216 */
[----:B------:R-:W-:Y:S05]  /*14e80*/  WARPSYNC.COLLECTIVE R15, `(.L_x_368) ;  /* 0x000000000f087348 */ /* 0x000fea0003c00000 */
[----:B------:R0:W1:Y:S02]  /*14e90*/  SHFL.IDX P6, R14, R13, R12, R11 ;  /* 0x0000000c0d0e7389 */ /* 0x00006400000c000b */
[----:B01----:R-:W-:Y:S01]  /*14ea0*/  ENDCOLLECTIVE ;  /* 0x000000000000791b */ /* 0x003fe20003800000 */
.L_x_368:
[----:B------:R-:W-:Y:S02]  /*14eb0*/  IMAD.MOV.U32 R13, RZ, RZ, R25 ;  /* 0x000000ffff0d7224 */ /* 0x000fe400078e0019 */
[----:B------:R-:W-:Y:S02]  /*14ec0*/  IMAD.MOV.U32 R12, RZ, RZ, 0x1 ;  /* 0x00000001ff0c7424 */ /* 0x000fe400078e00ff */
[----:B------:R-:W-:-:S07]  /*14ed0*/  IMAD.MOV.U32 R2, RZ, RZ, R14 ;  /* 0x000000ffff027224 */ /* 0x000fce00078e000e */
[----:B------:R-:W-:Y:S05]  /*14ee0*/  WARPSYNC.COLLECTIVE R15, `(.L_x_369) ;  /* 0x000000000f087348 */ /* 0x000fea0003c00000 */
[----:B------:R0:W1:Y:S02]  /*14ef0*/  SHFL.IDX P6, R14, R13, R12, R11 ;  /* 0x0000000c0d0e7389 */ /* 0x00006400000c000b */
[----:B01----:R-:W-:Y:S01]  /*14f00*/  ENDCOLLECTIVE ;  /* 0x000000000000791b */ /* 0x003fe20003800000 */
.L_x_369:
[----:B------:R-:W-:-:S05]  /*14f10*/  IADD3 R2, P0, R2, R0, RZ ;  /* 0x0000000002027210 */ /* 0x000fca0007f1e0ff */
        /* <DEDUP_REMOVED lines=17> */
.L_x_370:
[----:B------:R-:W-:Y:S02]  /*15030*/  IMAD.MOV.U32 R13, RZ, RZ, R25 ;  /* 0x000000ffff0d7224 */ /* 0x000fe400078e0019 */
[----:B------:R-:W-:Y:S02]  /*15040*/  IMAD.MOV.U32 R12, RZ, RZ, 0x2 ;  /* 0x00000002ff0c7424 */ /* 0x000fe400078e00ff */
[----:B------:R-:W-:-:S07]  /*15050*/  IMAD.MOV.U32 R2, RZ, RZ, R14 ;  /* 0x000000ffff027224 */ /* 0x000fce00078e000e */
[----:B------:R-:W-:Y:S05]  /*15060*/  WARPSYNC.COLLECTIVE R15, `(.L_x_371) ;  /* 0x000000000f087348 */ /* 0x000fea0003c00000 */
[----:B------:R0:W1:Y:S02]  /*15070*/  SHFL.IDX P6, R14, R13, R12, R11 ;  /* 0x0000000c0d0e7389 */ /* 0x00006400000c000b */
[----:B01----:R-:W-:Y:S01]  /*15080*/  ENDCOLLECTIVE ;  /* 0x000000000000791b */ /* 0x003fe20003800000 */
.L_x_371:
[----:B------:R-:W-:-:S05]  /*15090*/  IADD3 R2, P0, R2, R0, RZ ;  /* 0x0000000002027210 */ /* 0x000fca0007f1e0ff */
[----:B------:R-:W-:Y:S01]  /*150a0*/  IMAD.X R3, RZ, RZ, R3, P0 ;  /* 0x000000ffff037224 */ /* 0x000fe200000e0603 */
        /* <DEDUP_REMOVED lines=16> */
.L_x_372:
[----:B------:R-:W-:Y:S02]  /*151b0*/  IMAD.MOV.U32 R13, RZ, RZ, R25 ;  /* 0x000000ffff0d7224 */ /* 0x000fe400078e0019 */
[----:B------:R-:W-:Y:S02]  /*151c0*/  IMAD.MOV.U32 R12, RZ, RZ, 0x3 ;  /* 0x00000003ff0c7424 */ /* 0x000fe400078e00ff */
[----:B------:R-:W-:-:S07]  /*151d0*/  IMAD.MOV.U32 R2, RZ, RZ, R14 ;  /* 0x000000ffff027224 */ /* 0x000fce00078e000e */
[----:B------:R-:W-:Y:S05]  /*151e0*/  WARPSYNC.COLLECTIVE R15, `(.L_x_373) ;  /* 0x000000000f087348 */ /* 0x000fea0003c00000 */
[----:B------:R0:W1:Y:S02]  /*151f0*/  SHFL.IDX P6, R14, R13, R12, R11 ;  /* 0x0000000c0d0e7389 */ /* 0x00006400000c000b */
[----:B01----:R-:W-:Y:S01]  /*15200*/  ENDCOLLECTIVE ;  /* 0x000000000000791b */ /* 0x003fe20003800000 */
.L_x_373:
        /* <DEDUP_REMOVED lines=18> */
.L_x_374:
[----:B------:R-:W-:Y:S02]  /*15330*/  IMAD.MOV.U32 R13, RZ, RZ, R25 ;  /* 0x000000ffff0d7224 */ /* 0x000fe400078e0019 */
[----:B------:R-:W-:Y:S01]  /*15340*/  IMAD.MOV.U32 R12, RZ, RZ, 0x4 ;  /* 0x00000004ff0c7424 */ /* 0x000fe200078e00ff */
[----:B------:R-:W-:-:S07]  /*15350*/  MOV R2, R14 ;  /* 0x0000000e00027202 */ /* 0x000fce0000000f00 */
[----:B------:R-:W-:Y:S05]  /*15360*/  WARPSYNC.COLLECTIVE R15, `(.L_x_375) ;  /* 0x000000000f087348 */ /* 0x000fea0003c00000 */
[----:B------:R0:W1:Y:S02]  /*15370*/  SHFL.IDX P6, R14, R13, R12, R11 ;  /* 0x0000000c0d0e7389 */ /* 0x00006400000c000b */
[----:B01----:R-:W-:Y:S01]  /*15380*/  ENDCOLLECTIVE ;  /* 0x000000000000791b */ /* 0x003fe20003800000 */
.L_x_375:
[----:B------:R-:W-:-:S05]  /*15390*/  IADD3 R2, P0, R2, R0, RZ ;  /* 0x0000000002027210 */ /* 0x000fca0007f1e0ff */
        /* <DEDUP_REMOVED lines=12> */
.L_x_376:
        /* <DEDUP_REMOVED lines=9> */
.L_x_286:
[----:B0-----:R0:W3:Y:S02]  /*154f0*/  SYNCS.PHASECHK.TRANS64.TRYWAIT P0, [R4+URZ+0x38860], R3 ;  /* 0x03886003040075a7 */ /* 0x0010e4000800017f */
[----:B---3--:R-:W-:Y:S05]  /*15500*/  @!P0 NANOSLEEP.SYNCS 0x989680 ;  /* 0x009896800000895d */ /* 0x008fea0003900000 */
[----:B------:R-:W3:Y:S02]  /*15510*/  @!P0 SYNCS.PHASECHK.TRANS64 P0, [R4+URZ+0x38860], R3 ;  /* 0x03886003040085a7 */ /* 0x000ee4000800007f */
[----:B---3--:R-:W-:Y:S05]  /*15520*/  @!P0 BRA `(.L_x_286) ;  /* 0xfffffffc00f08947 */ /* 0x008fea000383ffff */
[----:B------:R-:W-:Y:S05]  /*15530*/  BRA `(.L_x_378) ;  /* 0xffffffc400e07947 */ /* 0x000fea000383ffff */
.L_x_287:
[----:B------:R-:W-:Y:S01]  /*15540*/  BSSY B0, `(.L_x_379) ;  /* 0x0000008000007945 */ /* 0x000fe20003800000 */
[----:B------:R-:W-:Y:S01]  /*15550*/  IMAD.MOV.U32 R13, RZ, RZ, R25 ;  /* 0x000000ffff0d7224 */ /* 0x000fe200078e0019 */
[----:B------:R-:W-:Y:S01]  /*15560*/  MOV R12, RZ ;  /* 0x000000ff000c7202 */ /* 0x000fe20000000f00 */
[----:B------:R-:W-:Y:S02]  /*15570*/  IMAD.MOV.U32 R11, RZ, RZ, 0x181f ;  /* 0x0000181fff0b7424 */ /* 0x000fe400078e00ff */
[----:B------:R-:W-:-:S07]  /*15580*/  IMAD.MOV.U32 R15, RZ, RZ, -0x1 ;  /* 0xffffffffff0f7424 */ /* 0x000fce00078e00ff */
[----:B01----:R-:W-:Y:S05]  /*15590*/  WARPSYNC.COLLECTIVE R15, `(.L_x_380) ;  /* 0x000000000f087348 */ /* 0x003fea0003c00000 */
[----:B-1----:R1:W2:Y:S02]  /*155a0*/  SHFL.IDX P6, R14, R13, R12, R11 ;  /* 0x0000000c0d0e7389 */ /* 0x0022a400000c000b */
[----:B012---:R-:W-:Y:S01]  /*155b0*/  ENDCOLLECTIVE ;  /* 0x000000000000791b */ /* 0x007fe20003800000 */
.L_x_380:
[----:B------:R-:W-:Y:S05]  /*155c0*/  BSYNC B0 ;  /* 0x0000000000007941 */ /* 0x000fea0003800000 */
.L_x_379:
[----:B------:R-:W-:Y:S01]  /*155d0*/  IMAD.MOV.U32 R13, RZ, RZ, R24 ;  /* 0x000000ffff0d7224 */ /* 0x000fe200078e0018 */
[----:B------:R-:W-:Y:S01]  /*155e0*/  MOV R15, 0xffffffff ;  /* 0xffffffff000f7802 */ /* 0x000fe20000000f00 */
[----:B------:R-:W-:Y:S01]  /*155f0*/  IMAD.MOV.U32 R12, RZ, RZ, RZ ;  /* 0x000000ffff0c7224 */ /* 0x000fe200078e00ff */
[C---:B------:R-:W-:Y:S01]  /*15600*/  LOP3.LUT R0, R33.reuse, 0x40, RZ, 0xfc, !PT ;  /* 0x0000004021007812 */ /* 0x040fe200078efcff */
[----:B------:R-:W-:Y:S02]  /*15610*/  IMAD.MOV.U32 R11, RZ, RZ, 0x181f ;  /* 0x0000181fff0b7424 */ /* 0x000fe400078e00ff */
[----:B------:R-:W-:Y:S02]  /*15620*/  IMAD.MOV.U32 R3, RZ, RZ, R14 ;  /* 0x000000ffff037224 */ /* 0x000fe400078e000e */
[----:B------:R-:W-:-:S07]  /*15630*/  IMAD.SHL.U32 R8, R33, 0x2, RZ ;  /* 0x0000000221087824 */ /* 0x000fce00078e00ff */
[----:B------:R-:W-:Y:S05]  /*15640*/  WARPSYNC.COLLECTIVE R15, `(.L_x_381) ;  /* 0x000000000f087348 */ /* 0x000fea0003c00000 */
[----:B------:R0:W1:Y:S02]  /*15650*/  SHFL.IDX P6, R14, R13, R12, R11 ;  /* 0x0000000c0d0e7389 */ /* 0x00006400000c000b */
[----:B01----:R-:W-:Y:S01]  /*15660*/  ENDCOLLECTIVE ;  /* 0x000000000000791b */ /* 0x003fe20003800000 */
.L_x_381:
[----:B------:R-:W-:Y:S02]  /*15670*/  ULDC UR4, c[0x0][0x2f4] ;  /* 0x0000bd0000047ab9 */ /* 0x000fe40000000800 */
[----:B------:R-:W-:Y:S02]  /*15680*/  ISETP.GE.AND P3, PT, R33, UR4, PT ;  /* 0x0000000421007c0c */ /* 0x000fe4000bf66270 */
[----:B------:R-:W-:Y:S01]  /*15690*/  ISETP.GE.AND P2, PT, R0, UR4, PT ;  /* 0x0000000400007c0c */ /* 0x000fe2000bf46270 */
[----:B------:R-:W-:Y:S01]  /*156a0*/  IMAD R0, R7, 0x2, R22 ;  /* 0x0000000207007824 */ /* 0x000fe200078e0216 */
[----:B------:R-:W-:Y:S02]  /*156b0*/  ISETP.LT.OR P4, PT, R5, 0x1, P3 ;  /* 0x000000010500780c */ /* 0x000fe40001f81670 */
[----:B------:R-:W-:Y:S01]  /*156c0*/  ISETP.GE.AND P1, PT, R37, UR4, PT ;  /* 0x0000000425007c0c */ /* 0x000fe2000bf26270 */
[----:B------:R-:W-:Y:S02]  /*156d0*/  IMAD.MOV.U32 R13, RZ, RZ, R25 ;  /* 0x000000ffff0d7224 */ /* 0x000fe400078e0019 */
[----:B------:R-:W-:Y:S01]  /*156e0*/  IMAD.MOV.U32 R12, RZ, RZ, 0x1 ;  /* 0x00000001ff0c7424 */ /* 0x000fe200078e00ff */
[----:B------:R-:W-:-:S05]  /*156f0*/  IADD3 R2, P0, R14, R8, RZ ;  /* 0x000000080e027210 */ /* 0x000fca0007f1e0ff */
[----:B------:R-:W-:Y:S01]  /*15700*/  IMAD.X R3, RZ, RZ, R3, P0 ;  /* 0x000000ffff037224 */ /* 0x000fe200000e0603 */
[----:B------:R-:W-:-:S04]  /*15710*/  ISETP.LT.OR P0, PT, R5, 0x1, P2 ;  /* 0x000000010500780c */ /* 0x000fc80001701670 */
[----:B------:R-:W-:Y:S01]  /*15720*/  @!PT LDS RZ, [RZ] ;  /* 0x00000000fffff984 */ /* 0x000fe20000000800 */
[----:B------:R-:W-:Y:S01]  /*15730*/  @!PT LDS RZ, [RZ] ;  /* 0x00000000fffff984 */ /* 0x000fe20000000800 */
[----:B------:R-:W-:Y:S01]  /*15740*/  @!PT LDS RZ, [RZ] ;  /* 0x00000000fffff984 */ /* 0x000fe20000000800 */
[----:B------:R0:W-:Y:S01]  /*15750*/  LDGSTS.E.BYPASS.LTC128B.128 [R0+0x400], desc[UR36][R2.64], !P4 ;  /* 0x0040000002007fae */ /* 0x0001e2000e101d64 */
[----:B------:R-:W-:-:S08]  /*15760*/  ISETP.LT.OR P4, PT, R5, 0x1, P1 ;  /* 0x000000010500780c */ /* 0x000fd00000f81670 */
[----:B------:R0:W-:Y:S01]  /*15770*/  LDGSTS.E.BYPASS.LTC128B.128 [R0+0x2c00], desc[UR36][R2.64+0x80], !P0 ;  /* 0x02c0008002007fae */ /* 0x0001e2000c101d64 */
[----:B------:R-:W-:-:S13]  /*15780*/  ISETP.GE.AND P0, PT, R36, UR4, PT ;  /* 0x0000000424007c0c */ /* 0x000fda000bf06270 */
[----:B0-----:R-:W-:Y:S05]  /*15790*/  WARPSYNC.COLLECTIVE R15, `(.L_x_382) ;  /* 0x000000000f087348 */ /* 0x001fea0003c00000 */
[----:B------:R1:W2:Y:S02]  /*157a0*/  SHFL.IDX P6, R14, R13, R12, R11 ;  /* 0x0000000c0d0e7389 */ /* 0x0002a400000c000b */
[----:B012---:R-:W-:Y:S01]  /*157b0*/  ENDCOLLECTIVE ;  /* 0x000000000000791b */ /* 0x007fe20003800000 */
.L_x_382:
[----:B------:R-:W-:Y:S01]  /*157c0*/  @!PT LDS RZ, [RZ] ;  /* 0x00000000fffff984 */ /* 0x000fe20000000800 */
[----:B------:R-:W-:Y:S01]  /*157d0*/  @!PT LDS RZ, [RZ] ;  /* 0x00000000fffff984 */ /* 0x000fe20000000800 */
[----:B------:R-:W-:Y:S01]  /*157e0*/  @!PT LDS RZ, [RZ] ;  /* 0x00000000fffff984 */ /* 0x000fe20000000800 */
[----:B------:R0:W-:Y:S01]  /*157f0*/  LDGSTS.E.BYPASS.LTC128B.128 [R0+0x5400], desc[UR36][R2.64+0x100], !P4 ;  /* 0x0540010002007fae */ /* 0x0001e2000e101d64 */
[----:B------:R-:W-:Y:S02]  /*15800*/  ISETP.LT.OR P4, PT, R5, 0x1, P0 ;  /* 0x000000010500780c */ /* 0x000fe40000781670 */
[----:B------:R-:W-:-:S11]  /*15810*/  MOV R13, R24 ;  /* 0x00000018000d7202 */ /* 0x000fd60000000f00 */
[----:B------:R0:W-:Y:S01]  /*15820*/  LDGSTS.E.BYPASS.LTC128B.128 [R0+0x7c00], desc[UR36][R2.64+0x180], !P4 ;  /* 0x07c0018002007fae */ /* 0x0001e2000e101d64 */
[----:B------:R-:W-:-:S07]  /*15830*/  IMAD.MOV.U32 R7, RZ, RZ, R14 ;  /* 0x000000ffff077224 */ /* 0x000fce00078e000e */
[----:B0-----:R-:W-:Y:S05]  /*15840*/  WARPSYNC.COLLECTIVE R15, `(.L_x_383) ;  /* 0x000000000f087348 */ /* 0x001fea0003c00000 */
[----:B------:R1:W2:Y:S02]  /*15850*/  SHFL.IDX P6, R14, R13, R12, R11 ;  /* 0x0000000c0d0e7389 */ /* 0x0002a400000c000b */
[----:B012---:R-:W-:Y:S01]  /*15860*/  ENDCOLLECTIVE ;  /* 0x000000000000791b */ /* 0x007fe20003800000 */
.L_x_383:
[----:B------:R-:W-:Y:S02]  /*15870*/  IMAD.MOV.U32 R13, RZ, RZ, R25 ;  /* 0x000000ffff0d7224 */ /* 0x000fe400078e0019 */
[----:B------:R-:W-:Y:S01]  /*15880*/  IMAD.MOV.U32 R12, RZ, RZ, 0x2 ;  /* 0x00000002ff0c7424 */ /* 0x000fe200078e00ff */
[----:B------:R-:W-:-:S13]  /*15890*/  IADD3 R2, P4, R14, R8, RZ ;  /* 0x000000080e027210 */ /* 0x000fda0007f9e0ff */
[----:B------:R-:W-:Y:S05]  /*158a0*/  WARPSYNC.COLLECTIVE R15, `(.L_x_384) ;  /* 0x000000000f087348 */ /* 0x000fea0003c00000 */
[----:B------:R0:W1:Y:S02]  /*158b0*/  SHFL.IDX P6, R14, R13, R12, R11 ;  /* 0x0000000c0d0e7389 */ /* 0x00006400000c000b */
[----:B01----:R-:W-:Y:S01]  /*158c0*/  ENDCOLLECTIVE ;  /* 0x000000000000791b */ /* 0x003fe20003800000 */
.L_x_384:
        /* <DEDUP_REMOVED lines=12> */
.L_x_385:
        /* <DEDUP_REMOVED lines=14> */
.L_x_386:
        /* <DEDUP_REMOVED lines=12> */
.L_x_387:
        /* <DEDUP_REMOVED lines=14> */
.L_x_388:
        /* <DEDUP_REMOVED lines=12> */
.L_x_389:
        /* <DEDUP_REMOVED lines=9> */
.L_x_292:
[----:B------:R-:W-:Y:S01]  /*15d60*/  BSSY B0, `(.L_x_391) ;  /* 0x0000008000007945 */ /* 0x000fe20003800000 */
[----:B------:R-:W-:Y:S02]  /*15d70*/  IMAD.MOV.U32 R13, RZ, RZ, R16 ;  /* 0x000000ffff0d7224 */ /* 0x000fe400078e0010 */
[----:B------:R-:W-:Y:S02]  /*15d80*/  IMAD.MOV.U32 R12, RZ, RZ, RZ ;  /* 0x000000ffff0c7224 */ /* 0x000fe400078e00ff */
[----:B------:R-:W-:Y:S02]  /*15d90*/  IMAD.MOV.U32 R11, RZ, RZ, 0x1f ;  /* 0x0000001fff0b7424 */ /* 0x000fe400078e00ff */
[----:B------:R-:W-:-:S07]  /*15da0*/  IMAD.MOV.U32 R15, RZ, RZ, -0x1 ;  /* 0xffffffffff0f7424 */ /* 0x000fce00078e00ff */
[----:B0-----:R-:W-:Y:S05]  /*15db0*/  WARPSYNC.COLLECTIVE R15, `(.L_x_392) ;  /* 0x000000000f087348 */ /* 0x001fea0003c00000 */
[----:B------:R1:W2:Y:S02]  /*15dc0*/  SHFL.IDX P6, R14, R13, R12, R11 ;  /* 0x0000000c0d0e7389 */ /* 0x0002a400000c000b */
[----:B012---:R-:W-:Y:S01]  /*15dd0*/  ENDCOLLECTIVE ;  /* 0x000000000000791b */ /* 0x007fe20003800000 */
.L_x_392:
[----:B------:R-:W-:Y:S05]  /*15de0*/  BSYNC B0 ;  /* 0x0000000000007941 */ /* 0x000fea0003800000 */
.L_x_391:
[----:B------:R-:W-:Y:S01]  /*15df0*/  MOV R13, R16 ;  /* 0x00000010000d7202 */ /* 0x000fe20000000f00 */
[----:B------:R-:W-:Y:S02]  /*15e00*/  IMAD.MOV.U32 R12, RZ, RZ, 0x1 ;  /* 0x00000001ff0c7424 */ /* 0x000fe400078e00ff */
[----:B------:R-:W-:Y:S02]  /*15e10*/  IMAD.MOV.U32 R11, RZ, RZ, 0x1f ;  /* 0x0000001fff0b7424 */ /* 0x000fe400078e00ff */
[----:B------:R-:W-:Y:S02]  /*15e20*/  IMAD.MOV.U32 R15, RZ, RZ, -0x1 ;  /* 0xffffffffff0f7424 */ /* 0x000fe400078e00ff */
[----:B------:R-:W-:Y:S02]  /*15e30*/  IMAD.IADD R7, R19, 0x1, R8 ;  /* 0x0000000113077824 */ /* 0x000fe400078e0208 */
[----:B------:R-:W-:-:S07]  /*15e40*/  IMAD.MOV.U32 R5, RZ, RZ, R14 ;  /* 0x000000ffff057224 */ /* 0x000fce00078e000e */
[----:B------:R-:W-:Y:S05]  /*15e50*/  WARPSYNC.COLLECTIVE R15, `(.L_x_393) ;  /* 0x000000000f087348 */ /* 0x000fea0003c00000 */
[----:B------:R0:W1:Y:S02]  /*15e60*/  SHFL.IDX P6, R14, R13, R12, R11 ;  /* 0x0000000c0d0e7389 */ /* 0x00006400000c000b */
[----:B01----:R-:W-:Y:S01]  /*15e70*/  ENDCOLLECTIVE ;  /* 0x000000000000791b */ /* 0x003fe20003800000 */
.L_x_393:
[----:B------:R-:W-:Y:S02]  /*15e80*/  ULDC UR4, c[0x0][0xc3c] ;  /* 0x00030f0000047ab9 */ /* 0x000fe40000000800 */
[----:B------:R-:W-:-:S13]  /*15e90*/  ISETP.GE.OR P1, PT, R7, UR4, !P0 ;  /* 0x0000000407007c0c */ /* 0x000fda000c726670 */
[----:B------:R-:W0:Y:S01]  /*15ea0*/  @!P1 LDC.64 R2, c[0x0][0xc80] ;  /* 0x00032000ff029b82 */ /* 0x000e220000000a00 */
[----:B------:R-:W-:Y:S02]  /*15eb0*/  IMAD.MOV.U32 R4, RZ, RZ, RZ ;  /* 0x000000ffff047224 */ /* 0x000fe400078e00ff */
[----:B------:R-:W-:Y:S02]  /*15ec0*/  IMAD.MOV.U32 R11, RZ, RZ, RZ ;  /* 0x000000ffff0b7224 */ /* 0x000fe400078e00ff */
[----:B------:R-:W-:Y:S02]  /*15ed0*/  IMAD.MOV.U32 R0, RZ, RZ, R14 ;  /* 0x000000ffff007224 */ /* 0x000fe400078e000e */
[----:B0-----:R-:W-:-:S06]  /*15ee0*/  @!P1 IMAD.WIDE R2, R7, 0x4, R2 ;  /* 0x0000000407029825 */ /* 0x001fcc00078e0202 */
[----:B------:R-:W2:Y:S01]  /*15ef0*/  @!P1 LDG.E R2, desc[UR36][R2.64] ;  /* 0x0000002402029981 */ /* 0x000ea2000c1e1900 */
[C---:B------:R-:W-:Y:S02]  /*15f00*/  ISETP.GE.U32.AND P2, PT, R8.reuse, 0x2, PT ;  /* 0x000000020800780c */ /* 0x040fe40003f46070 */
[C---:B------:R-:W-:Y:S02]  /*15f10*/  ISETP.GE.U32.AND P3, PT, R8.reuse, 0x4, PT ;  /* 0x000000040800780c */ /* 0x040fe40003f66070 */
[C---:B------:R-:W-:Y:S02]  /*15f20*/  ISETP.GE.U32.AND P4, PT, R8.reuse, 0x8, PT ;  /* 0x000000080800780c */ /* 0x040fe40003f86070 */
[C---:B------:R-:W-:Y:S02]  /*15f30*/  ISETP.GE.U32.AND P5, PT, R8.reuse, 0x10, PT ;  /* 0x000000100800780c */ /* 0x040fe40003fa6070 */
[----:B--2---:R-:W-:Y:S02]  /*15f40*/  @!P1 MOV R4, R2 ;  /* 0x0000000200049202 */ /* 0x004fe40000000f00 */
[----:B------:R-:W-:-:S03]  /*15f50*/  ISETP.NE.AND P1, PT, R8, RZ, PT ;  /* 0x000000ff0800720c */ /* 0x000fc60003f25270 */
[----:B------:R-:W-:-:S10]  /*15f60*/  IMAD.MOV.U32 R13, RZ, RZ, R4 ;  /* 0x000000ffff0d7224 */ /* 0x000fd400078e0004 */
[----:B------:R-:W-:Y:S05]  /*15f70*/  WARPSYNC.COLLECTIVE R15, `(.L_x_394) ;  /* 0x000000000f087348 */ /* 0x000fea0003c00000 */
[----:B------:R0:W1:Y:S02]  /*15f80*/  SHFL.UP P6, R14, R13, R12, R11 ;  /* 0x0400000c0d0e7389 */ /* 0x00006400000c000b */
[----:B01----:R-:W-:Y:S01]  /*15f90*/  ENDCOLLECTIVE ;  /* 0x000000000000791b */ /* 0x003fe20003800000 */
.L_x_394:
[----:B------:R-:W-:Y:S01]  /*15fa0*/  IMAD.MOV.U32 R12, RZ, RZ, 0x2 ;  /* 0x00000002ff0c7424 */ /* 0x000fe200078e00ff */
[----:B------:R-:W-:-:S05]  /*15fb0*/  SEL R7, R14, RZ, P1 ;  /* 0x000000ff0e077207 */ /* 0x000fca0000800000 */
[----:B------:R-:W-:-:S04]  /*15fc0*/  IMAD.IADD R6, R4, 0x1, R7 ;  /* 0x0000000104067824 */ /* 0x000fc800078e0207 */
[----:B------:R-:W-:-:S07]  /*15fd0*/  IMAD.MOV.U32 R13, RZ, RZ, R6 ;  /* 0x000000ffff0d7224 */ /* 0x000fce00078e0006 */
[----:B------:R-:W-:Y:S05]  /*15fe0*/  WARPSYNC.COLLECTIVE R15, `(.L_x_395) ;  /* 0x000000000f087348 */ /* 0x000fea0003c00000 */
[----:B------:R0:W1:Y:S02]  /*15ff0*/  SHFL.UP P6, R14, R13, R12, R11 ;  /* 0x0400000c0d0e7389 */ /* 0x00006400000c000b */
[----:B01----:R-:W-:Y:S01]  /*16000*/  ENDCOLLECTIVE ;  /* 0x000000000000791b */ /* 0x003fe20003800000 */
.L_x_395:
[----:B------:R-:W-:Y:S01]  /*16010*/  IMAD.MOV.U32 R12, RZ, RZ, 0x4 ;  /* 0x00000004ff0c7424 */ /* 0x000fe200078e00ff */
[----:B------:R-:W-:-:S05]  /*16020*/  SEL R7, R14, RZ, P2 ;  /* 0x000000ff0e077207 */ /* 0x000fca0001000000 */
[----:B------:R-:W-:-:S05]  /*16030*/  IMAD.IADD R7, R6, 0x1, R7 ;  /* 0x0000000106077824 */ /* 0x000fca00078e0207 */
[----:B------:R-:W-:-:S07]  /*16040*/  MOV R13, R7 ;  /* 0x00000007000d7202 */ /* 0x000fce0000000f00 */
[----:B------:R-:W-:Y:S05]  /*16050*/  WARPSYNC.COLLECTIVE R15, `(.L_x_396) ;  /* 0x000000000f087348 */ /* 0x000fea0003c00000 */
[----:B------:R0:W1:Y:S02]  /*16060*/  SHFL.UP P6, R14, R13, R12, R11 ;  /* 0x0400000c0d0e7389 */ /* 0x00006400000c000b */
[----:B01----:R-:W-:Y:S01]  /*16070*/  ENDCOLLECTIVE ;  /* 0x000000000000791b */ /* 0x003fe20003800000 */
.L_x_396:
[----:B------:R-:W-:Y:S01]  /*16080*/  IMAD.MOV.U32 R12, RZ, RZ, 0x8 ;  /* 0x00000008ff0c7424 */ /* 0x000fe200078e00ff */
[----:B------:R-:W-:-:S05]  /*16090*/  SEL R2, R14, RZ, P3 ;  /* 0x000000ff0e027207 */ /* 0x000fca0001800000 */
[----:B------:R-:W-:-:S04]  /*160a0*/  IMAD.IADD R2, R7, 0x1, R2 ;  /* 0x0000000107027824 */ /* 0x000fc800078e0202 */
[----:B------:R-:W-:-:S07]  /*160b0*/  IMAD.MOV.U32 R13, RZ, RZ, R2 ;  /* 0x000000ffff0d7224 */ /* 0x000fce00078e0002 */
[----:B------:R-:W-:Y:S05]  /*160c0*/  WARPSYNC.COLLECTIVE R15, `(.L_x_397) ;  /* 0x000000000f087348 */ /* 0x000fea0003c00000 */
[----:B------:R0:W1:Y:S02]  /*160d0*/  SHFL.UP P6, R14, R13, R12, R11 ;  /* 0x0400000c0d0e7389 */ /* 0x00006400000c000b */
[----:B01----:R-:W-:Y:S01]  /*160e0*/  ENDCOLLECTIVE ;  /* 0x000000000000791b */ /* 0x003fe20003800000 */
.L_x_397:
[----:B------:R-:W-:Y:S02]  /*160f0*/  MOV R12, 0x10 ;  /* 0x00000010000c7802 */ /* 0x000fe40000000f00 */
[----:B------:R-:W-:-:S05]  /*16100*/  SEL R3, R14, RZ, P4 ;  /* 0x000000ff0e037207 */ /* 0x000fca0002000000 */
[----:B------:R-:W-:-:S04]  /*16110*/  IMAD.IADD R3, R2, 0x1, R3 ;  /* 0x0000000102037824 */ /* 0x000fc800078e0203 */
[----:B------:R-:W-:-:S07]  /*16120*/  IMAD.MOV.U32 R13, RZ, RZ, R3 ;  /* 0x000000ffff0d7224 */ /* 0x000fce00078e0003 */
[----:B------:R-:W-:Y:S05]  /*16130*/  WARPSYNC.COLLECTIVE R15, `(.L_x_398) ;  /* 0x000000000f087348 */ /* 0x000fea0003c00000 */
[----:B------:R0:W1:Y:S02]  /*16140*/  SHFL.UP P6, R14, R13, R12, R11 ;  /* 0x0400000c0d0e7389 */ /* 0x00006400000c000b */
[----:B01----:R-:W-:Y:S01]  /*16150*/  ENDCOLLECTIVE ;  /* 0x000000000000791b */ /* 0x003fe20003800000 */
.L_x_398:
[----:B------:R-:W-:Y:S02]  /*16160*/  IMAD.MOV.U32 R12, RZ, RZ, 0x1f ;  /* 0x0000001fff0c7424 */ /* 0x000fe400078e00ff */
[----:B------:R-:W-:Y:S01]  /*16170*/  IMAD.MOV.U32 R11, RZ, RZ, 0x1f ;  /* 0x0000001fff0b7424 */ /* 0x000fe200078e00ff */
[----:B------:R-:W-:-:S05]  /*16180*/  SEL R6, R14, RZ, P5 ;  /* 0x000000ff0e067207 */ /* 0x000fca0002800000 */
[----:B------:R-:W-:-:S04]  /*16190*/  IMAD.IADD R6, R3, 0x1, R6 ;  /* 0x0000000103067824 */ /* 0x000fc800078e0206 */
[----:B------:R-:W-:-:S07]  /*161a0*/  IMAD.MOV.U32 R13, RZ, RZ, R6 ;  /* 0x000000ffff0d7224 */ /* 0x000fce00078e0006 */
[----:B------:R-:W-:Y:S05]  /*161b0*/  WARPSYNC.COLLECTIVE R15, `(.L_x_399) ;  /* 0x000000000f087348 */ /* 0x000fea0003c00000 */
[----:B------:R0:W1:Y:S02]  /*161c0*/  SHFL.IDX P6, R14, R13, R12, R11 ;  /* 0x0000000c0d0e7389 */ /* 0x00006400000c000b */
[----:B01----:R-:W-:Y:S01]  /*161d0*/  ENDCOLLECTIVE ;  /* 0x000000000000791b */ /* 0x003fe20003800000 */
.L_x_399:
[----:B------:R-:W-:Y:S05]  /*161e0*/  BRA `(.L_x_400) ;  /* 0xffffffc000f87947 */ /* 0x000fea000383ffff */
.L_x_297:
[----:B------:R-:W-:Y:S01]  /*161f0*/  BSSY B0, `(.L_x_401) ;  /* 0x0000008000007945 */ /* 0x000fe20003800000 */
[----:B-----5:R-:W-:Y:S01]  /*16200*/  IMAD.MOV.U32 R13, RZ, RZ, R4 ;  /* 0x000000ffff0d7224 */ /* 0x020fe200078e0004 */
[----:B------:R-:W-:Y:S01]  /*16210*/  MOV R11, RZ ;  /* 0x000000ff000b7202 */ /* 0x000fe20000000f00 */
[----:B------:R-:W-:Y:S02]  /*16220*/  IMAD.MOV.U32 R12, RZ, RZ, 0x1 ;  /* 0x00000001ff0c7424 */ /* 0x000fe400078e00ff */
[----:B------:R-:W-:-:S07]  /*16230*/  IMAD.MOV.U32 R15, RZ, RZ, -0x1 ;  /* 0xffffffffff0f7424 */ /* 0x000fce00078e00ff */
[----:B01----:R-:W-:Y:S05]  /*16240*/  WARPSYNC.COLLECTIVE R15, `(.L_x_402) ;  /* 0x000000000f087348 */ /* 0x003fea0003c00000 */
[----:B------:R2:W3:Y:S02]  /*16250*/  SHFL.UP P6, R14, R13, R12, R11 ;  /* 0x0400000c0d0e7389 */ /* 0x0004e400000c000b */
[----:B0123--:R-:W-:Y:S01]  /*16260*/  ENDCOLLECTIVE ;  /* 0x000000000000791b */ /* 0x00ffe20003800000 */
.L_x_402:
[----:B------:R-:W-:Y:S05]  /*16270*/  BSYNC B0 ;  /* 0x0000000000007941 */ /* 0x000fea0003800000 */
.L_x_401:
[----:B------:R-:W-:Y:S01]  /*16280*/  SEL R13, R14, RZ, P1 ;  /* 0x000000ff0e0d7207 */ /* 0x000fe20000800000 */
[----:B------:R-:W-:Y:S02]  /*16290*/  IMAD.MOV.U32 R12, RZ, RZ, 0x2 ;  /* 0x00000002ff0c7424 */ /* 0x000fe400078e00ff */
[----:B------:R-:W-:Y:S02]  /*162a0*/  IMAD.MOV.U32 R11, RZ, RZ, RZ ;  /* 0x000000ffff0b7224 */ /* 0x000fe400078e00ff */
[----:B------:R-:W-:Y:S02]  /*162b0*/  IMAD.IADD R13, R4, 0x1, R13 ;  /* 0x00000001040d7824 */ /* 0x000fe400078e020d */
[----:B------:R-:W-:-:S07]  /*162c0*/  IMAD.MOV.U32 R15, RZ, RZ, -0x1 ;  /* 0xffffffffff0f7424 */ /* 0x000fce00078e00ff */
[----:B------:R-:W-:Y:S05]  /*162d0*/  WARPSYNC.COLLECTIVE R15, `(.L_x_403) ;  /* 0x000000000f087348 */ /* 0x000fea0003c00000 */
[----:B------:R0:W1:Y:S02]  /*162e0*/  SHFL.UP P6, R14, R13, R12, R11 ;  /* 0x0400000c0d0e7389 */ /* 0x00006400000c000b */
[----:B01----:R-:W-:Y:S01]  /*162f0*/  ENDCOLLECTIVE ;  /* 0x000000000000791b */ /* 0x003fe20003800000 */
.L_x_403:
[----:B------:R-:W-:Y:S01]  /*16300*/  IMAD.MOV.U32 R12, RZ, RZ, 0x4 ;  /* 0x00000004ff0c7424 */ /* 0x000fe200078e00ff */
[----:B------:R-:W-:-:S05]  /*16310*/  SEL R0, R14, RZ, P2 ;  /* 0x000000ff0e007207 */ /* 0x000fca0001000000 */
[----:B------:R-:W-:-:S05]  /*16320*/  IMAD.IADD R0, R13, 0x1, R0 ;  /* 0x000000010d007824 */ /* 0x000fca00078e0200 */
[----:B------:R-:W-:-:S07]  /*16330*/  MOV R13, R0 ;  /* 0x00000000000d7202 */ /* 0x000fce0000000f00 */
[----:B------:R-:W-:Y:S05]  /*16340*/  WARPSYNC.COLLECTIVE R15, `(.L_x_404) ;  /* 0x000000000f087348 */ /* 0x000fea0003c00000 */
[----:B------:R0:W1:Y:S02]  /*16350*/  SHFL.UP P6, R14, R13, R12, R11 ;  /* 0x0400000c0d0e7389 */ /* 0x00006400000c000b */
[----:B01----:R-:W-:Y:S01]  /*16360*/  ENDCOLLECTIVE ;  /* 0x000000000000791b */ /* 0x003fe20003800000 */
.L_x_404:
[----:B------:R-:W-:Y:S01]  /*16370*/  IMAD.MOV.U32 R12, RZ, RZ, 0x8 ;  /* 0x00000008ff0c7424 */ /* 0x000fe200078e00ff */
[----:B------:R-:W-:-:S05]  /*16380*/  SEL R3, R14, RZ, P3 ;  /* 0x000000ff0e037207 */ /* 0x000fca0001800000 */
[----:B------:R-:W-:-:S04]  /*16390*/  IMAD.IADD R2, R0, 0x1, R3 ;  /* 0x0000000100027824 */ /* 0x000fc800078e0203 */
[----:B------:R-:W-:-:S07]  /*163a0*/  IMAD.MOV.U32 R13, RZ, RZ, R2 ;  /* 0x000000ffff0d7224 */ /* 0x000fce00078e0002 */
[----:B------:R-:W-:Y:S05]  /*163b0*/  WARPSYNC.COLLECTIVE R15, `(.L_x_405) ;  /* 0x000000000f087348 */ /* 0x000fea0003c00000 */
[----:B------:R0:W1:Y:S02]  /*163c0*/  SHFL.UP P6, R14, R13, R12, R11 ;  /* 0x0400000c0d0e7389 */ /* 0x00006400000c000b */
[----:B01----:R-:W-:Y:S01]  /*163d0*/  ENDCOLLECTIVE ;  /* 0x000000000000791b */ /* 0x003fe20003800000 */
.L_x_405:
[----:B------:R-:W-:Y:S02]  /*163e0*/  MOV R12, 0x10 ;  /* 0x00000010000c7802 */ /* 0x000fe40000000f00 */
[----:B------:R-:W-:-:S05]  /*163f0*/  SEL R3, R14, RZ, P4 ;  /* 0x000000ff0e037207 */ /* 0x000fca0002000000 */
[----:B------:R-:W-:-:S04]  /*16400*/  IMAD.IADD R3, R2, 0x1, R3 ;  /* 0x0000000102037824 */ /* 0x000fc800078e0203 */
[----:B------:R-:W-:-:S07]  /*16410*/  IMAD.MOV.U32 R13, RZ, RZ, R3 ;  /* 0x000000ffff0d7224 */ /* 0x000fce00078e0003 */
[----:B------:R-:W-:Y:S05]  /*16420*/  WARPSYNC.COLLECTIVE R15, `(.L_x_406) ;  /* 0x000000000f087348 */ /* 0x000fea0003c00000 */
[----:B------:R0:W1:Y:S02]  /*16430*/  SHFL.UP P6, R14, R13, R12, R11 ;  /* 0x0400000c0d0e7389 */ /* 0x00006400000c000b */
[----:B01----:R-:W-:Y:S01]  /*16440*/  ENDCOLLECTIVE ;  /* 0x000000000000791b */ /* 0x003fe20003800000 */
.L_x_406:
        /* <DEDUP_REMOVED lines=8> */
.L_x_407:
[----:B------:R-:W-:Y:S05]  /*164d0*/  BRA `(.L_x_408) ;  /* 0xffffffc000d87947 */ /* 0x000fea000383ffff */
.L_x_299:
[----:B------:R-:W-:Y:S01]  /*164e0*/  BSSY B0, `(.L_x_409) ;  /* 0x0000006000007945 */ /* 0x000fe20003800000 */
[----:B------:R-:W-:Y:S01]  /*164f0*/  PLOP3.LUT P6, PT, P6, PT, PT, 0x8, 0x0 ;  /* 0x000000000000781c */ /* 0x000fe200037ce170 */
[----:B------:R-:W-:-:S12]  /*16500*/  IMAD.MOV.U32 R15, RZ, RZ, -0x1 ;  /* 0xffffffffff0f7424 */ /* 0x000fd800078e00ff */
[----:B0-----:R-:W-:Y:S05]  /*16510*/  WARPSYNC.COLLECTIVE R15, `(.L_x_410) ;  /* 0x000000000f087348 */ /* 0x001fea0003c00000 */
[----:B------:R-:W-:Y:S01]  /*16520*/  VOTE.ANY R14, PT, P6 ;  /* 0x00000000000e7806 */ /* 0x000fe200030e0100 */
[----:B0-----:R-:W-:Y:S06]  /*16530*/  ENDCOLLECTIVE ;  /* 0x000000000000791b */ /* 0x001fec0003800000 */
.L_x_410:
[----:B------:R-:W-:Y:S05]  /*16540*/  BSYNC B0 ;  /* 0x0000000000007941 */ /* 0x000fea0003800000 */
.L_x_409:
[----:B------:R-:W-:Y:S01]  /*16550*/  IMAD.MOV.U32 R2, RZ, RZ, R14 ;  /* 0x000000ffff027224 */ /* 0x000fe200078e000e */
[----:B------:R-:W-:Y:S01]  /*16560*/  MOV R13, R4 ;  /* 0x00000004000d7202 */ /* 0x000fe20000000f00 */
[----:B------:R-:W-:Y:S02]  /*16570*/  IMAD.MOV.U32 R11, RZ, RZ, 0x1f ;  /* 0x0000001fff0b7424 */ /* 0x000fe400078e00ff */
[----:B------:R-:W0:Y:S01]  /*16580*/  POPC R0, R2 ;  /* 0x0000000200007309 */ /* 0x000e220000000000 */
[----:B------:R-:W-:Y:S02]  /*16590*/  IMAD.MOV.U32 R15, RZ, RZ, -0x1 ;  /* 0xffffffffff0f7424 */ /* 0x000fe400078e00ff */
[----:B0-----:R-:W-:-:S07]  /*165a0*/  IMAD.MOV.U32 R12, RZ, RZ, R0 ;  /* 0x000000ffff0c7224 */ /* 0x001fce00078e0000 */
[----:B------:R-:W-:Y:S05]  /*165b0*/  WARPSYNC.COLLECTIVE R15, `(.L_x_411) ;  /* 0x000000000f087348 */ /* 0x000fea0003c00000 */
[----:B------:R0:W1:Y:S02]  /*165c0*/  SHFL.IDX P6, R14, R13, R12, R11 ;  /* 0x0000000c0d0e7389 */ /* 0x00006400000c000b */
[----:B01----:R-:W-:Y:S01]  /*165d0*/  ENDCOLLECTIVE ;  /* 0x000000000000791b */ /* 0x003fe20003800000 */
.L_x_411:
[----:B------:R-:W-:Y:S01]  /*165e0*/  IMAD.MOV.U32 R4, RZ, RZ, R14 ;  /* 0x000000ffff047224 */ /* 0x000fe200078e000e */
[----:B------:R-:W-:Y:S06]  /*165f0*/  BRA `(.L_x_412) ;  /* 0xffffffc000c87947 */ /* 0x000fec000383ffff */
.L_x_301:
[----:B------:R-:W-:Y:S01]  /*16600*/  BSSY B0, `(.L_x_413) ;  /* 0x0000007000007945 */ /* 0x000fe20003800000 */
[----:B------:R-:W-:Y:S01]  /*16610*/  IMAD.MOV.U32 R13, RZ, RZ, R6 ;  /* 0x000000ffff0d7224 */ /* 0x000fe200078e0006 */
[----:B------:R-:W-:Y:S01]  /*16620*/  MOV R15, 0xffffffff ;  /* 0xffffffff000f7802 */ /* 0x000fe20000000f00 */
[----:B------:R-:W-:-:S07]  /*16630*/  IMAD.MOV.U32 R11, RZ, RZ, 0x1f ;  /* 0x0000001fff0b7424 */ /* 0x000fce00078e00ff */
[----:B012---:R-:W-:Y:S05]  /*16640*/  WARPSYNC.COLLECTIVE R15, `(.L_x_414) ;  /* 0x000000000f087348 */ /* 0x007fea0003c00000 */
[----:B------:R3:W4:Y:S02]  /*16650*/  SHFL.IDX P6, R14, R13, R12, R11 ;  /* 0x0000000c0d0e7389 */ /* 0x00072400000c000b */
[----:B01234-:R-:W-:Y:S01]  /*16660*/  ENDCOLLECTIVE ;  /* 0x000000000000791b */ /* 0x01ffe20003800000 */
.L_x_414:
[----:B------:R-:W-:Y:S05]  /*16670*/  BSYNC B0 ;  /* 0x0000000000007941 */ /* 0x000fea0003800000 */
.L_x_413:
[----:B------:R-:W-:Y:S05]  /*16680*/  BRA `(.L_x_300) ;  /* 0xffffffc000c07947 */ /* 0x000fea000383ffff */
.L_x_305:
[----:B0-----:R0:W3:Y:S02]  /*16690*/  SYNCS.PHASECHK.TRANS64.TRYWAIT P0, [R4+URZ+0x38820], R0 ;  /* 0x03882000040075a7 */ /* 0x0010e4000800017f */
[----:B---3--:R-:W-:Y:S05]  /*166a0*/  @!P0 NANOSLEEP.SYNCS 0x989680 ;  /* 0x009896800000895d */ /* 0x008fea0003900000 */
[----:B------:R-:W3:Y:S02]  /*166b0*/  @!P0 SYNCS.PHASECHK.TRANS64 P0, [R4+URZ+0x38820], R0 ;  /* 0x03882000040085a7 */ /* 0x000ee4000800007f */
[----:B---3--:R-:W-:Y:S05]  /*166c0*/  @!P0 BRA `(.L_x_305) ;  /* 0xfffffffc00f08947 */ /* 0x008fea000383ffff */
[----:B------:R-:W-:Y:S05]  /*166d0*/  BRA `(.L_x_415) ;  /* 0xffffffc400ac7947 */ /* 0x000fea000383ffff */
.L_x_306:
[----:B------:R-:W3:Y:S01]  /*166e0*/  S2R R2, SR_TID.X ;  /* 0x0000000000027919 */ /* 0x000ee20000002100 */
[----:B------:R-:W-:Y:S01]  /*166f0*/  BSSY B0, `(.L_x_416) ;  /* 0x000000a000007945 */ /* 0x000fe20003800000 */
[----:B------:R-:W-:Y:S02]  /*16700*/  IMAD.MOV.U32 R12, RZ, RZ, RZ ;  /* 0x000000ffff0c7224 */ /* 0x000fe400078e00ff */
[----:B------:R-:W-:Y:S02]  /*16710*/  IMAD.MOV.U32 R11, RZ, RZ, 0x1f ;  /* 0x0000001fff0b7424 */ /* 0x000fe400078e00ff */
[----:B------:R-:W-:Y:S01]  /*16720*/  IMAD.MOV.U32 R15, RZ, RZ, -0x1 ;  /* 0xffffffffff0f7424 */ /* 0x000fe200078e00ff */
[----:B---3--:R-:W-:-:S04]  /*16730*/  SHF.R.U32.HI R2, RZ, 0x5, R2 ;  /* 0x00000005ff027819 */ /* 0x008fc80000011602 */
[----:B------:R-:W-:-:S05]  /*16740*/  LOP3.LUT R2, R2, 0x3, RZ, 0xc0, !PT ;  /* 0x0000000302027812 */ /* 0x000fca00078ec0ff */
[----:B------:R-:W-:-:S07]  /*16750*/  IMAD.MOV.U32 R13, RZ, RZ, R2 ;  /* 0x000000ffff0d7224 */ /* 0x000fce00078e0002 */
[----:B012---:R-:W-:Y:S05]  /*16760*/  WARPSYNC.COLLECTIVE R15, `(.L_x_417) ;  /* 0x000000000f087348 */ /* 0x007fea0003c00000 */
[----:B------:R3:W4:Y:S02]  /*16770*/  SHFL.IDX P6, R14, R13, R12, R11 ;  /* 0x0000000c0d0e7389 */ /* 0x00072400000c000b */
[----:B01234-:R-:W-:Y:S01]  /*16780*/  ENDCOLLECTIVE ;  /* 0x000000000000791b */ /* 0x01ffe20003800000 */
.L_x_417:
[----:B------:R-:W-:Y:S05]  /*16790*/  BSYNC B0 ;  /* 0x0000000000007941 */ /* 0x000fea0003800000 */
.L_x_416:
[----:B------:R-:W-:Y:S05]  /*167a0*/  BRA `(.L_x_418) ;  /* 0xffffffc400947947 */ /* 0x000fea000383ffff */
.L_x_309:
[----:B------:R-:W-:Y:S01]  /*167b0*/  BSSY B1, `(.L_x_419) ;  /* 0x0000006000017945 */ /* 0x000fe20003800000 */
[----:B------:R-:W-:-:S07]  /*167c0*/  IMAD.MOV.U32 R15, RZ, RZ, -0x1 ;  /* 0xffffffffff0f7424 */ /* 0x000fce00078e00ff */
[----:B012---:R-:W-:Y:S05]  /*167d0*/  WARPSYNC.COLLECTIVE R15, `(.L_x_420) ;  /* 0x000000000f0c7348 */ /* 0x007fea0003c00000 */
[----:B------:R-:W-:Y:S02]  /*167e0*/  ELECT P6, UR62, PT ;  /* 0x00000000003e782f */ /* 0x000fe400038c0000 */
[----:B------:R-:W-:Y:S01]  /*167f0*/  MOV R14, UR62 ;  /* 0x0000003e000e7c02 */ /* 0x000fe20008000f00 */
[----:B012---:R-:W-:Y:S10]  /*16800*/  ENDCOLLECTIVE ;  /* 0x000000000000791b */ /* 0x007ff40003800000 */
.L_x_420:
[----:B------:R-:W-:Y:S05]  /*16810*/  BSYNC B1 ;  /* 0x0000000000017941 */ /* 0x000fea0003800000 */
.L_x_419:
[----:B------:R-:W-:Y:S05]  /*16820*/  BRA `(.L_x_421) ;  /* 0xffffffc4008c7947 */ /* 0x000fea000383ffff */
.L_x_311:
[----:B0-----:R0:W3:Y:S02]  /*16830*/  SYNCS.PHASECHK.TRANS64.TRYWAIT P1, [R5+URZ+0x38840], R0 ;  /* 0x03884000050075a7 */ /* 0x0010e4000802017f */
[----:B---3--:R-:W-:Y:S05]  /*16840*/  @!P1 NANOSLEEP.SYNCS 0x989680 ;  /* 0x009896800000995d */ /* 0x008fea0003900000 */
[----:B------:R-:W3:Y:S02]  /*16850*/  @!P1 SYNCS.PHASECHK.TRANS64 P1, [R5+URZ+0x38840], R0 ;  /* 0x03884000050095a7 */ /* 0x000ee4000802007f */
[----:B---3--:R-:W-:Y:S05]  /*16860*/  @!P1 BRA `(.L_x_311) ;  /* 0xfffffffc00f09947 */ /* 0x008fea000383ffff */
[----:B------:R-:W-:Y:S05]  /*16870*/  BRA `(.L_x_422) ;  /* 0xffffffc400b47947 */ /* 0x000fea000383ffff */
.L_x_313:
[----:B---3--:R3:W4:Y:S02]  /*16880*/  SYNCS.PHASECHK.TRANS64.TRYWAIT P1, [R27+URZ+0x38840], R2 ;  /* 0x038840021b0075a7 */ /* 0x008724000802017f */
[----:B----4-:R-:W-:Y:S05]  /*16890*/  @!P1 NANOSLEEP.SYNCS 0x989680 ;  /* 0x009896800000995d */ /* 0x010fea0003900000 */
[----:B------:R-:W4:Y:S02]  /*168a0*/  @!P1 SYNCS.PHASECHK.TRANS64 P1, [R27+URZ+0x38840], R2 ;  /* 0x038840021b0095a7 */ /* 0x000f24000802007f */
[----:B----4-:R-:W-:Y:S05]  /*168b0*/  @!P1 BRA `(.L_x_313) ;  /* 0xfffffffc00f09947 */ /* 0x010fea000383ffff */
[----:B------:R-:W-:Y:S05]  /*168c0*/  BRA `(.L_x_423) ;  /* 0xffffffc400c07947 */ /* 0x000fea000383ffff */
.L_x_315:
[----:B----4-:R4:W0:Y:S02]  /*168d0*/  SYNCS.PHASECHK.TRANS64.TRYWAIT P1, [R5+URZ+0x38860], R0 ;  /* 0x03886000050075a7 */ /* 0x010824000802017f */
[----:B0-----:R-:W-:Y:S05]  /*168e0*/  @!P1 NANOSLEEP.SYNCS 0x989680 ;  /* 0x009896800000995d */ /* 0x001fea0003900000 */
[----:B------:R-:W0:Y:S02]  /*168f0*/  @!P1 SYNCS.PHASECHK.TRANS64 P1, [R5+URZ+0x38860], R0 ;  /* 0x03886000050095a7 */ /* 0x000e24000802007f */
[----:B0-----:R-:W-:Y:S05]  /*16900*/  @!P1 BRA `(.L_x_315) ;  /* 0xfffffffc00f09947 */ /* 0x001fea000383ffff */
[----:B------:R-:W-:Y:S05]  /*16910*/  BRA `(.L_x_424) ;  /* 0xffffffc400bc7947 */ /* 0x000fea000383ffff */
.L_x_425:
        /* <DEDUP_REMOVED lines=14> */
.L_x_3294:


//--------------------- .text._ZN7cutlass13device_kernelIN5flash11enable_sm90INS1_16FlashAttnFwdSm90INS1_25CollectiveMainloopFwdSm90ILi2EN4cute5tupleIJNS5_1CILi1EEES8_S8_EEENS6_IJNS7_ILi128EEENS7_ILi80EEENS7_ILi256EEEEEELi256ENS_10bfloat16_tEfNS_4arch4Sm90ELb0ELb0ELb0ELb1ELb1ELb1ELb0ELb1ELb1ELb1ELb0ELb0EEENS1_21CollectiveEpilogueFwdINS6_IJSA_SC_SB_EEES9_SE_SG_Li256ELb1ELb1ELb0ELb0EEENS1_36VarlenDynamicPersistentTileSchedulerILi128ELi80ELi256ELi128ELb0ELb1ELb1ELb0ELb1ELb1EEEEEEEEEvNT_6ParamsE --------------------------
	.section	.text._ZN7cutlass13device_kernelIN5flash11enable_sm90INS1_16FlashAttnFwdSm90INS1_25CollectiveMainloopFwdSm90ILi2EN4cute5tupleIJNS5_1CILi1EEES8_S8_EEENS6_IJNS7_ILi128EEENS7_ILi80EEENS7_ILi256EEEEEELi256ENS_10bfloat16_tEfNS_4arch4Sm90ELb0ELb0ELb0ELb1ELb1ELb1ELb0ELb1ELb1ELb1ELb0ELb0EEENS1_21CollectiveEpilogueFwdINS6_IJSA_SC_SB_EEES9_SE_SG_Li256ELb1ELb1ELb0ELb0EEENS1_36VarlenDynamicPersistentTileSchedulerILi128ELi80ELi256ELi128ELb0ELb1ELb1ELb0ELb1ELb1EEEEEEEEEvNT_6ParamsE,"ax",@progbits
	.align	128
.text._ZN7cutlass13device_kernelIN5flash11enable_sm90INS1_16FlashAttnFwdSm90INS1_25CollectiveMainloopFwdSm90ILi2EN4cute5tupleIJNS5_1CILi1EEES8_S8_EEENS6_IJNS7_ILi128EEENS7_ILi80EEENS7_ILi256EEEEEELi256ENS_10bfloat16_tEfNS_4arch4Sm90ELb0ELb0ELb0ELb1ELb1ELb1ELb0ELb1ELb1ELb1ELb0ELb0EEENS1_21CollectiveEpilogueFwdINS6_IJSA_SC_SB_EEES9_SE_SG_Li256ELb1ELb1ELb0ELb0EEENS1_36VarlenDynamicPersistentTileSchedulerILi128ELi80ELi256ELi128ELb0ELb1ELb1ELb0ELb1ELb1EEEEEEEEEvNT_6ParamsE:
        .type           _ZN7cutlass13device_kernelIN5flash11enable_sm90INS1_16FlashAttnFwdSm90INS1_25CollectiveMainloopFwdSm90ILi2EN4cute5tupleIJNS5_1CILi1EEES8_S8_EEENS6_IJNS7_ILi128EEENS7_ILi80EEENS7_ILi256EEEEEELi256ENS_10bfloat16_tEfNS_4arch4Sm90ELb0ELb0ELb0ELb1ELb1ELb1ELb0ELb1ELb1ELb1ELb0ELb0EEENS1_21CollectiveEpilogueFwdINS6_IJSA_SC_SB_EEES9_SE_SG_Li256ELb1ELb1ELb0ELb0EEENS1_36VarlenDynamicPersistentTileSchedulerILi128ELi80ELi256ELi128ELb0ELb1ELb1ELb0ELb1ELb1EEEEEEEEEvNT_6ParamsE,@function
        .size           _ZN7cutlass13device_kernelIN5flash11enable_sm90INS1_16FlashAttnFwdSm90INS1_25CollectiveMainloopFwdSm90ILi2EN4cute5tupleIJNS5_1CILi1EEES8_S8_EEENS6_IJNS7_ILi128EEENS7_ILi80EEENS7_ILi256EEEEEELi256ENS_10bfloat16_tEfNS_4arch4Sm90ELb0ELb0ELb0ELb1ELb1ELb1ELb0ELb1ELb1ELb1ELb0ELb0EEENS1_21CollectiveEpilogueFwdINS6_IJSA_SC_SB_EEES9_SE_SG_Li256ELb1ELb1ELb0ELb0EEENS1_36VarlenDynamicPersistentTileSchedulerILi128ELi80ELi256ELi128ELb0ELb1ELb1ELb0ELb1ELb1EEEEEEEEEvNT_6ParamsE,(.L_x_3295 - _ZN7cutlass13device_kernelIN5flash11enable_sm90INS1_16FlashAttnFwdSm90INS1_25CollectiveMainloopFwdSm90ILi2EN4cute5tupleIJNS5_1CILi1EEES8_S8_EEENS6_IJNS7_ILi128EEENS7_ILi80EEENS7_ILi256EEEEEELi256ENS_10bfloat16_tEfNS_4arch4Sm90ELb0ELb0ELb0ELb1ELb1ELb1ELb0ELb1ELb1ELb1ELb0ELb0EEENS1_21CollectiveEpilogueFwdINS6_IJSA_SC_SB_EEES9_SE_SG_Li256ELb1ELb1ELb0ELb0EEENS1_36VarlenDynamicPersistentTileSchedulerILi128ELi80ELi256ELi128ELb0ELb1ELb1ELb0ELb1ELb1EEEEEEEEEvNT_6ParamsE)
        .other          _ZN7cutlass13device_kernelIN5flash11enable_sm90INS1_16FlashAttnFwdSm90INS1_25CollectiveMainloopFwdSm90ILi2EN4cute5tupleIJNS5_1CILi1EEES8_S8_EEENS6_IJNS7_ILi128EEENS7_ILi80EEENS7_ILi256EEEEEELi256ENS_10bfloat16_tEfNS_4arch4Sm90ELb0ELb0ELb0ELb1ELb1ELb1ELb0ELb1ELb1ELb1ELb0ELb0EEENS1_21CollectiveEpilogueFwdINS6_IJSA_SC_SB_EEES9_SE_SG_Li256ELb1ELb1ELb0ELb0EEENS1_36VarlenDynamicPersistentTileSchedulerILi128ELi80ELi256ELi128ELb0ELb1ELb1ELb0ELb1ELb1EEEEEEEEEvNT_6ParamsE,@"STO_CUDA_ENTRY STV_DEFAULT"
_ZN7cutlass13device_kernelIN5flash11enable_sm90INS1_16FlashAttnFwdSm90INS1_25CollectiveMainloopFwdSm90ILi2EN4cute5tupleIJNS5_1CILi1EEES8_S8_EEENS6_IJNS7_ILi128EEENS7_ILi80EEENS7_ILi256EEEEEELi256ENS_10bfloat16_tEfNS_4arch4Sm90ELb0ELb0ELb0ELb1ELb1ELb1ELb0ELb1ELb1ELb1ELb0ELb0EEENS1_21CollectiveEpilogueFwdINS6_IJSA_SC_SB_EEES9_SE_SG_Li256ELb1ELb1ELb0ELb0EEENS1_36VarlenDynamicPersistentTileSchedulerILi128ELi80ELi256ELi128ELb0ELb1ELb1ELb0ELb1ELb1EEEEEEEEEvNT_6ParamsE:
[----:B------:R-:W0:Y:S02]  /*0000*/  LDC R1, c[0x0][0x28] ;  /* 0x00000a00ff017b82 */ /* 0x000e240000000800 */
[----:B0-----:R-:W-:Y:S01]  /*0010*/  VIADD R1, R1, 0xffffff80 ;  /* 0xffffff8001017836 */ /* 0x001fe20000000000 */
[----:B------:R-:W0:Y:S01]  /*0020*/  S2R R0, SR_TID.X ;  /* 0x0000000000007919 */ /* 0x000e220000002100 */
[----:B------:R-:W-:Y:S01]  /*0030*/  ELECT P0, URZ, PT ;  /* 0x00000000003f782f */ /* 0x000fe20003800000 */
[----:B------:R-:W-:Y:S01]  /*0040*/  BSSY B0, `(.L_x_426) ;  /* 0x000000e000007945 */ /* 0x000fe20003800000 */
[----:B0-----:R-:W-:-:S05]  /*0050*/  SHF.R.U32.HI R2, RZ, 0x5, R0 ;  /* 0x00000005ff027819 */ /* 0x001fca0000011600 */
[----:B------:R-:W0:Y:S02]  /*0060*/  SHFL.IDX PT, R3, R2, RZ, 0x1f ;  /* 0x00001fff02037589 */ /* 0x000e2400000e0000 */
[----:B0-----:R-:W-:Y:S02]  /*0070*/  ISETP.EQ.AND P0, PT, R3, RZ, P0 ;  /* 0x000000ff0300720c */ /* 0x001fe40000702270 */
[----:B------:R-:W-:-:S11]  /*0080*/  SHF.R.U32.HI R3, RZ, 0x7, R0 ;  /* 0x00000007ff037819 */ /* 0x000fd60000011600 */
[----:B------:R-:W-:Y:S05]  /*0090*/  @!P0 BRA `(.L_x_427) ;  /* 0x0000000000208947 */ /* 0x000fea0003800000 */
[----:B------:R-:W-:Y:S02]  /*00a0*/  ULDC.64 UR4, c[0x0][0x198] ;  /* 0x0000660000047ab9 */ /* 0x000fe40000000a00 */
[----:B------:R-:W-:Y:S02]  /*00b0*/  UIADD3 UR6, UP0, UR4, 0x570, URZ ;  /* 0x0000057004067890 */ /* 0x000fe4000ff1e03f */
[----:B------:R-:W-:Y:S02]  /*00c0*/  UIADD3 UR4, UP1, UR4, 0x670, URZ ;  /* 0x0000067004047890 */ /* 0x000fe4000ff3e03f */
[----:B------:R-:W-:Y:S02]  /*00d0*/  UIADD3.X UR7, URZ, UR5, URZ, UP0, !UPT ;  /* 0x000000053f077290 */ /* 0x000fe400087fe43f */
[----:B------:R-:W-:-:S07]  /*00e0*/  UIADD3.X UR5, URZ, UR5, URZ, UP1, !UPT ;  /* 0x000000053f057290 */ /* 0x000fce0008ffe43f */
[----:B------:R0:W-:Y:S02]  /*00f0*/  UTMACCTL.PF [UR6] ;  /* 0x00000000060079b9 */ /* 0x0001e40008040000 */
[----:B------:R0:W-:Y:S02]  /*0100*/  UTMACCTL.PF [UR4] ;  /* 0x00000000040079b9 */ /* 0x0001e40008040000 */
[----:B0-----:R-:W-:Y:S01]  /*0110*/  NOP ;  /* 0x0000000000007918 */ /* 0x001fe20000000000 */
.L_x_427:
[----:B------:R-:W-:Y:S05]  /*0120*/  BSYNC B0 ;  /* 0x0000000000007941 */ /* 0x000fea0003800000 */
.L_x_426:
[----:B------:R-:W-:Y:S01]  /*0130*/  VOTEU.ANY UP0, P0 ;  /* 0x00000000003f7886 */ /* 0x000fe20000000100 */
[----:B------:R-:W0:Y:S01]  /*0140*/  SHFL.IDX PT, R3, R3, RZ, 0x1f ;  /* 0x00001fff03037589 */ /* 0x000e2200000e0000 */
[----:B------:R-:W-:Y:S01]  /*0150*/  UMOV UR4, 0x80 ;  /* 0x0000008000047882 */ /* 0x000fe20000000000 */
[----:B------:R-:W-:Y:S01]  /*0160*/  UMOV UR7, 0x100 ;  /* 0x0000010000077882 */ /* 0x000fe20000000000 */
[----:B------:R-:W-:Y:S01]  /*0170*/  VOTEU.ANY UP1, P0 ;  /* 0x00000000003f7886 */ /* 0x000fe20000020100 */
[----:B------:R-:W1:Y:S01]  /*0180*/  @UP0 S2UR UR8, SR_CgaCtaId ;  /* 0x00000000000809c3 */ /* 0x000e620000008800 */
[----:B------:R-:W2:Y:S01]  /*0190*/  SHFL.IDX PT, R4, R2, RZ, 0x1f ;  /* 0x00001fff02047589 */ /* 0x000ea200000e0000 */
[----:B------:R-:W-:Y:S01]  /*01a0*/  @UP0 UMOV UR6, 0x400 ;  /* 0x0000040000060882 */ /* 0x000fe20000000000 */
[----:B------:R-:W-:-:S04]  /*01b0*/  @UP0 UIADD3 UR4, -UR4, 0x100000, URZ ;  /* 0x0010000004040890 */ /* 0x000fc8000fffe13f */
[----:B------:R-:W-:Y:S02]  /*01c0*/  @UP0 USHF.L.U32 UR5, UR4, 0xb, URZ ;  /* 0x0000000b04050899 */ /* 0x000fe4000800063f */
[----:B------:R-:W-:Y:S01]  /*01d0*/  @UP0 USHF.L.U32 UR4, UR4, 0x1, URZ ;  /* 0x0000000104040899 */ /* 0x000fe2000800063f */
[----:B------:R-:W-:Y:S01]  /*01e0*/  VOTEU.ANY UP2, P0 ;  /* 0x00000000003f7886 */ /* 0x000fe20000040100 */
[----:B0-----:R-:W-:Y:S01]  /*01f0*/  R2UR UR9, R3 ;  /* 0x00000000030972ca */ /* 0x001fe200000e0000 */
[----:B-1----:R-:W-:Y:S01]  /*0200*/  @UP0 ULEA UR8, UR8, UR6, 0x18 ;  /* 0x0000000608080291 */ /* 0x002fe2000f8ec03f */
[----:B--2---:R-:W-:Y:S01]  /*0210*/  ISETP.NE.AND P1, PT, R4, RZ, PT ;  /* 0x000000ff0400720c */ /* 0x004fe20003f25270 */
[----:B------:R-:W-:-:S04]  /*0220*/  @UP0 UIADD3 UR6, -UR7, 0x100000, URZ ;  /* 0x0010000007060890 */ /* 0x000fc8000fffe13f */
[----:B------:R-:W-:Y:S02]  /*0230*/  @UP0 USHF.L.U32 UR7, UR6, 0xb, URZ ;  /* 0x0000000b06070899 */ /* 0x000fe4000800063f */
[----:B------:R-:W-:-:S04]  /*0240*/  @UP0 USHF.L.U32 UR6, UR6, 0x1, URZ ;  /* 0x0000000106060899 */ /* 0x000fc8000800063f */
[----:B------:R-:W-:Y:S01]  /*0250*/  UISETP.NE.AND UP0, UPT, UR9, URZ, UPT ;  /* 0x0000003f0900728c */ /* 0x000fe2000bf05270 */
[----:B------:R-:W0:Y:S02]  /*0260*/  FENCE.VIEW.ASYNC.S ;  /* 0x00000000000073c6 */ /* 0x000e240000000000 */
[----:B0-----:R0:W1:Y:S05]  /*0270*/  @UP1 SYNCS.EXCH.64 URZ, [UR8+0x38800], UR4 ;  /* 0x03880004083f15b2 */ /* 0x00106a0008000100 */
[----:B------:R0:W2:Y:S01]  /*0280*/  @UP2 SYNCS.EXCH.64 URZ, [UR8+0x38820], UR6 ;  /* 0x03882006083f25b2 */ /* 0x0000a20008000100 */
        /* <DEDUP_REMOVED lines=14> */
[----:B0-----:R3:W4:Y:S08]  /*0370*/  SYNCS.EXCH.64 URZ, [UR8+0x38830], UR4 ;  /* 0x03883004083f75b2 */ /* 0x0017300008000100 */
[----:B------:R3:W0:Y:S01]  /*0380*/  SYNCS.EXCH.64 URZ, [UR8+0x38840], UR6 ;  /* 0x03884006083f75b2 */ /* 0x0006220008000100 */
[----:B------:R3:W0:Y:S01]  /*0390*/  SYNCS.EXCH.64 URZ, [UR8+0x38838], UR4 ;  /* 0x03883804083f75b2 */ /* 0x0006220008000100 */
[----:B------:R3:W0:Y:S02]  /*03a0*/  SYNCS.EXCH.64 URZ, [UR8+0x38848], UR6 ;  /* 0x03884806083f75b2 */ /* 0x0006240008000100 */
[----:B---3--:R-:W-:Y:S01]  /*03b0*/  NOP ;  /* 0x0000000000007918 */ /* 0x008fe20000000000 */
.L_x_428:
[----:B------:R-:W3:Y:S01]  /*03c0*/  SHFL.IDX PT, R3, R2, RZ, 0x1f ;  /* 0x00001fff02037589 */ /* 0x000ee200000e0000 */
[----:B------:R-:W-:Y:S01]  /*03d0*/  NOP ;  /* 0x0000000000007918 */ /* 0x000fe20000000000 */
[----:B---3--:R-:W-:-:S13]  /*03e0*/  ISETP.NE.AND P0, PT, R3, RZ, PT ;  /* 0x000000ff0300720c */ /* 0x008fda0003f05270 */
        /* <DEDUP_REMOVED lines=17> */
[----:B------:R3:W0:Y:S02]  /*0500*/  SYNCS.EXCH.64 URZ, [UR8+0x38868], UR6 ;  /* 0x03886806083f75b2 */ /* 0x0006240008000100 */
[----:B---3--:R-:W-:Y:S01]  /*0510*/  NOP ;  /* 0x0000000000007918 */ /* 0x008fe20000000000 */
.L_x_429:
[----:B------:R-:W3:Y:S01]  /*0520*/  SHFL.IDX PT, R3, R2, RZ, 0x1f ;  /* 0x00001fff02037589 */ /* 0x000ee200000e0000 */
[----:B------:R-:W-:Y:S01]  /*0530*/  NOP ;  /* 0x0000000000007918 */ /* 0x000fe20000000000 */
[----:B---3--:R-:W-:-:S13]  /*0540*/  ISETP.NE.AND P0, PT, R3, RZ, PT ;  /* 0x000000ff0300720c */ /* 0x008fda0003f05270 */
        /* <DEDUP_REMOVED lines=13> */
[----:B------:R3:W0:Y:S02]  /*0620*/  SYNCS.EXCH.64 URZ, [UR6+0x38888], UR4 ;  /* 0x03888804063f75b2 */ /* 0x0006240008000100 */
[----:B---3--:R-:W-:Y:S01]  /*0630*/  NOP ;  /* 0x0000000000007918 */ /* 0x008fe20000000000 */
.L_x_430:
        /* <DEDUP_REMOVED lines=22> */
.L_x_431:
        /* <DEDUP_REMOVED lines=22> */
.L_x_432:
[----:B------:R-:W-:Y:S01]  /*0900*/  PLOP3.LUT P0, PT, PT, PT, UP0, 0x80, 0x0 ;  /* 0x000000000000781c */ /* 0x000fe20003f0f008 */
[----:B------:R-:W-:Y:S01]  /*0910*/  UMOV UR60, 0x1 ;  /* 0x00000001003c7882 */ /* 0x000fe20000000000 */
[----:B------:R-:W-:Y:S01]  /*0920*/  NOP ;  /* 0x0000000000007918 */ /* 0x000fe20000000000 */
[----:B------:R-:W-:Y:S01]  /*0930*/  USEL UR60, UR60, 0x2, !UP0 ;  /* 0x000000023c3c7887 */ /* 0x000fe2000c000000 */
[----:B------:R-:W-:Y:S01]  /*0940*/  BSSY B9, `(.L_x_433) ;  /* 0x00026e1000097945 */ /* 0x000fe20003800000 */
[----:B012-4-:R-:W-:Y:S08]  /*0950*/  BAR.SYNC.DEFER_BLOCKING 0x0 ;  /* 0x0000000000007b1d */ /* 0x017ff00000010000 */
[----:B------:R-:W-:Y:S05]  /*0960*/  @!P0 BRA `(.L_x_434) ;  /* 0x000001fc00288947 */ /* 0x000fea0003800000 */
.L_x_435:
[----:B------:R-:W-:-:S08]  /*0970*/  NOP ;  /* 0x0000000000007918 */ /* 0x000fd00000000000 */
[----:B------:R-:W0:Y:S02]  /*0980*/  USETMAXREG.TRY_ALLOC.CTAPOOL UP0, 0xe8 ;  /* 0x000000e8000079c8 */ /* 0x000e240008000600 */
[----:B0-----:R-:W-:-:S13]  /*0990*/  PLOP3.LUT P0, PT, PT, PT, UP0, 0x80, 0x0 ;  /* 0x000000000000781c */ /* 0x001fda0003f0f008 */
[----:B------:R-:W-:Y:S05]  /*09a0*/  @!P0 BRA `(.L_x_435) ;  /* 0xfffffffc00f08947 */ /* 0x000fea000383ffff */
[----:B------:R-:W0:Y:S08]  /*09b0*/  S2UR UR4, SR_CgaCtaId ;  /* 0x00000000000479c3 */ /* 0x000e300000008800 */
[----:B------:R-:W-:Y:S06]  /*09c0*/  BAR.ARV 0x8, 0x180 ;  /* 0x0206000000007b1d */ /* 0x000fec0000002000 */
[----:B------:R-:W-:-:S02]  /*09d0*/  MOV R22, 0x400 ;  /* 0x0000040000167802 */ /* 0x000fc40000000f00 */
[----:B------:R-:W-:Y:S01]  /*09e0*/  BAR.SYNC.DEFER_BLOCKING 0x5, 0x180 ;  /* 0x0146000000007b1d */ /* 0x000fe20000010000 */
[----:B0-----:R-:W-:-:S05]  /*09f0*/  IMAD.U32 R2, RZ, RZ, UR4 ;  /* 0x00000004ff027e24 */ /* 0x001fca000f8e00ff */
[----:B------:R-:W-:Y:S01]  /*0a00*/  ULDC UR4, c[0x0][0xc3c] ;  /* 0x00030f0000047ab9 */ /* 0x000fe20000000800 */
[----:B------:R-:W-:Y:S01]  /*0a10*/  LEA R22, R2, R22, 0x18 ;  /* 0x0000001602167211 */ /* 0x000fe200078ec0ff */
[----:B------:R-:W-:Y:S04]  /*0a20*/  STL [R1+0x60], R2 ;  /* 0x0000600201007387 */ /* 0x000fe80000100800 */
[----:B------:R-:W0:Y:S01]  /*0a30*/  LDS.128 R28, [R22+0x388d0] ;  /* 0x0388d000161c7984 */ /* 0x000e220000000c00 */
[----:B------:R-:W-:Y:S06]  /*0a40*/  BAR.ARV 0x4, 0x180 ;  /* 0x0106000000007b1d */ /* 0x000fec0000002000 */
[----:B0-----:R-:W-:-:S13]  /*0a50*/  ISETP.GE.AND P0, PT, R31, UR4, PT ;  /* 0x000000041f007c0c */ /* 0x001fda000bf06270 */
[----:B------:R-:W-:Y:S05]  /*0a60*/  @P0 BRA `(.L_x_436) ;  /* 0x0000026c00380947 */ /* 0x000fea0003800000 */
[----:B------:R-:W-:Y:S01]  /*0a70*/  VIADD R0, R0, 0xffffff80 ;  /* 0xffffff8000007836 */ /* 0x000fe20000000000 */
[----:B------:R-:W-:Y:S01]  /*0a80*/  R2UR UR4, R22 ;  /* 0x00000000160472ca */ /* 0x000fe200000e0000 */
[----:B------:R-:W-:Y:S01]  /*0a90*/  ULOP3.LUT UR5, UR60, 0x1, URZ, 0xfc, !UPT ;  /* 0x000000013c057892 */ /* 0x000fe2000f8efc3f */
[----:B------:R-:W-:Y:S02]  /*0aa0*/  IMAD.MOV.U32 R212, RZ, RZ, RZ ;  /* 0x000000ffffd47224 */ /* 0x000fe400078e00ff */
[----:B------:R-:W-:Y:S01]  /*0ab0*/  SHF.R.S32.HI R3, RZ, 0x1f, R0 ;  /* 0x0000001fff037819 */ /* 0x000fe20000011400 */
[----:B------:R-:W-:Y:S02]  /*0ac0*/  IMAD.MOV.U32 R224, RZ, RZ, RZ ;  /* 0x000000ffffe07224 */ /* 0x000fe400078e00ff */
[----:B------:R-:W-:Y:S01]  /*0ad0*/  IMAD.MOV.U32 R226, RZ, RZ, RZ ;  /* 0x000000ffffe27224 */ /* 0x000fe200078e00ff */
[CC--:B------:R-:W-:Y:S02]  /*0ae0*/  LEA.HI R2, R3.reuse, R0.reuse, RZ, 0x4 ;  /* 0x0000000003027211 */ /* 0x0c0fe400078f20ff */
[----:B------:R-:W-:-:S02]  /*0af0*/  LEA.HI R4, R3, R0, RZ, 0x5 ;  /* 0x0000000003047211 */ /* 0x000fc400078f28ff */
[----:B------:R-:W-:Y:S01]  /*0b00*/  SHF.R.S32.HI R7, RZ, 0x4, R2 ;  /* 0x00000004ff077819 */ /* 0x000fe20000011402 */
[----:B------:R-:W-:Y:S01]  /*0b10*/  UIADD3 UR4, UR4, 0x14400, URZ ;  /* 0x0001440004047890 */ /* 0x000fe2000fffe03f */
[----:B------:R-:W-:Y:S01]  /*0b20*/  LOP3.LUT R5, R2, 0x3fffff0, RZ, 0xc0, !PT ;  /* 0x03fffff002057812 */ /* 0x000fe200078ec0ff */
[----:B------:R-:W-:Y:S01]  /*0b30*/  IMAD.SHL.U32 R4, R4, 0x20, RZ ;  /* 0x0000002004047824 */ /* 0x000fe200078e00ff */
[----:B------:R-:W-:Y:S02]  /*0b40*/  LEA.HI R2, R2, R7, RZ, 0x1 ;  /* 0x0000000702027211 */ /* 0x000fe400078f08ff */
[----:B------:R-:W-:Y:S01]  /*0b50*/  LEA.HI R219, R3, R0, RZ, 0x3 ;  /* 0x0000000003db7211 */ /* 0x000fe200078f18ff */
[----:B------:R-:W-:Y:S01]  /*0b60*/  IMAD.IADD R5, R0, 0x1, -R5 ;  /* 0x0000000100057824 */ /* 0x000fe200078e0a05 */
[----:B------:R-:W-:Y:S02]  /*0b70*/  LOP3.LUT R4, R4, 0xfffffc00, RZ, 0xc0, !PT ;  /* 0xfffffc0004047812 */ /* 0x000fe400078ec0ff */
[----:B------:R-:W-:-:S02]  /*0b80*/  LOP3.LUT R2, R2, 0x1ffffffe, RZ, 0xc0, !PT ;  /* 0x1ffffffe02027812 */ /* 0x000fc400078ec0ff */
[----:B------:R-:W-:Y:S01]  /*0b90*/  LOP3.LUT R9, R219, 0xfffffff8, RZ, 0xc0, !PT ;  /* 0xfffffff8db097812 */ /* 0x000fe200078ec0ff */
[----:B------:R-:W-:Y:S01]  /*0ba0*/  IMAD R5, R5, 0x40, R4 ;  /* 0x0000004005057824 */ /* 0x000fe200078e0204 */
[----:B------:R-:W-:Y:S01]  /*0bb0*/  LEA.HI R3, R3, R0, RZ, 0x6 ;  /* 0x0000000003037211 */ /* 0x000fe200078f30ff */
[----:B------:R-:W-:Y:S01]  /*0bc0*/  IMAD.IADD R2, R7, 0x1, -R2 ;  /* 0x0000000107027824 */ /* 0x000fe200078e0a02 */
[----:B------:R-:W-:Y:S01]  /*0bd0*/  SHF.R.S32.HI R219, RZ, 0x3, R219 ;  /* 0x00000003ffdb7819 */ /* 0x000fe200000114db */
[----:B------:R-:W-:Y:S02]  /*0be0*/  IMAD.IADD R8, R0, 0x1, -R9 ;  /* 0x0000000100087824 */ /* 0x000fe400078e0a09 */
[----:B------:R-:W-:Y:S01]  /*0bf0*/  IMAD R0, R2, 0x8, R5 ;  /* 0x0000000802007824 */ /* 0x000fe200078e0205 */
[----:B------:R-:W-:Y:S01]  /*0c00*/  SHF.L.U32 R225, R219, 0x6, RZ ;  /* 0x00000006dbe17819 */ /* 0x000fe200000006ff */
[----:B------:R-:W-:Y:S02]  /*0c10*/  IMAD.SHL.U32 R214, R8, 0x4, RZ ;  /* 0x0000000408d67824 */ /* 0x000fe400078e00ff */
[----:B------:R-:W-:Y:S01]  /*0c20*/  IMAD.SHL.U32 R3, R3, 0x8, RZ ;  /* 0x0000000803037824 */ /* 0x000fe200078e00ff */
[----:B------:R0:W-:Y:S01]  /*0c30*/  STL [R1+0x7c], R0 ;  /* 0x00007c0001007387 */ /* 0x0001e20000100800 */
[----:B------:R-:W-:Y:S01]  /*0c40*/  VIADD R6, R219, 0x40 ;  /* 0x00000040db067836 */ /* 0x000fe20000000000 */
[----:B------:R-:W-:Y:S01]  /*0c50*/  LOP3.LUT R225, R225, 0x1c0, RZ, 0xc0, !PT ;  /* 0x000001c0e1e17812 */ /* 0x000fe200078ec0ff */
[C---:B------:R-:W-:Y:S01]  /*0c60*/  VIADD R220, R214.reuse, 0x40 ;  /* 0x00000040d6dc7836 */ /* 0x040fe20000000000 */
[----:B------:R-:W-:Y:S01]  /*0c70*/  STL [R1+0x68], R8 ;  /* 0x0000680801007387 */ /* 0x000fe20000100800 */
[----:B------:R-:W-:Y:S01]  /*0c80*/  IMAD.U32 R2, RZ, RZ, UR4 ;  /* 0x00000004ff027e24 */ /* 0x000fe2000f8e00ff */
[----:B------:R-:W-:Y:S01]  /*0c90*/  LOP3.LUT R229, R3, 0xfffffe00, RZ, 0xc0, !PT ;  /* 0xfffffe0003e57812 */ /* 0x000fe200078ec0ff */
[----:B------:R-:W-:Y:S01]  /*0ca0*/  IMAD.IADD R213, R214, 0x1, R220 ;  /* 0x00000001d6d57824 */ /* 0x000fe200078e02dc */
[----:B------:R-:W-:Y:S01]  /*0cb0*/  STL [R1+0x74], RZ ;  /* 0x000074ff01007387 */ /* 0x000fe20000100800 */
[----:B------:R-:W-:Y:S01]  /*0cc0*/  SHF.R.S32.HI R3, RZ, 0x1f, R6 ;  /* 0x0000001fff037819 */ /* 0x000fe20000011406 */
[----:B0-----:R-:W-:-:S02]  /*0cd0*/  IMAD.U32 R0, RZ, RZ, UR5 ;  /* 0x00000005ff007e24 */ /* 0x001fc4000f8e00ff */
[----:B------:R-:W-:Y:S01]  /*0ce0*/  VIADD R0, R219, 0x20 ;  /* 0x00000020db007836 */ /* 0x000fe20000000000 */
[----:B------:R-:W-:Y:S01]  /*0cf0*/  STL [R1+0x50], RZ ;  /* 0x000050ff01007387 */ /* 0x000fe20000100800 */
[----:B------:R-:W-:Y:S01]  /*0d00*/  LEA.HI R3, R3, R6, RZ, 0x3 ;  /* 0x0000000603037211 */ /* 0x000fe200078f18ff */
[----:B------:R-:W-:Y:S02]  /*0d10*/  IMAD.SHL.U32 R16, R8, 0x8, RZ ;  /* 0x0000000808107824 */ /* 0x000fe400078e00ff */
[----:B------:R-:W-:Y:S01]  /*0d20*/  SHF.R.S32.HI R5, RZ, 0x1f, R0 ;  /* 0x0000001fff057819 */ /* 0x000fe20000011400 */
[----:B------:R0:W-:Y:S01]  /*0d30*/  STL [R1+0x70], R2 ;  /* 0x0000700201007387 */ /* 0x0001e20000100800 */
[----:B------:R-:W-:Y:S01]  /*0d40*/  IMAD.SHL.U32 R3, R3, 0x40, RZ ;  /* 0x0000004003037824 */ /* 0x000fe200078e00ff */
[----:B------:R-:W-:Y:S01]  /*0d50*/  SHF.R.S32.HI R17, RZ, 0x1f, R16 ;  /* 0x0000001fff117819 */ /* 0x000fe20000011410 */
[----:B------:R-:W-:Y:S01]  /*0d60*/  VIADD R18, R16, 0x80 ;  /* 0x0000008010127836 */ /* 0x000fe20000000000 */
[----:B------:R-:W-:Y:S01]  /*0d70*/  LEA.HI R5, R5, R0, RZ, 0x3 ;  /* 0x0000000005057211 */ /* 0x000fe200078f18ff */
[----:B------:R-:W-:-:S02]  /*0d80*/  IMAD.SHL.U32 R0, R0, 0x40, RZ ;  /* 0x0000004000007824 */ /* 0x000fc400078e00ff */
[----:B------:R-:W-:Y:S01]  /*0d90*/  VIADD R19, R16, 0xc0 ;  /* 0x000000c010137836 */ /* 0x000fe20000000000 */
[----:B------:R-:W-:Y:S01]  /*0da0*/  SHF.R.S32.HI R218, RZ, 0x1f, R18 ;  /* 0x0000001fffda7819 */ /* 0x000fe20000011412 */
[----:B------:R-:W-:Y:S01]  /*0db0*/  IMAD.SHL.U32 R5, R5, 0x40, RZ ;  /* 0x0000004005057824 */ /* 0x000fe200078e00ff */
[----:B------:R-:W-:Y:S01]  /*0dc0*/  LOP3.LUT R4, R0, 0x1c0, RZ, 0xc0, !PT ;  /* 0x000001c000047812 */ /* 0x000fe200078ec0ff */
[----:B0-----:R-:W-:Y:S01]  /*0dd0*/  IMAD.SHL.U32 R2, R6, 0x40, RZ ;  /* 0x0000004006027824 */ /* 0x001fe200078e00ff */
[----:B------:R-:W-:Y:S01]  /*0de0*/  SHF.R.U32.HI R0, RZ, 0x3, R225 ;  /* 0x00000003ff007819 */ /* 0x000fe200000116e1 */
[C---:B------:R-:W-:Y:S01]  /*0df0*/  VIADD R221, R214.reuse, 0x20 ;  /* 0x00000020d6dd7836 */ /* 0x040fe20000000000 */
[----:B------:R-:W-:Y:S01]  /*0e00*/  SHF.R.S32.HI R0, RZ, 0x1f, R213 ;  /* 0x0000001fff007819 */ /* 0x000fe200000114d5 */
[----:B------:R-:W-:Y:S01]  /*0e10*/  VIADD R222, R214, 0x60 ;  /* 0x00000060d6de7836 */ /* 0x000fe20000000000 */
[----:B------:R-:W-:Y:S02]  /*0e20*/  LOP3.LUT R2, R2, 0x1c0, RZ, 0xc0, !PT ;  /* 0x000001c002027812 */ /* 0x000fe400078ec0ff */
[----:B------:R-:W-:-:S02]  /*0e30*/  LEA.HI R0, R0, R213, RZ, 0x3 ;  /* 0x000000d500007211 */ /* 0x000fc400078f18ff */
[----:B------:R-:W-:Y:S02]  /*0e40*/  SHF.R.U32.HI R6, RZ, 0x3, R4 ;  /* 0x00000003ff067819 */ /* 0x000fe40000011604 */
[----:B------:R-:W-:Y:S02]  /*0e50*/  SHF.R.U32.HI R4, RZ, 0x3, R2 ;  /* 0x00000003ff047819 */ /* 0x000fe40000011602 */
[----:B------:R-:W-:Y:S02]  /*0e60*/  LOP3.LUT R23, R0, 0xfffffff8, RZ, 0xc0, !PT ;  /* 0xfffffff800177812 */ /* 0x000fe400078ec0ff */
[----:B------:R-:W-:Y:S02]  /*0e70*/  LOP3.LUT R2, R5, 0xfffffe00, RZ, 0xc0, !PT ;  /* 0xfffffe0005027812 */ /* 0x000fe400078ec0ff */
[----:B------:R-:W-:Y:S02]  /*0e80*/  LOP3.LUT R0, R3, 0xfffffe00, RZ, 0xc0, !PT ;  /* 0xfffffe0003007812 */ /* 0x000fe400078ec0ff */
[----:B------:R-:W-:Y:S01]  /*0e90*/  SHF.R.S32.HI R217, RZ, 0x1f, R19 ;  /* 0x0000001fffd97819 */ /* 0x000fe20000011413 */
[----:B------:R0:W-:Y:S01]  /*0ea0*/  STL [R1+0x58], R2 ;  /* 0x0000580201007387 */ /* 0x0001e20000100800 */
[----:B------:R-:W-:-:S03]  /*0eb0*/  SHF.R.S32.HI R216, RZ, 0x1f, R23 ;  /* 0x0000001fffd87819 */ /* 0x000fc60000011417 */
[----:B------:R0:W-:Y:S04]  /*0ec0*/  STL [R1+0x54], R0 ;  /* 0x0000540001007387 */ /* 0x0001e80000100800 */
.L_x_674:
[----:B01-34-:R-:W0:Y:S01]  /*0ed0*/  LDC.64 R2, c[0x0][0xc88] ;  /* 0x00032200ff027b82 */ /* 0x01be220000000a00 */
[----:B------:R-:W-:Y:S01]  /*0ee0*/  ULDC.64 UR10, c[0x0][0x208] ;  /* 0x00008200000a7ab9 */ /* 0x000fe20000000a00 */
[----:B------:R-:W-:Y:S01]  /*0ef0*/  ULDC.64 UR4, c[0x0][0xa28] ;  /* 0x00028a0000047ab9 */ /* 0x000fe20000000a00 */
[----:B------:R-:W-:Y:S01]  /*0f00*/  ULDC.64 UR8, c[0x0][0xa18] ;  /* 0x0002860000087ab9 */ /* 0x000fe20000000a00 */
[----:B------:R-:W-:Y:S01]  /*0f10*/  ULDC.64 UR6, c[0x0][0xa08] ;  /* 0x0002820000067ab9 */ /* 0x000fe20000000a00 */
[----:B0-----:R-:W-:-:S05]  /*0f20*/  IMAD.WIDE R2, R31, 0x4, R2 ;  /* 0x000000041f027825 */ /* 0x001fca00078e0202 */
[----:B------:R-:W2:Y:S01]  /*0f30*/  LDG.E R8, desc[UR10][R2.64] ;  /* 0x0000000a02087981 */ /* 0x000ea2000c1e1900 */
[----:B------:R-:W-:Y:S01]  /*0f40*/  ISETP.NE.U32.AND P2, PT, RZ, UR4, PT ;  /* 0x00000004ff007c0c */ /* 0x000fe2000bf45070 */
[----:B------:R-:W-:Y:S01]  /*0f50*/  IMAD.MOV.U32 R120, RZ, RZ, RZ ;  /* 0x000000ffff787224 */ /* 0x000fe200078e00ff */
[----:B------:R-:W-:Y:S02]  /*0f60*/  ISETP.NE.U32.AND P1, PT, RZ, UR8, PT ;  /* 0x00000008ff007c0c */ /* 0x000fe4000bf25070 */
[----:B------:R-:W-:Y:S02]  /*0f70*/  ISETP.NE.AND.EX P2, PT, RZ, UR5, PT, P2 ;  /* 0x00000005ff007c0c */ /* 0x000fe4000bf45320 */
[----:B------:R-:W-:Y:S02]  /*0f80*/  ISETP.NE.AND.EX P1, PT, RZ, UR9, PT, P1 ;  /* 0x00000009ff007c0c */ /* 0x000fe4000bf25310 */
[----:B------:R-:W-:-:S04]  /*0f90*/  ISETP.NE.U32.AND P0, PT, RZ, UR6, PT ;  /* 0x00000006ff007c0c */ /* 0x000fc8000bf05070 */
[----:B------:R-:W-:Y:S02]  /*0fa0*/  ISETP.NE.AND.EX P0, PT, RZ, UR7, PT, P0 ;  /* 0x00000007ff007c0c */ /* 0x000fe4000bf05300 */
[----:B--2---:R-:W-:Y:S01]  /*0fb0*/  SHF.R.S32.HI R0, RZ, 0x1f, R8 ;  /* 0x0000001fff007819 */ /* 0x004fe20000011408 */
[----:B------:R0:W-:Y:S02]  /*0fc0*/  STL [R1+0x64], R8 ;  /* 0x0000640801007387 */ /* 0x0001e40000100800 */
[C---:B------:R-:W-:Y:S01]  /*0fd0*/  @P2 LEA R2, P3, R8.reuse, UR4, 0x2 ;  /* 0x0000000408022c11 */ /* 0x040fe2000f8610ff */
[----:B------:R-:W-:Y:S01]  /*0fe0*/  ULDC UR4, c[0x0][0x288] ;  /* 0x0000a20000047ab9 */ /* 0x000fe20000000800 */
[C-C-:B------:R-:W-:Y:S01]  /*0ff0*/  SHF.L.U64.HI R27, R8.reuse, 0x2, R0.reuse ;  /* 0x00000002081b7819 */ /* 0x140fe20000010200 */
[----:B------:R0:W-:Y:S01]  /*1000*/  STL [R1+0x78], R29 ;  /* 0x0000781d01007387 */ /* 0x0001e20000100800 */
[C---:B------:R-:W-:Y:S01]  /*1010*/  @P2 LEA.HI.X R3, R8.reuse, UR5, R0, 0x2, P3 ;  /* 0x0000000508032c11 */ /* 0x040fe200098f1400 */
[----:B------:R-:W-:Y:S01]  /*1020*/  IMAD.MOV.U32 R0, RZ, RZ, RZ ;  /* 0x000000ffff007224 */ /* 0x000fe200078e00ff */
[----:B------:R-:W-:Y:S01]  /*1030*/  MOV R140, UR4 ;  /* 0x00000004008c7c02 */ /* 0x000fe20008000f00 */
[----:B------:R0:W-:Y:S01]  /*1040*/  STL [R1+0x6c], R30 ;  /* 0x00006c1e01007387 */ /* 0x0001e20000100800 */
[----:B------:R-:W-:Y:S01]  /*1050*/  IMAD.SHL.U32 R26, R8, 0x4, RZ ;  /* 0x00000004081a7824 */ /* 0x000fe200078e00ff */
[----:B------:R-:W-:-:S02]  /*1060*/  ULDC.64 UR4, c[0x0][0x418] ;  /* 0x0001060000047ab9 */ /* 0x000fc40000000a00 */
[----:B------:R-:W-:Y:S01]  /*1070*/  UISETP.NE.U32.AND UP0, UPT, UR4, URZ, UPT ;  /* 0x0000003f0400728c */ /* 0x000fe2000bf05070 */
[----:B------:R0:W5:Y:S01]  /*1080*/  @P2 LDG.E R0, desc[UR10][R2.64] ;  /* 0x0000000a02002981 */ /* 0x000162000c1e1900 */
[C---:B------:R-:W-:Y:S01]  /*1090*/  @P1 IADD3 R4, P2, R26.reuse, UR8, RZ ;  /* 0x000000081a041c10 */ /* 0x040fe2000ff5e0ff */
[----:B------:R-:W-:Y:S01]  /*10a0*/  ULDC UR4, c[0x0][0x424] ;  /* 0x0001090000047ab9 */ /* 0x000fe20000000800 */
[----:B------:R-:W-:Y:S01]  /*10b0*/  IADD3 R6, P4, R26, UR6, RZ ;  /* 0x000000061a067c10 */ /* 0x000fe2000ff9e0ff */
[----:B------:R-:W-:Y:S01]  /*10c0*/  UISETP.NE.AND.EX UP0, UPT, UR5, URZ, UPT, UP0 ;  /* 0x0000003f0500728c */ /* 0x000fe2000bf05300 */
[C---:B------:R-:W-:Y:S01]  /*10d0*/  @P1 IADD3.X R5, R27.reuse, UR9, RZ, P2, !PT ;  /* 0x000000091b051c10 */ /* 0x040fe200097fe4ff */
[----:B------:R-:W-:Y:S01]  /*10e0*/  ULDC.64 UR8, c[0x0][0xa20] ;  /* 0x0002880000087ab9 */ /* 0x000fe20000000a00 */
[----:B------:R-:W-:Y:S01]  /*10f0*/  IADD3.X R7, R27, UR7, RZ, P4, !PT ;  /* 0x000000071b077c10 */ /* 0x000fe2000a7fe4ff */
[----:B------:R-:W-:Y:S01]  /*1100*/  USEL UR4, UR4, 0x1, UP0 ;  /* 0x0000000104047887 */ /* 0x000fe20008000000 */
[----:B------:R-:W-:Y:S01]  /*1110*/  ISETP.NE.U32.AND P2, PT, RZ, UR8, PT ;  /* 0x00000008ff007c0c */ /* 0x000fe2000bf45070 */
[----:B------:R-:W-:Y:S01]  /*1120*/  ULDC UR5, c[0x0][0x2f0] ;  /* 0x0000bc0000057ab9 */ /* 0x000fe20000000800 */
[----:B------:R0:W5:Y:S01]  /*1130*/  @P1 LDG.E R140, desc[UR10][R4.64] ;  /* 0x0000000a048c1981 */ /* 0x000162000c1e1900 */
[----:B------:R-:W-:Y:S01]  /*1140*/  UIMAD UR4, UR4, UR5, URZ ;  /* 0x00000005040472a4 */ /* 0x000fe2000f8e023f */
[----:B------:R-:W-:-:S02]  /*1150*/  ISETP.NE.AND.EX P2, PT, RZ, UR9, PT, P2 ;  /* 0x00000009ff007c0c */ /* 0x000fc4000bf45320 */
[----:B------:R0:W5:Y:S01]  /*1160*/  @P0 LDG.E R120, desc[UR10][R6.64] ;  /* 0x0000000a06780981 */ /* 0x000162000c1e1900 */
[----:B------:R-:W-:Y:S01]  /*1170*/  ULDC UR5, c[0x0][0x348] ;  /* 0x0000d20000057ab9 */ /* 0x000fe20000000800 */
[----:B------:R-:W-:Y:S01]  /*1180*/  IMAD.MOV.U32 R91, RZ, RZ, R8 ;  /* 0x000000ffff5b7224 */ /* 0x000fe200078e0008 */
[----:B------:R-:W-:Y:S08]  /*1190*/  @P1 BRA `(.L_x_437) ;  /* 0x0000000000281947 */ /* 0x000ff00003800000 */
[----:B------:R-:W-:Y:S02]  /*11a0*/  ULDC.64 UR6, c[0x0][0xa00] ;  /* 0x0002800000067ab9 */ /* 0x000fe40000000a00 */
[----:B------:R-:W-:-:S04]  /*11b0*/  ISETP.NE.U32.AND P1, PT, RZ, UR6, PT ;  /* 0x00000006ff007c0c */ /* 0x000fc8000bf25070 */
[----:B------:R-:W-:-:S13]  /*11c0*/  ISETP.NE.AND.EX P1, PT, RZ, UR7, PT, P1 ;  /* 0x00000007ff007c0c */ /* 0x000fda000bf25310 */
[----:B------:R-:W-:Y:S05]  /*11d0*/  @!P1 BRA `(.L_x_437) ;  /* 0x0000000000189947 */ /* 0x000fea0003800000 */
[----:B0-----:R-:W0:Y:S01]  /*11e0*/  LDC.64 R2, c[0x0][0xa00] ;  /* 0x00028000ff027b82 */ /* 0x001e220000000a00 */
[----:B------:R-:W-:Y:S01]  /*11f0*/  ULDC.64 UR6, c[0x0][0x208] ;  /* 0x0000820000067ab9 */ /* 0x000fe20000000a00 */
[----:B0-----:R-:W-:-:S05]  /*1200*/  IMAD.WIDE R2, R91, 0x4, R2 ;  /* 0x000000045b027825 */ /* 0x001fca00078e0202 */
[----:B-----5:R-:W2:Y:S04]  /*1210*/  LDG.E R140, desc[UR6][R2.64] ;  /* 0x00000006028c7981 */ /* 0x020ea8000c1e1900 */
[----:B------:R-:W2:Y:S02]  /*1220*/  LDG.E R5, desc[UR6][R2.64+0x4] ;  /* 0x0000040602057981 */ /* 0x000ea4000c1e1900 */
[----:B--2---:R-:W-:-:S07]  /*1230*/  IMAD.IADD R140, R5, 0x1, -R140 ;  /* 0x00000001058c7824 */ /* 0x004fce00078e0a8c */
.L_x_437:
[----:B------:R-:W-:Y:S02]  /*1240*/  IMAD.U32 R24, RZ, RZ, UR5 ;  /* 0x00000005ff187e24 */ /* 0x000fe4000f8e00ff */
[----:B------:R-:W-:Y:S01]  /*1250*/  IMAD.U32 R25, RZ, RZ, UR4 ;  /* 0x00000004ff197e24 */ /* 0x000fe2000f8e00ff */
[----:B------:R-:W-:Y:S06]  /*1260*/  @!P2 BRA `(.L_x_438) ;  /* 0x000000000014a947 */ /* 0x000fec0003800000 */
[----:B0-----:R-:W-:Y:S01]  /*1270*/  IADD3 R2, P0, R26, UR8, RZ ;  /* 0x000000081a027c10 */ /* 0x001fe2000ff1e0ff */
[----:B------:R-:W-:-:S03]  /*1280*/  ULDC.64 UR4, c[0x0][0x208] ;  /* 0x0000820000047ab9 */ /* 0x000fc60000000a00 */
[----:B------:R-:W-:-:S05]  /*1290*/  IADD3.X R3, R27, UR9, RZ, P0, !PT ;  /* 0x000000091b037c10 */ /* 0x000fca00087fe4ff */
[----:B------:R1:W5:Y:S01]  /*12a0*/  LDG.E R25, desc[UR4][R2.64] ;  /* 0x0000000402197981 */ /* 0x000362000c1e1900 */
[----:B------:R-:W-:Y:S05]  /*12b0*/  BRA `(.L_x_439) ;  /* 0x0000000000147947 */ /* 0x000fea0003800000 */
.L_x_438:
[----:B------:R-:W-:Y:S05]  /*12c0*/  @!P0 BRA `(.L_x_439) ;  /* 0x0000000000108947 */ /* 0x000fea0003800000 */
[----:B------:R-:W-:Y:S02]  /*12d0*/  ULDC.64 UR4, c[0x0][0x208] ;  /* 0x0000820000047ab9 */ /* 0x000fe40000000a00 */
[----:B0-----:R-:W2:Y:S04]  /*12e0*/  LDG.E R2, desc[UR4][R6.64] ;  /* 0x0000000406027981 */ /* 0x001ea8000c1e1900 */
[----:B------:R-:W2:Y:S02]  /*12f0*/  LDG.E R25, desc[UR4][R6.64+0x4] ;  /* 0x0000040406197981 */ /* 0x000ea4000c1e1900 */
[----:B--2---:R-:W-:-:S07]  /*1300*/  IMAD.IADD R25, R25, 0x1, -R2 ;  /* 0x0000000119197824 */ /* 0x004fce00078e0a02 */
.L_x_439:
[----:B------:R-:W-:Y:S01]  /*1310*/  ULDC.64 UR4, c[0x0][0xa10] ;  /* 0x0002840000047ab9 */ /* 0x000fe20000000a00 */
[----:B------:R-:W-:Y:S01]  /*1320*/  ULDC.64 UR6, c[0x0][0x208] ;  /* 0x0000820000067ab9 */ /* 0x000fe20000000a00 */
[----:B------:R-:W-:-:S04]  /*1330*/  ISETP.NE.U32.AND P0, PT, RZ, UR4, PT ;  /* 0x00000004ff007c0c */ /* 0x000fc8000bf05070 */
[----:B------:R-:W-:Y:S01]  /*1340*/  ISETP.NE.AND.EX P0, PT, RZ, UR5, PT, P0 ;  /* 0x00000005ff007c0c */ /* 0x000fe2000bf05300 */
[----:B0----5:R-:W-:Y:S01]  /*1350*/  IMAD.IADD R8, R25, 0x1, -R0 ;  /* 0x0000000119087824 */ /* 0x021fe200078e0a00 */
[----:B------:R-:W-:-:S11]  /*1360*/  ULDC.64 UR4, c[0x0][0xa30] ;  /* 0x00028c0000047ab9 */ /* 0x000fd60000000a00 */
[----:B-1----:R-:W0:Y:S02]  /*1370*/  @P0 LDC.64 R2, c[0x0][0xa10] ;  /* 0x00028400ff020b82 */ /* 0x002e240000000a00 */
[----:B0-----:R-:W-:-:S05]  /*1380*/  @P0 IMAD.WIDE R2, R91, 0x4, R2 ;  /* 0x000000045b020825 */ /* 0x001fca00078e0202 */
[----:B------:R-:W2:Y:S04]  /*1390*/  @P0 LDG.E R6, desc[UR6][R2.64] ;  /* 0x0000000602060981 */ /* 0x000ea8000c1e1900 */
[----:B------:R-:W2:Y:S01]  /*13a0*/  @P0 LDG.E R7, desc[UR6][R2.64+0x4] ;  /* 0x0000040602070981 */ /* 0x000ea2000c1e1900 */
[----:B------:R-:W-:Y:S01]  /*13b0*/  IMAD.MOV R116, RZ, RZ, -R8 ;  /* 0x000000ffff747224 */ /* 0x000fe200078e0a08 */
[----:B------:R-:W-:Y:S01]  /*13c0*/  ISETP.NE.U32.AND P1, PT, RZ, UR4, PT ;  /* 0x00000004ff007c0c */ /* 0x000fe2000bf25070 */
[----:B------:R-:W-:-:S03]  /*13d0*/  IMAD.MOV.U32 R136, RZ, RZ, R25 ;  /* 0x000000ffff887224 */ /* 0x000fc600078e0019 */
[----:B------:R-:W-:Y:S02]  /*13e0*/  VIMNMX R116, RZ, R116, !PT ;  /* 0x00000074ff747248 */ /* 0x000fe40007fe0100 */
[----:B------:R-:W-:-:S13]  /*13f0*/  ISETP.NE.AND.EX P1, PT, RZ, UR5, PT, P1 ;  /* 0x00000005ff007c0c */ /* 0x000fda000bf25310 */
[----:B------:R-:W-:-:S04]  /*1400*/  @P1 IADD3 R4, P2, R26, UR4, RZ ;  /* 0x000000041a041c10 */ /* 0x000fc8000ff5e0ff */
[----:B------:R-:W-:-:S05]  /*1410*/  @P1 IADD3.X R5, R27, UR5, RZ, P2, !PT ;  /* 0x000000051b051c10 */ /* 0x000fca00097fe4ff */
[----:B------:R0:W5:Y:S01]  /*1420*/  @P1 LDG.E R136, desc[UR6][R4.64] ;  /* 0x0000000604881981 */ /* 0x000162000c1e1900 */
[----:B--2---:R-:W-:-:S04]  /*1430*/  @P0 IMAD.IADD R24, R7, 0x1, -R6 ;  /* 0x0000000107180824 */ /* 0x004fc800078e0a06 */
[----:B------:R-:W-:-:S04]  /*1440*/  IMAD.IADD R180, R8, 0x1, R24 ;  /* 0x0000000108b47824 */ /* 0x000fc800078e0218 */
[----:B------:R-:W-:-:S04]  /*1450*/  VIADD R0, R180, 0x4f ;  /* 0x0000004fb4007836 */ /* 0x000fc80000000000 */
[----:B------:R-:W-:-:S05]  /*1460*/  IMAD.HI R0, R0, 0x66666667, RZ ;  /* 0x6666666700007827 */ /* 0x000fca00078e02ff */
[----:B------:R-:W-:-:S04]  /*1470*/  SHF.R.U32.HI R223, RZ, 0x1f, R0 ;  /* 0x0000001fffdf7819 */ /* 0x000fc80000011600 */
[----:B------:R-:W-:-:S05]  /*1480*/  LEA.HI.SX32 R223, R0, R223, 0x1b ;  /* 0x000000df00df7211 */ /* 0x000fca00078fdaff */
[----:B------:R-:W-:-:S05]  /*1490*/  IMAD R3, R223, 0x50, -R8 ;  /* 0x00000050df037824 */ /* 0x000fca00078e0a08 */
[----:B------:R-:W-:-:S04]  /*14a0*/  VIMNMX R3, R3, R24, PT ;  /* 0x0000001803037248 */ /* 0x000fc80003fe0100 */
[----:B------:R-:W-:Y:S01]  /*14b0*/  ISETP.GT.AND P0, PT, R3, R116, PT ;  /* 0x000000740300720c */ /* 0x000fe20003f04270 */
[----:B------:R-:W-:-:S05]  /*14c0*/  IMAD.WIDE.U32 R116, R116, -0x33333333, RZ ;  /* 0xcccccccd74747825 */ /* 0x000fca00078e00ff */
[----:B------:R-:W-:-:S05]  /*14d0*/  SHF.R.U32.HI R116, RZ, 0x6, R117 ;  /* 0x00000006ff747819 */ /* 0x000fca0000011675 */
[----:B------:R-:W-:Y:S02]  /*14e0*/  IMAD.MOV.U32 R2, RZ, RZ, R116 ;  /* 0x000000ffff027224 */ /* 0x000fe400078e0074 */
[----:B------:R-:W-:-:S04]  /*14f0*/  @P0 VIADD R0, R3, 0x4f ;  /* 0x0000004f03000836 */ /* 0x000fc80000000000 */
[----:B------:R-:W-:-:S05]  /*1500*/  @P0 IMAD.HI R0, R0, 0x66666667, RZ ;  /* 0x6666666700000827 */ /* 0x000fca00078e02ff */
[----:B------:R-:W-:-:S04]  /*1510*/  @P0 SHF.R.U32.HI R3, RZ, 0x1f, R0 ;  /* 0x0000001fff030819 */ /* 0x000fc80000011600 */
[----:B------:R-:W-:Y:S02]  /*1520*/  @P0 LEA.HI.SX32 R2, R0, R3, 0x1b ;  /* 0x0000000300020211 */ /* 0x000fe400078fdaff */
[----:B------:R-:W-:Y:S02]  /*1530*/  PLOP3.LUT P0, PT, PT, PT, PT, 0x80, 0x0 ;  /* 0x000000000000781c */ /* 0x000fe40003f0f070 */
[----:B------:R-:W-:-:S13]  /*1540*/  ISETP.GT.AND P1, PT, R2, R116, PT ;  /* 0x000000740200720c */ /* 0x000fda0003f24270 */
[----:B0-----:R-:W-:Y:S05]  /*1550*/  @!P1 BRA `(.L_x_440) ;  /* 0x0000009800f49947 */ /* 0x001fea0003800000 */
[----:B------:R-:W-:Y:S01]  /*1560*/  VIADD R0, R22, 0x24400 ;  /* 0x0002440016007836 */ /* 0x000fe20000000000 */
[----:B------:R-:W-:Y:S04]  /*1570*/  BSSY B6, `(.L_x_441) ;  /* 0x0000013000067945 */ /* 0x000fe80003800000 */
[----:B------:R-:W-:-:S13]  /*1580*/  LOP3.LUT P0, RZ, R0, 0x3ff, RZ, 0xc0, !PT ;  /* 0x000003ff00ff7812 */ /* 0x000fda000780c0ff */
[----:B------:R-:W-:Y:S05]  /*1590*/  @!P0 BRA `(.L_x_442) ;  /* 0x0000000000408947 */ /* 0x000fea0003800000 */
        /* <DEDUP_REMOVED lines=15> */
[----:B-1---5:R-:W-:Y:S05]  /*1690*/  CALL.ABS.NOINC R14 ;  /* 0x000000000e007343 */ /* 0x022fea0003c00000 */
.L_x_442:
[----:B------:R-:W-:Y:S05]  /*16a0*/  BSYNC B6 ;  /* 0x0000000000067941 */ /* 0x000fea0003800000 */
.L_x_441:
        /* <DEDUP_REMOVED lines=19> */
[----:B-1---5:R-:W-:Y:S05]  /*17e0*/  CALL.ABS.NOINC R14 ;  /* 0x000000000e007343 */ /* 0x022fea0003c00000 */
.L_x_444:
[----:B------:R-:W-:Y:S05]  /*17f0*/  BSYNC B6 ;  /* 0x0000000000067941 */ /* 0x000fea0003800000 */
.L_x_443:
[----:B------:R-:W2:Y:S01]  /*1800*/  LDL R32, [R1+0x58] ;  /* 0x0000580001207983 */ /* 0x000ea20000100800 */
[----:B------:R-:W-:-:S03]  /*1810*/  ULDC.64 UR4, c[0x0][0x9f8] ;  /* 0x00027e0000047ab9 */ /* 0x000fc60000000a00 */
[----:B------:R-:W3:Y:S01]  /*1820*/  LDL R28, [R1+0x54] ;  /* 0x00005400011c7983 */ /* 0x000ee20000100800 */
[----:B------:R-:W-:Y:S01]  /*1830*/  ISETP.NE.U32.AND P0, PT, RZ, UR4, PT ;  /* 0x00000004ff007c0c */ /* 0x000fe2000bf05070 */
[----:B------:R-:W-:Y:S01]  /*1840*/  ULDC.64 UR6, c[0x0][0x208] ;  /* 0x0000820000067ab9 */ /* 0x000fe20000000a00 */
[----:B------:R-:W0:Y:S01]  /*1850*/  LDC R115, c[0x0][0x3f4] ;  /* 0x0000fd00ff737b82 */ /* 0x000e220000000800 */
[----:B------:R-:W4:Y:S01]  /*1860*/  LDL R11, [R1+0x68] ;  /* 0x00006800010b7983 */ /* 0x000f220000100800 */
[----:B------:R-:W-:-:S06]  /*1870*/  ISETP.NE.AND.EX P0, PT, RZ, UR5, PT, P0 ;  /* 0x00000005ff007c0c */ /* 0x000fcc000bf05300 */
[----:B------:R-:W1:Y:S07]  /*1880*/  LDC.64 R98, c[0x0][0x3f8] ;  /* 0x0000fe00ff627b82 */ /* 0x000e6e0000000a00 */
[----:B------:R-:W-:Y:S01]  /*1890*/  @P0 IADD3 R4, P1, R26, UR4, RZ ;  /* 0x000000041a040c10 */ /* 0x000fe2000ff3e0ff */
[----:B------:R-:W0:Y:S01]  /*18a0*/  LDC.64 R92, c[0x0][0x408] ;  /* 0x00010200ff5c7b82 */ /* 0x000e220000000a00 */
[----:B------:R-:W-:Y:S02]  /*18b0*/  ULDC UR4, c[0x0][0x2f4] ;  /* 0x0000bd0000047ab9 */ /* 0x000fe40000000800 */
[----:B------:R-:W-:-:S05]  /*18c0*/  @P0 IADD3.X R5, R27, UR5, RZ, P1, !PT ;  /* 0x000000051b050c10 */ /* 0x000fca0008ffe4ff */
[----:B------:R0:W4:Y:S01]  /*18d0*/  @P0 LDG.E R91, desc[UR6][R4.64] ;  /* 0x00000006045b0981 */ /* 0x000122000c1e1900 */
[----:B------:R-:W-:Y:S01]  /*18e0*/  ISETP.GE.AND P1, PT, R213, UR4, PT ;  /* 0x00000004d5007c0c */ /* 0x000fe2000bf26270 */
[C---:B------:R-:W-:Y:S01]  /*18f0*/  VIADD R34, R219.reuse, 0x40 ;  /* 0x00000040db227836 */ /* 0x040fe20000000000 */
[----:B------:R-:W-:Y:S01]  /*1900*/  ISETP.GE.AND P0, PT, R16, UR4, PT ;  /* 0x0000000410007c0c */ /* 0x000fe2000bf06270 */
[C---:B------:R-:W-:Y:S01]  /*1910*/  VIADD R21, R219.reuse, 0x40 ;  /* 0x00000040db157836 */ /* 0x040fe20000000000 */
[----:B------:R-:W-:Y:S01]  /*1920*/  SEL R3, RZ, 0xffffffff, P1 ;  /* 0xffffffffff037807 */ /* 0x000fe20000800000 */
[----:B------:R-:W-:Y:S01]  /*1930*/  IMAD.SHL.U32 R34, R34, 0x40, RZ ;  /* 0x0000004022227824 */ /* 0x000fe200078e00ff */
[----:B------:R-:W-:Y:S01]  /*1940*/  SEL R0, RZ, 0x1, P0 ;  /* 0x00000001ff007807 */ /* 0x000fe20000000000 */
[----:B-1----:R-:W-:Y:S01]  /*1950*/  IMAD.WIDE.U32 R100, R219, R98, R16 ;  /* 0x00000062db647225 */ /* 0x002fe200078e0010 */
[----:B------:R-:W-:Y:S01]  /*1960*/  SHF.L.U32 R3, R3, 0x1, RZ ;  /* 0x0000000103037819 */ /* 0x000fe200000006ff */
[----:B------:R-:W1:Y:S01]  /*1970*/  S2R R138, SR_TID.X ;  /* 0x00000000008a7919 */ /* 0x000e620000002100 */
[----:B------:R-:W-:Y:S01]  /*1980*/  ISETP.GE.AND P2, PT, R18, UR4, PT ;  /* 0x0000000412007c0c */ /* 0x000fe2000bf46270 */
[----:B------:R-:W-:Y:S01]  /*1990*/  IMAD.SHL.U32 R21, R21, 0x40, RZ ;  /* 0x0000004015157824 */ /* 0x000fe200078e00ff */
[----:B------:R-:W-:Y:S01]  /*19a0*/  LOP3.LUT R0, R3, 0x2, R0, 0xe2, !PT ;  /* 0x0000000203007812 */ /* 0x000fe200078ee200 */
[C---:B------:R-:W-:Y:S01]  /*19b0*/  VIADD R35, R219.reuse, 0x20 ;  /* 0x00000020db237836 */ /* 0x040fe20000000000 */
[----:B------:R-:W-:Y:S01]  /*19c0*/  SHF.R.S32.HI R7, RZ, 0x1f, R219 ;  /* 0x0000001fff077819 */ /* 0x000fe200000114db */
[----:B0-----:R-:W-:Y:S01]  /*19d0*/  IMAD.WIDE.U32 R94, R219, R92, R16 ;  /* 0x0000005cdb5e7225 */ /* 0x001fe200078e0010 */
[----:B------:R-:W-:-:S02]  /*19e0*/  SEL R3, RZ, 0x4, P2 ;  /* 0x00000004ff037807 */ /* 0x000fc40001000000 */
[----:B------:R-:W-:Y:S01]  /*19f0*/  ISETP.GE.AND P2, PT, R16, R115, PT ;  /* 0x000000731000720c */ /* 0x000fe20003f46270 */
[C---:B------:R-:W-:Y:S01]  /*1a00*/  IMAD R6, R7.reuse, R98, RZ ;  /* 0x0000006207067224 */ /* 0x040fe200078e02ff */
[----:B------:R-:W-:Y:S01]  /*1a10*/  LOP3.LUT R4, R0, R3, RZ, 0xfc, !PT ;  /* 0x0000000300047212 */ /* 0x000fe200078efcff */
[-C--:B------:R-:W-:Y:S01]  /*1a20*/  IMAD R0, R7, R92.reuse, RZ ;  /* 0x0000005c07007224 */ /* 0x080fe200078e02ff */
[----:B------:R-:W-:Y:S01]  /*1a30*/  SHF.R.S32.HI R215, RZ, 0x1f, R214 ;  /* 0x0000001fffd77819 */ /* 0x000fe200000114d6 */
[----:B------:R-:W-:Y:S01]  /*1a40*/  IMAD R5, R219, R99, R6 ;  /* 0x00000063db057224 */ /* 0x000fe200078e0206 */
[----:B------:R-:W-:Y:S01]  /*1a50*/  SEL R3, R115, RZ, P2 ;  /* 0x000000ff73037207 */ /* 0x000fe20001000000 */
[----:B------:R-:W-:Y:S01]  /*1a60*/  IMAD R7, R219, R93, R0 ;  /* 0x0000005ddb077224 */ /* 0x000fe200078e0200 */
[----:B------:R-:W-:Y:S01]  /*1a70*/  ISETP.GE.AND P1, PT, R213, R115, PT ;  /* 0x00000073d500720c */ /* 0x000fe20003f26270 */
[----:B------:R-:W-:Y:S01]  /*1a80*/  IMAD.WIDE.U32 R96, R219, R92, R214 ;  /* 0x0000005cdb607225 */ /* 0x000fe200078e00d6 */
[----:B------:R-:W-:-:S02]  /*1a90*/  LOP3.LUT R34, R34, 0x1c0, RZ, 0xc0, !PT ;  /* 0x000001c022227812 */ /* 0x000fc400078ec0ff */
[----:B------:R-:W-:Y:S01]  /*1aa0*/  SEL R6, R115, RZ, P1 ;  /* 0x000000ff73067207 */ /* 0x000fe20000800000 */
[----:B------:R-:W-:Y:S01]  /*1ab0*/  IMAD.IADD R3, R16, 0x1, R3 ;  /* 0x0000000110037824 */ /* 0x000fe200078e0203 */
[----:B------:R-:W-:Y:S01]  /*1ac0*/  LOP3.LUT R21, R21, 0x1c0, RZ, 0xc0, !PT ;  /* 0x000001c015157812 */ /* 0x000fe200078ec0ff */
[----:B------:R-:W-:Y:S01]  /*1ad0*/  IMAD.WIDE.U32 R102, R219, R98, R214 ;  /* 0x00000062db667225 */ /* 0x000fe200078e00d6 */
[----:B------:R-:W-:Y:S02]  /*1ae0*/  SHF.R.U32.HI R33, RZ, 0x3, R225 ;  /* 0x00000003ff217819 */ /* 0x000fe400000116e1 */
[----:B------:R-:W-:Y:S01]  /*1af0*/  SHF.R.S32.HI R0, RZ, 0x1f, R3 ;  /* 0x0000001fff007819 */ /* 0x000fe20000011403 */
[----:B------:R-:W-:Y:S01]  /*1b00*/  IMAD.IADD R97, R97, 0x1, R7 ;  /* 0x0000000161617824 */ /* 0x000fe200078e0207 */
[----:B------:R-:W-:Y:S01]  /*1b10*/  SHF.R.U32.HI R21, RZ, 0x3, R21 ;  /* 0x00000003ff157819 */ /* 0x000fe20000011615 */
[----:B------:R-:W-:Y:S01]  /*1b20*/  IMAD.IADD R95, R7, 0x1, R95 ;  /* 0x00000001075f7824 */ /* 0x000fe200078e025f */
[----:B------:R-:W-:Y:S01]  /*1b30*/  LEA.HI R10, R0, R3, RZ, 0x3 ;  /* 0x00000003000a7211 */ /* 0x000fe200078f18ff */
[----:B------:R-:W-:-:S02]  /*1b40*/  IMAD.IADD R7, R213, 0x1, R6 ;  /* 0x00000001d5077824 */ /* 0x000fc400078e0206 */
[----:B------:R-:W-:Y:S01]  /*1b50*/  VIADD R31, R219, 0x20 ;  /* 0x00000020db1f7836 */ /* 0x000fe20000000000 */
[--C-:B------:R-:W-:Y:S01]  /*1b60*/  LOP3.LUT R9, R34, 0x38, R10.reuse, 0xf8, !PT ;  /* 0x0000003822097812 */ /* 0x100fe200078ef80a */
[----:B------:R-:W-:Y:S01]  /*1b70*/  IMAD.IADD R103, R103, 0x1, R5 ;  /* 0x0000000167677824 */ /* 0x000fe200078e0205 */
[----:B------:R-:W-:Y:S01]  /*1b80*/  SHF.R.S32.HI R8, RZ, 0x1f, R7 ;  /* 0x0000001fff087819 */ /* 0x000fe20000011407 */
[----:B------:R-:W-:Y:S01]  /*1b90*/  IMAD.IADD R101, R5, 0x1, R101 ;  /* 0x0000000105657824 */ /* 0x000fe200078e0265 */
[----:B------:R-:W-:Y:S01]  /*1ba0*/  LEA.HI R5, R0, R3, RZ, 0x6 ;  /* 0x0000000300057211 */ /* 0x000fe200078f30ff */
[----:B------:R-:W-:Y:S01]  /*1bb0*/  IMAD.SHL.U32 R35, R35, 0x40, RZ ;  /* 0x0000004023237824 */ /* 0x000fe200078e00ff */
[----:B------:R-:W-:Y:S01]  /*1bc0*/  LOP3.LUT R0, R225, 0x38, R10, 0xf8, !PT ;  /* 0x00000038e1007812 */ /* 0x000fe200078ef80a */
[----:B------:R-:W-:Y:S01]  /*1bd0*/  IMAD.SHL.U32 R31, R31, 0x40, RZ ;  /* 0x000000401f1f7824 */ /* 0x000fe200078e00ff */
[----:B------:R-:W-:Y:S01]  /*1be0*/  SHF.R.S32.HI R6, RZ, 0x6, R5 ;  /* 0x00000006ff067819 */ /* 0x000fe20000011405 */
[----:B------:R-:W-:Y:S01]  /*1bf0*/  IMAD.IADD R120, R120, 0x1, R25 ;  /* 0x0000000178787824 */ /* 0x000fe200078e0219 */
[----:B------:R-:W-:-:S02]  /*1c00*/  LEA.HI R20, R8, R7, RZ, 0x3 ;  /* 0x0000000708147211 */ /* 0x000fc400078f18ff */
[----:B------:R-:W-:Y:S01]  /*1c10*/  LEA.HI R7, R8, R7, RZ, 0x6 ;  /* 0x0000000708077211 */ /* 0x000fe200078f30ff */
[----:B------:R-:W-:Y:S01]  /*1c20*/  IMAD R134, R6, 0x1400, R229 ;  /* 0x0000140006867824 */ /* 0x000fe200078e02e5 */
[----:B------:R-:W-:Y:S02]  /*1c30*/  LOP3.LUT R35, R35, 0x1c0, RZ, 0xc0, !PT ;  /* 0x000001c023237812 */ /* 0x000fe400078ec0ff */
[----:B------:R-:W-:Y:S02]  /*1c40*/  LOP3.LUT R31, R31, 0x1c0, RZ, 0xc0, !PT ;  /* 0x000001c01f1f7812 */ /* 0x000fe400078ec0ff */
[----:B------:R-:W-:Y:S02]  /*1c50*/  LOP3.LUT R3, R0, R33, RZ, 0x3c, !PT ;  /* 0x0000002100037212 */ /* 0x000fe400078e3cff */
[----:B------:R-:W-:Y:S02]  /*1c60*/  LOP3.LUT R9, R9, R21, RZ, 0x3c, !PT ;  /* 0x0000001509097212 */ /* 0x000fe400078e3cff */
[----:B------:R-:W-:Y:S01]  /*1c70*/  LOP3.LUT R0, R225, 0x38, R20, 0xf8, !PT ;  /* 0x00000038e1007812 */ /* 0x000fe200078ef814 */
[----:B------:R-:W-:Y:S01]  /*1c80*/  IMAD.IADD R134, R134, 0x1, R3 ;  /* 0x0000000186867824 */ /* 0x000fe200078e0203 */
[----:B------:R-:W-:-:S02]  /*1c90*/  LOP3.LUT R5, R35, 0x38, R10, 0xf8, !PT ;  /* 0x0000003823057812 */ /* 0x000fc400078ef80a */
[----:B------:R-:W-:Y:S02]  /*1ca0*/  SHF.R.U32.HI R31, RZ, 0x3, R31 ;  /* 0x00000003ff1f7819 */ /* 0x000fe4000001161f */
[----:B------:R-:W-:Y:S02]  /*1cb0*/  LOP3.LUT R0, R0, R33, RZ, 0x3c, !PT ;  /* 0x0000002100007212 */ /* 0x000fe400078e3cff */
[-C--:B------:R-:W-:Y:S02]  /*1cc0*/  LOP3.LUT R5, R5, R31.reuse, RZ, 0x3c, !PT ;  /* 0x0000001f05057212 */ /* 0x080fe400078e3cff */
[----:B------:R-:W-:Y:S02]  /*1cd0*/  LOP3.LUT R3, R35, 0x38, R20, 0xf8, !PT ;  /* 0x0000003823037812 */ /* 0x000fe400078ef814 */
[----:B------:R-:W-:Y:S01]  /*1ce0*/  ISETP.GE.AND P0, PT, R19, UR4, PT ;  /* 0x0000000413007c0c */ /* 0x000fe2000bf06270 */
[C---:B------:R-:W-:Y:S01]  /*1cf0*/  IMAD.SHL.U32 R107, R92.reuse, 0x20, RZ ;  /* 0x000000205c6b7824 */ /* 0x040fe200078e00ff */
[----:B------:R-:W-:Y:S01]  /*1d00*/  LOP3.LUT R8, R3, R31, RZ, 0x3c, !PT ;  /* 0x0000001f03087212 */ /* 0x000fe200078e3cff */
[C---:B------:R-:W-:Y:S01]  /*1d10*/  IMAD.SHL.U32 R111, R92.reuse, 0x40, RZ ;  /* 0x000000405c6f7824 */ /* 0x040fe200078e00ff */
[----:B------:R-:W-:Y:S01]  /*1d20*/  SHF.L.U64.HI R106, R92, 0x5, R93 ;  /* 0x000000055c6a7819 */ /* 0x000fe2000001025d */
[----:B-----5:R-:W-:Y:S01]  /*1d30*/  IMAD.WIDE.U32 R96, R136, R92, R96 ;  /* 0x0000005c88607225 */ /* 0x020fe200078e0060 */
[----:B------:R-:W-:-:S02]  /*1d40*/  SHF.L.U64.HI R110, R92, 0x6, R93 ;  /* 0x000000065c6e7819 */ /* 0x000fc4000001025d */
[----:B------:R-:W-:Y:S01]  /*1d50*/  SEL R3, RZ, 0x8, P0 ;  /* 0x00000008ff037807 */ /* 0x000fe20000000000 */
[----:B------:R-:W-:-:S04]  /*1d60*/  IMAD.WIDE.U32 R94, R136, R92, R94 ;  /* 0x0000005c885e7225 */ /* 0x000fc800078e005e */
[----:B------:R-:W-:Y:S01]  /*1d70*/  IMAD.WIDE.U32 R102, R136, R98, R102 ;  /* 0x0000006288667225 */ /* 0x000fe200078e0066 */
[----:B------:R-:W-:-:S03]  /*1d80*/  LOP3.LUT R26, R4, R3, RZ, 0xfc, !PT ;  /* 0x00000003041a7212 */ /* 0x000fc600078efcff */
[----:B------:R-:W-:Y:S01]  /*1d90*/  IMAD.WIDE.U32 R100, R136, R98, R100 ;  /* 0x0000006288647225 */ /* 0x000fe200078e0064 */
[----:B------:R-:W-:Y:S02]  /*1da0*/  LOP3.LUT R3, R4, 0x1, RZ, 0xc0, !PT ;  /* 0x0000000104037812 */ /* 0x000fe400078ec0ff */
[C-C-:B------:R-:W-:Y:S01]  /*1db0*/  SHF.L.U64.HI R104, R98.reuse, 0x5, R99.reuse ;  /* 0x0000000562687819 */ /* 0x140fe20000010263 */
[----:B------:R-:W-:Y:S01]  /*1dc0*/  IMAD R121, R99, 0x50, RZ ;  /* 0x0000005063797824 */ /* 0x000fe200078e02ff */
[C---:B------:R-:W-:Y:S01]  /*1dd0*/  SHF.L.U64.HI R108, R98.reuse, 0x6, R99 ;  /* 0x00000006626c7819 */ /* 0x040fe20000010263 */
[C---:B------:R-:W-:Y:S02]  /*1de0*/  IMAD.SHL.U32 R105, R98.reuse, 0x20, RZ ;  /* 0x0000002062697824 */ /* 0x040fe400078e00ff */
[----:B------:R-:W-:Y:S01]  /*1df0*/  IMAD.SHL.U32 R109, R98, 0x40, RZ ;  /* 0x00000040626d7824 */ /* 0x000fe200078e00ff */
[----:B------:R-:W-:Y:S01]  /*1e00*/  LOP3.LUT R25, R26, 0x4, RZ, 0xc0, !PT ;  /* 0x000000041a197812 */ /* 0x000fe200078ec0ff */
[----:B------:R-:W-:Y:S01]  /*1e10*/  IMAD.SHL.U32 R115, R115, 0x2, RZ ;  /* 0x0000000273737824 */ /* 0x000fe200078e00ff */
[----:B-1----:R-:W-:Y:S01]  /*1e20*/  LEA.HI R138, R138, 0x8, RZ, 0x19 ;  /* 0x000000088a8a7811 */ /* 0x002fe200078fc8ff */
[----:B--2---:R-:W-:-:S02]  /*1e30*/  IMAD R132, R6, 0x1400, R32 ;  /* 0x0000140006847824 */ /* 0x004fc400078e0220 */
[----:B---3--:R-:W-:Y:S01]  /*1e40*/  IMAD R130, R6, 0x1400, R28 ;  /* 0x0000140006827824 */ /* 0x008fe200078e021c */
[----:B------:R-:W-:Y:S02]  /*1e50*/  SHF.R.S32.HI R6, RZ, 0x6, R7 ;  /* 0x00000006ff067819 */ /* 0x000fe40000011407 */
[----:B------:R-:W-:Y:S01]  /*1e60*/  IADD3 R132, R132, R5, RZ ;  /* 0x0000000584847210 */ /* 0x000fe20007ffe0ff */
[----:B------:R-:W-:Y:S01]  /*1e70*/  IMAD.IADD R130, R130, 0x1, R9 ;  /* 0x0000000182827824 */ /* 0x000fe200078e0209 */
[----:B------:R-:W-:Y:S01]  /*1e80*/  SHF.R.S32.HI R9, RZ, 0x1f, R136 ;  /* 0x0000001fff097819 */ /* 0x000fe20000011488 */
[----:B------:R-:W-:Y:S01]  /*1e90*/  IMAD R133, R6, 0x1400, R229 ;  /* 0x0000140006857824 */ /* 0x000fe200078e02e5 */
[----:B------:R-:W-:-:S03]  /*1ea0*/  LOP3.LUT R5, R34, 0x38, R20, 0xf8, !PT ;  /* 0x0000003822057812 */ /* 0x000fc600078ef814 */
[----:B------:R-:W-:Y:S02]  /*1eb0*/  IMAD.IADD R133, R133, 0x1, R0 ;  /* 0x0000000185857824 */ /* 0x000fe400078e0200 */
[C---:B------:R-:W-:Y:S02]  /*1ec0*/  IMAD R0, R9.reuse, R98, RZ ;  /* 0x0000006209007224 */ /* 0x040fe400078e02ff */
[----:B------:R-:W-:Y:S02]  /*1ed0*/  IMAD R9, R9, R92, RZ ;  /* 0x0000005c09097224 */ /* 0x000fe400078e02ff */
[C---:B------:R-:W-:Y:S02]  /*1ee0*/  IMAD R131, R6.reuse, 0x1400, R32 ;  /* 0x0000140006837824 */ /* 0x040fe400078e0220 */
[----:B------:R-:W-:Y:S01]  /*1ef0*/  IMAD R129, R6, 0x1400, R28 ;  /* 0x0000140006817824 */ /* 0x000fe200078e021c */
[----:B------:R-:W-:Y:S01]  /*1f00*/  LOP3.LUT R6, R5, R21, RZ, 0x3c, !PT ;  /* 0x0000001505067212 */ /* 0x000fe200078e3cff */
[----:B------:R-:W-:-:S02]  /*1f10*/  IMAD R5, R93, 0x50, RZ ;  /* 0x000000505d057824 */ /* 0x000fc400078e02ff */
[----:B------:R-:W-:Y:S02]  /*1f20*/  IMAD R9, R136, R93, R9 ;  /* 0x0000005d88097224 */ /* 0x000fe400078e0209 */
[----:B------:R-:W-:-:S04]  /*1f30*/  IMAD.WIDE.U32 R92, R92, 0x50, RZ ;  /* 0x000000505c5c7825 */ /* 0x000fc800078e00ff */
[----:B------:R-:W-:Y:S02]  /*1f40*/  IMAD R7, R136, R99, R0 ;  /* 0x0000006388077224 */ /* 0x000fe400078e0200 */
[----:B------:R-:W-:Y:S02]  /*1f50*/  IMAD.IADD R128, R93, 0x1, R5 ;  /* 0x000000015d807824 */ /* 0x000fe400078e0205 */
[----:B------:R-:W-:Y:S02]  /*1f60*/  IMAD.IADD R129, R129, 0x1, R6 ;  /* 0x0000000181817824 */ /* 0x000fe400078e0206 */
[----:B------:R-:W-:Y:S02]  /*1f70*/  IMAD.IADD R4, R103, 0x1, R7 ;  /* 0x0000000167047824 */ /* 0x000fe400078e0207 */
[----:B------:R-:W-:Y:S02]  /*1f80*/  IMAD.IADD R5, R7, 0x1, R101 ;  /* 0x0000000107057824 */ /* 0x000fe400078e0265 */
[----:B------:R-:W-:Y:S01]  /*1f90*/  IMAD.IADD R131, R131, 0x1, R8 ;  /* 0x0000000183837824 */ /* 0x000fe200078e0208 */
[----:B------:R-:W-:Y:S01]  /*1fa0*/  SHF.R.S32.HI R8, RZ, 0x3, R10 ;  /* 0x00000003ff087819 */ /* 0x000fe2000001140a */
[----:B------:R-:W-:-:S02]  /*1fb0*/  IMAD.IADD R6, R97, 0x1, R9 ;  /* 0x0000000161067824 */ /* 0x000fc400078e0209 */
[----:B------:R-:W-:Y:S01]  /*1fc0*/  IMAD.IADD R7, R9, 0x1, R95 ;  /* 0x0000000109077824 */ /* 0x000fe200078e025f */
[----:B------:R-:W-:Y:S01]  /*1fd0*/  LOP3.LUT R9, R10, 0xfffffff8, RZ, 0xc0, !PT ;  /* 0xfffffff80a097812 */ /* 0x000fe200078ec0ff */
[----:B------:R-:W-:Y:S01]  /*1fe0*/  IMAD.WIDE.U32 R98, R98, 0x50, RZ ;  /* 0x0000005062627825 */ /* 0x000fe200078e00ff */
[----:B------:R-:W-:Y:S02]  /*1ff0*/  SHF.R.S32.HI R10, RZ, 0x3, R20 ;  /* 0x00000003ff0a7819 */ /* 0x000fe40000011414 */
[----:B------:R-:W-:Y:S01]  /*2000*/  LOP3.LUT R20, R20, 0xfffffff8, RZ, 0xc0, !PT ;  /* 0xfffffff814147812 */ /* 0x000fe200078ec0ff */
[----:B----4-:R-:W-:Y:S01]  /*2010*/  IMAD R112, R11, 0x20, R219 ;  /* 0x000000200b707824 */ /* 0x010fe200078e02db */
[C---:B------:R-:W-:Y:S01]  /*2020*/  LOP3.LUT R21, R26.reuse, 0x2, RZ, 0xc0, !PT ;  /* 0x000000021a157812 */ /* 0x040fe200078ec0ff */
[----:B------:R-:W-:Y:S01]  /*2030*/  IMAD.IADD R121, R99, 0x1, R121 ;  /* 0x0000000163797824 */ /* 0x000fe200078e0279 */
[----:B------:R-:W-:Y:S02]  /*2040*/  SHF.R.S32.HI R0, RZ, 0x1f, R30 ;  /* 0x0000001fff007819 */ /* 0x000fe4000001141e */
[----:B------:R-:W-:-:S02]  /*2050*/  LOP3.LUT R26, R26, 0x8, RZ, 0xc0, !PT ;  /* 0x000000081a1a7812 */ /* 0x000fc400078ec0ff */
[----:B------:R-:W-:Y:S02]  /*2060*/  SHF.R.S32.HI R119, RZ, 0x1f, R91 ;  /* 0x0000001fff777819 */ /* 0x000fe4000001145b */
[----:B------:R-:W-:Y:S02]  /*2070*/  SHF.R.S32.HI R27, RZ, 0x1f, R9 ;  /* 0x0000001fff1b7819 */ /* 0x000fe40000011409 */
[----:B------:R-:W-:-:S07]  /*2080*/  SHF.R.S32.HI R28, RZ, 0x1f, R20 ;  /* 0x0000001fff1c7819 */ /* 0x000fce0000011414 */
.L_x_561:
[----:B------:R-:W0:Y:S01]  /*2090*/  LDC R84, c[0x0][0x430] ;  /* 0x00010c00ff547b82 */ /* 0x000e220000000800 */
[----:B------:R-:W-:Y:S01]  /*20a0*/  IADD3 R2, R2, -0x1, RZ ;  /* 0xffffffff02027810 */ /* 0x000fe20007ffe0ff */
[----:B----4-:R-:W-:Y:S01]  /*20b0*/  IMAD.MOV.U32 R31, RZ, RZ, RZ ;  /* 0x000000ffff1f7224 */ /* 0x010fe200078e00ff */
[----:B------:R-:W-:Y:S01]  /*20c0*/  ULDC.64 UR4, c[0x0][0x208] ;  /* 0x0000820000047ab9 */ /* 0x000fe20000000a00 */
[----:B------:R-:W-:Y:S02]  /*20d0*/  SHF.R.U32.HI R32, RZ, 0x3, R225 ;  /* 0x00000003ff207819 */ /* 0x000fe400000116e1 */
[----:B------:R-:W-:Y:S02]  /*20e0*/  IMAD R11, R2, 0x50, R112 ;  /* 0x00000050020b7824 */ /* 0x000fe400078e0270 */
[----:B------:R-:W1:Y:S02]  /*20f0*/  LDC R114, c[0x0][0x3f4] ;  /* 0x0000fd00ff727b82 */ /* 0x000e640000000800 */
[----:B------:R-:W-:Y:S01]  /*2100*/  IMAD.IADD R33, R120, 0x1, R11 ;  /* 0x0000000178217824 */ /* 0x000fe200078e020b */
[----:B------:R-:W-:-:S03]  /*2110*/  ISETP.GE.AND P0, PT, R11, R24, PT ;  /* 0x000000180b00720c */ /* 0x000fc60003f06270 */
[----:B------:R-:W-:Y:S01]  /*2120*/  IMAD.MOV.U32 R11, RZ, RZ, R33 ;  /* 0x000000ffff0b7224 */ /* 0x000fe200078e0021 */
[----:B------:R-:W-:Y:S02]  /*2130*/  ISETP.GT.OR P0, PT, R112, 0x4f, P0 ;  /* 0x0000004f7000780c */ /* 0x000fe40000704670 */
[----:B0-----:R-:W-:-:S11]  /*2140*/  ISETP.NE.AND P3, PT, R84, 0x1, PT ;  /* 0x000000015400780c */ /* 0x001fd60003f65270 */
[----:B------:R-:W0:Y:S08]  /*2150*/  @!P0 LDC.64 R14, c[0x0][0x428] ;  /* 0x00010a00ff0e8b82 */ /* 0x000e300000000a00 */
[----:B--2---:R-:W2:Y:S08]  /*2160*/  @!P0 LDC.64 R34, c[0x0][0x418] ;  /* 0x00010600ff228b82 */ /* 0x004eb00000000a00 */
[----:B---3--:R-:W3:Y:S08]  /*2170*/  @P3 LDC R12, c[0x0][0x434] ;  /* 0x00010d00ff0c3b82 */ /* 0x008ef00000000800 */
[----:B------:R-:W4:Y:S01]  /*2180*/  @P3 LDC R13, c[0x0][0x438] ;  /* 0x00010e00ff0d3b82 */ /* 0x000f220000000800 */
[----:B---3--:R-:W-:-:S05]  /*2190*/  @P3 IMAD.HI.U32 R12, R33, R12, RZ ;  /* 0x0000000c210c3227 */ /* 0x008fca00078e00ff */
[----:B----4-:R-:W-:Y:S01]  /*21a0*/  @P3 SHF.R.U32.HI R11, RZ, R13, R12 ;  /* 0x0000000dff0b3219 */ /* 0x010fe2000001160c */
[----:B0-----:R-:W-:-:S03]  /*21b0*/  @!P0 IMAD R12, R119, R14, RZ ;  /* 0x0000000e770c8224 */ /* 0x001fc600078e02ff */
[--C-:B------:R-:W-:Y:S01]  /*21c0*/  @!P0 SHF.R.S32.HI R13, RZ, 0x1f, R11.reuse ;  /* 0x0000001fff0d8819 */ /* 0x100fe2000001140b */
[----:B------:R-:W-:Y:S02]  /*21d0*/  @!P0 IMAD R15, R91, R15, R12 ;  /* 0x0000000f5b0f8224 */ /* 0x000fe400078e020c */
[----:B------:R-:W-:-:S04]  /*21e0*/  @!P0 IMAD.MOV.U32 R12, RZ, RZ, R11 ;  /* 0x000000ffff0c8224 */ /* 0x000fc800078e000b */
[----:B------:R-:W-:-:S04]  /*21f0*/  @!P0 IMAD.WIDE.U32 R12, R91, R14, R12 ;  /* 0x0000000e5b0c8225 */ /* 0x000fc800078e000c */
[----:B------:R-:W-:Y:S01]  /*2200*/  @!P0 IMAD.IADD R13, R13, 0x1, R15 ;  /* 0x000000010d0d8824 */ /* 0x000fe200078e020f */
[----:B--2---:R-:W-:-:S04]  /*2210*/  @!P0 LEA R14, P3, R12, R34, 0x2 ;  /* 0x000000220c0e8211 */ /* 0x004fc800078610ff */
[----:B------:R-:W-:Y:S02]  /*2220*/  @!P0 LEA.HI.X R15, R12, R35, R13, 0x2, P3 ;  /* 0x000000230c0f8211 */ /* 0x000fe400018f140d */
[----:B------:R-:W-:-:S03]  /*2230*/  LOP3.LUT R12, R225, 0x38, R16, 0xf8, !PT ;  /* 0x00000038e10c7812 */ /* 0x000fc600078ef810 */
[----:B------:R0:W5:Y:S01]  /*2240*/  @!P0 LDG.E R31, desc[UR4][R14.64] ;  /* 0x000000040e1f8981 */ /* 0x000162000c1e1900 */
[----:B-1----:R-:W-:Y:S01]  /*2250*/  ISETP.GE.AND P0, PT, R114, 0x1, PT ;  /* 0x000000017200780c */ /* 0x002fe20003f06270 */
[----:B------:R-:W-:Y:S01]  /*2260*/  IMAD.MOV R11, RZ, RZ, -R11 ;  /* 0x000000ffff0b7224 */ /* 0x000fe200078e0a0b */
[----:B------:R-:W-:Y:S01]  /*2270*/  LOP3.LUT R85, R229, R12, R32, 0xf6, !PT ;  /* 0x0000000ce5557212 */ /* 0x000fe200078ef620 */
[----:B------:R-:W-:Y:S05]  /*2280*/  YIELD ;  /* 0x0000000000007946 */ /* 0x000fea0003800000 */
[----:B------:R-:W-:Y:S01]  /*2290*/  IMAD R85, R212, 0x5000, R85 ;  /* 0x00005000d4557824 */ /* 0x000fe200078e0255 */
[----:B------:R-:W-:Y:S01]  /*22a0*/  ISETP.GT.AND P3, PT, R2, R116, PT ;  /* 0x000000740200720c */ /* 0x000fe20003f64270 */
[----:B------:R-:W-:Y:S01]  /*22b0*/  BSSY B0, `(.L_x_445) ;  /* 0x000085a000007945 */ /* 0x000fe20003800000 */
[----:B------:R-:W-:-:S02]  /*22c0*/  IMAD R84, R84, R11, R33 ;  /* 0x0000000b54547224 */ /* 0x000fc400078e0221 */
[----:B------:R-:W-:Y:S01]  /*22d0*/  P2R R113, PR, RZ, 0x8 ;  /* 0x00000008ff717803 */ /* 0x000fe20000000000 */
[----:B------:R-:W-:Y:S01]  /*22e0*/  IMAD R85, R85, 0x2, R22 ;  /* 0x0000000255557824 */ /* 0x000fe200078e0216 */
[----:B0-----:R-:W-:Y:S07]  /*22f0*/  @!P0 BRA `(.L_x_446) ;  /* 0x0000007c006c8947 */ /* 0x001fee0003800000 */
[----:B------:R-:W-:Y:S01]  /*2300*/  SHF.R.S32.HI R86, RZ, 0x1f, R84 ;  /* 0x0000001fff567819 */ /* 0x000fe20000011454 */
[----:B------:R-:W-:Y:S01]  /*2310*/  ULDC.64 UR4, c[0x0][0x300] ;  /* 0x0000c00000047ab9 */ /* 0x000fe20000000a00 */
[----:B-----5:R-:W-:Y:S01]  /*2320*/  SHF.R.S32.HI R87, RZ, 0x1f, R31 ;  /* 0x0000001fff577819 */ /* 0x020fe2000001141f */
[----:B------:R-:W-:Y:S01]  /*2330*/  IMAD.WIDE.U32 R12, R84, UR4, RZ ;  /* 0x00000004540c7c25 */ /* 0x000fe2000f8e00ff */
[----:B------:R-:W-:Y:S02]  /*2340*/  ULDC.U8 UR6, c[0x0][0x410] ;  /* 0x0001040000067ab9 */ /* 0x000fe40000000000 */
[----:B------:R-:W-:Y:S01]  /*2350*/  ISETP.NE.AND P0, PT, RZ, UR6, PT ;  /* 0x00000006ff007c0c */ /* 0x000fe2000bf05270 */
[----:B------:R-:W-:Y:S02]  /*2360*/  IMAD R11, R86, UR4, RZ ;  /* 0x00000004560b7c24 */ /* 0x000fe4000f8e02ff */
[----:B------:R-:W-:Y:S02]  /*2370*/  IMAD R88, R2, -0x50, R24 ;  /* 0xffffffb002587824 */ /* 0x000fe400078e0218 */
[----:B------:R-:W-:Y:S01]  /*2380*/  IMAD R11, R84, UR5, R11 ;  /* 0x00000005540b7c24 */ /* 0x000fe2000f8e020b */
[----:B------:R-:W-:-:S02]  /*2390*/  ULDC.64 UR4, c[0x0][0x310] ;  /* 0x0000c40000047ab9 */ /* 0x000fc40000000a00 */
[----:B------:R-:W-:Y:S01]  /*23a0*/  IMAD R14, R87, UR4, RZ ;  /* 0x00000004570e7c24 */ /* 0x000fe2000f8e02ff */
[----:B------:R-:W-:Y:S01]  /*23b0*/  VIMNMX R88, R88, 0x50, PT ;  /* 0x0000005058587848 */ /* 0x000fe20003fe0100 */
[----:B------:R-:W-:Y:S01]  /*23c0*/  IMAD.IADD R13, R13, 0x1, R11 ;  /* 0x000000010d0d7824 */ /* 0x000fe200078e020b */
[----:B------:R-:W-:Y:S01]  /*23d0*/  SHF.R.S32.HI R11, RZ, 0x1f, R2 ;  /* 0x0000001fff0b7819 */ /* 0x000fe20000011402 */
        /* <DEDUP_REMOVED lines=8> */
[-C--:B------:R-:W-:Y:S01]  /*2460*/  IMAD R12, R121, R2.reuse, RZ ;  /* 0x00000002790c7224 */ /* 0x080fe200078e02ff */
[----:B------:R-:W-:Y:S01]  /*2470*/  LEA R118, P3, R32, UR4, 0x1 ;  /* 0x0000000420767c11 */ /* 0x000fe2000f8608ff */
[----:B------:R-:W-:Y:S02]  /*2480*/  IMAD R14, R128, R2, RZ ;  /* 0x00000002800e7224 */ /* 0x000fe400078e02ff */
[----:B------:R-:W-:Y:S02]  /*2490*/  IMAD.IADD R117, R33, 0x1, R13 ;  /* 0x0000000121757824 */ /* 0x000fe400078e020d */
[C---:B------:R-:W-:Y:S02]  /*24a0*/  IMAD R35, R11.reuse, R98, R12 ;  /* 0x000000620b237224 */ /* 0x040fe400078e020c */
[----:B------:R-:W-:Y:S01]  /*24b0*/  IMAD R37, R11, R92, R14 ;  /* 0x0000005c0b257224 */ /* 0x000fe200078e020e */
[----:B------:R-:W-:Y:S01]  /*24c0*/  LEA.HI.X R117, R32, UR5, R117, 0x1, P3 ;  /* 0x0000000520757c11 */ /* 0x000fe200098f0c75 */
[----:B------:R-:W-:-:S04]  /*24d0*/  IMAD.WIDE.U32 R14, R98, R2, RZ ;  /* 0x00000002620e7225 */ /* 0x000fc800078e00ff */
[----:B------:R-:W-:-:S04]  /*24e0*/  IMAD.WIDE.U32 R12, R92, R2, RZ ;  /* 0x000000025c0c7225 */ /* 0x000fc800078e00ff */
[----:B------:R-:W-:Y:S02]  /*24f0*/  IMAD.IADD R11, R15, 0x1, R35 ;  /* 0x000000010f0b7824 */ /* 0x000fe400078e0223 */
[----:B------:R-:W-:Y:S01]  /*2500*/  IMAD.IADD R80, R13, 0x1, R37 ;  /* 0x000000010d507824 */ /* 0x000fe200078e0225 */
[----:B------:R-:W-:Y:S06]  /*2510*/  @!P0 BRA `(.L_x_447) ;  /* 0x0000003800f48947 */ /* 0x000fec0003800000 */
[C---:B------:R-:W-:Y:S01]  /*2520*/  ISETP.GE.AND P3, PT, R219.reuse, R88, PT ;  /* 0x00000058db00720c */ /* 0x040fe20003f66270 */
[----:B------:R-:W-:Y:S01]  /*2530*/  BSSY B1, `(.L_x_448) ;  /* 0x000002b000017945 */ /* 0x000fe20003800000 */
[----:B------:R-:W-:Y:S01]  /*2540*/  VIADD R37, R219, 0x20 ;  /* 0x00000020db257836 */ /* 0x000fe20000000000 */
        /* <DEDUP_REMOVED lines=8> */
[----:B------:R-:W-:Y:S01]  /*25d0*/  CS2R R78, SRZ ;  /* 0x00000000004e7805 */ /* 0x000fe2000001ff00 */
[----:B------:R-:W-:Y:S06]  /*25e0*/  @P3 BRA `(.L_x_449) ;  /* 0x00000000007c3947 */ /* 0x000fec0003800000 */
[----:B------:R-:W-:Y:S01]  /*25f0*/  IADD3 R33, P0, R102, R14, RZ ;  /* 0x0000000e66217210 */ /* 0x000fe20007f1e0ff */
[----:B------:R-:W-:Y:S01]  /*2600*/  ULDC.64 UR4, c[0x0][0x3e8] ;  /* 0x0000fa0000047ab9 */ /* 0x000fe20000000a00 */
[----:B------:R-:W-:Y:S02]  /*2610*/  IADD3 R35, P4, R96, R12, RZ ;  /* 0x0000000c60237210 */ /* 0x000fe40007f9e0ff */
[----:B------:R-:W-:Y:S02]  /*2620*/  CS2R R76, SRZ ;  /* 0x00000000004c7805 */ /* 0x000fe4000001ff00 */
[-C--:B------:R-:W-:Y:S01]  /*2630*/  ISETP.GE.AND P5, PT, R214, R114.reuse, PT ;  /* 0x00000072d600720c */ /* 0x080fe20003fa6270 */
[----:B------:R-:W-:Y:S01]  /*2640*/  IMAD.X R34, R11, 0x1, R4, P0 ;  /* 0x000000010b227824 */ /* 0x000fe200000e0604 */
[C---:B------:R-:W-:Y:S01]  /*2650*/  LEA R32, P0, R33.reuse, UR4, 0x1 ;  /* 0x0000000421207c11 */ /* 0x040fe2000f8008ff */
[----:B------:R-:W-:Y:S01]  /*2660*/  IMAD.X R36, R80, 0x1, R6, P4 ;  /* 0x0000000150247824 */ /* 0x000fe200020e0606 */
[----:B------:R-:W-:Y:S01]  /*2670*/  CS2R R78, SRZ ;  /* 0x00000000004e7805 */ /* 0x000fe2000001ff00 */
[----:B------:R-:W-:Y:S01]  /*2680*/  ULDC.64 UR6, c[0x0][0x208] ;  /* 0x0000820000067ab9 */ /* 0x000fe20000000a00 */
[----:B------:R-:W-:Y:S01]  /*2690*/  LEA.HI.X R33, R33, UR5, R34, 0x1, P0 ;  /* 0x0000000521217c11 */ /* 0x000fe200080f0c22 */
[----:B------:R-:W-:Y:S01]  /*26a0*/  ULDC.64 UR4, c[0x0][0x400] ;  /* 0x0001000000047ab9 */ /* 0x000fe20000000a00 */
[----:B------:R-:W-:-:S02]  /*26b0*/  ISETP.GE.AND P4, PT, R221, R114, PT ;  /* 0x00000072dd00720c */ /* 0x000fc40003f86270 */
[----:B------:R-:W-:-:S03]  /*26c0*/  LEA R34, P0, R35, UR4, 0x1 ;  /* 0x0000000423227c11 */ /* 0x000fc6000f8008ff */
[----:B------:R0:W5:Y:S01]  /*26d0*/  @!P5 LDG.E.64 R76, desc[UR6][R32.64] ;  /* 0x00000006204cd981 */ /* 0x000162000c1e1b00 */
[----:B------:R-:W-:Y:S02]  /*26e0*/  LEA.HI.X R35, R35, UR5, R36, 0x1, P0 ;  /* 0x0000000523237c11 */ /* 0x000fe400080f0c24 */
[----:B------:R-:W-:-:S03]  /*26f0*/  ISETP.GE.AND P0, PT, R220, R114, PT ;  /* 0x00000072dc00720c */ /* 0x000fc60003f06270 */
[----:B------:R0:W5:Y:S01]  /*2700*/  @!P5 LDG.E.64 R78, desc[UR6][R34.64] ;  /* 0x00000006224ed981 */ /* 0x000162000c1e1b00 */
[----:B------:R-:W-:Y:S02]  /*2710*/  ISETP.GE.AND P5, PT, R222, R114, PT ;  /* 0x00000072de00720c */ /* 0x000fe40003fa6270 */
[----:B------:R-:W-:Y:S02]  /*2720*/  CS2R R72, SRZ ;  /* 0x0000000000487805 */ /* 0x000fe4000001ff00 */
[----:B------:R-:W-:Y:S02]  /*2730*/  CS2R R68, SRZ ;  /* 0x0000000000447805 */ /* 0x000fe4000001ff00 */
[----:B------:R-:W-:Y:S02]  /*2740*/  CS2R R64, SRZ ;  /* 0x0000000000407805 */ /* 0x000fe4000001ff00 */
[----:B------:R-:W-:Y:S02]  /*2750*/  CS2R R74, SRZ ;  /* 0x00000000004a7805 */ /* 0x000fe4000001ff00 */
[----:B------:R-:W-:-:S02]  /*2760*/  CS2R R70, SRZ ;  /* 0x0000000000467805 */ /* 0x000fc4000001ff00 */
[----:B------:R-:W-:Y:S01]  /*2770*/  CS2R R66, SRZ ;  /* 0x0000000000427805 */ /* 0x000fe2000001ff00 */
[----:B------:R0:W5:Y:S04]  /*2780*/  @!P4 LDG.E.64 R72, desc[UR6][R32.64+0x40] ;  /* 0x000040062048c981 */ /* 0x000168000c1e1b00 */
[----:B------:R0:W5:Y:S04]  /*2790*/  @!P0 LDG.E.64 R68, desc[UR6][R32.64+0x80] ;  /* 0x0000800620448981 */ /* 0x000168000c1e1b00 */
[----:B------:R0:W5:Y:S04]  /*27a0*/  @!P5 LDG.E.64 R64, desc[UR6][R32.64+0xc0] ;  /* 0x0000c0062040d981 */ /* 0x000168000c1e1b00 */
[----:B------:R0:W5:Y:S04]  /*27b0*/  @!P4 LDG.E.64 R74, desc[UR6][R34.64+0x40] ;  /* 0x00004006224ac981 */ /* 0x000168000c1e1b00 */
[----:B------:R0:W5:Y:S04]  /*27c0*/  @!P0 LDG.E.64 R70, desc[UR6][R34.64+0x80] ;  /* 0x0000800622468981 */ /* 0x000168000c1e1b00 */
[----:B------:R0:W5:Y:S02]  /*27d0*/  @!P5 LDG.E.64 R66, desc[UR6][R34.64+0xc0] ;  /* 0x0000c0062242d981 */ /* 0x000164000c1e1b00 */
.L_x_449:
[----:B------:R-:W-:Y:S05]  /*27e0*/  BSYNC B1 ;  /* 0x0000000000017941 */ /* 0x000fea0003800000 */
.L_x_448:
[----:B0----5:R-:W-:Y:S01]  /*27f0*/  IMAD.MOV.U32 R32, RZ, RZ, R64 ;  /* 0x000000ffff207224 */ /* 0x021fe200078e0040 */
[----:B------:R-:W-:Y:S01]  /*2800*/  MOV R33, R65 ;  /* 0x0000004100217202 */ /* 0x000fe20000000f00 */
[----:B------:R-:W-:Y:S01]  /*2810*/  IMAD.MOV.U32 R34, RZ, RZ, R68 ;  /* 0x000000ffff227224 */ /* 0x000fe200078e0044 */
[----:B------:R-:W-:Y:S01]  /*2820*/  ISETP.GE.AND P4, PT, R37, R88, PT ;  /* 0x000000582500720c */ /* 0x000fe20003f86270 */
[----:B------:R-:W-:Y:S01]  /*2830*/  IMAD.MOV.U32 R35, RZ, RZ, R69 ;  /* 0x000000ffff237224 */ /* 0x000fe200078e0045 */
[----:B------:R-:W-:Y:S01]  /*2840*/  PRMT R156, R32, 0x7610, R156 ;  /* 0x00007610209c7816 */ /* 0x000fe2000000009c */
        /* <DEDUP_REMOVED lines=23> */
[----:B------:R-:W-:Y:S01]  /*29c0*/  BSSY B1, `(.L_x_450) ;  /* 0x000002c000017945 */ /* 0x000fe20003800000 */
[----:B------:R-:W-:-:S02]  /*29d0*/  PRMT R124, R124, 0x5410, R32 ;  /* 0x000054107c7c7816 */ /* 0x000fc40000000020 */
[----:B------:R-:W-:Y:S02]  /*29e0*/  CS2R R52, SRZ ;  /* 0x0000000000347805 */ /* 0x000fe4000001ff00 */
[----:B------:R-:W-:Y:S02]  /*29f0*/  PRMT R182, R33, 0x7610, R182 ;  /* 0x0000761021b67816 */ /* 0x000fe400000000b6 */
[----:B------:R-:W-:Y:S02]  /*2a00*/  CS2R R56, SRZ ;  /* 0x0000000000387805 */ /* 0x000fe4000001ff00 */
[----:B------:R-:W-:Y:S02]  /*2a10*/  PRMT R125, R125, 0x5410, R34 ;  /* 0x000054107d7d7816 */ /* 0x000fe40000000022 */
[----:B------:R-:W-:Y:S02]  /*2a20*/  CS2R R60, SRZ ;  /* 0x00000000003c7805 */ /* 0x000fe4000001ff00 */
[----:B------:R-:W-:-:S02]  /*2a30*/  PRMT R168, R35, 0x7610, R168 ;  /* 0x0000761023a87816 */ /* 0x000fc400000000a8 */
[----:B------:R-:W-:Y:S02]  /*2a40*/  CS2R R50, SRZ ;  /* 0x0000000000327805 */ /* 0x000fe4000001ff00 */
[----:B------:R-:W-:Y:S02]  /*2a50*/  CS2R R54, SRZ ;  /* 0x0000000000367805 */ /* 0x000fe4000001ff00 */
[----:B------:R-:W-:Y:S02]  /*2a60*/  CS2R R58, SRZ ;  /* 0x00000000003a7805 */ /* 0x000fe4000001ff00 */
[----:B------:R-:W-:Y:S01]  /*2a70*/  CS2R R62, SRZ ;  /* 0x00000000003e7805 */ /* 0x000fe2000001ff00 */
[----:B------:R-:W-:Y:S06]  /*2a80*/  @P4 BRA `(.L_x_451) ;  /* 0x00000000007c4947 */ /* 0x000fec0003800000 */
[----:B------:R-:W-:Y:S01]  /*2a90*/  IADD3 R33, P0, P5, R102, R14, R105 ;  /* 0x0000000e66217210 */ /* 0x000fe20007d1e069 */
[----:B------:R-:W-:Y:S01]  /*2aa0*/  ULDC.64 UR4, c[0x0][0x3e8] ;  /* 0x0000fa0000047ab9 */ /* 0x000fe20000000a00 */
[----:B------:R-:W-:Y:S01]  /*2ab0*/  ULDC.64 UR6, c[0x0][0x400] ;  /* 0x0001000000067ab9 */ /* 0x000fe20000000a00 */
[----:B------:R-:W-:Y:S02]  /*2ac0*/  CS2R R60, SRZ ;  /* 0x00000000003c7805 */ /* 0x000fe4000001ff00 */
[----:B------:R-:W-:Y:S02]  /*2ad0*/  IADD3.X R38, R4, R11, R104, P0, P5 ;  /* 0x0000000b04267210 */ /* 0x000fe400007ea468 */
[----:B------:R-:W-:Y:S02]  /*2ae0*/  CS2R R56, SRZ ;  /* 0x0000000000387805 */ /* 0x000fe4000001ff00 */
[----:B------:R-:W-:Y:S02]  /*2af0*/  IADD3 R35, P0, P5, R96, R12, R107 ;  /* 0x0000000c60237210 */ /* 0x000fe40007d1e06b */
[----:B------:R-:W-:-:S02]  /*2b00*/  CS2R R62, SRZ ;  /* 0x00000000003e7805 */ /* 0x000fc4000001ff00 */
[----:B------:R-:W-:Y:S01]  /*2b10*/  CS2R R58, SRZ ;  /* 0x00000000003a7805 */ /* 0x000fe2000001ff00 */
[----:B------:R-:W-:Y:S01]  /*2b20*/  ULDC.64 UR8, c[0x0][0x208] ;  /* 0x0000820000087ab9 */ /* 0x000fe20000000a00 */
[----:B------:R-:W-:Y:S02]  /*2b30*/  IADD3.X R36, R6, R80, R106, P0, P5 ;  /* 0x0000005006247210 */ /* 0x000fe400007ea46a */
[----:B------:R-:W-:Y:S02]  /*2b40*/  LEA R32, P0, R33, UR4, 0x1 ;  /* 0x0000000421207c11 */ /* 0x000fe4000f8008ff */
[----:B------:R-:W-:Y:S02]  /*2b50*/  LEA R34, P5, R35, UR6, 0x1 ;  /* 0x0000000623227c11 */ /* 0x000fe4000f8a08ff */
[----:B------:R-:W-:Y:S02]  /*2b60*/  LEA.HI.X R33, R33, UR5, R38, 0x1, P0 ;  /* 0x0000000521217c11 */ /* 0x000fe400080f0c26 */
[----:B------:R-:W-:-:S02]  /*2b70*/  LEA.HI.X R35, R35, UR7, R36, 0x1, P5 ;  /* 0x0000000723237c11 */ /* 0x000fc4000a8f0c24 */
[-C--:B------:R-:W-:Y:S02]  /*2b80*/  ISETP.GE.AND P0, PT, R214, R114.reuse, PT ;  /* 0x00000072d600720c */ /* 0x080fe40003f06270 */
[----:B------:R-:W-:Y:S02]  /*2b90*/  ISETP.GE.AND P5, PT, R221, R114, PT ;  /* 0x00000072dd00720c */ /* 0x000fe40003fa6270 */
[----:B------:R-:W-:Y:S02]  /*2ba0*/  CS2R R52, SRZ ;  /* 0x0000000000347805 */ /* 0x000fe4000001ff00 */
[----:B------:R-:W-:Y:S02]  /*2bb0*/  CS2R R48, SRZ ;  /* 0x0000000000307805 */ /* 0x000fe4000001ff00 */
[----:B------:R-:W-:-:S05]  /*2bc0*/  CS2R R54, SRZ ;  /* 0x0000000000367805 */ /* 0x000fca000001ff00 */
[----:B------:R0:W5:Y:S04]  /*2bd0*/  @!P0 LDG.E.64 R60, desc[UR8][R32.64] ;  /* 0x00000008203c8981 */ /* 0x000168000c1e1b00 */
[----:B------:R0:W5:Y:S01]  /*2be0*/  @!P0 LDG.E.64 R62, desc[UR8][R34.64] ;  /* 0x00000008223e8981 */ /* 0x000162000c1e1b00 */
[----:B------:R-:W-:-:S03]  /*2bf0*/  ISETP.GE.AND P0, PT, R220, R114, PT ;  /* 0x00000072dc00720c */ /* 0x000fc60003f06270 */
[----:B------:R0:W5:Y:S04]  /*2c00*/  @!P5 LDG.E.64 R56, desc[UR8][R32.64+0x40] ;  /* 0x000040082038d981 */ /* 0x000168000c1e1b00 */
[----:B------:R0:W5:Y:S01]  /*2c10*/  @!P5 LDG.E.64 R58, desc[UR8][R34.64+0x40] ;  /* 0x00004008223ad981 */ /* 0x000162000c1e1b00 */
[----:B------:R-:W-:Y:S02]  /*2c20*/  ISETP.GE.AND P5, PT, R222, R114, PT ;  /* 0x00000072de00720c */ /* 0x000fe40003fa6270 */
[----:B------:R-:W-:-:S03]  /*2c30*/  CS2R R50, SRZ ;  /* 0x0000000000327805 */ /* 0x000fc6000001ff00 */
[----:B------:R0:W5:Y:S04]  /*2c40*/  @!P0 LDG.E.64 R52, desc[UR8][R32.64+0x80] ;  /* 0x0000800820348981 */ /* 0x000168000c1e1b00 */
[----:B------:R0:W5:Y:S04]  /*2c50*/  @!P0 LDG.E.64 R54, desc[UR8][R34.64+0x80] ;  /* 0x0000800822368981 */ /* 0x000168000c1e1b00 */
[----:B------:R0:W5:Y:S04]  /*2c60*/  @!P5 LDG.E.64 R48, desc[UR8][R32.64+0xc0] ;  /* 0x0000c0082030d981 */ /* 0x000168000c1e1b00 */
[----:B------:R0:W5:Y:S02]  /*2c70*/  @!P5 LDG.E.64 R50, desc[UR8][R34.64+0xc0] ;  /* 0x0000c0082232d981 */ /* 0x000164000c1e1b00 */
.L_x_451:
[----:B------:R-:W-:Y:S05]  /*2c80*/  BSYNC B1 ;  /* 0x0000000000017941 */ /* 0x000fea0003800000 */
.L_x_450:
[----:B0-----:R-:W-:Y:S01]  /*2c90*/  VIADD R32, R219, 0x40 ;  /* 0x00000040db207836 */ /* 0x001fe20000000000 */
[----:B------:R-:W-:Y:S01]  /*2ca0*/  BSSY B1, `(.L_x_452) ;  /* 0x000002b000017945 */ /* 0x000fe20003800000 */
[----:B------:R-:W-:Y:S02]  /*2cb0*/  CS2R R36, SRZ ;  /* 0x0000000000247805 */ /* 0x000fe4000001ff00 */
[----:B------:R-:W-:Y:S02]  /*2cc0*/  CS2R R40, SRZ ;  /* 0x0000000000287805 */ /* 0x000fe4000001ff00 */
[----:B------:R-:W-:Y:S02]  /*2cd0*/  CS2R R44, SRZ ;  /* 0x00000000002c7805 */ /* 0x000fe4000001ff00 */
[----:B------:R-:W-:Y:S02]  /*2ce0*/  ISETP.GE.AND P5, PT, R32, R88, PT ;  /* 0x000000582000720c */ /* 0x000fe40003fa6270 */
[----:B------:R-:W-:-:S02]  /*2cf0*/  CS2R R32, SRZ ;  /* 0x0000000000207805 */ /* 0x000fc4000001ff00 */
[----:B------:R-:W-:Y:S02]  /*2d00*/  CS2R R34, SRZ ;  /* 0x0000000000227805 */ /* 0x000fe4000001ff00 */
[----:B------:R-:W-:Y:S02]  /*2d10*/  CS2R R38, SRZ ;  /* 0x0000000000267805 */ /* 0x000fe4000001ff00 */
[----:B------:R-:W-:Y:S01]  /*2d20*/  CS2R R42, SRZ ;  /* 0x00000000002a7805 */ /* 0x000fe2000001ff00 */
[----:B-----5:R-:W-:Y:S01]  /*2d30*/  IMAD.MOV.U32 R81, RZ, RZ, R48 ;  /* 0x000000ffff517224 */ /* 0x020fe200078e0030 */
[----:B------:R-:W-:-:S03]  /*2d40*/  CS2R R46, SRZ ;  /* 0x00000000002e7805 */ /* 0x000fc6000001ff00 */
[----:B------:R-:W-:Y:S05]  /*2d50*/  @P5 BRA `(.L_x_453) ;  /* 0x00000000007c5947 */ /* 0x000fea0003800000 */
[----:B------:R-:W-:Y:S01]  /*2d60*/  IADD3 R14, P0, P6, R102, R109, R14 ;  /* 0x0000006d660e7210 */ /* 0x000fe20007e1e00e */
[----:B------:R-:W-:Y:S01]  /*2d70*/  ULDC.64 UR4, c[0x0][0x3e8] ;  /* 0x0000fa0000047ab9 */ /* 0x000fe20000000a00 */
[----:B------:R-:W-:Y:S01]  /*2d80*/  ULDC.64 UR6, c[0x0][0x400] ;  /* 0x0001000000067ab9 */ /* 0x000fe20000000a00 */
[----:B------:R-:W-:Y:S02]  /*2d90*/  CS2R R44, SRZ ;  /* 0x00000000002c7805 */ /* 0x000fe4000001ff00 */
[----:B------:R-:W-:Y:S02]  /*2da0*/  IADD3.X R13, R4, R108, R11, P0, P6 ;  /* 0x0000006c040d7210 */ /* 0x000fe400007ec40b */
[----:B------:R-:W-:Y:S02]  /*2db0*/  CS2R R46, SRZ ;  /* 0x00000000002e7805 */ /* 0x000fe4000001ff00 */
[----:B------:R-:W-:Y:S01]  /*2dc0*/  IADD3 R11, P0, P6, R96, R111, R12 ;  /* 0x0000006f600b7210 */ /* 0x000fe20007e1e00c */
[----:B------:R-:W-:-:S03]  /*2dd0*/  ULDC.64 UR8, c[0x0][0x208] ;  /* 0x0000820000087ab9 */ /* 0x000fc60000000a00 */
[----:B------:R-:W-:Y:S02]  /*2de0*/  IADD3.X R80, R6, R110, R80, P0, P6 ;  /* 0x0000006e06507210 */ /* 0x000fe400007ec450 */
[----:B------:R-:W-:-:S04]  /*2df0*/  LEA R12, P0, R14, UR4, 0x1 ;  /* 0x000000040e0c7c11 */ /* 0x000fc8000f8008ff */
[----:B------:R-:W-:Y:S02]  /*2e00*/  LEA.HI.X R13, R14, UR5, R13, 0x1, P0 ;  /* 0x000000050e0d7c11 */ /* 0x000fe400080f0c0d */
[----:B------:R-:W-:-:S04]  /*2e10*/  LEA R14, P0, R11, UR6, 0x1 ;  /* 0x000000060b0e7c11 */ /* 0x000fc8000f8008ff */
[----:B------:R-:W-:Y:S02]  /*2e20*/  LEA.HI.X R15, R11, UR7, R80, 0x1, P0 ;  /* 0x000000070b0f7c11 */ /* 0x000fe400080f0c50 */
[----:B------:R-:W-:Y:S02]  /*2e30*/  ISETP.GE.AND P0, PT, R214, R114, PT ;  /* 0x00000072d600720c */ /* 0x000fe40003f06270 */
[----:B------:R-:W-:Y:S02]  /*2e40*/  CS2R R40, SRZ ;  /* 0x0000000000287805 */ /* 0x000fe4000001ff00 */
[----:B------:R-:W-:-:S09]  /*2e50*/  CS2R R42, SRZ ;  /* 0x00000000002a7805 */ /* 0x000fd2000001ff00 */
[----:B------:R0:W5:Y:S04]  /*2e60*/  @!P0 LDG.E.64 R44, desc[UR8][R12.64] ;  /* 0x000000080c2c8981 */ /* 0x000168000c1e1b00 */
[----:B------:R0:W5:Y:S01]  /*2e70*/  @!P0 LDG.E.64 R46, desc[UR8][R14.64] ;  /* 0x000000080e2e8981 */ /* 0x000162000c1e1b00 */
        /* <DEDUP_REMOVED lines=10> */
[----:B------:R-:W-:-:S13]  /*2f20*/  ISETP.GE.AND P0, PT, R222, R114, PT ;  /* 0x00000072de00720c */ /* 0x000fda0003f06270 */
[----:B------:R0:W5:Y:S04]  /*2f30*/  @!P0 LDG.E.64 R32, desc[UR8][R12.64+0xc0] ;  /* 0x0000c0080c208981 */ /* 0x000168000c1e1b00 */
[----:B------:R0:W5:Y:S02]  /*2f40*/  @!P0 LDG.E.64 R34, desc[UR8][R14.64+0xc0] ;  /* 0x0000c0080e228981 */ /* 0x000164000c1e1b00 */
.L_x_453:
[----:B------:R-:W-:Y:S05]  /*2f50*/  BSYNC B1 ;  /* 0x0000000000017941 */ /* 0x000fea0003800000 */
.L_x_452:
[----:B0-----:R-:W-:Y:S01]  /*2f60*/  IMAD.MOV.U32 R13, RZ, RZ, R53 ;  /* 0x000000ffff0d7224 */ /* 0x001fe200078e0035 */
[----:B------:R-:W-:Y:S01]  /*2f70*/  MOV R11, R49 ;  /* 0x00000031000b7202 */ /* 0x000fe20000000f00 */
[----:B------:R-:W-:Y:S01]  /*2f80*/  IMAD.MOV.U32 R12, RZ, RZ, R52 ;  /* 0x000000ffff0c7224 */ /* 0x000fe200078e0034 */
[----:B------:R-:W-:Y:S01]  /*2f90*/  ULOP3.LUT UR4, UR60, 0x1, URZ, 0xfc, !UPT ;  /* 0x000000013c047892 */ /* 0x000fe2000f8efc3f */
        /* <DEDUP_REMOVED lines=24> */
[----:B-----5:R-:W-:Y:S01]  /*3120*/  IMAD.MOV.U32 R14, RZ, RZ, R32 ;  /* 0x000000ffff0e7224 */ /* 0x020fe200078e0020 */
[----:B------:R-:W-:Y:S01]  /*3130*/  PRMT R160, R11, 0x7610, R160 ;  /* 0x000076100ba07816 */ /* 0x000fe200000000a0 */
[----:B------:R-:W-:Y:S01]  /*3140*/  IMAD.MOV.U32 R11, RZ, RZ, R33 ;  /* 0x000000ffff0b7224 */ /* 0x000fe200078e0021 */
[----:B------:R-:W-:Y:S01]  /*3150*/  PRMT R164, R13, 0x7610, R164 ;  /* 0x000076100da47816 */ /* 0x000fe200000000a4 */
[----:B------:R-:W-:Y:S01]  /*3160*/  IMAD.MOV.U32 R13, RZ, RZ, R37 ;  /* 0x000000ffff0d7224 */ /* 0x000fe200078e0025 */
[----:B------:R-:W-:Y:S01]  /*3170*/  PRMT R163, R12, 0x7610, R163 ;  /* 0x000076100ca37816 */ /* 0x000fe200000000a3 */
[----:B------:R-:W-:Y:S01]  /*3180*/  UISETP.NE.AND UP0, UPT, UR4, 0x3, UPT ;  /* 0x000000030400788c */ /* 0x000fe2000bf05270 */
[----:B------:R-:W-:-:S02]  /*3190*/  MOV R12, R36 ;  /* 0x00000024000c7202 */ /* 0x000fc40000000f00 */
        /* <DEDUP_REMOVED lines=8> */
[----:B------:R-:W-:Y:S02]  /*3220*/  PLOP3.LUT P0, PT, PT, PT, UP0, 0x80, 0x0 ;  /* 0x000000000000781c */ /* 0x000fe40003f0f008 */
        /* <DEDUP_REMOVED lines=16> */
[----:B------:R-:W-:-:S02]  /*3330*/  PRMT R151, R81, 0x7610, R151 ;  /* 0x0000761051977816 */ /* 0x000fc40000000097 */
[----:B------:R-:W-:Y:S02]  /*3340*/  PRMT R141, R11, 0x7610, R141 ;  /* 0x000076100b8d7816 */ /* 0x000fe4000000008d */
[----:B------:R-:W-:Y:S02]  /*3350*/  PRMT R139, R12, 0x7610, R139 ;  /* 0x000076100c8b7816 */ /* 0x000fe4000000008b */
[----:B------:R-:W-:Y:S02]  /*3360*/  PRMT R146, R13, 0x7610, R146 ;  /* 0x000076100d927816 */ /* 0x000fe40000000092 */
[----:B------:R-:W-:Y:S01]  /*3370*/  PRMT R147, R14, 0x7610, R147 ;  /* 0x000076100e937816 */ /* 0x000fe20000000093 */
[----:B------:R-:W-:Y:S06]  /*3380*/  @!P0 BRA `(.L_x_454) ;  /* 0x0000000000048947 */ /* 0x000fec0003800000 */
[----:B------:R-:W-:Y:S01]  /*3390*/  BPT.TRAP 0x1 ;  /* 0x000000040000795c */ /* 0x000fe20000300000 */
.L_x_454:
[----:B------:R-:W-:Y:S01]  /*33a0*/  IMAD R89, R212, 0x8, R22 ;  /* 0x00000008d4597824 */ /* 0x000fe200078e0216 */
[----:B------:R-:W-:Y:S01]  /*33b0*/  SHF.L.U32 R90, R224, 0x1f, RZ ;  /* 0x0000001fe05a7819 */ /* 0x000fe200000006ff */
[----:B------:R-:W-:Y:S03]  /*33c0*/  BSSY B1, `(.L_x_455) ;  /* 0x0000003000017945 */ /* 0x000fe60003800000 */
[----:B------:R-:W0:Y:S02]  /*33d0*/  SYNCS.PHASECHK.TRANS64.TRYWAIT P6, [R89+URZ+0x38890], R90 ;  /* 0x0388905a590075a7 */ /* 0x000e2400080c017f */
[----:B0-----:R-:W-:Y:S05]  /*33e0*/  @!P6 BRA `(.L_x_456) ;  /* 0x0000024000e0e947 */ /* 0x001fea0003800000 */
.L_x_805:
[----:B------:R-:W-:Y:S05]  /*33f0*/  BSYNC B1 ;  /* 0x0000000000017941 */ /* 0x000fea0003800000 */
.L_x_455:
[----:B------:R-:W-:-:S03]  /*3400*/  UMOV UR4, 0xffffffff ;  /* 0xffffffff00047882 */ /* 0x000fc60000000000 */
[----:B------:R-:W-:Y:S05]  /*3410*/  BRA.DIV UR4, `(.L_x_457) ;  /* 0x0000024204e87947 */ /* 0x000fea000b800000 */
[----:B------:R1:W2:Y:S04]  /*3420*/  SHFL.IDX PT, R83, R117, RZ, 0x181f ;  /* 0x00181fff75537589 */ /* 0x0002a800000e0000 */
[----:B------:R1:W3:Y:S02]  /*3430*/  SHFL.IDX PT, R82, R118, RZ, 0x181f ;  /* 0x00181fff76527589 */ /* 0x0002e400000e0000 */
.L_x_809:
[----:B------:R-:W-:Y:S04]  /*3440*/  BSSY B1, `(.L_x_458) ;  /* 0x00000ea000017945 */ /* 0x000fe80003800000 */
[----:B------:R-:W-:Y:S05]  /*3450*/  @P3 BRA `(.L_x_459) ;  /* 0x0000000c00a03947 */ /* 0x000fea0003800000 */
[----:B------:R-:W-:Y:S01]  /*3460*/  ISETP.NE.AND P3, PT, R3, RZ, PT ;  /* 0x000000ff0300720c */ /* 0x000fe20003f65270 */
[----:B------:R-:W-:-:S12]  /*3470*/  BSSY B2, `(.L_x_460) ;  /* 0x0000039000027945 */ /* 0x000fd80003800000 */
[----:B------:R-:W-:Y:S05]  /*3480*/  @!P3 BRA `(.L_x_461) ;  /* 0x0000000000dcb947 */ /* 0x000fea0003800000 */
[----:B------:R4:W0:Y:S01]  /*3490*/  LDS.128 R12, [R85+0x24400] ;  /* 0x02440000550c7984 */ /* 0x0008220000000c00 */
[C---:B---3--:R-:W-:Y:S01]  /*34a0*/  LEA R80, P3, R16.reuse, R82, 0x1 ;  /* 0x0000005210507211 */ /* 0x048fe200078608ff */
[----:B------:R-:W-:Y:S03]  /*34b0*/  BSSY B3, `(.L_x_462) ;  /* 0x0000032000037945 */ /* 0x000fe60003800000 */
[----:B--2---:R-:W-:Y:S02]  /*34c0*/  LEA.HI.X R81, R16, R83, R17, 0x1, P3 ;  /* 0x0000005310517211 */ /* 0x004fe400018f0c11 */
[----:B------:R-:W-:-:S13]  /*34d0*/  ISETP.GE.AND P3, PT, R214, R114, PT ;  /* 0x00000072d600720c */ /* 0x000fda0003f66270 */
[----:B----4-:R-:W-:Y:S05]  /*34e0*/  @P3 BRA `(.L_x_463) ;  /* 0x0000000000b83947 */ /* 0x010fea0003800000 */
[----:B------:R-:W-:Y:S01]  /*34f0*/  SHF.R.U64 R78, R78, 0x10, R79 ;  /* 0x000000104e4e7819 */ /* 0x000fe2000000124f */
[----:B0-----:R-:W-:Y:S01]  /*3500*/  IMAD.U32 R166, R15, 0x10000, RZ ;  /* 0x000100000fa67824 */ /* 0x001fe200078e00ff */
[----:B------:R-:W-:Y:S01]  /*3510*/  SHF.R.U64 R165, R76, 0x10, R77 ;  /* 0x000000104ca57819 */ /* 0x000fe2000000124d */
[----:B------:R-:W-:Y:S01]  /*3520*/  IMAD.U32 R76, R14, 0x10000, RZ ;  /* 0x000100000e4c7824 */ /* 0x000fe200078e00ff */
[----:B------:R-:W-:Y:S02]  /*3530*/  SHF.R.U32.HI R167, RZ, 0x10, R79 ;  /* 0x00000010ffa77819 */ /* 0x000fe4000001164f */
[----:B------:R-:W-:Y:S02]  /*3540*/  PRMT R79, R125, 0x5432, R78 ;  /* 0x000054327d4f7816 */ /* 0x000fe4000000004e */
[----:B------:R-:W-:Y:S02]  /*3550*/  PRMT R165, R170, 0x5410, R165 ;  /* 0x00005410aaa57816 */ /* 0x000fe400000000a5 */
[----:B------:R-:W-:-:S02]  /*3560*/  SHF.R.U32.HI R77, RZ, 0x10, R77 ;  /* 0x00000010ff4d7819 */ /* 0x000fc4000001164d */
[----:B------:R-:W-:Y:S02]  /*3570*/  PRMT R78, R168, 0x5410, R167 ;  /* 0x00005410a84e7816 */ /* 0x000fe400000000a7 */
[----:B------:R-:W-:Y:S02]  /*3580*/  LOP3.LUT R171, R13, 0xffff0000, RZ, 0xc0, !PT ;  /* 0xffff00000dab7812 */ /* 0x000fe400078ec0ff */
[----:B------:R-:W-:Y:S01]  /*3590*/  LOP3.LUT R168, R79, 0xffff0000, RZ, 0xc0, !PT ;  /* 0xffff00004fa87812 */ /* 0x000fe200078ec0ff */
[----:B------:R-:W-:Y:S01]  /*35a0*/  IMAD.U32 R167, R78, 0x10000, RZ ;  /* 0x000100004ea77824 */ /* 0x000fe200078e00ff */
[----:B------:R-:W-:Y:S01]  /*35b0*/  LOP3.LUT R170, R165, 0xffff0000, RZ, 0xc0, !PT ;  /* 0xffff0000a5aa7812 */ /* 0x000fe200078ec0ff */
[----:B------:R-:W-:Y:S01]  /*35c0*/  IMAD.U32 R79, R79, 0x10000, RZ ;  /* 0x000100004f4f7824 */ /* 0x000fe200078e00ff */
[----:B------:R-:W-:Y:S01]  /*35d0*/  PRMT R77, R169, 0x5410, R77 ;  /* 0x00005410a94d7816 */ /* 0x000fe2000000004d */
[C---:B------:R-:W-:Y:S01]  /*35e0*/  FMUL.FTZ R172, R171.reuse, R168 ;  /* 0x000000a8abac7220 */ /* 0x040fe20000410000 */
[----:B------:R-:W-:Y:S01]  /*35f0*/  LOP3.LUT R11, R14, 0xffff0000, RZ, 0xc0, !PT ;  /* 0xffff00000e0b7812 */ /* 0x000fe200078ec0ff */
[----:B------:R-:W-:Y:S01]  /*3600*/  FMUL.FTZ R171, R171, R170 ;  /* 0x000000aaabab7220 */ /* 0x000fe20000410000 */
[----:B------:R-:W-:Y:S01]  /*3610*/  LOP3.LUT R14, R15, 0xffff0000, RZ, 0xc0, !PT ;  /* 0xffff00000f0e7812 */ /* 0x000fe200078ec0ff */
[----:B------:R-:W-:Y:S01]  /*3620*/  IMAD.U32 R169, R77, 0x10000, RZ ;  /* 0x000100004da97824 */ /* 0x000fe200078e00ff */
[----:B------:R-:W-:Y:S01]  /*3630*/  SHF.L.U32 R15, R13, 0x10, RZ ;  /* 0x000000100d0f7819 */ /* 0x000fe200000006ff */
[----:B------:R-:W-:Y:S01]  /*3640*/  FMUL.FTZ R173, R11, R167 ;  /* 0x000000a70bad7220 */ /* 0x000fe20000410000 */
[----:B------:R-:W-:-:S02]  /*3650*/  IMAD.U32 R13, R12, 0x10000, RZ ;  /* 0x000100000c0d7824 */ /* 0x000fc400078e00ff */
[-C--:B------:R-:W-:Y:S01]  /*3660*/  FMUL.FTZ R11, R11, R169.reuse ;  /* 0x000000a90b0b7220 */ /* 0x080fe20000410000 */
[----:B------:R-:W-:Y:S01]  /*3670*/  LOP3.LUT R77, R77, 0xffff0000, RZ, 0xc0, !PT ;  /* 0xffff00004d4d7812 */ /* 0x000fe200078ec0ff */
[C---:B------:R-:W-:Y:S01]  /*3680*/  FFMA.FTZ R172, R15.reuse, R170, -R172 ;  /* 0x000000aa0fac7223 */ /* 0x040fe200000108ac */
[----:B------:R-:W-:Y:S01]  /*3690*/  FFMA.FTZ R171, R15, R168, R171 ;  /* 0x000000a80fab7223 */ /* 0x000fe200000100ab */
[----:B------:R-:W-:Y:S01]  /*36a0*/  LOP3.LUT R15, R78, 0xffff0000, RZ, 0xc0, !PT ;  /* 0xffff00004e0f7812 */ /* 0x000fe200078ec0ff */
[----:B------:R-:W-:Y:S01]  /*36b0*/  FFMA.FTZ R173, R76, R169, -R173 ;  /* 0x000000a94cad7223 */ /* 0x000fe200000108ad */
[----:B------:R-:W-:Y:S01]  /*36c0*/  LOP3.LUT R12, R12, 0xffff0000, RZ, 0xc0, !PT ;  /* 0xffff00000c0c7812 */ /* 0x000fe200078ec0ff */
[----:B------:R-:W-:Y:S02]  /*36d0*/  IMAD.U32 R165, R165, 0x10000, RZ ;  /* 0x00010000a5a57824 */ /* 0x000fe400078e00ff */
[----:B------:R-:W-:Y:S01]  /*36e0*/  FFMA.FTZ R76, R76, R167, R11 ;  /* 0x000000a74c4c7223 */ /* 0x000fe2000001000b */
[C---:B------:R-:W-:Y:S01]  /*36f0*/  FMUL.FTZ R11, R14.reuse, R15 ;  /* 0x0000000f0e0b7220 */ /* 0x040fe20000410000 */
[----:B------:R-:W-:Y:S01]  /*3700*/  FMUL.FTZ R78, R14, R77 ;  /* 0x0000004d0e4e7220 */ /* 0x000fe20000410000 */
[C---:B------:R-:W-:Y:S01]  /*3710*/  FMUL.FTZ R14, R12.reuse, R79 ;  /* 0x0000004f0c0e7220 */ /* 0x040fe20000410000 */
[----:B------:R-:W-:Y:S01]  /*3720*/  FMUL.FTZ R12, R12, R165 ;  /* 0x000000a50c0c7220 */ /* 0x000fe20000410000 */
[C---:B------:R-:W-:Y:S01]  /*3730*/  FFMA.FTZ R11, R166.reuse, R77, -R11 ;  /* 0x0000004da60b7223 */ /* 0x040fe2000001080b */
[----:B------:R-:W-:Y:S01]  /*3740*/  FFMA.FTZ R78, R166, R15, R78 ;  /* 0x0000000fa64e7223 */ /* 0x000fe2000001004e */
[C---:B------:R-:W-:Y:S01]  /*3750*/  FFMA.FTZ R14, R13.reuse, R165, -R14 ;  /* 0x000000a50d0e7223 */ /* 0x040fe2000001080e */
[----:B------:R-:W-:Y:S01]  /*3760*/  FFMA.FTZ R13, R13, R79, R12 ;  /* 0x0000004f0d0d7223 */ /* 0x000fe2000001000c */
[----:B------:R-:W-:-:S02]  /*3770*/  F2FP.BF16.F32.PACK_AB R171, R171, R172 ;  /* 0x000000acabab723e */ /* 0x000fc400000010ff */
[----:B------:R-:W-:Y:S02]  /*3780*/  F2FP.BF16.F32.PACK_AB R76, R76, R173 ;  /* 0x000000ad4c4c723e */ /* 0x000fe400000010ff */
[----:B------:R-:W-:Y:S01]  /*3790*/  F2FP.BF16.F32.PACK_AB R12, R13, R14 ;  /* 0x0000000e0d0c723e */ /* 0x000fe200000010ff */
[----:B------:R-:W-:Y:S01]  /*37a0*/  IMAD.MOV.U32 R13, RZ, RZ, R171 ;  /* 0x000000ffff0d7224 */ /* 0x000fe200078e00ab */
[----:B------:R-:W-:Y:S01]  /*37b0*/  F2FP.BF16.F32.PACK_AB R15, R78, R11 ;  /* 0x0000000b4e0f723e */ /* 0x000fe200000010ff */
[----:B------:R-:W-:-:S07]  /*37c0*/  IMAD.MOV.U32 R14, RZ, RZ, R76 ;  /* 0x000000ffff0e7224 */ /* 0x000fce00078e004c */
.L_x_463:
[----:B------:R-:W-:Y:S05]  /*37d0*/  BSYNC B3 ;  /* 0x0000000000037941 */ /* 0x000fea0003800000 */
.L_x_462:
[----:B------:R-:W-:Y:S02]  /*37e0*/  ULDC.64 UR4, c[0x0][0x208] ;  /* 0x0000820000047ab9 */ /* 0x000fe40000000a00 */
[----:B0-----:R4:W-:Y:S03]  /*37f0*/  ST.E.128 desc[UR4][R80.64], R12 ;  /* 0x0000000c50007985 */ /* 0x0019e6000c101d04 */
.L_x_461:
[----:B------:R-:W-:Y:S05]  /*3800*/  BSYNC B2 ;  /* 0x0000000000027941 */ /* 0x000fea0003800000 */
.L_x_460:
[----:B------:R-:W-:Y:S01]  /*3810*/  ISETP.NE.AND P3, PT, R21, RZ, PT ;  /* 0x000000ff1500720c */ /* 0x000fe20003f65270 */
[----:B------:R-:W-:-:S12]  /*3820*/  BSSY B2, `(.L_x_464) ;  /* 0x0000039000027945 */ /* 0x000fd80003800000 */
[----:B------:R-:W-:Y:S05]  /*3830*/  @!P3 BRA `(.L_x_465) ;  /* 0x0000000000dcb947 */ /* 0x000fea0003800000 */
[----:B----4-:R4:W0:Y:S01]  /*3840*/  LDS.128 R12, [R85+0x26c00] ;  /* 0x026c0000550c7984 */ /* 0x0108220000000c00 */
[C---:B---3--:R-:W-:Y:S01]  /*3850*/  LEA R76, P3, R23.reuse, R82, 0x1 ;  /* 0x00000052174c7211 */ /* 0x048fe200078608ff */
[----:B------:R-:W-:Y:S03]  /*3860*/  BSSY B3, `(.L_x_466) ;  /* 0x0000032000037945 */ /* 0x000fe60003800000 */
[----:B--2---:R-:W-:Y:S02]  /*3870*/  LEA.HI.X R77, R23, R83, R216, 0x1, P3 ;  /* 0x00000053174d7211 */ /* 0x004fe400018f0cd8 */
[----:B------:R-:W-:-:S13]  /*3880*/  ISETP.GE.AND P3, PT, R221, R114, PT ;  /* 0x00000072dd00720c */ /* 0x000fda0003f66270 */
[----:B----4-:R-:W-:Y:S05]  /*3890*/  @P3 BRA `(.L_x_467) ;  /* 0x0000000000b83947 */ /* 0x010fea0003800000 */
[--C-:B------:R-:W-:Y:S01]  /*38a0*/  SHF.R.U64 R74, R74, 0x10, R75.reuse ;  /* 0x000000104a4a7819 */ /* 0x100fe2000000124b */
[----:B0-----:R-:W-:Y:S01]  /*38b0*/  IMAD.U32 R79, R15, 0x10000, RZ ;  /* 0x000100000f4f7824 */ /* 0x001fe200078e00ff */
[----:B------:R-:W-:Y:S02]  /*38c0*/  SHF.R.U32.HI R165, RZ, 0x10, R75 ;  /* 0x00000010ffa57819 */ /* 0x000fe4000001164b */
[--C-:B------:R-:W-:Y:S01]  /*38d0*/  SHF.R.U64 R81, R72, 0x10, R73.reuse ;  /* 0x0000001048517819 */ /* 0x100fe20000001249 */
[----:B------:R-:W-:Y:S01]  /*38e0*/  IMAD.U32 R72, R14, 0x10000, RZ ;  /* 0x000100000e487824 */ /* 0x000fe200078e00ff */
[----:B------:R-:W-:Y:S02]  /*38f0*/  SHF.R.U32.HI R80, RZ, 0x10, R73 ;  /* 0x00000010ff507819 */ /* 0x000fe40000011649 */
[----:B------:R-:W-:Y:S02]  /*3900*/  PRMT R75, R124, 0x5432, R74 ;  /* 0x000054327c4b7816 */ /* 0x000fe4000000004a */
[----:B------:R-:W-:-:S02]  /*3910*/  PRMT R74, R182, 0x5410, R165 ;  /* 0x00005410b64a7816 */ /* 0x000fc400000000a5 */
[----:B------:R-:W-:Y:S02]  /*3920*/  PRMT R78, R122, 0x5432, R81 ;  /* 0x000054327a4e7816 */ /* 0x000fe40000000051 */
[----:B------:R-:W-:Y:S01]  /*3930*/  PRMT R73, R123, 0x5432, R80 ;  /* 0x000054327b497816 */ /* 0x000fe20000000050 */
[----:B------:R-:W-:Y:S01]  /*3940*/  IMAD.U32 R81, R74, 0x10000, RZ ;  /* 0x000100004a517824 */ /* 0x000fe200078e00ff */
[----:B------:R-:W-:Y:S02]  /*3950*/  LOP3.LUT R11, R14, 0xffff0000, RZ, 0xc0, !PT ;  /* 0xffff00000e0b7812 */ /* 0x000fe400078ec0ff */
[----:B------:R-:W-:Y:S01]  /*3960*/  LOP3.LUT R167, R13, 0xffff0000, RZ, 0xc0, !PT ;  /* 0xffff00000da77812 */ /* 0x000fe200078ec0ff */
[----:B------:R-:W-:Y:S01]  /*3970*/  IMAD.U32 R165, R73, 0x10000, RZ ;  /* 0x0001000049a57824 */ /* 0x000fe200078e00ff */
[----:B------:R-:W-:Y:S01]  /*3980*/  LOP3.LUT R80, R75, 0xffff0000, RZ, 0xc0, !PT ;  /* 0xffff00004b507812 */ /* 0x000fe200078ec0ff */
[C---:B------:R-:W-:Y:S01]  /*3990*/  FMUL.FTZ R169, R11.reuse, R81 ;  /* 0x000000510ba97220 */ /* 0x040fe20000410000 */
[----:B------:R-:W-:Y:S01]  /*39a0*/  LOP3.LUT R166, R78, 0xffff0000, RZ, 0xc0, !PT ;  /* 0xffff00004ea67812 */ /* 0x000fe200078ec0ff */
[----:B------:R-:W-:Y:S01]  /*39b0*/  FMUL.FTZ R11, R11, R165 ;  /* 0x000000a50b0b7220 */ /* 0x000fe20000410000 */
[----:B------:R-:W-:Y:S01]  /*39c0*/  LOP3.LUT R14, R15, 0xffff0000, RZ, 0xc0, !PT ;  /* 0xffff00000f0e7812 */ /* 0x000fe200078ec0ff */
[----:B------:R-:W-:-:S02]  /*39d0*/  IMAD.U32 R15, R13, 0x10000, RZ ;  /* 0x000100000d0f7824 */ /* 0x000fc400078e00ff */
[C---:B------:R-:W-:Y:S01]  /*39e0*/  FMUL.FTZ R168, R167.reuse, R80 ;  /* 0x00000050a7a87220 */ /* 0x040fe20000410000 */
[----:B------:R-:W-:Y:S02]  /*39f0*/  IMAD.U32 R13, R12, 0x10000, RZ ;  /* 0x000100000c0d7824 */ /* 0x000fe400078e00ff */
[----:B------:R-:W-:Y:S01]  /*3a00*/  FMUL.FTZ R167, R167, R166 ;  /* 0x000000a6a7a77220 */ /* 0x000fe20000410000 */
[----:B------:R-:W-:Y:S01]  /*3a10*/  LOP3.LUT R74, R74, 0xffff0000, RZ, 0xc0, !PT ;  /* 0xffff00004a4a7812 */ /* 0x000fe200078ec0ff */
[----:B------:R-:W-:Y:S01]  /*3a20*/  IMAD.U32 R75, R75, 0x10000, RZ ;  /* 0x000100004b4b7824 */ /* 0x000fe200078e00ff */
[----:B------:R-:W-:Y:S01]  /*3a30*/  LOP3.LUT R73, R73, 0xffff0000, RZ, 0xc0, !PT ;  /* 0xffff000049497812 */ /* 0x000fe200078ec0ff */
[----:B------:R-:W-:Y:S01]  /*3a40*/  FFMA.FTZ R169, R72, R165, -R169 ;  /* 0x000000a548a97223 */ /* 0x000fe200000108a9 */
[----:B------:R-:W-:Y:S01]  /*3a50*/  LOP3.LUT R12, R12, 0xffff0000, RZ, 0xc0, !PT ;  /* 0xffff00000c0c7812 */ /* 0x000fe200078ec0ff */
[----:B------:R-:W-:Y:S02]  /*3a60*/  IMAD.U32 R78, R78, 0x10000, RZ ;  /* 0x000100004e4e7824 */ /* 0x000fe400078e00ff */
[C---:B------:R-:W-:Y:S01]  /*3a70*/  FFMA.FTZ R167, R15.reuse, R80, R167 ;  /* 0x000000500fa77223 */ /* 0x040fe200000100a7 */
[----:B------:R-:W-:Y:S01]  /*3a80*/  FFMA.FTZ R72, R72, R81, R11 ;  /* 0x0000005148487223 */ /* 0x000fe2000001000b */
[C---:B------:R-:W-:Y:S01]  /*3a90*/  FMUL.FTZ R80, R14.reuse, R74 ;  /* 0x0000004a0e507220 */ /* 0x040fe20000410000 */
[----:B------:R-:W-:Y:S01]  /*3aa0*/  FMUL.FTZ R11, R14, R73 ;  /* 0x000000490e0b7220 */ /* 0x000fe20000410000 */
[C---:B------:R-:W-:Y:S01]  /*3ab0*/  FMUL.FTZ R14, R12.reuse, R75 ;  /* 0x0000004b0c0e7220 */ /* 0x040fe20000410000 */
[----:B------:R-:W-:Y:S01]  /*3ac0*/  FMUL.FTZ R12, R12, R78 ;  /* 0x0000004e0c0c7220 */ /* 0x000fe20000410000 */
[----:B------:R-:W-:Y:S01]  /*3ad0*/  FFMA.FTZ R168, R15, R166, -R168 ;  /* 0x000000a60fa87223 */ /* 0x000fe200000108a8 */
[----:B------:R-:W-:Y:S01]  /*3ae0*/  FFMA.FTZ R80, R79, R73, -R80 ;  /* 0x000000494f507223 */ /* 0x000fe20000010850 */
[C---:B------:R-:W-:Y:S01]  /*3af0*/  FFMA.FTZ R14, R13.reuse, R78, -R14 ;  /* 0x0000004e0d0e7223 */ /* 0x040fe2000001080e */
[----:B------:R-:W-:Y:S01]  /*3b00*/  FFMA.FTZ R13, R13, R75, R12 ;  /* 0x0000004b0d0d7223 */ /* 0x000fe2000001000c */
[----:B------:R-:W-:Y:S01]  /*3b10*/  FFMA.FTZ R11, R79, R74, R11 ;  /* 0x0000004a4f0b7223 */ /* 0x000fe2000001000b */
[----:B------:R-:W-:-:S02]  /*3b20*/  F2FP.BF16.F32.PACK_AB R72, R72, R169 ;  /* 0x000000a94848723e */ /* 0x000fc400000010ff */
[----:B------:R-:W-:Y:S02]  /*3b30*/  F2FP.BF16.F32.PACK_AB R167, R167, R168 ;  /* 0x000000a8a7a7723e */ /* 0x000fe400000010ff */
[----:B------:R-:W-:Y:S01]  /*3b40*/  F2FP.BF16.F32.PACK_AB R12, R13, R14 ;  /* 0x0000000e0d0c723e */ /* 0x000fe200000010ff */
[----:B------:R-:W-:Y:S01]  /*3b50*/  IMAD.MOV.U32 R14, RZ, RZ, R72 ;  /* 0x000000ffff0e7224 */ /* 0x000fe200078e0048 */
[----:B------:R-:W-:Y:S02]  /*3b60*/  F2FP.BF16.F32.PACK_AB R15, R11, R80 ;  /* 0x000000500b0f723e */ /* 0x000fe400000010ff */
[----:B------:R-:W-:-:S07]  /*3b70*/  MOV R13, R167 ;  /* 0x000000a7000d7202 */ /* 0x000fce0000000f00 */
.L_x_467:
[----:B------:R-:W-:Y:S05]  /*3b80*/  BSYNC B3 ;  /* 0x0000000000037941 */ /* 0x000fea0003800000 */
.L_x_466:
[----:B------:R-:W-:Y:S02]  /*3b90*/  ULDC.64 UR4, c[0x0][0x208] ;  /* 0x0000820000047ab9 */ /* 0x000fe40000000a00 */
[----:B0-----:R0:W-:Y:S03]  /*3ba0*/  ST.E.128 desc[UR4][R76.64], R12 ;  /* 0x0000000c4c007985 */ /* 0x0011e6000c101d04 */
.L_x_465:
[----:B------:R-:W-:Y:S05]  /*3bb0*/  BSYNC B2 ;  /* 0x0000000000027941 */ /* 0x000fea0003800000 */
.L_x_464:
[----:B------:R-:W-:Y:S01]  /*3bc0*/  ISETP.NE.AND P3, PT, R25, RZ, PT ;  /* 0x000000ff1900720c */ /* 0x000fe20003f65270 */
[----:B------:R-:W-:-:S12]  /*3bd0*/  BSSY B2, `(.L_x_468) ;  /* 0x0000038000027945 */ /* 0x000fd80003800000 */
[----:B------:R-:W-:Y:S05]  /*3be0*/  @!P3 BRA `(.L_x_469) ;  /* 0x0000000000d8b947 */ /* 0x000fea0003800000 */
[----:B0---4-:R0:W4:Y:S01]  /*3bf0*/  LDS.128 R12, [R85+0x29400] ;  /* 0x02940000550c7984 */ /* 0x0111220000000c00 */
[C---:B---3--:R-:W-:Y:S01]  /*3c00*/  LEA R72, P3, R18.reuse, R82, 0x1 ;  /* 0x0000005212487211 */ /* 0x048fe200078608ff */
[----:B------:R-:W-:Y:S03]  /*3c10*/  BSSY B3, `(.L_x_470) ;  /* 0x0000031000037945 */ /* 0x000fe60003800000 */
[----:B--2---:R-:W-:Y:S02]  /*3c20*/  LEA.HI.X R73, R18, R83, R218, 0x1, P3 ;  /* 0x0000005312497211 */ /* 0x004fe400018f0cda */
[----:B------:R-:W-:-:S13]  /*3c30*/  ISETP.GE.AND P3, PT, R220, R114, PT ;  /* 0x00000072dc00720c */ /* 0x000fda0003f66270 */
[----:B0-----:R-:W-:Y:S05]  /*3c40*/  @P3 BRA `(.L_x_471) ;  /* 0x0000000000b43947 */ /* 0x001fea0003800000 */
[----:B------:R-:W-:Y:S02]  /*3c50*/  SHF.R.U64 R74, R70, 0x10, R71 ;  /* 0x00000010464a7819 */ /* 0x000fe40000001247 */
[----:B------:R-:W-:Y:S01]  /*3c60*/  SHF.R.U64 R76, R68, 0x10, R69 ;  /* 0x00000010444c7819 */ /* 0x000fe20000001245 */
[----:B----4-:R-:W-:Y:S01]  /*3c70*/  IMAD.U32 R68, R14, 0x10000, RZ ;  /* 0x000100000e447824 */ /* 0x010fe200078e00ff */
[----:B------:R-:W-:Y:S01]  /*3c80*/  SHF.R.U32.HI R70, RZ, 0x10, R71 ;  /* 0x00000010ff467819 */ /* 0x000fe20000011647 */
[----:B------:R-:W-:Y:S01]  /*3c90*/  IMAD.U32 R71, R13, 0x10000, RZ ;  /* 0x000100000d477824 */ /* 0x000fe200078e00ff */
[----:B------:R-:W-:Y:S02]  /*3ca0*/  PRMT R179, R179, 0x5410, R74 ;  /* 0x00005410b3b37816 */ /* 0x000fe4000000004a */
[----:B------:R-:W-:Y:S02]  /*3cb0*/  PRMT R177, R177, 0x5410, R76 ;  /* 0x00005410b1b17816 */ /* 0x000fe4000000004c */
[----:B------:R-:W-:-:S02]  /*3cc0*/  SHF.R.U32.HI R69, RZ, 0x10, R69 ;  /* 0x00000010ff457819 */ /* 0x000fc40000011645 */
[----:B------:R-:W-:Y:S02]  /*3cd0*/  PRMT R181, R181, 0x5410, R70 ;  /* 0x00005410b5b57816 */ /* 0x000fe40000000046 */
[----:B------:R-:W-:Y:S01]  /*3ce0*/  LOP3.LUT R70, R13, 0xffff0000, RZ, 0xc0, !PT ;  /* 0xffff00000d467812 */ /* 0x000fe200078ec0ff */
[----:B------:R-:W-:Y:S01]  /*3cf0*/  IMAD.U32 R13, R12, 0x10000, RZ ;  /* 0x000100000c0d7824 */ /* 0x000fe200078e00ff */
[C---:B------:R-:W-:Y:S01]  /*3d00*/  LOP3.LUT R76, R179.reuse, 0xffff0000, RZ, 0xc0, !PT ;  /* 0xffff0000b34c7812 */ /* 0x040fe200078ec0ff */
[----:B------:R-:W-:Y:S01]  /*3d10*/  IMAD.U32 R179, R179, 0x10000, RZ ;  /* 0x00010000b3b37824 */ /* 0x000fe200078e00ff */
[C---:B------:R-:W-:Y:S01]  /*3d20*/  LOP3.LUT R74, R177.reuse, 0xffff0000, RZ, 0xc0, !PT ;  /* 0xffff0000b14a7812 */ /* 0x040fe200078ec0ff */
[----:B------:R-:W-:Y:S01]  /*3d30*/  IMAD.U32 R177, R177, 0x10000, RZ ;  /* 0x00010000b1b17824 */ /* 0x000fe200078e00ff */
[----:B------:R-:W-:Y:S01]  /*3d40*/  PRMT R178, R178, 0x5410, R69 ;  /* 0x00005410b2b27816 */ /* 0x000fe20000000045 */
[----:B------:R-:W-:Y:S01]  /*3d50*/  FMUL.FTZ R78, R70, R76 ;  /* 0x0000004c464e7220 */ /* 0x000fe20000410000 */
[----:B------:R-:W-:Y:S01]  /*3d60*/  LOP3.LUT R14, R14, 0xffff0000, RZ, 0xc0, !PT ;  /* 0xffff00000e0e7812 */ /* 0x000fe200078ec0ff */
[----:B------:R-:W-:Y:S01]  /*3d70*/  FMUL.FTZ R77, R70, R74 ;  /* 0x0000004a464d7220 */ /* 0x000fe20000410000 */
[----:B------:R-:W-:Y:S01]  /*3d80*/  IMAD.U32 R69, R181, 0x10000, RZ ;  /* 0x00010000b5457824 */ /* 0x000fe200078e00ff */
[----:B------:R-:W-:Y:S01]  /*3d90*/  LOP3.LUT R70, R12, 0xffff0000, RZ, 0xc0, !PT ;  /* 0xffff00000c467812 */ /* 0x000fe200078ec0ff */
[----:B------:R-:W-:-:S02]  /*3da0*/  IMAD.U32 R75, R178, 0x10000, RZ ;  /* 0x00010000b24b7824 */ /* 0x000fc400078e00ff */
[C---:B------:R-:W-:Y:S01]  /*3db0*/  FFMA.FTZ R12, R71.reuse, R74, -R78 ;  /* 0x0000004a470c7223 */ /* 0x040fe2000001084e */
[----:B------:R-:W-:Y:S01]  /*3dc0*/  FFMA.FTZ R71, R71, R76, R77 ;  /* 0x0000004c47477223 */ /* 0x000fe2000001004d */
[C---:B------:R-:W-:Y:S01]  /*3dd0*/  FMUL.FTZ R79, R14.reuse, R69 ;  /* 0x000000450e4f7220 */ /* 0x040fe20000410000 */
[-C--:B------:R-:W-:Y:S01]  /*3de0*/  FMUL.FTZ R77, R14, R75.reuse ;  /* 0x0000004b0e4d7220 */ /* 0x080fe20000410000 */
[C---:B------:R-:W-:Y:S01]  /*3df0*/  LOP3.LUT R11, R15.reuse, 0xffff0000, RZ, 0xc0, !PT ;  /* 0xffff00000f0b7812 */ /* 0x040fe200078ec0ff */
[----:B------:R-:W-:Y:S01]  /*3e00*/  IMAD.U32 R15, R15, 0x10000, RZ ;  /* 0x000100000f0f7824 */ /* 0x000fe200078e00ff */
[----:B------:R-:W-:Y:S01]  /*3e10*/  LOP3.LUT R14, R181, 0xffff0000, RZ, 0xc0, !PT ;  /* 0xffff0000b50e7812 */ /* 0x000fe200078ec0ff */
[----:B------:R-:W-:Y:S01]  /*3e20*/  FFMA.FTZ R75, R68, R75, -R79 ;  /* 0x0000004b444b7223 */ /* 0x000fe2000001084f */
[----:B------:R-:W-:Y:S01]  /*3e30*/  LOP3.LUT R178, R178, 0xffff0000, RZ, 0xc0, !PT ;  /* 0xffff0000b2b27812 */ /* 0x000fe200078ec0ff */
[----:B------:R-:W-:Y:S01]  /*3e40*/  FFMA.FTZ R74, R68, R69, R77 ;  /* 0x00000045444a7223 */ /* 0x000fe2000001004d */
[C---:B------:R-:W-:Y:S01]  /*3e50*/  FMUL.FTZ R68, R70.reuse, R179 ;  /* 0x000000b346447220 */ /* 0x040fe20000410000 */
[C---:B------:R-:W-:Y:S01]  /*3e60*/  FMUL.FTZ R76, R11.reuse, R14 ;  /* 0x0000000e0b4c7220 */ /* 0x040fe20000410000 */
[-C--:B------:R-:W-:Y:S01]  /*3e70*/  FMUL.FTZ R70, R70, R177.reuse ;  /* 0x000000b146467220 */ /* 0x080fe20000410000 */
[-C--:B------:R-:W-:Y:S01]  /*3e80*/  FMUL.FTZ R11, R11, R178.reuse ;  /* 0x000000b20b0b7220 */ /* 0x080fe20000410000 */
[----:B------:R-:W-:Y:S01]  /*3e90*/  FFMA.FTZ R68, R13, R177, -R68 ;  /* 0x000000b10d447223 */ /* 0x000fe20000010844 */
[----:B------:R-:W-:Y:S01]  /*3ea0*/  FFMA.FTZ R76, R15, R178, -R76 ;  /* 0x000000b20f4c7223 */ /* 0x000fe2000001084c */
[----:B------:R-:W-:Y:S01]  /*3eb0*/  FFMA.FTZ R13, R13, R179, R70 ;  /* 0x000000b30d0d7223 */ /* 0x000fe20000010046 */
[----:B------:R-:W-:Y:S01]  /*3ec0*/  FFMA.FTZ R11, R15, R14, R11 ;  /* 0x0000000e0f0b7223 */ /* 0x000fe2000001000b */
[----:B------:R-:W-:-:S02]  /*3ed0*/  F2FP.BF16.F32.PACK_AB R71, R71, R12 ;  /* 0x0000000c4747723e */ /* 0x000fc400000010ff */
[----:B------:R-:W-:Y:S02]  /*3ee0*/  F2FP.BF16.F32.PACK_AB R14, R74, R75 ;  /* 0x0000004b4a0e723e */ /* 0x000fe400000010ff */
[----:B------:R-:W-:Y:S01]  /*3ef0*/  F2FP.BF16.F32.PACK_AB R12, R13, R68 ;  /* 0x000000440d0c723e */ /* 0x000fe200000010ff */
[----:B------:R-:W-:Y:S01]  /*3f00*/  IMAD.MOV.U32 R13, RZ, RZ, R71 ;  /* 0x000000ffff0d7224 */ /* 0x000fe200078e0047 */
[----:B------:R-:W-:-:S07]  /*3f10*/  F2FP.BF16.F32.PACK_AB R15, R11, R76 ;  /* 0x0000004c0b0f723e */ /* 0x000fce00000010ff */
.L_x_471:
[----:B------:R-:W-:Y:S05]  /*3f20*/  BSYNC B3 ;  /* 0x0000000000037941 */ /* 0x000fea0003800000 */
.L_x_470:
[----:B------:R-:W-:Y:S02]  /*3f30*/  ULDC.64 UR4, c[0x0][0x208] ;  /* 0x0000820000047ab9 */ /* 0x000fe40000000a00 */
[----:B----4-:R0:W-:Y:S03]  /*3f40*/  ST.E.128 desc[UR4][R72.64], R12 ;  /* 0x0000000c48007985 */ /* 0x0101e6000c101d04 */
.L_x_469:
[----:B------:R-:W-:Y:S05]  /*3f50*/  BSYNC B2 ;  /* 0x0000000000027941 */ /* 0x000fea0003800000 */
.L_x_468:
[----:B------:R-:W-:-:S13]  /*3f60*/  ISETP.NE.AND P3, PT, R26, RZ, PT ;  /* 0x000000ff1a00720c */ /* 0x000fda0003f65270 */
        /* <DEDUP_REMOVED lines=8> */
[--C-:B------:R-:W-:Y:S01]  /*3ff0*/  SHF.R.U64 R71, R64, 0x10, R65.reuse ;  /* 0x0000001040477819 */ /* 0x100fe20000001241 */
[----:B----4-:R-:W-:Y:S01]  /*4000*/  IMAD.U32 R64, R14, 0x10000, RZ ;  /* 0x000100000e407824 */ /* 0x010fe200078e00ff */
[----:B------:R-:W-:Y:S02]  /*4010*/  SHF.R.U32.HI R65, RZ, 0x10, R65 ;  /* 0x00000010ff417819 */ /* 0x000fe40000011641 */
[----:B------:R-:W-:Y:S02]  /*4020*/  PRMT R175, R175, 0x5410, R70 ;  /* 0x00005410afaf7816 */ /* 0x000fe40000000046 */
[----:B------:R-:W-:Y:S02]  /*4030*/  PRMT R156, R156, 0x5410, R71 ;  /* 0x000054109c9c7816 */ /* 0x000fe40000000047 */
[----:B------:R-:W-:-:S02]  /*4040*/  SHF.R.U32.HI R67, RZ, 0x10, R67 ;  /* 0x00000010ff437819 */ /* 0x000fc40000011643 */
[----:B------:R-:W-:Y:S02]  /*4050*/  PRMT R174, R174, 0x5410, R65 ;  /* 0x00005410aeae7816 */ /* 0x000fe40000000041 */
[----:B------:R-:W-:Y:S02]  /*4060*/  LOP3.LUT R65, R13, 0xffff0000, RZ, 0xc0, !PT ;  /* 0xffff00000d417812 */ /* 0x000fe400078ec0ff */
[C---:B------:R-:W-:Y:S01]  /*4070*/  LOP3.LUT R72, R175.reuse, 0xffff0000, RZ, 0xc0, !PT ;  /* 0xffff0000af487812 */ /* 0x040fe200078ec0ff */
[----:B------:R-:W-:Y:S01]  /*4080*/  IMAD.U32 R175, R175, 0x10000, RZ ;  /* 0x00010000afaf7824 */ /* 0x000fe200078e00ff */
[----:B------:R-:W-:Y:S02]  /*4090*/  LOP3.LUT R70, R156, 0xffff0000, RZ, 0xc0, !PT ;  /* 0xffff00009c467812 */ /* 0x000fe400078ec0ff */
[----:B------:R-:W-:Y:S01]  /*40a0*/  PRMT R176, R176, 0x5410, R67 ;  /* 0x00005410b0b07816 */ /* 0x000fe20000000043 */
[----:B------:R-:W-:Y:S01]  /*40b0*/  FMUL.FTZ R74, R65, R72 ;  /* 0x00000048414a7220 */ /* 0x000fe20000410000 */
[----:B------:R-:W-:Y:S01]  /*40c0*/  LOP3.LUT R66, R14, 0xffff0000, RZ, 0xc0, !PT ;  /* 0xffff00000e427812 */ /* 0x000fe200078ec0ff */
[C---:B------:R-:W-:Y:S01]  /*40d0*/  IMAD.U32 R14, R15.reuse, 0x10000, RZ ;  /* 0x000100000f0e7824 */ /* 0x040fe200078e00ff */
[----:B------:R-:W-:Y:S01]  /*40e0*/  LOP3.LUT R11, R15, 0xffff0000, RZ, 0xc0, !PT ;  /* 0xffff00000f0b7812 */ /* 0x000fe200078ec0ff */
[----:B------:R-:W-:-:S02]  /*40f0*/  IMAD.U32 R15, R13, 0x10000, RZ ;  /* 0x000100000d0f7824 */ /* 0x000fc400078e00ff */
[-C--:B------:R-:W-:Y:S01]  /*4100*/  FMUL.FTZ R65, R65, R70.reuse ;  /* 0x0000004641417220 */ /* 0x080fe20000410000 */
[C---:B------:R-:W-:Y:S01]  /*4110*/  IMAD.U32 R71, R176.reuse, 0x10000, RZ ;  /* 0x00010000b0477824 */ /* 0x040fe200078e00ff */
[----:B------:R-:W-:Y:S01]  /*4120*/  LOP3.LUT R176, R176, 0xffff0000, RZ, 0xc0, !PT ;  /* 0xffff0000b0b07812 */ /* 0x000fe200078ec0ff */
[----:B------:R-:W-:Y:S02]  /*4130*/  IMAD.U32 R67, R174, 0x10000, RZ ;  /* 0x00010000ae437824 */ /* 0x000fe400078e00ff */
[C---:B------:R-:W-:Y:S01]  /*4140*/  FFMA.FTZ R74, R15.reuse, R70, -R74 ;  /* 0x000000460f4a7223 */ /* 0x040fe2000001084a */
[C---:B------:R-:W-:Y:S02]  /*4150*/  IMAD.U32 R13, R12.reuse, 0x10000, RZ ;  /* 0x000100000c0d7824 */ /* 0x040fe400078e00ff */
[----:B------:R-:W-:Y:S01]  /*4160*/  FFMA.FTZ R65, R15, R72, R65 ;  /* 0x000000480f417223 */ /* 0x000fe20000010041 */
[----:B------:R-:W-:Y:S01]  /*4170*/  LOP3.LUT R12, R12, 0xffff0000, RZ, 0xc0, !PT ;  /* 0xffff00000c0c7812 */ /* 0x000fe200078ec0ff */
[C---:B------:R-:W-:Y:S01]  /*4180*/  FMUL.FTZ R73, R66.reuse, R71 ;  /* 0x0000004742497220 */ /* 0x040fe20000410000 */
[----:B------:R-:W-:Y:S01]  /*4190*/  FMUL.FTZ R15, R66, R67 ;  /* 0x00000043420f7220 */ /* 0x000fe20000410000 */
[----:B------:R-:W-:-:S02]  /*41a0*/  LOP3.LUT R174, R174, 0xffff0000, RZ, 0xc0, !PT ;  /* 0xffff0000aeae7812 */ /* 0x000fc400078ec0ff */
[----:B------:R-:W-:Y:S01]  /*41b0*/  SHF.L.U32 R156, R156, 0x10, RZ ;  /* 0x000000109c9c7819 */ /* 0x000fe200000006ff */
[C---:B------:R-:W-:Y:S01]  /*41c0*/  FFMA.FTZ R73, R64.reuse, R67, -R73 ;  /* 0x0000004340497223 */ /* 0x040fe20000010849 */
[----:B------:R-:W-:Y:S01]  /*41d0*/  FFMA.FTZ R66, R64, R71, R15 ;  /* 0x0000004740427223 */ /* 0x000fe2000001000f */
[C---:B------:R-:W-:Y:S01]  /*41e0*/  FMUL.FTZ R15, R11.reuse, R176 ;  /* 0x000000b00b0f7220 */ /* 0x040fe20000410000 */
[CC--:B------:R-:W-:Y:S01]  /*41f0*/  FMUL.FTZ R64, R12.reuse, R175.reuse ;  /* 0x000000af0c407220 */ /* 0x0c0fe20000410000 */
[----:B------:R-:W-:Y:S01]  /*4200*/  FMUL.FTZ R11, R11, R174 ;  /* 0x000000ae0b0b7220 */ /* 0x000fe20000410000 */
[----:B------:R-:W-:Y:S01]  /*4210*/  FMUL.FTZ R12, R12, R156 ;  /* 0x0000009c0c0c7220 */ /* 0x000fe20000410000 */
[C---:B------:R-:W-:Y:S01]  /*4220*/  FFMA.FTZ R15, R14.reuse, R174, -R15 ;  /* 0x000000ae0e0f7223 */ /* 0x040fe2000001080f */
[C---:B------:R-:W-:Y:S01]  /*4230*/  FFMA.FTZ R64, R13.reuse, R156, -R64 ;  /* 0x0000009c0d407223 */ /* 0x040fe20000010840 */
[----:B------:R-:W-:Y:S01]  /*4240*/  FFMA.FTZ R14, R14, R176, R11 ;  /* 0x000000b00e0e7223 */ /* 0x000fe2000001000b */
[----:B------:R-:W-:Y:S01]  /*4250*/  FFMA.FTZ R13, R13, R175, R12 ;  /* 0x000000af0d0d7223 */ /* 0x000fe2000001000c */
[----:B------:R-:W-:-:S03]  /*4260*/  F2FP.BF16.F32.PACK_AB R65, R65, R74 ;  /* 0x0000004a4141723e */ /* 0x000fc600000010ff */
[----:B------:R-:W-:Y:S02]  /*4270*/  F2FP.BF16.F32.PACK_AB R15, R14, R15 ;  /* 0x0000000f0e0f723e */ /* 0x000fe400000010ff */
[----:B------:R-:W-:Y:S01]  /*4280*/  F2FP.BF16.F32.PACK_AB R12, R13, R64 ;  /* 0x000000400d0c723e */ /* 0x000fe200000010ff */
[----:B------:R-:W-:Y:S01]  /*4290*/  IMAD.MOV.U32 R13, RZ, RZ, R65 ;  /* 0x000000ffff0d7224 */ /* 0x000fe200078e0041 */
[----:B------:R-:W-:-:S07]  /*42a0*/  F2FP.BF16.F32.PACK_AB R14, R66, R73 ;  /* 0x00000049420e723e */ /* 0x000fce00000010ff */
.L_x_473:
[----:B------:R-:W-:Y:S05]  /*42b0*/  BSYNC B2 ;  /* 0x0000000000027941 */ /* 0x000fea0003800000 */
.L_x_472:
[----:B------:R-:W-:Y:S02]  /*42c0*/  ULDC.64 UR4, c[0x0][0x208] ;  /* 0x0000820000047ab9 */ /* 0x000fe40000000a00 */
[----:B----4-:R0:W-:Y:S03]  /*42d0*/  ST.E.128 desc[UR4][R68.64], R12 ;  /* 0x0000000c44007985 */ /* 0x0101e6000c101d04 */
.L_x_459:
[----:B------:R-:W-:Y:S05]  /*42e0*/  BSYNC B1 ;  /* 0x0000000000017941 */ /* 0x000fea0003800000 */
.L_x_458:
[----:B------:R-:W-:-:S03]  /*42f0*/  UMOV UR4, 0xffffffff ;  /* 0xffffffff00047882 */ /* 0x000fc60000000000 */
[----:B------:R-:W-:Y:S05]  /*4300*/  BRA.DIV UR4, `(.L_x_474) ;  /* 0x0000023604787947 */ /* 0x000fea000b800000 */
[----:B------:R0:W0:Y:S04]  /*4310*/  SHFL.IDX PT, R67, R117, 0x1, 0x181f ;  /* 0x00381f0075437f89 */ /* 0x00002800000e0000 */
[----:B------:R0:W0:Y:S02]  /*4320*/  SHFL.IDX PT, R66, R118, 0x1, 0x181f ;  /* 0x00381f0076427f89 */ /* 0x00002400000e0000 */
.L_x_813:
[----:B------:R-:W-:Y:S04]  /*4330*/  BSSY B1, `(.L_x_475) ;  /* 0x00000eb000017945 */ /* 0x000fe80003800000 */
[----:B------:R-:W-:Y:S05]  /*4340*/  @P4 BRA `(.L_x_476) ;  /* 0x0000000c00a44947 */ /* 0x000fea0003800000 */
[----:B------:R-:W-:Y:S01]  /*4350*/  ISETP.NE.AND P3, PT, R3, RZ, PT ;  /* 0x000000ff0300720c */ /* 0x000fe20003f65270 */
[----:B------:R-:W-:-:S12]  /*4360*/  BSSY B2, `(.L_x_477) ;  /* 0x0000038000027945 */ /* 0x000fd80003800000 */
[----:B------:R-:W-:Y:S05]  /*4370*/  @!P3 BRA `(.L_x_478) ;  /* 0x0000000000d8b947 */ /* 0x000fea0003800000 */
[----:B0---4-:R0:W4:Y:S01]  /*4380*/  LDS.128 R12, [R85+0x25400] ;  /* 0x02540000550c7984 */ /* 0x0111220000000c00 */
[----:B------:R-:W-:Y:S01]  /*4390*/  ISETP.GE.AND P4, PT, R214, R114, PT ;  /* 0x00000072d600720c */ /* 0x000fe20003f86270 */
[----:B------:R-:W-:Y:S01]  /*43a0*/  BSSY B3, `(.L_x_479) ;  /* 0x0000031000037945 */ /* 0x000fe20003800000 */
[----:B------:R-:W-:-:S04]  /*43b0*/  LEA R64, P3, R16, R66, 0x1 ;  /* 0x0000004210407211 */ /* 0x000fc800078608ff */
[----:B------:R-:W-:-:S07]  /*43c0*/  LEA.HI.X R65, R16, R67, R17, 0x1, P3 ;  /* 0x0000004310417211 */ /* 0x000fce00018f0c11 */
[----:B0-----:R-:W-:Y:S05]  /*43d0*/  @P4 BRA `(.L_x_480) ;  /* 0x0000000000b44947 */ /* 0x001fea0003800000 */
[----:B------:R-:W-:Y:S02]  /*43e0*/  SHF.R.U64 R68, R60, 0x10, R61 ;  /* 0x000000103c447819 */ /* 0x000fe4000000123d */
[----:B------:R-:W-:Y:S02]  /*43f0*/  SHF.R.U64 R60, R62, 0x10, R63 ;  /* 0x000000103e3c7819 */ /* 0x000fe4000000123f */
[----:B------:R-:W-:Y:S01]  /*4400*/  SHF.R.U32.HI R69, RZ, 0x10, R61 ;  /* 0x00000010ff457819 */ /* 0x000fe2000001163d */
[----:B----4-:R-:W-:Y:S01]  /*4410*/  IMAD.U32 R61, R14, 0x10000, RZ ;  /* 0x000100000e3d7824 */ /* 0x010fe200078e00ff */
[----:B------:R-:W-:Y:S02]  /*4420*/  SHF.R.U32.HI R63, RZ, 0x10, R63 ;  /* 0x00000010ff3f7819 */ /* 0x000fe4000001163f */
[----:B------:R-:W-:Y:S02]  /*4430*/  PRMT R163, R163, 0x5410, R60 ;  /* 0x00005410a3a37816 */ /* 0x000fe4000000003c */
[----:B------:R-:W-:-:S02]  /*4440*/  PRMT R161, R161, 0x5410, R68 ;  /* 0x00005410a1a17816 */ /* 0x000fc40000000044 */
[----:B------:R-:W-:Y:S02]  /*4450*/  PRMT R162, R162, 0x5410, R69 ;  /* 0x00005410a2a27816 */ /* 0x000fe40000000045 */
[----:B------:R-:W-:Y:S02]  /*4460*/  PRMT R164, R164, 0x5410, R63 ;  /* 0x00005410a4a47816 */ /* 0x000fe4000000003f */
[----:B------:R-:W-:Y:S01]  /*4470*/  LOP3.LUT R60, R13, 0xffff0000, RZ, 0xc0, !PT ;  /* 0xffff00000d3c7812 */ /* 0x000fe200078ec0ff */
[----:B------:R-:W-:Y:S01]  /*4480*/  IMAD.U32 R68, R162, 0x10000, RZ ;  /* 0x00010000a2447824 */ /* 0x000fe200078e00ff */
[----:B------:R-:W-:Y:S01]  /*4490*/  LOP3.LUT R69, R163, 0xffff0000, RZ, 0xc0, !PT ;  /* 0xffff0000a3457812 */ /* 0x000fe200078ec0ff */
[----:B------:R-:W-:Y:S01]  /*44a0*/  IMAD.U32 R70, R164, 0x10000, RZ ;  /* 0x00010000a4467824 */ /* 0x000fe200078e00ff */
[----:B------:R-:W-:Y:S01]  /*44b0*/  LOP3.LUT R63, R161, 0xffff0000, RZ, 0xc0, !PT ;  /* 0xffff0000a13f7812 */ /* 0x000fe200078ec0ff */
[----:B------:R-:W-:Y:S01]  /*44c0*/  IMAD.U32 R163, R163, 0x10000, RZ ;  /* 0x00010000a3a37824 */ /* 0x000fe200078e00ff */
[----:B------:R-:W-:Y:S01]  /*44d0*/  LOP3.LUT R62, R14, 0xffff0000, RZ, 0xc0, !PT ;  /* 0xffff00000e3e7812 */ /* 0x000fe200078ec0ff */
[C---:B------:R-:W-:Y:S01]  /*44e0*/  IMAD.U32 R14, R15.reuse, 0x10000, RZ ;  /* 0x000100000f0e7824 */ /* 0x040fe200078e00ff */
[----:B------:R-:W-:Y:S01]  /*44f0*/  LOP3.LUT R11, R15, 0xffff0000, RZ, 0xc0, !PT ;  /* 0xffff00000f0b7812 */ /* 0x000fe200078ec0ff */
[----:B------:R-:W-:-:S02]  /*4500*/  IMAD.U32 R15, R13, 0x10000, RZ ;  /* 0x000100000d0f7824 */ /* 0x000fc400078e00ff */
[----:B------:R-:W-:Y:S01]  /*4510*/  FMUL.FTZ R72, R60, R69 ;  /* 0x000000453c487220 */ /* 0x000fe20000410000 */
[----:B------:R-:W-:Y:S02]  /*4520*/  IMAD.U32 R13, R12, 0x10000, RZ ;  /* 0x000100000c0d7824 */ /* 0x000fe400078e00ff */
[-C--:B------:R-:W-:Y:S01]  /*4530*/  FMUL.FTZ R60, R60, R63.reuse ;  /* 0x0000003f3c3c7220 */ /* 0x080fe20000410000 */
[----:B------:R-:W-:Y:S01]  /*4540*/  LOP3.LUT R12, R12, 0xffff0000, RZ, 0xc0, !PT ;  /* 0xffff00000c0c7812 */ /* 0x000fe200078ec0ff */
[----:B------:R-:W-:Y:S01]  /*4550*/  IMAD.U32 R161, R161, 0x10000, RZ ;  /* 0x00010000a1a17824 */ /* 0x000fe200078e00ff */
[----:B------:R-:W-:Y:S01]  /*4560*/  LOP3.LUT R164, R164, 0xffff0000, RZ, 0xc0, !PT ;  /* 0xffff0000a4a47812 */ /* 0x000fe200078ec0ff */
[C---:B------:R-:W-:Y:S01]  /*4570*/  FFMA.FTZ R72, R15.reuse, R63, -R72 ;  /* 0x0000003f0f487223 */ /* 0x040fe20000010848 */
[----:B------:R-:W-:Y:S01]  /*4580*/  LOP3.LUT R162, R162, 0xffff0000, RZ, 0xc0, !PT ;  /* 0xffff0000a2a27812 */ /* 0x000fe200078ec0ff */
[----:B------:R-:W-:Y:S01]  /*4590*/  FFMA.FTZ R15, R15, R69, R60 ;  /* 0x000000450f0f7223 */ /* 0x000fe2000001003c */
[----:B------:R-:W-:Y:S01]  /*45a0*/  FMUL.FTZ R60, R12, R163 ;  /* 0x000000a30c3c7220 */ /* 0x000fe20000410000 */
[C---:B------:R-:W-:Y:S01]  /*45b0*/  FMUL.FTZ R63, R11.reuse, R164 ;  /* 0x000000a40b3f7220 */ /* 0x040fe20000410000 */
[----:B------:R-:W-:Y:S01]  /*45c0*/  FMUL.FTZ R74, R62, R70 ;  /* 0x000000463e4a7220 */ /* 0x000fe20000410000 */
[----:B------:R-:W-:Y:S01]  /*45d0*/  FMUL.FTZ R11, R11, R162 ;  /* 0x000000a20b0b7220 */ /* 0x000fe20000410000 */
[-C--:B------:R-:W-:Y:S01]  /*45e0*/  FMUL.FTZ R12, R12, R161.reuse ;  /* 0x000000a10c0c7220 */ /* 0x080fe20000410000 */
[----:B------:R-:W-:Y:S01]  /*45f0*/  FMUL.FTZ R62, R62, R68 ;  /* 0x000000443e3e7220 */ /* 0x000fe20000410000 */
[C---:B------:R-:W-:Y:S01]  /*4600*/  FFMA.FTZ R63, R14.reuse, R162, -R63 ;  /* 0x000000a20e3f7223 */ /* 0x040fe2000001083f */
[----:B------:R-:W-:Y:S01]  /*4610*/  FFMA.FTZ R60, R13, R161, -R60 ;  /* 0x000000a10d3c7223 */ /* 0x000fe2000001083c */
[----:B------:R-:W-:Y:S01]  /*4620*/  FFMA.FTZ R74, R61, R68, -R74 ;  /* 0x000000443d4a7223 */ /* 0x000fe2000001084a */
[----:B------:R-:W-:Y:S01]  /*4630*/  FFMA.FTZ R14, R14, R164, R11 ;  /* 0x000000a40e0e7223 */ /* 0x000fe2000001000b */
[----:B------:R-:W-:Y:S01]  /*4640*/  FFMA.FTZ R13, R13, R163, R12 ;  /* 0x000000a30d0d7223 */ /* 0x000fe2000001000c */
[----:B------:R-:W-:Y:S01]  /*4650*/  FFMA.FTZ R61, R61, R70, R62 ;  /* 0x000000463d3d7223 */ /* 0x000fe2000001003e */
[----:B------:R-:W-:-:S02]  /*4660*/  F2FP.BF16.F32.PACK_AB R72, R15, R72 ;  /* 0x000000480f48723e */ /* 0x000fc400000010ff */
[----:B------:R-:W-:Y:S02]  /*4670*/  F2FP.BF16.F32.PACK_AB R15, R14, R63 ;  /* 0x0000003f0e0f723e */ /* 0x000fe400000010ff */
[----:B------:R-:W-:Y:S01]  /*4680*/  F2FP.BF16.F32.PACK_AB R12, R13, R60 ;  /* 0x0000003c0d0c723e */ /* 0x000fe200000010ff */
[----:B------:R-:W-:Y:S01]  /*4690*/  IMAD.MOV.U32 R13, RZ, RZ, R72 ;  /* 0x000000ffff0d7224 */ /* 0x000fe200078e0048 */
[----:B------:R-:W-:-:S07]  /*46a0*/  F2FP.BF16.F32.PACK_AB R14, R61, R74 ;  /* 0x0000004a3d0e723e */ /* 0x000fce00000010ff */
.L_x_480:
[----:B------:R-:W-:Y:S05]  /*46b0*/  BSYNC B3 ;  /* 0x0000000000037941 */ /* 0x000fea0003800000 */
.L_x_479:
[----:B------:R-:W-:Y:S02]  /*46c0*/  ULDC.64 UR4, c[0x0][0x208] ;  /* 0x0000820000047ab9 */ /* 0x000fe40000000a00 */
[----:B----4-:R0:W-:Y:S03]  /*46d0*/  ST.E.128 desc[UR4][R64.64], R12 ;  /* 0x0000000c40007985 */ /* 0x0101e6000c101d04 */
.L_x_478:
[----:B------:R-:W-:Y:S05]  /*46e0*/  BSYNC B2 ;  /* 0x0000000000027941 */ /* 0x000fea0003800000 */
.L_x_477:
        /* <DEDUP_REMOVED lines=9> */
[----:B------:R-:W-:Y:S01]  /*4780*/  SHF.R.U64 R64, R56, 0x10, R57 ;  /* 0x0000001038407819 */ /* 0x000fe20000001239 */
[----:B----4-:R-:W-:Y:S01]  /*4790*/  IMAD.U32 R56, R14, 0x10000, RZ ;  /* 0x000100000e387824 */ /* 0x010fe200078e00ff */
[--C-:B------:R-:W-:Y:S02]  /*47a0*/  SHF.R.U64 R62, R58, 0x10, R59.reuse ;  /* 0x000000103a3e7819 */ /* 0x100fe4000000123b */
[----:B------:R-:W-:Y:S02]  /*47b0*/  SHF.R.U32.HI R59, RZ, 0x10, R59 ;  /* 0x00000010ff3b7819 */ /* 0x000fe4000001163b */
[----:B------:R-:W-:Y:S02]  /*47c0*/  SHF.R.U32.HI R11, RZ, 0x10, R57 ;  /* 0x00000010ff0b7819 */ /* 0x000fe40000011639 */
[----:B------:R-:W-:Y:S02]  /*47d0*/  PRMT R157, R157, 0x5410, R64 ;  /* 0x000054109d9d7816 */ /* 0x000fe40000000040 */
[----:B------:R-:W-:-:S02]  /*47e0*/  PRMT R159, R159, 0x5410, R62 ;  /* 0x000054109f9f7816 */ /* 0x000fc4000000003e */
[----:B------:R-:W-:Y:S02]  /*47f0*/  PRMT R160, R160, 0x5410, R59 ;  /* 0x00005410a0a07816 */ /* 0x000fe4000000003b */
[----:B------:R-:W-:Y:S01]  /*4800*/  LOP3.LUT R57, R14, 0xffff0000, RZ, 0xc0, !PT ;  /* 0xffff00000e397812 */ /* 0x000fe200078ec0ff */
[C---:B------:R-:W-:Y:S01]  /*4810*/  IMAD.U32 R14, R13.reuse, 0x10000, RZ ;  /* 0x000100000d0e7824 */ /* 0x040fe200078e00ff */
[----:B------:R-:W-:Y:S01]  /*4820*/  PRMT R158, R158, 0x5410, R11 ;  /* 0x000054109e9e7816 */ /* 0x000fe2000000000b */
[----:B------:R-:W-:Y:S01]  /*4830*/  IMAD.U32 R64, R160, 0x10000, RZ ;  /* 0x00010000a0407824 */ /* 0x000fe200078e00ff */
[----:B------:R-:W-:Y:S01]  /*4840*/  LOP3.LUT R13, R13, 0xffff0000, RZ, 0xc0, !PT ;  /* 0xffff00000d0d7812 */ /* 0x000fe200078ec0ff */
[----:B------:R-:W-:Y:S01]  /*4850*/  IMAD.U32 R11, R12, 0x10000, RZ ;  /* 0x000100000c0b7824 */ /* 0x000fe200078e00ff */
[----:B------:R-:W-:Y:S01]  /*4860*/  LOP3.LUT R63, R159, 0xffff0000, RZ, 0xc0, !PT ;  /* 0xffff00009f3f7812 */ /* 0x000fe200078ec0ff */
[----:B------:R-:W-:Y:S01]  /*4870*/  IMAD.U32 R62, R158, 0x10000, RZ ;  /* 0x000100009e3e7824 */ /* 0x000fe200078e00ff */
[C---:B------:R-:W-:Y:S01]  /*4880*/  LOP3.LUT R59, R157.reuse, 0xffff0000, RZ, 0xc0, !PT ;  /* 0xffff00009d3b7812 */ /* 0x040fe200078ec0ff */
[----:B------:R-:W-:Y:S01]  /*4890*/  IMAD.U32 R157, R157, 0x10000, RZ ;  /* 0x000100009d9d7824 */ /* 0x000fe200078e00ff */
[----:B------:R-:W-:Y:S01]  /*48a0*/  LOP3.LUT R12, R12, 0xffff0000, RZ, 0xc0, !PT ;  /* 0xffff00000c0c7812 */ /* 0x000fe200078ec0ff */
[----:B------:R-:W-:Y:S01]  /*48b0*/  FMUL.FTZ R65, R13, R63 ;  /* 0x0000003f0d417220 */ /* 0x000fe20000410000 */
[----:B------:R-:W-:Y:S01]  /*48c0*/  SHF.L.U32 R159, R159, 0x10, RZ ;  /* 0x000000109f9f7819 */ /* 0x000fe200000006ff */
[-C--:B------:R-:W-:Y:S01]  /*48d0*/  FMUL.FTZ R68, R13, R59.reuse ;  /* 0x0000003b0d447220 */ /* 0x080fe20000410000 */
[----:B------:R-:W-:Y:S01]  /*48e0*/  FMUL.FTZ R13, R57, R64 ;  /* 0x00000040390d7220 */ /* 0x000fe20000410000 */
[----:B------:R-:W-:Y:S01]  /*48f0*/  LOP3.LUT R58, R15, 0xffff0000, RZ, 0xc0, !PT ;  /* 0xffff00000f3a7812 */ /* 0x000fe200078ec0ff */
[-C--:B------:R-:W-:Y:S01]  /*4900*/  FMUL.FTZ R57, R57, R62.reuse ;  /* 0x0000003e39397220 */ /* 0x080fe20000410000 */
[----:B------:R-:W-:Y:S01]  /*4910*/  LOP3.LUT R160, R160, 0xffff0000, RZ, 0xc0, !PT ;  /* 0xffff0000a0a07812 */ /* 0x000fe200078ec0ff */
[----:B------:R-:W-:Y:S01]  /*4920*/  FFMA.FTZ R65, R14, R59, -R65 ;  /* 0x0000003b0e417223 */ /* 0x000fe20000010841 */
[----:B------:R-:W-:Y:S01]  /*4930*/  LOP3.LUT R158, R158, 0xffff0000, RZ, 0xc0, !PT ;  /* 0xffff00009e9e7812 */ /* 0x000fe200078ec0ff */
[----:B------:R-:W-:Y:S01]  /*4940*/  FFMA.FTZ R68, R14, R63, R68 ;  /* 0x0000003f0e447223 */ /* 0x000fe20000010044 */
[----:B------:R-:W-:Y:S01]  /*4950*/  FFMA.FTZ R13, R56, R62, -R13 ;  /* 0x0000003e380d7223 */ /* 0x000fe2000001080d */
[----:B------:R-:W-:Y:S01]  /*4960*/  FMUL.FTZ R14, R12, R159 ;  /* 0x0000009f0c0e7220 */ /* 0x000fe20000410000 */
[----:B------:R-:W-:Y:S01]  /*4970*/  FFMA.FTZ R56, R56, R64, R57 ;  /* 0x0000004038387223 */ /* 0x000fe20000010039 */
[----:B------:R-:W-:Y:S01]  /*4980*/  FMUL.FTZ R12, R12, R157 ;  /* 0x0000009d0c0c7220 */ /* 0x000fe20000410000 */
[----:B------:R-:W-:-:S02]  /*4990*/  IMAD.U32 R15, R15, 0x10000, RZ ;  /* 0x000100000f0f7824 */ /* 0x000fc400078e00ff */
[C---:B------:R-:W-:Y:S01]  /*49a0*/  FMUL.FTZ R62, R58.reuse, R160 ;  /* 0x000000a03a3e7220 */ /* 0x040fe20000410000 */
[-C--:B------:R-:W-:Y:S01]  /*49b0*/  FMUL.FTZ R57, R58, R158.reuse ;  /* 0x0000009e3a397220 */ /* 0x080fe20000410000 */
[C---:B------:R-:W-:Y:S01]  /*49c0*/  FFMA.FTZ R14, R11.reuse, R157, -R14 ;  /* 0x0000009d0b0e7223 */ /* 0x040fe2000001080e */
[----:B------:R-:W-:Y:S01]  /*49d0*/  FFMA.FTZ R11, R11, R159, R12 ;  /* 0x0000009f0b0b7223 */ /* 0x000fe2000001000c */
[C---:B------:R-:W-:Y:S01]  /*49e0*/  FFMA.FTZ R62, R15.reuse, R158, -R62 ;  /* 0x0000009e0f3e7223 */ /* 0x040fe2000001083e */
[----:B------:R-:W-:Y:S01]  /*49f0*/  FFMA.FTZ R57, R15, R160, R57 ;  /* 0x000000a00f397223 */ /* 0x000fe20000010039 */
[----:B------:R-:W-:Y:S02]  /*4a00*/  F2FP.BF16.F32.PACK_AB R65, R68, R65 ;  /* 0x000000414441723e */ /* 0x000fe400000010ff */
[----:B------:R-:W-:Y:S02]  /*4a10*/  F2FP.BF16.F32.PACK_AB R56, R56, R13 ;  /* 0x0000000d3838723e */ /* 0x000fe400000010ff */
[----:B------:R-:W-:Y:S01]  /*4a20*/  F2FP.BF16.F32.PACK_AB R12, R11, R14 ;  /* 0x0000000e0b0c723e */ /* 0x000fe200000010ff */
[----:B------:R-:W-:Y:S01]  /*4a30*/  IMAD.MOV.U32 R13, RZ, RZ, R65 ;  /* 0x000000ffff0d7224 */ /* 0x000fe200078e0041 */
[----:B------:R-:W-:Y:S01]  /*4a40*/  F2FP.BF16.F32.PACK_AB R15, R57, R62 ;  /* 0x0000003e390f723e */ /* 0x000fe200000010ff */
[----:B------:R-:W-:-:S07]  /*4a50*/  IMAD.MOV.U32 R14, RZ, RZ, R56 ;  /* 0x000000ffff0e7224 */ /* 0x000fce00078e0038 */
.L_x_484:
[----:B------:R-:W-:Y:S05]  /*4a60*/  BSYNC B3 ;  /* 0x0000000000037941 */ /* 0x000fea0003800000 */
.L_x_483:
[----:B------:R-:W-:Y:S02]  /*4a70*/  ULDC.64 UR4, c[0x0][0x208] ;  /* 0x0000820000047ab9 */ /* 0x000fe40000000a00 */
[----:B----4-:R0:W-:Y:S03]  /*4a80*/  ST.E.128 desc[UR4][R60.64], R12 ;  /* 0x0000000c3c007985 */ /* 0x0101e6000c101d04 */
.L_x_482:
[----:B------:R-:W-:Y:S05]  /*4a90*/  BSYNC B2 ;  /* 0x0000000000027941 */ /* 0x000fea0003800000 */
.L_x_481:
        /* <DEDUP_REMOVED lines=15> */
[----:B------:R-:W-:Y:S01]  /*4b90*/  PRMT R154, R154, 0x5410, R11 ;  /* 0x000054109a9a7816 */ /* 0x000fe2000000000b */
[----:B------:R-:W-:Y:S01]  /*4ba0*/  IMAD.U32 R11, R12, 0x10000, RZ ;  /* 0x000100000c0b7824 */ /* 0x000fe200078e00ff */
[----:B------:R-:W-:-:S02]  /*4bb0*/  PRMT R155, R155, 0x5410, R58 ;  /* 0x000054109b9b7816 */ /* 0x000fc4000000003a */
[----:B------:R-:W-:Y:S01]  /*4bc0*/  LOP3.LUT R53, R14, 0xffff0000, RZ, 0xc0, !PT ;  /* 0xffff00000e357812 */ /* 0x000fe200078ec0ff */
[----:B------:R-:W-:Y:S01]  /*4bd0*/  IMAD.U32 R14, R13, 0x10000, RZ ;  /* 0x000100000d0e7824 */ /* 0x000fe200078e00ff */
[----:B------:R-:W-:Y:S01]  /*4be0*/  PRMT R153, R153, 0x5410, R60 ;  /* 0x0000541099997816 */ /* 0x000fe2000000003c */
[----:B------:R-:W-:Y:S01]  /*4bf0*/  IMAD.U32 R60, R155, 0x10000, RZ ;  /* 0x000100009b3c7824 */ /* 0x000fe200078e00ff */
[----:B------:R-:W-:Y:S02]  /*4c00*/  LOP3.LUT R13, R13, 0xffff0000, RZ, 0xc0, !PT ;  /* 0xffff00000d0d7812 */ /* 0x000fe400078ec0ff */
[----:B------:R-:W-:Y:S01]  /*4c10*/  LOP3.LUT R59, R154, 0xffff0000, RZ, 0xc0, !PT ;  /* 0xffff00009a3b7812 */ /* 0x000fe200078ec0ff */
[----:B------:R-:W-:Y:S01]  /*4c20*/  IMAD.U32 R58, R153, 0x10000, RZ ;  /* 0x00010000993a7824 */ /* 0x000fe200078e00ff */
[----:B------:R-:W-:Y:S01]  /*4c30*/  LOP3.LUT R55, R152, 0xffff0000, RZ, 0xc0, !PT ;  /* 0xffff000098377812 */ /* 0x000fe200078ec0ff */
[----:B------:R-:W-:Y:S01]  /*4c40*/  IMAD.U32 R154, R154, 0x10000, RZ ;  /* 0x000100009a9a7824 */ /* 0x000fe200078e00ff */
[----:B------:R-:W-:Y:S01]  /*4c50*/  LOP3.LUT R54, R15, 0xffff0000, RZ, 0xc0, !PT ;  /* 0xffff00000f367812 */ /* 0x000fe200078ec0ff */
[C---:B------:R-:W-:Y:S01]  /*4c60*/  FMUL.FTZ R61, R13.reuse, R59 ;  /* 0x0000003b0d3d7220 */ /* 0x040fe20000410000 */
[----:B------:R-:W-:Y:S01]  /*4c70*/  LOP3.LUT R12, R12, 0xffff0000, RZ, 0xc0, !PT ;  /* 0xffff00000c0c7812 */ /* 0x000fe200078ec0ff */
[-C--:B------:R-:W-:Y:S01]  /*4c80*/  FMUL.FTZ R62, R13, R55.reuse ;  /* 0x000000370d3e7220 */ /* 0x080fe20000410000 */
[C---:B------:R-:W-:Y:S01]  /*4c90*/  FMUL.FTZ R13, R53.reuse, R60 ;  /* 0x0000003c350d7220 */ /* 0x040fe20000410000 */
[-C--:B------:R-:W-:Y:S01]  /*4ca0*/  FMUL.FTZ R53, R53, R58.reuse ;  /* 0x0000003a35357220 */ /* 0x080fe20000410000 */
[----:B------:R-:W-:Y:S01]  /*4cb0*/  LOP3.LUT R155, R155, 0xffff0000, RZ, 0xc0, !PT ;  /* 0xffff00009b9b7812 */ /* 0x000fe200078ec0ff */
[----:B------:R-:W-:Y:S01]  /*4cc0*/  IMAD.U32 R152, R152, 0x10000, RZ ;  /* 0x0001000098987824 */ /* 0x000fe200078e00ff */
[----:B------:R-:W-:Y:S01]  /*4cd0*/  LOP3.LUT R153, R153, 0xffff0000, RZ, 0xc0, !PT ;  /* 0xffff000099997812 */ /* 0x000fe200078ec0ff */
[C---:B------:R-:W-:Y:S01]  /*4ce0*/  FFMA.FTZ R61, R14.reuse, R55, -R61 ;  /* 0x000000370e3d7223 */ /* 0x040fe2000001083d */
[----:B------:R-:W-:Y:S01]  /*4cf0*/  FFMA.FTZ R62, R14, R59, R62 ;  /* 0x0000003b0e3e7223 */ /* 0x000fe2000001003e */
[C---:B------:R-:W-:Y:S01]  /*4d00*/  FFMA.FTZ R58, R52.reuse, R58, -R13 ;  /* 0x0000003a343a7223 */ /* 0x040fe2000001080d */
[----:B------:R-:W-:Y:S01]  /*4d10*/  FFMA.FTZ R53, R52, R60, R53 ;  /* 0x0000003c34357223 */ /* 0x000fe20000010035 */
[----:B------:R-:W-:-:S02]  /*4d20*/  IMAD.U32 R15, R15, 0x10000, RZ ;  /* 0x000100000f0f7824 */ /* 0x000fc400078e00ff */
[----:B------:R-:W-:Y:S01]  /*4d30*/  FMUL.FTZ R52, R54, R155 ;  /* 0x0000009b36347220 */ /* 0x000fe20000410000 */
[C---:B------:R-:W-:Y:S01]  /*4d40*/  FMUL.FTZ R14, R12.reuse, R154 ;  /* 0x0000009a0c0e7220 */ /* 0x040fe20000410000 */
[-C--:B------:R-:W-:Y:S01]  /*4d50*/  FMUL.FTZ R13, R12, R152.reuse ;  /* 0x000000980c0d7220 */ /* 0x080fe20000410000 */
[-C--:B------:R-:W-:Y:S01]  /*4d60*/  FMUL.FTZ R54, R54, R153.reuse ;  /* 0x0000009936367220 */ /* 0x080fe20000410000 */
[----:B------:R-:W-:Y:S01]  /*4d70*/  FFMA.FTZ R52, R15, R153, -R52 ;  /* 0x000000990f347223 */ /* 0x000fe20000010834 */
[C---:B------:R-:W-:Y:S01]  /*4d80*/  FFMA.FTZ R14, R11.reuse, R152, -R14 ;  /* 0x000000980b0e7223 */ /* 0x040fe2000001080e */
[----:B------:R-:W-:Y:S01]  /*4d90*/  FFMA.FTZ R13, R11, R154, R13 ;  /* 0x0000009a0b0d7223 */ /* 0x000fe2000001000d */
[----:B------:R-:W-:Y:S01]  /*4da0*/  FFMA.FTZ R15, R15, R155, R54 ;  /* 0x0000009b0f0f7223 */ /* 0x000fe20000010036 */
[----:B------:R-:W-:Y:S02]  /*4db0*/  F2FP.BF16.F32.PACK_AB R61, R62, R61 ;  /* 0x0000003d3e3d723e */ /* 0x000fe400000010ff */
[----:B------:R-:W-:-:S02]  /*4dc0*/  F2FP.BF16.F32.PACK_AB R58, R53, R58 ;  /* 0x0000003a353a723e */ /* 0x000fc400000010ff */
[----:B------:R-:W-:Y:S01]  /*4dd0*/  F2FP.BF16.F32.PACK_AB R12, R13, R14 ;  /* 0x0000000e0d0c723e */ /* 0x000fe200000010ff */
[----:B------:R-:W-:Y:S01]  /*4de0*/  IMAD.MOV.U32 R13, RZ, RZ, R61 ;  /* 0x000000ffff0d7224 */ /* 0x000fe200078e003d */
[----:B------:R-:W-:Y:S01]  /*4df0*/  F2FP.BF16.F32.PACK_AB R15, R15, R52 ;  /* 0x000000340f0f723e */ /* 0x000fe200000010ff */
[----:B------:R-:W-:-:S07]  /*4e00*/  IMAD.MOV.U32 R14, RZ, RZ, R58 ;  /* 0x000000ffff0e7224 */ /* 0x000fce00078e003a */
.L_x_488:
[----:B------:R-:W-:Y:S05]  /*4e10*/  BSYNC B3 ;  /* 0x0000000000037941 */ /* 0x000fea0003800000 */
.L_x_487:
[----:B------:R-:W-:Y:S02]  /*4e20*/  ULDC.64 UR4, c[0x0][0x208] ;  /* 0x0000820000047ab9 */ /* 0x000fe40000000a00 */
[----:B----4-:R0:W-:Y:S03]  /*4e30*/  ST.E.128 desc[UR4][R56.64], R12 ;  /* 0x0000000c38007985 */ /* 0x0101e6000c101d04 */
.L_x_486:
[----:B------:R-:W-:Y:S05]  /*4e40*/  BSYNC B2 ;  /* 0x0000000000027941 */ /* 0x000fea0003800000 */
.L_x_485:
[----:B------:R-:W-:-:S13]  /*4e50*/  ISETP.NE.AND P3, PT, R26, RZ, PT ;  /* 0x000000ff1a00720c */ /* 0x000fda0003f65270 */
        /* <DEDUP_REMOVED lines=19> */
[----:B------:R-:W-:Y:S02]  /*4f90*/  LOP3.LUT R13, R13, 0xffff0000, RZ, 0xc0, !PT ;  /* 0xffff00000d0d7812 */ /* 0x000fe400078ec0ff */
[----:B------:R-:W-:Y:S01]  /*4fa0*/  LOP3.LUT R55, R149, 0xffff0000, RZ, 0xc0, !PT ;  /* 0xffff000095377812 */ /* 0x000fe200078ec0ff */
[----:B------:R-:W-:Y:S01]  /*4fb0*/  IMAD.U32 R54, R150, 0x10000, RZ ;  /* 0x0001000096367824 */ /* 0x000fe200078e00ff */
[----:B------:R-:W-:Y:S01]  /*4fc0*/  LOP3.LUT R51, R151, 0xffff0000, RZ, 0xc0, !PT ;  /* 0xffff000097337812 */ /* 0x000fe200078ec0ff */
[----:B------:R-:W-:Y:S01]  /*4fd0*/  IMAD.U32 R149, R149, 0x10000, RZ ;  /* 0x0001000095957824 */ /* 0x000fe200078e00ff */
[C---:B------:R-:W-:Y:S01]  /*4fe0*/  SHF.L.U32 R11, R12.reuse, 0x10, RZ ;  /* 0x000000100c0b7819 */ /* 0x040fe200000006ff */
[C---:B------:R-:W-:Y:S01]  /*4ff0*/  FMUL.FTZ R57, R13.reuse, R55 ;  /* 0x000000370d397220 */ /* 0x040fe20000410000 */
[----:B------:R-:W-:Y:S01]  /*5000*/  LOP3.LUT R12, R12, 0xffff0000, RZ, 0xc0, !PT ;  /* 0xffff00000c0c7812 */ /* 0x000fe200078ec0ff */
[-C--:B------:R-:W-:Y:S01]  /*5010*/  FMUL.FTZ R58, R13, R51.reuse ;  /* 0x000000330d3a7220 */ /* 0x080fe20000410000 */
[----:B------:R-:W-:Y:S01]  /*5020*/  FMUL.FTZ R13, R49, R56 ;  /* 0x00000038310d7220 */ /* 0x000fe20000410000 */
[----:B------:R-:W-:Y:S01]  /*5030*/  LOP3.LUT R50, R15, 0xffff0000, RZ, 0xc0, !PT ;  /* 0xffff00000f327812 */ /* 0x000fe200078ec0ff */
[-C--:B------:R-:W-:Y:S01]  /*5040*/  FMUL.FTZ R49, R49, R54.reuse ;  /* 0x0000003631317220 */ /* 0x080fe20000410000 */
[----:B------:R-:W-:Y:S01]  /*5050*/  LOP3.LUT R148, R148, 0xffff0000, RZ, 0xc0, !PT ;  /* 0xffff000094947812 */ /* 0x000fe200078ec0ff */
[----:B------:R-:W-:Y:S01]  /*5060*/  IMAD.U32 R151, R151, 0x10000, RZ ;  /* 0x0001000097977824 */ /* 0x000fe200078e00ff */
[----:B------:R-:W-:Y:S01]  /*5070*/  LOP3.LUT R150, R150, 0xffff0000, RZ, 0xc0, !PT ;  /* 0xffff000096967812 */ /* 0x000fe200078ec0ff */
[C---:B------:R-:W-:Y:S01]  /*5080*/  FFMA.FTZ R57, R14.reuse, R51, -R57 ;  /* 0x000000330e397223 */ /* 0x040fe20000010839 */
        /* <DEDUP_REMOVED lines=18> */
.L_x_490:
[----:B------:R-:W-:Y:S05]  /*51b0*/  BSYNC B2 ;  /* 0x0000000000027941 */ /* 0x000fea0003800000 */
.L_x_489:
[----:B------:R-:W-:Y:S02]  /*51c0*/  ULDC.64 UR4, c[0x0][0x208] ;  /* 0x0000820000047ab9 */ /* 0x000fe40000000a00 */
[----:B----4-:R0:W-:Y:S03]  /*51d0*/  ST.E.128 desc[UR4][R52.64], R12 ;  /* 0x0000000c34007985 */ /* 0x0101e6000c101d04 */
.L_x_476:
[----:B------:R-:W-:Y:S05]  /*51e0*/  BSYNC B1 ;  /* 0x0000000000017941 */ /* 0x000fea0003800000 */
.L_x_475:
[----:B------:R-:W-:-:S03]  /*51f0*/  UMOV UR4, 0xffffffff ;  /* 0xffffffff00047882 */ /* 0x000fc60000000000 */
[----:B------:R-:W-:Y:S05]  /*5200*/  BRA.DIV UR4, `(.L_x_491) ;  /* 0x0000022a04047947 */ /* 0x000fea000b800000 */
[----:B01----:R-:W0:Y:S04]  /*5210*/  SHFL.IDX PT, R117, R117, 0x2, 0x181f ;  /* 0x00581f0075757f89 */ /* 0x003e2800000e0000 */
[----:B------:R-:W1:Y:S02]  /*5220*/  SHFL.IDX PT, R118, R118, 0x2, 0x181f ;  /* 0x00581f0076767f89 */ /* 0x000e6400000e0000 */
.L_x_817:
[----:B------:R-:W-:Y:S05]  /*5230*/  @P5 BRA `(.L_x_492) ;  /* 0x0000005400845947 */ /* 0x000fea0003800000 */
[----:B------:R-:W-:Y:S01]  /*5240*/  ISETP.NE.AND P3, PT, R3, RZ, PT ;  /* 0x000000ff0300720c */ /* 0x000fe20003f65270 */
[----:B------:R-:W-:-:S12]  /*5250*/  BSSY B1, `(.L_x_493) ;  /* 0x0000039000017945 */ /* 0x000fd80003800000 */
[----:B------:R-:W-:Y:S05]  /*5260*/  @!P3 BRA `(.L_x_494) ;  /* 0x0000000000dcb947 */ /* 0x000fea0003800000 */
[----:B----4-:R4:W2:Y:S01]  /*5270*/  LDS.128 R12, [R85+0x26400] ;  /* 0x02640000550c7984 */ /* 0x0108a20000000c00 */
[----:B------:R-:W-:Y:S01]  /*5280*/  ISETP.GE.AND P4, PT, R214, R114, PT ;  /* 0x00000072d600720c */ /* 0x000fe20003f86270 */
[----:B------:R-:W-:Y:S01]  /*5290*/  BSSY B2, `(.L_x_495) ;  /* 0x0000032000027945 */ /* 0x000fe20003800000 */
[----:B-1----:R-:W-:-:S04]  /*52a0*/  LEA R48, P3, R16, R118, 0x1 ;  /* 0x0000007610307211 */ /* 0x002fc800078608ff */
[----:B0-----:R-:W-:-:S07]  /*52b0*/  LEA.HI.X R49, R16, R117, R17, 0x1, P3 ;  /* 0x0000007510317211 */ /* 0x001fce00018f0c11 */
[----:B----4-:R-:W-:Y:S05]  /*52c0*/  @P4 BRA `(.L_x_496) ;  /* 0x0000000000b84947 */ /* 0x010fea0003800000 */
[----:B------:R-:W-:Y:S01]  /*52d0*/  SHF.R.U64 R51, R44, 0x10, R45 ;  /* 0x000000102c337819 */ /* 0x000fe2000000122d */
[----:B--2---:R-:W-:Y:S01]  /*52e0*/  IMAD.U32 R44, R14, 0x10000, RZ ;  /* 0x000100000e2c7824 */ /* 0x004fe200078e00ff */
        /* <DEDUP_REMOVED lines=44> */
.L_x_496:
[----:B------:R-:W-:Y:S05]  /*55b0*/  BSYNC B2 ;  /* 0x0000000000027941 */ /* 0x000fea0003800000 */
.L_x_495:
[----:B------:R-:W-:Y:S02]  /*55c0*/  ULDC.64 UR4, c[0x0][0x208] ;  /* 0x0000820000047ab9 */ /* 0x000fe40000000a00 */
[----:B--2---:R0:W-:Y:S03]  /*55d0*/  ST.E.128 desc[UR4][R48.64], R12 ;  /* 0x0000000c30007985 */ /* 0x0041e6000c101d04 */
.L_x_494:
[----:B------:R-:W-:Y:S05]  /*55e0*/  BSYNC B1 ;  /* 0x0000000000017941 */ /* 0x000fea0003800000 */
.L_x_493:
[----:B------:R-:W-:Y:S01]  /*55f0*/  ISETP.NE.AND P3, PT, R21, RZ, PT ;  /* 0x000000ff1500720c */ /* 0x000fe20003f65270 */
[----:B------:R-:W-:-:S12]  /*5600*/  BSSY B1, `(.L_x_497) ;  /* 0x0000039000017945 */ /* 0x000fd80003800000 */
[----:B------:R-:W-:Y:S05]  /*5610*/  @!P3 BRA `(.L_x_498) ;  /* 0x0000000000dcb947 */ /* 0x000fea0003800000 */
[----:B0---4-:R0:W4:Y:S01]  /*5620*/  LDS.128 R12, [R85+0x28c00] ;  /* 0x028c0000550c7984 */ /* 0x0111220000000c00 */
[----:B------:R-:W-:Y:S01]  /*5630*/  ISETP.GE.AND P4, PT, R221, R114, PT ;  /* 0x00000072dd00720c */ /* 0x000fe20003f86270 */
[----:B------:R-:W-:Y:S01]  /*5640*/  BSSY B2, `(.L_x_499) ;  /* 0x0000032000027945 */ /* 0x000fe20003800000 */
[----:B-1----:R-:W-:-:S04]  /*5650*/  LEA R44, P3, R23, R118, 0x1 ;  /* 0x00000076172c7211 */ /* 0x002fc800078608ff */
[----:B------:R-:W-:-:S07]  /*5660*/  LEA.HI.X R45, R23, R117, R216, 0x1, P3 ;  /* 0x00000075172d7211 */ /* 0x000fce00018f0cd8 */
[----:B0-----:R-:W-:Y:S05]  /*5670*/  @P4 BRA `(.L_x_500) ;  /* 0x0000000000b84947 */ /* 0x001fea0003800000 */
[----:B------:R-:W-:Y:S02]  /*5680*/  SHF.R.U64 R50, R40, 0x10, R41 ;  /* 0x0000001028327819 */ /* 0x000fe40000001229 */
[--C-:B------:R-:W-:Y:S02]  /*5690*/  SHF.R.U64 R48, R42, 0x10, R43.reuse ;  /* 0x000000102a307819 */ /* 0x100fe4000000122b */
[----:B------:R-:W-:Y:S02]  /*56a0*/  SHF.R.U32.HI R46, RZ, 0x10, R43 ;  /* 0x00000010ff2e7819 */ /* 0x000fe4000001162b */
[----:B------:R-:W-:Y:S02]  /*56b0*/  SHF.R.U32.HI R11, RZ, 0x10, R41 ;  /* 0x00000010ff0b7819 */ /* 0x000fe40000011629 */
[----:B------:R-:W-:Y:S02]  /*56c0*/  PRMT R143, R143, 0x5410, R50 ;  /* 0x000054108f8f7816 */ /* 0x000fe40000000032 */
[----:B------:R-:W-:-:S02]  /*56d0*/  PRMT R141, R141, 0x5410, R48 ;  /* 0x000054108d8d7816 */ /* 0x000fc40000000030 */
[----:B------:R-:W-:Y:S02]  /*56e0*/  PRMT R139, R139, 0x5410, R46 ;  /* 0x000054108b8b7816 */ /* 0x000fe4000000002e */
[C---:B----4-:R-:W-:Y:S02]  /*56f0*/  SHF.L.U32 R40, R14.reuse, 0x10, RZ ;  /* 0x000000100e287819 */ /* 0x050fe400000006ff */
[----:B------:R-:W-:Y:S01]  /*5700*/  LOP3.LUT R41, R14, 0xffff0000, RZ, 0xc0, !PT ;  /* 0xffff00000e297812 */ /* 0x000fe200078ec0ff */
[----:B------:R-:W-:Y:S01]  /*5710*/  IMAD.U32 R14, R13, 0x10000, RZ ;  /* 0x000100000d0e7824 */ /* 0x000fe200078e00ff */
[----:B------:R-:W-:Y:S01]  /*5720*/  PRMT R142, R142, 0x5410, R11 ;  /* 0x000054108e8e7816 */ /* 0x000fe2000000000b */
[----:B------:R-:W-:Y:S01]  /*5730*/  IMAD.U32 R48, R139, 0x10000, RZ ;  /* 0x000100008b307824 */ /* 0x000fe200078e00ff */
[----:B------:R-:W-:Y:S01]  /*5740*/  LOP3.LUT R13, R13, 0xffff0000, RZ, 0xc0, !PT ;  /* 0xffff00000d0d7812 */ /* 0x000fe200078ec0ff */
[----:B------:R-:W-:Y:S01]  /*5750*/  IMAD.U32 R11, R12, 0x10000, RZ ;  /* 0x000100000c0b7824 */ /* 0x000fe200078e00ff */
[----:B------:R-:W-:Y:S01]  /*5760*/  LOP3.LUT R47, R141, 0xffff0000, RZ, 0xc0, !PT ;  /* 0xffff00008d2f7812 */ /* 0x000fe200078ec0ff */
[----:B------:R-:W-:Y:S01]  /*5770*/  IMAD.U32 R46, R142, 0x10000, RZ ;  /* 0x000100008e2e7824 */ /* 0x000fe200078e00ff */
[----:B------:R-:W-:Y:S01]  /*5780*/  LOP3.LUT R43, R143, 0xffff0000, RZ, 0xc0, !PT ;  /* 0xffff00008f2b7812 */ /* 0x000fe200078ec0ff */
[----:B------:R-:W-:Y:S01]  /*5790*/  IMAD.U32 R141, R141, 0x10000, RZ ;  /* 0x000100008d8d7824 */ /* 0x000fe200078e00ff */
[----:B------:R-:W-:Y:S01]  /*57a0*/  LOP3.LUT R12, R12, 0xffff0000, RZ, 0xc0, !PT ;  /* 0xffff00000c0c7812 */ /* 0x000fe200078ec0ff */
[----:B------:R-:W-:Y:S01]  /*57b0*/  FMUL.FTZ R49, R13, R47 ;  /* 0x0000002f0d317220 */ /* 0x000fe20000410000 */
[----:B------:R-:W-:Y:S01]  /*57c0*/  LOP3.LUT R42, R15, 0xffff0000, RZ, 0xc0, !PT ;  /* 0xffff00000f2a7812 */ /* 0x000fe200078ec0ff */
[----:B------:R-:W-:Y:S01]  /*57d0*/  FMUL.FTZ R50, R13, R43 ;  /* 0x0000002b0d327220 */ /* 0x000fe20000410000 */
[----:B------:R-:W-:Y:S01]  /*57e0*/  FMUL.FTZ R13, R41, R48 ;  /* 0x00000030290d7220 */ /* 0x000fe20000410000 */
[----:B------:R-:W-:Y:S01]  /*57f0*/  LOP3.LUT R139, R139, 0xffff0000, RZ, 0xc0, !PT ;  /* 0xffff00008b8b7812 */ /* 0x000fe200078ec0ff */
[----:B------:R-:W-:Y:S01]  /*5800*/  FMUL.FTZ R41, R41, R46 ;  /* 0x0000002e29297220 */ /* 0x000fe20000410000 */
[----:B------:R-:W-:Y:S01]  /*5810*/  LOP3.LUT R142, R142, 0xffff0000, RZ, 0xc0, !PT ;  /* 0xffff00008e8e7812 */ /* 0x000fe200078ec0ff */
[----:B------:R-:W-:-:S02]  /*5820*/  IMAD.U32 R143, R143, 0x10000, RZ ;  /* 0x000100008f8f7824 */ /* 0x000fc400078e00ff */
[C---:B------:R-:W-:Y:S01]  /*5830*/  FFMA.FTZ R49, R14.reuse, R43, -R49 ;  /* 0x0000002b0e317223 */ /* 0x040fe20000010831 */
[----:B------:R-:W-:Y:S01]  /*5840*/  FFMA.FTZ R50, R14, R47, R50 ;  /* 0x0000002f0e327223 */ /* 0x000fe20000010032 */
[----:B------:R-:W-:Y:S01]  /*5850*/  FFMA.FTZ R13, R40, R46, -R13 ;  /* 0x0000002e280d7223 */ /* 0x000fe2000001080d */
[----:B------:R-:W-:Y:S01]  /*5860*/  FMUL.FTZ R14, R12, R141 ;  /* 0x0000008d0c0e7220 */ /* 0x000fe20000410000 */
[----:B------:R-:W-:Y:S02]  /*5870*/  IMAD.U32 R15, R15, 0x10000, RZ ;  /* 0x000100000f0f7824 */ /* 0x000fe400078e00ff */
[----:B------:R-:W-:Y:S01]  /*5880*/  FFMA.FTZ R40, R40, R48, R41 ;  /* 0x0000003028287223 */ /* 0x000fe20000010029 */
[----:B------:R-:W-:Y:S01]  /*5890*/  FMUL.FTZ R46, R42, R139 ;  /* 0x0000008b2a2e7220 */ /* 0x000fe20000410000 */
        /* <DEDUP_REMOVED lines=10> */
[----:B------:R-:W-:Y:S01]  /*5940*/  F2FP.BF16.F32.PACK_AB R15, R15, R46 ;  /* 0x0000002e0f0f723e */ /* 0x000fe200000010ff */
[----:B------:R-:W-:-:S07]  /*5950*/  IMAD.MOV.U32 R14, RZ, RZ, R40 ;  /* 0x000000ffff0e7224 */ /* 0x000fce00078e0028 */
.L_x_500:
[----:B------:R-:W-:Y:S05]  /*5960*/  BSYNC B2 ;  /* 0x0000000000027941 */ /* 0x000fea0003800000 */
.L_x_499:
[----:B------:R-:W-:Y:S02]  /*5970*/  ULDC.64 UR4, c[0x0][0x208] ;  /* 0x0000820000047ab9 */ /* 0x000fe40000000a00 */
[----:B----4-:R0:W-:Y:S03]  /*5980*/  ST.E.128 desc[UR4][R44.64], R12 ;  /* 0x0000000c2c007985 */ /* 0x0101e6000c101d04 */
.L_x_498:
[----:B------:R-:W-:Y:S05]  /*5990*/  BSYNC B1 ;  /* 0x0000000000017941 */ /* 0x000fea0003800000 */
.L_x_497:
        /* <DEDUP_REMOVED lines=9> */
[----:B------:R-:W-:Y:S01]  /*5a30*/  SHF.R.U64 R46, R36, 0x10, R37 ;  /* 0x00000010242e7819 */ /* 0x000fe20000001225 */
[----:B----4-:R-:W-:Y:S01]  /*5a40*/  IMAD.U32 R36, R14, 0x10000, RZ ;  /* 0x000100000e247824 */ /* 0x010fe200078e00ff */
[--C-:B------:R-:W-:Y:S01]  /*5a50*/  SHF.R.U64 R42, R38, 0x10, R39.reuse ;  /* 0x00000010262a7819 */ /* 0x100fe20000001227 */
[----:B------:R-:W-:Y:S01]  /*5a60*/  IMAD.U32 R11, R12, 0x10000, RZ ;  /* 0x000100000c0b7824 */ /* 0x000fe200078e00ff */
[----:B------:R-:W-:Y:S02]  /*5a70*/  SHF.R.U32.HI R39, RZ, 0x10, R39 ;  /* 0x00000010ff277819 */ /* 0x000fe40000011627 */
[----:B------:R-:W-:Y:S02]  /*5a80*/  SHF.R.U32.HI R44, RZ, 0x10, R37 ;  /* 0x00000010ff2c7819 */ /* 0x000fe40000011625 */
[----:B------:R-:W-:Y:S02]  /*5a90*/  PRMT R137, R137, 0x5410, R46 ;  /* 0x0000541089897816 */ /* 0x000fe4000000002e */
[----:B------:R-:W-:-:S02]  /*5aa0*/  PRMT R127, R127, 0x5410, R42 ;  /* 0x000054107f7f7816 */ /* 0x000fc4000000002a */
[----:B------:R-:W-:Y:S02]  /*5ab0*/  PRMT R126, R126, 0x5410, R39 ;  /* 0x000054107e7e7816 */ /* 0x000fe40000000027 */
        /* <DEDUP_REMOVED lines=17> */
[C---:B------:R-:W-:Y:S01]  /*5bd0*/  FFMA.FTZ R45, R14.reuse, R39, -R45 ;  /* 0x000000270e2d7223 */ /* 0x040fe2000001082d */
[----:B------:R-:W-:Y:S01]  /*5be0*/  LOP3.LUT R135, R135, 0xffff0000, RZ, 0xc0, !PT ;  /* 0xffff000087877812 */ /* 0x000fe200078ec0ff */
[----:B------:R-:W-:Y:S01]  /*5bf0*/  FFMA.FTZ R46, R14, R43, R46 ;  /* 0x0000002b0e2e7223 */ /* 0x000fe2000001002e */
[----:B------:R-:W-:Y:S01]  /*5c00*/  FFMA.FTZ R13, R36, R42, -R13 ;  /* 0x0000002a240d7223 */ /* 0x000fe2000001080d */
[----:B------:R-:W-:Y:S01]  /*5c10*/  FMUL.FTZ R14, R12, R127 ;  /* 0x0000007f0c0e7220 */ /* 0x000fe20000410000 */
[----:B------:R-:W-:Y:S01]  /*5c20*/  FFMA.FTZ R36, R36, R44, R37 ;  /* 0x0000002c24247223 */ /* 0x000fe20000010025 */
[----:B------:R-:W-:Y:S01]  /*5c30*/  FMUL.FTZ R12, R12, R137 ;  /* 0x000000890c0c7220 */ /* 0x000fe20000410000 */
[----:B------:R-:W-:-:S02]  /*5c40*/  IMAD.U32 R15, R15, 0x10000, RZ ;  /* 0x000100000f0f7824 */ /* 0x000fc400078e00ff */
[CC--:B------:R-:W-:Y:S01]  /*5c50*/  FMUL.FTZ R42, R38.reuse, R126.reuse ;  /* 0x0000007e262a7220 */ /* 0x0c0fe20000410000 */
[----:B------:R-:W-:Y:S01]  /*5c60*/  FMUL.FTZ R37, R38, R135 ;  /* 0x0000008726257220 */ /* 0x000fe20000410000 */
        /* <DEDUP_REMOVED lines=10> */
.L_x_504:
[----:B------:R-:W-:Y:S05]  /*5d10*/  BSYNC B2 ;  /* 0x0000000000027941 */ /* 0x000fea0003800000 */
.L_x_503:
[----:B------:R-:W-:Y:S02]  /*5d20*/  ULDC.64 UR4, c[0x0][0x208] ;  /* 0x0000820000047ab9 */ /* 0x000fe40000000a00 */
[----:B----4-:R0:W-:Y:S03]  /*5d30*/  ST.E.128 desc[UR4][R40.64], R12 ;  /* 0x0000000c28007985 */ /* 0x0101e6000c101d04 */
.L_x_502:
[----:B------:R-:W-:Y:S05]  /*5d40*/  BSYNC B1 ;  /* 0x0000000000017941 */ /* 0x000fea0003800000 */
.L_x_501:
[----:B------:R-:W-:-:S13]  /*5d50*/  ISETP.NE.AND P3, PT, R26, RZ, PT ;  /* 0x000000ff1a00720c */ /* 0x000fda0003f65270 */
        /* <DEDUP_REMOVED lines=53> */
.L_x_506:
[----:B------:R-:W-:Y:S05]  /*60b0*/  BSYNC B1 ;  /* 0x0000000000017941 */ /* 0x000fea0003800000 */
.L_x_505:
[----:B------:R-:W-:Y:S02]  /*60c0*/  ULDC.64 UR4, c[0x0][0x208] ;  /* 0x0000820000047ab9 */ /* 0x000fe40000000a00 */
[----:B----4-:R0:W-:Y:S01]  /*60d0*/  ST.E.128 desc[UR4][R36.64], R12 ;  /* 0x0000000c24007985 */ /* 0x0101e2000c101d04 */
[----:B------:R-:W-:Y:S05]  /*60e0*/  BRA `(.L_x_492) ;  /* 0x0000004400d87947 */ /* 0x000fea0003800000 */
.L_x_447:
        /* <DEDUP_REMOVED lines=15> */
[----:B------:R-:W-:Y:S01]  /*61e0*/  IADD3 R32, P5, R94, R12, RZ ;  /* 0x0000000c5e207210 */ /* 0x000fe20007fbe0ff */
[----:B------:R-:W-:Y:S01]  /*61f0*/  ULDC.64 UR6, c[0x0][0x400] ;  /* 0x0001000000067ab9 */ /* 0x000fe20000000a00 */
[----:B------:R-:W-:Y:S01]  /*6200*/  LEA R48, P4, R34, UR4, 0x1 ;  /* 0x0000000422307c11 */ /* 0x000fe2000f8808ff */
[----:B------:R-:W-:Y:S01]  /*6210*/  IMAD.X R35, R11, 0x1, R5, P0 ;  /* 0x000000010b237824 */ /* 0x000fe200000e0605 */
[----:B------:R-:W-:Y:S01]  /*6220*/  LEA R52, P0, R32, UR6, 0x1 ;  /* 0x0000000620347c11 */ /* 0x000fe2000f8008ff */
[----:B------:R-:W-:Y:S01]  /*6230*/  IMAD.X R33, R80, 0x1, R7, P5 ;  /* 0x0000000150217824 */ /* 0x000fe200028e0607 */
[----:B------:R-:W-:Y:S02]  /*6240*/  ISETP.GE.AND P5, PT, R213, R114, PT ;  /* 0x00000072d500720c */ /* 0x000fe40003fa6270 */
[----:B------:R-:W-:-:S02]  /*6250*/  CS2R R38, SRZ ;  /* 0x0000000000267805 */ /* 0x000fc4000001ff00 */
[----:B------:R-:W-:Y:S02]  /*6260*/  LEA.HI.X R49, R34, UR5, R35, 0x1, P4 ;  /* 0x0000000522317c11 */ /* 0x000fe4000a0f0c23 */
[----:B------:R-:W-:Y:S02]  /*6270*/  CS2R R36, SRZ ;  /* 0x0000000000247805 */ /* 0x000fe4000001ff00 */
[----:B------:R-:W-:Y:S02]  /*6280*/  ISETP.GE.AND P4, PT, R16, R114, PT ;  /* 0x000000721000720c */ /* 0x000fe40003f86270 */
[----:B------:R-:W-:Y:S02]  /*6290*/  CS2R R34, SRZ ;  /* 0x0000000000227805 */ /* 0x000fe4000001ff00 */
[----:B------:R-:W-:Y:S02]  /*62a0*/  LEA.HI.X R53, R32, UR7, R33, 0x1, P0 ;  /* 0x0000000720357c11 */ /* 0x000fe400080f0c21 */
[----:B------:R-:W-:-:S02]  /*62b0*/  CS2R R32, SRZ ;  /* 0x0000000000207805 */ /* 0x000fc4000001ff00 */
[----:B------:R-:W-:Y:S02]  /*62c0*/  CS2R R46, SRZ ;  /* 0x00000000002e7805 */ /* 0x000fe4000001ff00 */
[----:B------:R-:W-:Y:S02]  /*62d0*/  CS2R R44, SRZ ;  /* 0x00000000002c7805 */ /* 0x000fe4000001ff00 */
[----:B------:R-:W-:Y:S02]  /*62e0*/  CS2R R42, SRZ ;  /* 0x00000000002a7805 */ /* 0x000fe4000001ff00 */
[----:B------:R-:W-:Y:S01]  /*62f0*/  CS2R R40, SRZ ;  /* 0x0000000000287805 */ /* 0x000fe2000001ff00 */
[----:B------:R-:W-:Y:S02]  /*6300*/  ULDC.64 UR8, c[0x0][0x208] ;  /* 0x0000820000087ab9 */ /* 0x000fe40000000a00 */
[----:B------:R0:W5:Y:S04]  /*6310*/  @!P5 LDG.E.128 R32, desc[UR8][R48.64+0x80] ;  /* 0x000080083020d981 */ /* 0x000168000c1e1d00 */
[----:B------:R0:W5:Y:S04]  /*6320*/  @!P4 LDG.E.128 R36, desc[UR8][R48.64] ;  /* 0x000000083024c981 */ /* 0x000168000c1e1d00 */
[----:B------:R0:W5:Y:S04]  /*6330*/  @!P4 LDG.E.128 R44, desc[UR8][R52.64] ;  /* 0x00000008342cc981 */ /* 0x000168000c1e1d00 */
[----:B------:R0:W5:Y:S02]  /*6340*/  @!P5 LDG.E.128 R40, desc[UR8][R52.64+0x80] ;  /* 0x000080083428d981 */ /* 0x000164000c1e1d00 */
.L_x_508:
[----:B------:R-:W-:Y:S05]  /*6350*/  BSYNC B1 ;  /* 0x0000000000017941 */ /* 0x000fea0003800000 */
.L_x_507:
        /* <DEDUP_REMOVED lines=50> */
[----:B------:R-:W-:Y:S02]  /*6680*/  CS2R R60, SRZ ;  /* 0x00000000003c7805 */ /* 0x000fe4000001ff00 */
[----:B------:R-:W-:Y:S02]  /*6690*/  CS2R R58, SRZ ;  /* 0x00000000003a7805 */ /* 0x000fe4000001ff00 */
[----:B------:R-:W-:Y:S02]  /*66a0*/  IADD3.X R49, R7, R80, R106, P0, P5 ;  /* 0x0000005007317210 */ /* 0x000fe400007ea46a */
[----:B------:R-:W-:Y:S02]  /*66b0*/  CS2R R56, SRZ ;  /* 0x0000000000387805 */ /* 0x000fe4000001ff00 */
[----:B------:R-:W-:Y:S01]  /*66c0*/  LEA R64, P5, R50, UR4, 0x1 ;  /* 0x0000000432407c11 */ /* 0x000fe2000f8a08ff */
[----:B------:R-:W-:Y:S01]  /*66d0*/  ULDC.64 UR8, c[0x0][0x208] ;  /* 0x0000820000087ab9 */ /* 0x000fe20000000a00 */
[----:B------:R-:W-:-:S02]  /*66e0*/  LEA R66, P0, R48, UR6, 0x1 ;  /* 0x0000000630427c11 */ /* 0x000fc4000f8008ff */
[----:B------:R-:W-:Y:S02]  /*66f0*/  LEA.HI.X R65, R50, UR5, R51, 0x1, P5 ;  /* 0x0000000532417c11 */ /* 0x000fe4000a8f0c33 */
[----:B------:R-:W-:Y:S02]  /*6700*/  CS2R R50, SRZ ;  /* 0x0000000000327805 */ /* 0x000fe4000001ff00 */
[----:B------:R-:W-:Y:S02]  /*6710*/  LEA.HI.X R67, R48, UR7, R49, 0x1, P0 ;  /* 0x0000000730437c11 */ /* 0x000fe400080f0c31 */
[----:B------:R-:W-:Y:S02]  /*6720*/  CS2R R48, SRZ ;  /* 0x0000000000307805 */ /* 0x000fe4000001ff00 */
[-C--:B------:R-:W-:Y:S02]  /*6730*/  ISETP.GE.AND P5, PT, R16, R114.reuse, PT ;  /* 0x000000721000720c */ /* 0x080fe40003fa6270 */
[----:B------:R-:W-:-:S11]  /*6740*/  ISETP.GE.AND P0, PT, R213, R114, PT ;  /* 0x00000072d500720c */ /* 0x000fd60003f06270 */
[----:B------:R0:W5:Y:S04]  /*6750*/  @!P5 LDG.E.128 R52, desc[UR8][R64.64] ;  /* 0x000000084034d981 */ /* 0x000168000c1e1d00 */
[----:B------:R0:W5:Y:S04]  /*6760*/  @!P0 LDG.E.128 R48, desc[UR8][R64.64+0x80] ;  /* 0x0000800840308981 */ /* 0x000168000c1e1d00 */
[----:B------:R0:W5:Y:S04]  /*6770*/  @!P5 LDG.E.128 R60, desc[UR8][R66.64] ;  /* 0x00000008423cd981 */ /* 0x000168000c1e1d00 */
[----:B------:R0:W5:Y:S02]  /*6780*/  @!P0 LDG.E.128 R56, desc[UR8][R66.64+0x80] ;  /* 0x0000800842388981 */ /* 0x000164000c1e1d00 */
.L_x_510:
[----:B------:R-:W-:Y:S05]  /*6790*/  BSYNC B1 ;  /* 0x0000000000017941 */ /* 0x000fea0003800000 */
.L_x_509:
        /* <DEDUP_REMOVED lines=16> */
[----:B------:R-:W-:Y:S01]  /*68a0*/  ULDC.64 UR8, c[0x0][0x208] ;  /* 0x0000820000087ab9 */ /* 0x000fe20000000a00 */
[----:B------:R-:W-:Y:S02]  /*68b0*/  IADD3.X R13, R5, R108, R11, P0, P6 ;  /* 0x0000006c050d7210 */ /* 0x000fe400007ec40b */
[----:B------:R-:W-:-:S04]  /*68c0*/  IADD3 R11, P0, P6, R94, R111, R12 ;  /* 0x0000006f5e0b7210 */ /* 0x000fc80007e1e00c */
[----:B------:R-:W-:Y:S02]  /*68d0*/  IADD3.X R80, R7, R110, R80, P0, P6 ;  /* 0x0000006e07507210 */ /* 0x000fe400007ec450 */
[----:B------:R-:W-:-:S04]  /*68e0*/  LEA R12, P0, R14, UR4, 0x1 ;  /* 0x000000040e0c7c11 */ /* 0x000fc8000f8008ff */
[----:B------:R-:W-:Y:S02]  /*68f0*/  LEA.HI.X R13, R14, UR5, R13, 0x1, P0 ;  /* 0x000000050e0d7c11 */ /* 0x000fe400080f0c0d */
[----:B------:R-:W-:-:S04]  /*6900*/  LEA R14, P0, R11, UR6, 0x1 ;  /* 0x000000060b0e7c11 */ /* 0x000fc8000f8008ff */
[----:B------:R-:W-:Y:S02]  /*6910*/  LEA.HI.X R15, R11, UR7, R80, 0x1, P0 ;  /* 0x000000070b0f7c11 */ /* 0x000fe400080f0c50 */
[----:B------:R-:W-:Y:S02]  /*6920*/  ISETP.GE.AND P0, PT, R16, R114, PT ;  /* 0x000000721000720c */ /* 0x000fe40003f06270 */
[----:B------:R-:W-:Y:S02]  /*6930*/  CS2R R66, SRZ ;  /* 0x0000000000427805 */ /* 0x000fe4000001ff00 */
[----:B------:R-:W-:Y:S02]  /*6940*/  CS2R R64, SRZ ;  /* 0x0000000000407805 */ /* 0x000fe4000001ff00 */
[----:B------:R-:W-:Y:S02]  /*6950*/  CS2R R74, SRZ ;  /* 0x00000000004a7805 */ /* 0x000fe4000001ff00 */
[----:B------:R-:W-:-:S05]  /*6960*/  CS2R R72, SRZ ;  /* 0x0000000000487805 */ /* 0x000fca000001ff00 */
[----:B------:R0:W5:Y:S04]  /*6970*/  @!P0 LDG.E.128 R68, desc[UR8][R12.64] ;  /* 0x000000080c448981 */ /* 0x000168000c1e1d00 */
[----:B------:R0:W5:Y:S01]  /*6980*/  @!P0 LDG.E.128 R76, desc[UR8][R14.64] ;  /* 0x000000080e4c8981 */ /* 0x000162000c1e1d00 */
[----:B------:R-:W-:-:S13]  /*6990*/  ISETP.GE.AND P0, PT, R213, R114, PT ;  /* 0x00000072d500720c */ /* 0x000fda0003f06270 */
[----:B------:R0:W5:Y:S04]  /*69a0*/  @!P0 LDG.E.128 R64, desc[UR8][R12.64+0x80] ;  /* 0x000080080c408981 */ /* 0x000168000c1e1d00 */
[----:B------:R0:W5:Y:S02]  /*69b0*/  @!P0 LDG.E.128 R72, desc[UR8][R14.64+0x80] ;  /* 0x000080080e488981 */ /* 0x000164000c1e1d00 */
.L_x_512:
[----:B------:R-:W-:Y:S05]  /*69c0*/  BSYNC B1 ;  /* 0x0000000000017941 */ /* 0x000fea0003800000 */
.L_x_511:
        /* <DEDUP_REMOVED lines=68> */
.L_x_513:
[----:B------:R-:W-:Y:S01]  /*6e10*/  IMAD R89, R212, 0x8, R22 ;  /* 0x00000008d4597824 */ /* 0x000fe200078e0216 */
[----:B------:R-:W-:Y:S01]  /*6e20*/  SHF.L.U32 R90, R224, 0x1f, RZ ;  /* 0x0000001fe05a7819 */ /* 0x000fe200000006ff */
[----:B------:R-:W0:Y:S01]  /*6e30*/  LDC R135, c[0x0][0x2f4] ;  /* 0x0000bd00ff877b82 */ /* 0x000e220000000800 */
[----:B------:R-:W-:Y:S02]  /*6e40*/  BSSY B1, `(.L_x_514) ;  /* 0x0000003000017945 */ /* 0x000fe40003800000 */
[----:B------:R-:W1:Y:S02]  /*6e50*/  SYNCS.PHASECHK.TRANS64.TRYWAIT P6, [R89+URZ+0x38890], R90 ;  /* 0x0388905a590075a7 */ /* 0x000e6400080c017f */
[----:B-1----:R-:W-:Y:S05]  /*6e60*/  @!P6 BRA `(.L_x_515) ;  /* 0x0000020c0038e947 */ /* 0x002fea0003800000 */
.L_x_818:
[----:B------:R-:W-:Y:S05]  /*6e70*/  BSYNC B1 ;  /* 0x0000000000017941 */ /* 0x000fea0003800000 */
.L_x_514:
[----:B------:R-:W-:Y:S01]  /*6e80*/  UMOV UR4, 0xffffffff ;  /* 0xffffffff00047882 */ /* 0x000fe20000000000 */
[----:B0-----:R-:W-:Y:S02]  /*6e90*/  IMAD.IADD R137, R135, 0x1, -R115 ;  /* 0x0000000187897824 */ /* 0x001fe400078e0a73 */
[----:B------:R-:W-:Y:S05]  /*6ea0*/  BRA.DIV UR4, `(.L_x_516) ;  /* 0x0000020e043c7947 */ /* 0x000fea000b800000 */
[----:B------:R0:W2:Y:S04]  /*6eb0*/  SHFL.IDX PT, R123, R117, RZ, 0x181f ;  /* 0x00181fff757b7589 */ /* 0x0000a800000e0000 */
[----:B------:R0:W3:Y:S02]  /*6ec0*/  SHFL.IDX PT, R122, R118, RZ, 0x181f ;  /* 0x00181fff767a7589 */ /* 0x0000e400000e0000 */
.L_x_822:
[----:B------:R-:W-:Y:S04]  /*6ed0*/  BSSY B1, `(.L_x_517) ;  /* 0x00000ff000017945 */ /* 0x000fe80003800000 */
[----:B------:R-:W-:Y:S05]  /*6ee0*/  @P3 BRA `(.L_x_518) ;  /* 0x0000000c00f43947 */ /* 0x000fea0003800000 */
[----:B------:R-:W-:Y:S01]  /*6ef0*/  ISETP.NE.AND P3, PT, R3, RZ, PT ;  /* 0x000000ff0300720c */ /* 0x000fe20003f65270 */
[----:B------:R-:W-:-:S12]  /*6f00*/  BSSY B2, `(.L_x_519) ;  /* 0x000007d000027945 */ /* 0x000fd80003800000 */
[----:B------:R-:W-:Y:S05]  /*6f10*/  @!P3 BRA `(.L_x_520) ;  /* 0x0000000400ecb947 */ /* 0x000fea0003800000 */
[----:B------:R-:W-:Y:S01]  /*6f20*/  SEL R11, R115, R137, !P2 ;  /* 0x00000089730b7207 */ /* 0x000fe20005000000 */
[----:B------:R-:W-:Y:S01]  /*6f30*/  BSSY B3, `(.L_x_521) ;  /* 0x0000076000037945 */ /* 0x000fe20003800000 */
[----:B------:R-:W-:Y:S02]  /*6f40*/  SHF.R.U32.HI R13, RZ, 0x3, R225 ;  /* 0x00000003ff0d7819 */ /* 0x000fe400000116e1 */
[----:B------:R-:W-:Y:S02]  /*6f50*/  SHF.R.S32.HI R12, RZ, 0x1f, R11 ;  /* 0x0000001fff0c7819 */ /* 0x000fe4000001140b */
[----:B---3--:R-:W-:Y:S02]  /*6f60*/  LEA R124, P3, R9, R122, 0x1 ;  /* 0x0000007a097c7211 */ /* 0x008fe400078608ff */
[----:B------:R-:W-:Y:S02]  /*6f70*/  LEA.HI R11, R12, R11, RZ, 0x4 ;  /* 0x0000000b0c0b7211 */ /* 0x000fe400078f20ff */
[----:B------:R-:W-:-:S02]  /*6f80*/  ISETP.GE.AND P6, PT, R16, R114, PT ;  /* 0x000000721000720c */ /* 0x000fc40003fc6270 */
[----:B------:R-:W-:Y:S02]  /*6f90*/  LEA.HI.SX32 R126, R11, R8, 0x1c ;  /* 0x000000080b7e7211 */ /* 0x000fe400078fe2ff */
[----:B--2---:R-:W-:Y:S02]  /*6fa0*/  LEA.HI.X R125, R9, R123, R27, 0x1, P3 ;  /* 0x0000007b097d7211 */ /* 0x004fe400018f0c1b */
[----:B------:R-:W-:-:S04]  /*6fb0*/  SHF.R.S32.HI R11, RZ, 0x1f, R126 ;  /* 0x0000001fff0b7819 */ /* 0x000fc8000001147e */
[----:B------:R-:W-:Y:S01]  /*6fc0*/  LEA.HI R12, R11, R126, RZ, 0x3 ;  /* 0x0000007e0b0c7211 */ /* 0x000fe200078f18ff */
[----:B------:R-:W-:-:S03]  /*6fd0*/  IMAD.SHL.U32 R126, R126, 0x8, RZ ;  /* 0x000000087e7e7824 */ /* 0x000fc600078e00ff */
[----:B------:R-:W-:Y:S02]  /*6fe0*/  SHF.R.S32.HI R12, RZ, 0x3, R12 ;  /* 0x00000003ff0c7819 */ /* 0x000fe4000001140c */
[----:B------:R-:W-:Y:S02]  /*6ff0*/  LOP3.LUT R11, R225, 0x38, R126, 0xf8, !PT ;  /* 0x00000038e10b7812 */ /* 0x000fe400078ef87e */
[----:B------:R-:W-:Y:S01]  /*7000*/  ISETP.GE.AND P3, PT, R126, R135, PT ;  /* 0x000000877e00720c */ /* 0x000fe20003f66270 */
[----:B------:R-:W-:Y:S01]  /*7010*/  IMAD R12, R12, 0x1400, R229 ;  /* 0x000014000c0c7824 */ /* 0x000fe200078e02e5 */
[----:B------:R-:W-:Y:S01]  /*7020*/  LOP3.LUT R11, R11, R13, RZ, 0x3c, !PT ;  /* 0x0000000d0b0b7212 */ /* 0x000fe200078e3cff */
[----:B------:R-:W-:-:S03]  /*7030*/  IMAD R13, R212, 0x5000, R134 ;  /* 0x00005000d40d7824 */ /* 0x000fc600078e0286 */
[----:B------:R-:W-:Y:S01]  /*7040*/  IADD3 R11, R12, R11, RZ ;  /* 0x0000000b0c0b7210 */ /* 0x000fe20007ffe0ff */
[----:B------:R-:W-:-:S04]  /*7050*/  IMAD R12, R13, 0x2, R22 ;  /* 0x000000020d0c7824 */ /* 0x000fc800078e0216 */
[----:B------:R-:W-:Y:S02]  /*7060*/  IMAD R11, R212, 0x5000, R11 ;  /* 0x00005000d40b7824 */ /* 0x000fe400078e020b */
[----:B------:R-:W2:Y:S01]  /*7070*/  LDS.128 R12, [R12+0x24400] ;  /* 0x024400000c0c7984 */ /* 0x000ea20000000c00 */
[----:B------:R-:W-:-:S04]  /*7080*/  @!P3 IMAD.WIDE R126, R126, 0x2, R122 ;  /* 0x000000027e7eb825 */ /* 0x000fc800078e027a */
[----:B------:R-:W-:-:S06]  /*7090*/  IMAD R80, R11, 0x2, R22 ;  /* 0x000000020b507824 */ /* 0x000fcc00078e0216 */
[----:B------:R-:W3:Y:S01]  /*70a0*/  LDS.128 R80, [R80+0x24400] ;  /* 0x0244000050507984 */ /* 0x000ee20000000c00 */
[----:B------:R-:W-:Y:S05]  /*70b0*/  @P6 BRA `(.L_x_522) ;  /* 0x0000000400746947 */ /* 0x000fea0003800000 */
[--C-:B------:R-:W-:Y:S01]  /*70c0*/  SHF.R.U64 R11, R36, 0x10, R37.reuse ;  /* 0x00000010240b7819 */ /* 0x100fe20000001225 */
[----:B---3--:R-:W-:Y:S01]  /*70d0*/  IMAD.U32 R162, R81, 0x10000, RZ ;  /* 0x0001000051a27824 */ /* 0x008fe200078e00ff */
[----:B------:R-:W-:Y:S01]  /*70e0*/  SHF.R.U32.HI R36, RZ, 0x10, R37 ;  /* 0x00000010ff247819 */ /* 0x000fe20000011625 */
[----:B------:R-:W-:Y:S01]  /*70f0*/  IMAD.U32 R167, R83, 0x10000, RZ ;  /* 0x0001000053a77824 */ /* 0x000fe200078e00ff */
[----:B------:R-:W-:Y:S01]  /*7100*/  SHF.R.U64 R37, R38, 0x10, R39 ;  /* 0x0000001026257819 */ /* 0x000fe20000001227 */
[----:B--2---:R-:W-:Y:S01]  /*7110*/  IMAD.U32 R165, R15, 0x10000, RZ ;  /* 0x000100000fa57824 */ /* 0x004fe200078e00ff */
[--C-:B------:R-:W-:Y:S01]  /*7120*/  SHF.R.U64 R38, R44, 0x10, R45.reuse ;  /* 0x000000102c267819 */ /* 0x100fe2000000122d */
[----:B------:R-:W-:Y:S01]  /*7130*/  IMAD.U32 R164, R14, 0x10000, RZ ;  /* 0x000100000ea47824 */ /* 0x000fe200078e00ff */
[----:B------:R-:W-:Y:S02]  /*7140*/  SHF.R.U32.HI R44, RZ, 0x10, R45 ;  /* 0x00000010ff2c7819 */ /* 0x000fe4000001162d */
[----:B------:R-:W-:-:S02]  /*7150*/  SHF.R.U32.HI R39, RZ, 0x10, R39 ;  /* 0x00000010ff277819 */ /* 0x000fc40000011627 */
[----:B------:R-:W-:Y:S02]  /*7160*/  PRMT R44, R145, 0x5432, R44 ;  /* 0x00005432912c7816 */ /* 0x000fe4000000002c */
[----:B------:R-:W-:Y:S02]  /*7170*/  PRMT R36, R142, 0x5432, R36 ;  /* 0x000054328e247816 */ /* 0x000fe40000000024 */
[----:B------:R-:W-:Y:S02]  /*7180*/  SHF.R.U64 R45, R46, 0x10, R47 ;  /* 0x000000102e2d7819 */ /* 0x000fe4000000122f */
[----:B------:R-:W-:Y:S01]  /*7190*/  PRMT R37, R168, 0x5410, R37 ;  /* 0x00005410a8257816 */ /* 0x000fe20000000025 */
[----:B------:R-:W-:Y:S01]  /*71a0*/  IMAD.U32 R168, R44, 0x10000, RZ ;  /* 0x000100002ca87824 */ /* 0x000fe200078e00ff */
[----:B------:R-:W-:Y:S01]  /*71b0*/  SHF.R.U32.HI R46, RZ, 0x10, R47 ;  /* 0x00000010ff2e7819 */ /* 0x000fe2000001162f */
[----:B------:R-:W-:Y:S01]  /*71c0*/  IMAD.U32 R47, R13, 0x10000, RZ ;  /* 0x000100000d2f7824 */ /* 0x000fe200078e00ff */
[----:B------:R-:W-:Y:S01]  /*71d0*/  PRMT R39, R169, 0x5410, R39 ;  /* 0x00005410a9277816 */ /* 0x000fe20000000027 */
[----:B------:R-:W-:Y:S01]  /*71e0*/  IMAD.U32 R169, R36, 0x10000, RZ ;  /* 0x0001000024a97824 */ /* 0x000fe200078e00ff */
[----:B------:R-:W-:Y:S01]  /*71f0*/  LOP3.LUT R163, R81, 0xffff0000, RZ, 0xc0, !PT ;  /* 0xffff000051a37812 */ /* 0x000fe200078ec0ff */
[----:B------:R-:W-:Y:S01]  /*7200*/  IMAD.U32 R81, R80, 0x10000, RZ ;  /* 0x0001000050517824 */ /* 0x000fe200078e00ff */
[----:B------:R-:W-:Y:S01]  /*7210*/  PRMT R11, R170, 0x5410, R11 ;  /* 0x00005410aa0b7816 */ /* 0x000fe2000000000b */
[----:B------:R-:W-:Y:S01]  /*7220*/  FMUL.FTZ R170, R162, R168 ;  /* 0x000000a8a2aa7220 */ /* 0x000fe20000410000 */
[----:B------:R-:W-:Y:S01]  /*7230*/  LOP3.LUT R44, R44, 0xffff0000, RZ, 0xc0, !PT ;  /* 0xffff00002c2c7812 */ /* 0x000fe200078ec0ff */
[-C--:B------:R-:W-:Y:S01]  /*7240*/  FMUL.FTZ R162, R162, R169.reuse ;  /* 0x000000a9a2a27220 */ /* 0x080fe20000410000 */
[----:B------:R-:W-:Y:S01]  /*7250*/  PRMT R46, R143, 0x5432, R46 ;  /* 0x000054328f2e7816 */ /* 0x000fe2000000002e */
[----:B------:R-:W-:Y:S01]  /*7260*/  FFMA.FTZ R170, R47, R169, -R170 ;  /* 0x000000a92faa7223 */ /* 0x000fe200000108aa */
[----:B------:R-:W-:Y:S01]  /*7270*/  LOP3.LUT R36, R36, 0xffff0000, RZ, 0xc0, !PT ;  /* 0xffff000024247812 */ /* 0x000fe200078ec0ff */
[----:B------:R-:W-:Y:S01]  /*7280*/  FMUL.FTZ R174, R163, R44 ;  /* 0x0000002ca3ae7220 */ /* 0x000fe20000410000 */
[----:B------:R-:W-:Y:S01]  /*7290*/  LOP3.LUT R161, R13, 0xffff0000, RZ, 0xc0, !PT ;  /* 0xffff00000da17812 */ /* 0x000fe200078ec0ff */
[----:B------:R-:W-:Y:S01]  /*72a0*/  FFMA.FTZ R162, R47, R168, R162 ;  /* 0x000000a82fa27223 */ /* 0x000fe200000100a2 */
[----:B------:R-:W-:Y:S01]  /*72b0*/  PRMT R45, R172, 0x5410, R45 ;  /* 0x00005410ac2d7816 */ /* 0x000fe2000000002d */
[----:B------:R-:W-:-:S02]  /*72c0*/  IMAD.U32 R172, R46, 0x10000, RZ ;  /* 0x000100002eac7824 */ /* 0x000fc400078e00ff */
[-C--:B------:R-:W-:Y:S01]  /*72d0*/  FMUL.FTZ R176, R163, R36.reuse ;  /* 0x00000024a3b07220 */ /* 0x080fe20000410000 */
[----:B------:R-:W-:Y:S02]  /*72e0*/  IMAD.U32 R168, R39, 0x10000, RZ ;  /* 0x0001000027a87824 */ /* 0x000fe400078e00ff */
[----:B------:R-:W-:Y:S01]  /*72f0*/  FFMA.FTZ R47, R161, R36, -R174 ;  /* 0x00000024a12f7223 */ /* 0x000fe200000108ae */
[----:B------:R-:W-:Y:S01]  /*7300*/  FMUL.FTZ R36, R167, R172 ;  /* 0x000000aca7247220 */ /* 0x000fe20000410000 */
[----:B------:R-:W-:Y:S01]  /*7310*/  FFMA.FTZ R161, R161, R44, R176 ;  /* 0x0000002ca1a17223 */ /* 0x000fe200000100b0 */
[----:B------:R-:W-:Y:S01]  /*7320*/  LOP3.LUT R83, R83, 0xffff0000, RZ, 0xc0, !PT ;  /* 0xffff000053537812 */ /* 0x000fe200078ec0ff */
[-C--:B------:R-:W-:Y:S01]  /*7330*/  FMUL.FTZ R167, R167, R168.reuse ;  /* 0x000000a8a7a77220 */ /* 0x080fe20000410000 */
[----:B------:R-:W-:Y:S01]  /*7340*/  PRMT R38, R144, 0x5432, R38 ;  /* 0x0000543290267816 */ /* 0x000fe20000000026 */
[C---:B------:R-:W-:Y:S01]  /*7350*/  FFMA.FTZ R36, R165.reuse, R168, -R36 ;  /* 0x000000a8a5247223 */ /* 0x040fe20000010824 */
[----:B------:R-:W-:Y:S01]  /*7360*/  LOP3.LUT R46, R46, 0xffff0000, RZ, 0xc0, !PT ;  /* 0xffff00002e2e7812 */ /* 0x000fe200078ec0ff */
[----:B------:R-:W-:Y:S01]  /*7370*/  FFMA.FTZ R167, R165, R172, R167 ;  /* 0x000000aca5a77223 */ /* 0x000fe200000100a7 */
[----:B------:R-:W-:Y:S01]  /*7380*/  LOP3.LUT R44, R39, 0xffff0000, RZ, 0xc0, !PT ;  /* 0xffff0000272c7812 */ /* 0x000fe200078ec0ff */
[----:B------:R-:W-:Y:S01]  /*7390*/  IMAD.U32 R172, R38, 0x10000, RZ ;  /* 0x0001000026ac7824 */ /* 0x000fe200078e00ff */
[----:B------:R-:W-:Y:S01]  /*73a0*/  LOP3.LUT R15, R15, 0xffff0000, RZ, 0xc0, !PT ;  /* 0xffff00000f0f7812 */ /* 0x000fe200078ec0ff */
[C---:B------:R-:W-:Y:S01]  /*73b0*/  FMUL.FTZ R174, R83.reuse, R46 ;  /* 0x0000002e53ae7220 */ /* 0x040fe20000410000 */
[----:B------:R-:W-:Y:S01]  /*73c0*/  LOP3.LUT R80, R80, 0xffff0000, RZ, 0xc0, !PT ;  /* 0xffff000050507812 */ /* 0x000fe200078ec0ff */
[----:B------:R-:W-:Y:S01]  /*73d0*/  FMUL.FTZ R176, R83, R44 ;  /* 0x0000002c53b07220 */ /* 0x000fe20000410000 */
[----:B------:R-:W-:Y:S01]  /*73e0*/  IMAD.U32 R168, R11, 0x10000, RZ ;  /* 0x000100000ba87824 */ /* 0x000fe200078e00ff */
[----:B------:R-:W-:Y:S01]  /*73f0*/  LOP3.LUT R83, R38, 0xffff0000, RZ, 0xc0, !PT ;  /* 0xffff000026537812 */ /* 0x000fe200078ec0ff */
[----:B------:R-:W-:-:S02]  /*7400*/  IMAD.U32 R13, R12, 0x10000, RZ ;  /* 0x000100000c0d7824 */ /* 0x000fc400078e00ff */
[----:B------:R-:W-:Y:S01]  /*7410*/  FMUL.FTZ R38, R81, R172 ;  /* 0x000000ac51267220 */ /* 0x000fe20000410000 */
[----:B------:R-:W-:Y:S01]  /*7420*/  LOP3.LUT R12, R12, 0xffff0000, RZ, 0xc0, !PT ;  /* 0xffff00000c0c7812 */ /* 0x000fe200078ec0ff */
[----:B------:R-:W-:Y:S01]  /*7430*/  FFMA.FTZ R39, R15, R44, -R174 ;  /* 0x0000002c0f277223 */ /* 0x000fe200000108ae */
[----:B------:R-:W-:Y:S01]  /*7440*/  LOP3.LUT R11, R11, 0xffff0000, RZ, 0xc0, !PT ;  /* 0xffff00000b0b7812 */ /* 0x000fe200078ec0ff */
[----:B------:R-:W-:Y:S01]  /*7450*/  FMUL.FTZ R81, R81, R168 ;  /* 0x000000a851517220 */ /* 0x000fe20000410000 */
[----:B------:R-:W-:Y:S01]  /*7460*/  FFMA.FTZ R176, R15, R46, R176 ;  /* 0x0000002e0fb07223 */ /* 0x000fe200000100b0 */
[----:B------:R-:W-:Y:S01]  /*7470*/  FMUL.FTZ R15, R80, R83 ;  /* 0x00000053500f7220 */ /* 0x000fe20000410000 */
[C---:B------:R-:W-:Y:S01]  /*7480*/  FFMA.FTZ R38, R13.reuse, R168, -R38 ;  /* 0x000000a80d267223 */ /* 0x040fe20000010826 */
[----:B------:R-:W-:Y:S01]  /*7490*/  FFMA.FTZ R81, R13, R172, R81 ;  /* 0x000000ac0d517223 */ /* 0x000fe20000010051 */
[----:B------:R-:W-:Y:S01]  /*74a0*/  LOP3.LUT R166, R14, 0xffff0000, RZ, 0xc0, !PT ;  /* 0xffff00000ea67812 */ /* 0x000fe200078ec0ff */
[-C--:B------:R-:W-:Y:S01]  /*74b0*/  FMUL.FTZ R13, R80, R11.reuse ;  /* 0x0000000b500d7220 */ /* 0x080fe20000410000 */
[----:B------:R-:W-:Y:S01]  /*74c0*/  FFMA.FTZ R15, R12, R11, -R15 ;  /* 0x0000000b0c0f7223 */ /* 0x000fe2000001080f */
[C---:B------:R-:W-:Y:S01]  /*74d0*/  IMAD.U32 R14, R82.reuse, 0x10000, RZ ;  /* 0x00010000520e7824 */ /* 0x040fe200078e00ff */
[----:B------:R-:W-:Y:S01]  /*74e0*/  SHF.L.U32 R11, R45, 0x10, RZ ;  /* 0x000000102d0b7819 */ /* 0x000fe200000006ff */
[----:B------:R-:W-:Y:S01]  /*74f0*/  IMAD.U32 R163, R37, 0x10000, RZ ;  /* 0x0001000025a37824 */ /* 0x000fe200078e00ff */
[----:B------:R-:W-:Y:S01]  /*7500*/  LOP3.LUT R82, R82, 0xffff0000, RZ, 0xc0, !PT ;  /* 0xffff000052527812 */ /* 0x000fe200078ec0ff */
[----:B------:R-:W-:Y:S01]  /*7510*/  FFMA.FTZ R12, R12, R83, R13 ;  /* 0x000000530c0c7223 */ /* 0x000fe2000001000d */
[----:B------:R-:W-:Y:S01]  /*7520*/  LOP3.LUT R45, R45, 0xffff0000, RZ, 0xc0, !PT ;  /* 0xffff00002d2d7812 */ /* 0x000fe200078ec0ff */
[C---:B------:R-:W-:Y:S01]  /*7530*/  FMUL.FTZ R13, R14.reuse, R11 ;  /* 0x0000000b0e0d7220 */ /* 0x040fe20000410000 */
[----:B------:R-:W-:Y:S01]  /*7540*/  LOP3.LUT R37, R37, 0xffff0000, RZ, 0xc0, !PT ;  /* 0xffff000025257812 */ /* 0x000fe200078ec0ff */
[----:B------:R-:W-:Y:S01]  /*7550*/  FMUL.FTZ R14, R14, R163 ;  /* 0x000000a30e0e7220 */ /* 0x000fe20000410000 */
[----:B------:R-:W-:Y:S01]  /*7560*/  F2FP.BF16.F32.PACK_AB R47, R47, R170 ;  /* 0x000000aa2f2f723e */ /* 0x000fe200000010ff */
[----:B------:R-:W-:Y:S01]  /*7570*/  FMUL.FTZ R83, R82, R45 ;  /* 0x0000002d52537220 */ /* 0x000fe20000410000 */
[----:B------:R-:W-:Y:S01]  /*7580*/  FFMA.FTZ R13, R164, R163, -R13 ;  /* 0x000000a3a40d7223 */ /* 0x000fe2000001080d */
[----:B------:R-:W-:Y:S01]  /*7590*/  FMUL.FTZ R82, R82, R37 ;  /* 0x0000002552527220 */ /* 0x000fe20000410000 */
[----:B------:R-:W-:Y:S01]  /*75a0*/  FFMA.FTZ R14, R164, R11, R14 ;  /* 0x0000000ba40e7223 */ /* 0x000fe2000001000e */
[C---:B------:R-:W-:Y:S01]  /*75b0*/  FFMA.FTZ R44, R166.reuse, R37, -R83 ;  /* 0x00000025a62c7223 */ /* 0x040fe20000010853 */
[----:B------:R-:W-:Y:S01]  /*75c0*/  F2FP.BF16.F32.PACK_AB R36, R39, R36 ;  /* 0x000000242724723e */ /* 0x000fe200000010ff */
[----:B------:R-:W-:Y:S01]  /*75d0*/  FFMA.FTZ R45, R166, R45, R82 ;  /* 0x0000002da62d7223 */ /* 0x000fe20000010052 */
[----:B------:R-:W-:-:S02]  /*75e0*/  F2FP.BF16.F32.PACK_AB R161, R161, R162 ;  /* 0x000000a2a1a1723e */ /* 0x000fc400000010ff */
[----:B------:R-:W-:Y:S01]  /*75f0*/  F2FP.BF16.F32.PACK_AB R46, R15, R38 ;  /* 0x000000260f2e723e */ /* 0x000fe200000010ff */
[----:B------:R-:W-:Y:S01]  /*7600*/  IMAD.MOV.U32 R15, RZ, RZ, R36 ;  /* 0x000000ffff0f7224 */ /* 0x000fe200078e0024 */
[----:B------:R-:W-:Y:S01]  /*7610*/  F2FP.BF16.F32.PACK_AB R11, R44, R13 ;  /* 0x0000000d2c0b723e */ /* 0x000fe200000010ff */
[----:B------:R-:W-:Y:S01]  /*7620*/  IMAD.MOV.U32 R13, RZ, RZ, R47 ;  /* 0x000000ffff0d7224 */ /* 0x000fe200078e002f */
[----:B------:R-:W-:Y:S01]  /*7630*/  F2FP.BF16.F32.PACK_AB R80, R12, R81 ;  /* 0x000000510c50723e */ /* 0x000fe200000010ff */
[----:B------:R-:W-:Y:S01]  /*7640*/  IMAD.MOV.U32 R12, RZ, RZ, R46 ;  /* 0x000000ffff0c7224 */ /* 0x000fe200078e002e */
[----:B------:R-:W-:Y:S01]  /*7650*/  F2FP.BF16.F32.PACK_AB R82, R45, R14 ;  /* 0x0000000e2d52723e */ /* 0x000fe200000010ff */
[----:B------:R-:W-:Y:S01]  /*7660*/  IMAD.MOV.U32 R81, RZ, RZ, R161 ;  /* 0x000000ffff517224 */ /* 0x000fe200078e00a1 */
[----:B------:R-:W-:Y:S01]  /*7670*/  F2FP.BF16.F32.PACK_AB R83, R176, R167 ;  /* 0x000000a7b053723e */ /* 0x000fe200000010ff */
[----:B------:R-:W-:-:S07]  /*7680*/  IMAD.MOV.U32 R14, RZ, RZ, R11 ;  /* 0x000000ffff0e7224 */ /* 0x000fce00078e000b */
.L_x_522:
[----:B------:R-:W-:Y:S05]  /*7690*/  BSYNC B3 ;  /* 0x0000000000037941 */ /* 0x000fea0003800000 */
.L_x_521:
[----:B------:R-:W-:Y:S02]  /*76a0*/  ULDC.64 UR4, c[0x0][0x208] ;  /* 0x0000820000047ab9 */ /* 0x000fe40000000a00 */
[----:B--2---:R4:W-:Y:S04]  /*76b0*/  ST.E.128 desc[UR4][R124.64], R12 ;  /* 0x0000000c7c007985 */ /* 0x0049e8000c101d04 */
[----:B---3--:R4:W-:Y:S02]  /*76c0*/  @!P3 ST.E.128 desc[UR4][R126.64], R80 ;  /* 0x000000507e00b985 */ /* 0x0089e4000c101d04 */
.L_x_520:
[----:B------:R-:W-:Y:S05]  /*76d0*/  BSYNC B2 ;  /* 0x0000000000027941 */ /* 0x000fea0003800000 */
.L_x_519:
[----:B------:R-:W-:-:S13]  /*76e0*/  ISETP.NE.AND P3, PT, R21, RZ, PT ;  /* 0x000000ff1500720c */ /* 0x000fda0003f65270 */
[----:B------:R-:W-:Y:S05]  /*76f0*/  @!P3 BRA `(.L_x_518) ;  /* 0x0000000400f0b947 */ /* 0x000fea0003800000 */
[----:B------:R-:W-:Y:S01]  /*7700*/  SEL R11, R115, R137, !P1 ;  /* 0x00000089730b7207 */ /* 0x000fe20004800000 */
[----:B------:R-:W-:Y:S01]  /*7710*/  BSSY B2, `(.L_x_523) ;  /* 0x0000077000027945 */ /* 0x000fe20003800000 */
[----:B----4-:R-:W-:Y:S02]  /*7720*/  SHF.R.U32.HI R15, RZ, 0x3, R225 ;  /* 0x00000003ff0f7819 */ /* 0x010fe400000116e1 */
[----:B------:R-:W-:Y:S02]  /*7730*/  SHF.R.S32.HI R12, RZ, 0x1f, R11 ;  /* 0x0000001fff0c7819 */ /* 0x000fe4000001140b */
[----:B---3--:R-:W-:Y:S02]  /*7740*/  LEA R44, P3, R20, R122, 0x1 ;  /* 0x0000007a142c7211 */ /* 0x008fe400078608ff */
[----:B------:R-:W-:Y:S02]  /*7750*/  LEA.HI R11, R12, R11, RZ, 0x4 ;  /* 0x0000000b0c0b7211 */ /* 0x000fe400078f20ff */
[----:B--2---:R-:W-:-:S02]  /*7760*/  LEA.HI.X R45, R20, R123, R28, 0x1, P3 ;  /* 0x0000007b142d7211 */ /* 0x004fc400018f0c1c */
[----:B------:R-:W-:Y:S02]  /*7770*/  LEA.HI.SX32 R11, R11, R10, 0x1c ;  /* 0x0000000a0b0b7211 */ /* 0x000fe400078fe2ff */
[----:B------:R-:W-:Y:S02]  /*7780*/  ISETP.GE.AND P6, PT, R213, R114, PT ;  /* 0x00000072d500720c */ /* 0x000fe40003fc6270 */
[----:B------:R-:W-:-:S04]  /*7790*/  SHF.R.S32.HI R12, RZ, 0x1f, R11 ;  /* 0x0000001fff0c7819 */ /* 0x000fc8000001140b */
[----:B------:R-:W-:Y:S01]  /*77a0*/  LEA.HI R13, R12, R11, RZ, 0x3 ;  /* 0x0000000b0c0d7211 */ /* 0x000fe200078f18ff */
[----:B------:R-:W-:-:S03]  /*77b0*/  IMAD.SHL.U32 R12, R11, 0x8, RZ ;  /* 0x000000080b0c7824 */ /* 0x000fc600078e00ff */
[----:B------:R-:W-:Y:S02]  /*77c0*/  SHF.R.S32.HI R14, RZ, 0x3, R13 ;  /* 0x00000003ff0e7819 */ /* 0x000fe4000001140d */
[----:B------:R-:W-:Y:S02]  /*77d0*/  LOP3.LUT R11, R225, 0x38, R12, 0xf8, !PT ;  /* 0x00000038e10b7812 */ /* 0x000fe400078ef80c */
[----:B------:R-:W-:Y:S01]  /*77e0*/  ISETP.GE.AND P3, PT, R12, R135, PT ;  /* 0x000000870c00720c */ /* 0x000fe20003f66270 */
[----:B------:R-:W-:Y:S01]  /*77f0*/  IMAD R14, R14, 0x1400, R229 ;  /* 0x000014000e0e7824 */ /* 0x000fe200078e02e5 */
[----:B------:R-:W-:-:S05]  /*7800*/  LOP3.LUT R11, R11, R15, RZ, 0x3c, !PT ;  /* 0x0000000f0b0b7212 */ /* 0x000fca00078e3cff */
[----:B------:R-:W-:Y:S02]  /*7810*/  IMAD.IADD R13, R14, 0x1, R11 ;  /* 0x000000010e0d7824 */ /* 0x000fe400078e020b */
[C---:B------:R-:W-:Y:S02]  /*7820*/  IMAD R11, R212.reuse, 0x5000, R133 ;  /* 0x00005000d40b7824 */ /* 0x040fe400078e0285 */
[----:B------:R-:W-:Y:S02]  /*7830*/  IMAD R13, R212, 0x5000, R13 ;  /* 0x00005000d40d7824 */ /* 0x000fe400078e020d */
[--C-:B------:R-:W-:Y:S02]  /*7840*/  IMAD R11, R11, 0x2, R22.reuse ;  /* 0x000000020b0b7824 */ /* 0x100fe400078e0216 */
[----:B------:R-:W-:Y:S02]  /*7850*/  IMAD R36, R13, 0x2, R22 ;  /* 0x000000020d247824 */ /* 0x000fe400078e0216 */
[----:B------:R-:W-:-:S02]  /*7860*/  @!P3 IMAD.WIDE R122, R12, 0x2, R122 ;  /* 0x000000020c7ab825 */ /* 0x000fc400078e027a */
[----:B------:R2:W3:Y:S04]  /*7870*/  LDS.128 R12, [R11+0x24400] ;  /* 0x024400000b0c7984 */ /* 0x0004e80000000c00 */
[----:B------:R-:W4:Y:S01]  /*7880*/  LDS.128 R36, [R36+0x24400] ;  /* 0x0244000024247984 */ /* 0x000f220000000c00 */
[----:B------:R-:W-:Y:S05]  /*7890*/  @P6 BRA `(.L_x_524) ;  /* 0x0000000400786947 */ /* 0x000fea0003800000 */
[--C-:B--2---:R-:W-:Y:S01]  /*78a0*/  SHF.R.U64 R11, R32, 0x10, R33.reuse ;  /* 0x00000010200b7819 */ /* 0x104fe20000001221 */
[----:B----4-:R-:W-:Y:S01]  /*78b0*/  IMAD.U32 R47, R37, 0x10000, RZ ;  /* 0x00010000252f7824 */ /* 0x010fe200078e00ff */
[----:B------:R-:W-:Y:S01]  /*78c0*/  SHF.R.U32.HI R32, RZ, 0x10, R33 ;  /* 0x00000010ff207819 */ /* 0x000fe20000011621 */
[----:B---3--:R-:W-:Y:S01]  /*78d0*/  IMAD.U32 R82, R15, 0x10000, RZ ;  /* 0x000100000f527824 */ /* 0x008fe200078e00ff */
[--C-:B------:R-:W-:Y:S01]  /*78e0*/  SHF.R.U64 R33, R40, 0x10, R41.reuse ;  /* 0x0000001028217819 */ /* 0x100fe20000001229 */
[----:B------:R-:W-:Y:S01]  /*78f0*/  IMAD.U32 R124, R38, 0x10000, RZ ;  /* 0x00010000267c7824 */ /* 0x000fe200078e00ff */
[----:B------:R-:W-:Y:S01]  /*7900*/  SHF.R.U32.HI R40, RZ, 0x10, R41 ;  /* 0x00000010ff287819 */ /* 0x000fe20000011629 */
[----:B------:R-:W-:Y:S01]  /*7910*/  IMAD.U32 R41, R13, 0x10000, RZ ;  /* 0x000100000d297824 */ /* 0x000fe200078e00ff */
[----:B------:R-:W-:Y:S01]  /*7920*/  SHF.R.U64 R34, R34, 0x10, R35 ;  /* 0x0000001022227819 */ /* 0x000fe20000001223 */
[----:B------:R-:W-:Y:S01]  /*7930*/  IMAD.U32 R81, R14, 0x10000, RZ ;  /* 0x000100000e517824 */ /* 0x000fe200078e00ff */
[----:B------:R-:W-:-:S02]  /*7940*/  PRMT R32, R139, 0x5432, R32 ;  /* 0x000054328b207816 */ /* 0x000fc40000000020 */
[----:B------:R-:W-:Y:S02]  /*7950*/  PRMT R40, R141, 0x5432, R40 ;  /* 0x000054328d287816 */ /* 0x000fe40000000028 */
[--C-:B------:R-:W-:Y:S01]  /*7960*/  SHF.R.U64 R42, R42, 0x10, R43.reuse ;  /* 0x000000102a2a7819 */ /* 0x100fe2000000122b */
[----:B------:R-:W-:Y:S01]  /*7970*/  IMAD.U32 R126, R32, 0x10000, RZ ;  /* 0x00010000207e7824 */ /* 0x000fe200078e00ff */
[----:B------:R-:W-:Y:S02]  /*7980*/  SHF.R.U32.HI R43, RZ, 0x10, R43 ;  /* 0x00000010ff2b7819 */ /* 0x000fe4000001162b */
[----:B------:R-:W-:Y:S02]  /*7990*/  SHF.R.U32.HI R35, RZ, 0x10, R35 ;  /* 0x00000010ff237819 */ /* 0x000fe40000011623 */
[----:B------:R-:W-:Y:S02]  /*79a0*/  PRMT R190, R190, 0x5410, R11 ;  /* 0x00005410bebe7816 */ /* 0x000fe4000000000b */
[----:B------:R-:W-:Y:S01]  /*79b0*/  PRMT R187, R187, 0x5410, R34 ;  /* 0x00005410bbbb7816 */ /* 0x000fe20000000022 */
[----:B------:R-:W-:Y:S01]  /*79c0*/  IMAD.U32 R34, R40, 0x10000, RZ ;  /* 0x0001000028227824 */ /* 0x000fe200078e00ff */
[----:B------:R-:W-:Y:S01]  /*79d0*/  LOP3.LUT R80, R37, 0xffff0000, RZ, 0xc0, !PT ;  /* 0xffff000025507812 */ /* 0x000fe200078ec0ff */
[----:B------:R-:W-:Y:S01]  /*79e0*/  IMAD.U32 R37, R36, 0x10000, RZ ;  /* 0x0001000024257824 */ /* 0x000fe200078e00ff */
[----:B------:R-:W-:Y:S01]  /*79f0*/  LOP3.LUT R11, R40, 0xffff0000, RZ, 0xc0, !PT ;  /* 0xffff0000280b7812 */ /* 0x000fe200078ec0ff */
[----:B------:R-:W-:Y:S01]  /*7a00*/  FMUL.FTZ R40, R47, R126 ;  /* 0x0000007e2f287220 */ /* 0x000fe20000410000 */
[----:B------:R-:W-:-:S02]  /*7a10*/  PRMT R188, R188, 0x5410, R43 ;  /* 0x00005410bcbc7816 */ /* 0x000fc4000000002b */
[----:B------:R-:W-:Y:S01]  /*7a20*/  PRMT R186, R186, 0x5410, R35 ;  /* 0x00005410baba7816 */ /* 0x000fe20000000023 */
[-C--:B------:R-:W-:Y:S01]  /*7a30*/  FFMA.FTZ R40, R41, R34.reuse, R40 ;  /* 0x0000002229287223 */ /* 0x080fe20000010028 */
[----:B------:R-:W-:Y:S01]  /*7a40*/  PRMT R189, R189, 0x5410, R42 ;  /* 0x00005410bdbd7816 */ /* 0x000fe2000000002a */
[----:B------:R-:W-:Y:S01]  /*7a50*/  FMUL.FTZ R42, R47, R34 ;  /* 0x000000222f2a7220 */ /* 0x000fe20000410000 */
[----:B------:R-:W-:Y:S01]  /*7a60*/  LOP3.LUT R46, R13, 0xffff0000, RZ, 0xc0, !PT ;  /* 0xffff00000d2e7812 */ /* 0x000fe200078ec0ff */
[----:B------:R-:W-:Y:S01]  /*7a70*/  IMAD.U32 R34, R186, 0x10000, RZ ;  /* 0x00010000ba227824 */ /* 0x000fe200078e00ff */
[----:B------:R-:W-:Y:S01]  /*7a80*/  PRMT R191, R191, 0x5410, R33 ;  /* 0x00005410bfbf7816 */ /* 0x000fe20000000021 */
[----:B------:R-:W-:Y:S01]  /*7a90*/  FMUL.FTZ R33, R80, R11 ;  /* 0x0000000b50217220 */ /* 0x000fe20000410000 */
[----:B------:R-:W-:Y:S01]  /*7aa0*/  LOP3.LUT R35, R32, 0xffff0000, RZ, 0xc0, !PT ;  /* 0xffff000020237812 */ /* 0x000fe200078ec0ff */
[----:B------:R-:W-:Y:S01]  /*7ab0*/  IMAD.U32 R32, R188, 0x10000, RZ ;  /* 0x00010000bc207824 */ /* 0x000fe200078e00ff */
[----:B------:R-:W-:Y:S01]  /*7ac0*/  SHF.L.U32 R83, R39, 0x10, RZ ;  /* 0x0000001027537819 */ /* 0x000fe200000006ff */
[----:B------:R-:W-:Y:S01]  /*7ad0*/  FFMA.FTZ R42, R41, R126, -R42 ;  /* 0x0000007e292a7223 */ /* 0x000fe2000001082a */
[----:B------:R-:W-:Y:S01]  /*7ae0*/  LOP3.LUT R39, R39, 0xffff0000, RZ, 0xc0, !PT ;  /* 0xffff000027277812 */ /* 0x000fe200078ec0ff */
[-C--:B------:R-:W-:Y:S01]  /*7af0*/  FMUL.FTZ R41, R80, R35.reuse ;  /* 0x0000002350297220 */ /* 0x080fe20000410000 */
[----:B------:R-:W-:Y:S01]  /*7b00*/  FFMA.FTZ R33, R46, R35, -R33 ;  /* 0x000000232e217223 */ /* 0x000fe20000010821 */
[C---:B------:R-:W-:Y:S01]  /*7b10*/  FMUL.FTZ R35, R83.reuse, R32 ;  /* 0x0000002053237220 */ /* 0x040fe20000410000 */
[----:B------:R-:W-:Y:S01]  /*7b20*/  LOP3.LUT R188, R188, 0xffff0000, RZ, 0xc0, !PT ;  /* 0xffff0000bcbc7812 */ /* 0x000fe200078ec0ff */
[-C--:B------:R-:W-:Y:S01]  /*7b30*/  FMUL.FTZ R83, R83, R34.reuse ;  /* 0x0000002253537220 */ /* 0x080fe20000410000 */
[----:B------:R-:W-:Y:S01]  /*7b40*/  LOP3.LUT R15, R15, 0xffff0000, RZ, 0xc0, !PT ;  /* 0xffff00000f0f7812 */ /* 0x000fe200078ec0ff */
[----:B------:R-:W-:Y:S01]  /*7b50*/  FFMA.FTZ R35, R82, R34, -R35 ;  /* 0x0000002252237223 */ /* 0x000fe20000010823 */
[----:B------:R-:W-:Y:S01]  /*7b60*/  LOP3.LUT R34, R186, 0xffff0000, RZ, 0xc0, !PT ;  /* 0xffff0000ba227812 */ /* 0x000fe200078ec0ff */
[----:B------:R-:W-:Y:S01]  /*7b70*/  FFMA.FTZ R41, R46, R11, R41 ;  /* 0x0000000b2e297223 */ /* 0x000fe20000010029 */
[----:B------:R-:W-:Y:S01]  /*7b80*/  FMUL.FTZ R126, R39, R188 ;  /* 0x000000bc277e7220 */ /* 0x000fe20000410000 */
[----:B------:R-:W-:-:S02]  /*7b90*/  IMAD.U32 R46, R191, 0x10000, RZ ;  /* 0x00010000bf2e7824 */ /* 0x000fc400078e00ff */
[----:B------:R-:W-:Y:S01]  /*7ba0*/  FFMA.FTZ R32, R82, R32, R83 ;  /* 0x0000002052207223 */ /* 0x000fe20000010053 */
[----:B------:R-:W-:Y:S02]  /*7bb0*/  IMAD.U32 R80, R190, 0x10000, RZ ;  /* 0x00010000be507824 */ /* 0x000fe400078e00ff */
[-C--:B------:R-:W-:Y:S01]  /*7bc0*/  FMUL.FTZ R82, R39, R34.reuse ;  /* 0x0000002227527220 */ /* 0x080fe20000410000 */
[----:B------:R-:W-:Y:S01]  /*7bd0*/  LOP3.LUT R36, R36, 0xffff0000, RZ, 0xc0, !PT ;  /* 0xffff000024247812 */ /* 0x000fe200078ec0ff */
[----:B------:R-:W-:Y:S01]  /*7be0*/  FFMA.FTZ R34, R15, R34, -R126 ;  /* 0x000000220f227223 */ /* 0x000fe2000001087e */
[----:B------:R-:W-:Y:S01]  /*7bf0*/  LOP3.LUT R191, R191, 0xffff0000, RZ, 0xc0, !PT ;  /* 0xffff0000bfbf7812 */ /* 0x000fe200078ec0ff */
[----:B------:R-:W-:Y:S01]  /*7c00*/  IMAD.U32 R13, R12, 0x10000, RZ ;  /* 0x000100000c0d7824 */ /* 0x000fe200078e00ff */
[----:B------:R-:W-:Y:S01]  /*7c10*/  LOP3.LUT R11, R190, 0xffff0000, RZ, 0xc0, !PT ;  /* 0xffff0000be0b7812 */ /* 0x000fe200078ec0ff */
[C---:B------:R-:W-:Y:S01]  /*7c20*/  FMUL.FTZ R126, R37.reuse, R46 ;  /* 0x0000002e257e7220 */ /* 0x040fe20000410000 */
[-C--:B------:R-:W-:Y:S01]  /*7c30*/  FMUL.FTZ R37, R37, R80.reuse ;  /* 0x0000005025257220 */ /* 0x080fe20000410000 */
[----:B------:R-:W-:Y:S01]  /*7c40*/  LOP3.LUT R12, R12, 0xffff0000, RZ, 0xc0, !PT ;  /* 0xffff00000c0c7812 */ /* 0x000fe200078ec0ff */
[C---:B------:R-:W-:Y:S01]  /*7c50*/  FMUL.FTZ R39, R36.reuse, R191 ;  /* 0x000000bf24277220 */ /* 0x040fe20000410000 */
[C---:B------:R-:W-:Y:S01]  /*7c60*/  FFMA.FTZ R80, R13.reuse, R80, -R126 ;  /* 0x000000500d507223 */ /* 0x040fe2000001087e */
[-C--:B------:R-:W-:Y:S01]  /*7c70*/  FMUL.FTZ R43, R36, R11.reuse ;  /* 0x0000000b242b7220 */ /* 0x080fe20000410000 */
[----:B------:R-:W-:Y:S01]  /*7c80*/  FFMA.FTZ R13, R13, R46, R37 ;  /* 0x0000002e0d0d7223 */ /* 0x000fe20000010025 */
[----:B------:R-:W-:Y:S01]  /*7c90*/  IMAD.U32 R36, R189, 0x10000, RZ ;  /* 0x00010000bd247824 */ /* 0x000fe200078e00ff */
[----:B------:R-:W-:Y:S01]  /*7ca0*/  LOP3.LUT R38, R38, 0xffff0000, RZ, 0xc0, !PT ;  /* 0xffff000026267812 */ /* 0x000fe200078ec0ff */
[----:B------:R-:W-:Y:S01]  /*7cb0*/  IMAD.U32 R37, R187, 0x10000, RZ ;  /* 0x00010000bb257824 */ /* 0x000fe200078e00ff */
[----:B------:R-:W-:Y:S01]  /*7cc0*/  LOP3.LUT R189, R189, 0xffff0000, RZ, 0xc0, !PT ;  /* 0xffff0000bdbd7812 */ /* 0x000fe200078ec0ff */
[C---:B------:R-:W-:Y:S01]  /*7cd0*/  FFMA.FTZ R11, R12.reuse, R11, -R39 ;  /* 0x0000000b0c0b7223 */ /* 0x040fe20000010827 */
[----:B------:R-:W-:Y:S01]  /*7ce0*/  LOP3.LUT R187, R187, 0xffff0000, RZ, 0xc0, !PT ;  /* 0xffff0000bbbb7812 */ /* 0x000fe200078ec0ff */
[----:B------:R-:W-:Y:S01]  /*7cf0*/  FFMA.FTZ R15, R15, R188, R82 ;  /* 0x000000bc0f0f7223 */ /* 0x000fe20000010052 */
[----:B------:R-:W-:Y:S01]  /*7d00*/  FFMA.FTZ R12, R12, R191, R43 ;  /* 0x000000bf0c0c7223 */ /* 0x000fe2000001002b */
[----:B------:R-:W-:Y:S01]  /*7d10*/  LOP3.LUT R14, R14, 0xffff0000, RZ, 0xc0, !PT ;  /* 0xffff00000e0e7812 */ /* 0x000fe200078ec0ff */
[----:B------:R-:W-:Y:S01]  /*7d20*/  FMUL.FTZ R39, R124, R37 ;  /* 0x000000257c277220 */ /* 0x000fe20000410000 */
[----:B------:R-:W-:Y:S01]  /*7d30*/  FMUL.FTZ R43, R38, R189 ;  /* 0x000000bd262b7220 */ /* 0x000fe20000410000 */
[-C--:B------:R-:W-:Y:S01]  /*7d40*/  FMUL.FTZ R46, R124, R36.reuse ;  /* 0x000000247c2e7220 */ /* 0x080fe20000410000 */
[----:B------:R-:W-:Y:S01]  /*7d50*/  FMUL.FTZ R38, R38, R187 ;  /* 0x000000bb26267220 */ /* 0x000fe20000410000 */
[----:B------:R-:W-:Y:S01]  /*7d60*/  F2FP.BF16.F32.PACK_AB R34, R34, R35 ;  /* 0x000000232222723e */ /* 0x000fe200000010ff */
[----:B------:R-:W-:Y:S01]  /*7d70*/  FFMA.FTZ R39, R81, R36, R39 ;  /* 0x0000002451277223 */ /* 0x000fe20000010027 */
[----:B------:R-:W-:Y:S01]  /*7d80*/  F2FP.BF16.F32.PACK_AB R35, R15, R32 ;  /* 0x000000200f23723e */ /* 0x000fe200000010ff */
[----:B------:R-:W-:Y:S01]  /*7d90*/  FFMA.FTZ R37, R81, R37, -R46 ;  /* 0x0000002551257223 */ /* 0x000fe2000001082e */
[C---:B------:R-:W-:Y:S01]  /*7da0*/  FFMA.FTZ R36, R14.reuse, R187, -R43 ;  /* 0x000000bb0e247223 */ /* 0x040fe2000001082b */
[----:B------:R-:W-:Y:S01]  /*7db0*/  FFMA.FTZ R38, R14, R189, R38 ;  /* 0x000000bd0e267223 */ /* 0x000fe20000010026 */
[----:B------:R-:W-:Y:S01]  /*7dc0*/  F2FP.BF16.F32.PACK_AB R32, R11, R80 ;  /* 0x000000500b20723e */ /* 0x000fe200000010ff */
[----:B------:R-:W-:Y:S01]  /*7dd0*/  IMAD.MOV.U32 R15, RZ, RZ, R34 ;  /* 0x000000ffff0f7224 */ /* 0x000fe200078e0022 */
[----:B------:R-:W-:-:S02]  /*7de0*/  F2FP.BF16.F32.PACK_AB R33, R33, R42 ;  /* 0x0000002a2121723e */ /* 0x000fc400000010ff */
[----:B------:R-:W-:Y:S02]  /*7df0*/  F2FP.BF16.F32.PACK_AB R40, R41, R40 ;  /* 0x000000282928723e */ /* 0x000fe400000010ff */
[----:B------:R-:W-:Y:S01]  /*7e00*/  F2FP.BF16.F32.PACK_AB R11, R12, R13 ;  /* 0x0000000d0c0b723e */ /* 0x000fe200000010ff */
[----:B------:R-:W-:Y:S01]  /*7e10*/  IMAD.MOV.U32 R12, RZ, RZ, R32 ;  /* 0x000000ffff0c7224 */ /* 0x000fe200078e0020 */
[----:B------:R-:W-:Y:S01]  /*7e20*/  F2FP.BF16.F32.PACK_AB R14, R36, R37 ;  /* 0x00000025240e723e */ /* 0x000fe200000010ff */
[----:B------:R-:W-:Y:S01]  /*7e30*/  IMAD.MOV.U32 R13, RZ, RZ, R33 ;  /* 0x000000ffff0d7224 */ /* 0x000fe200078e0021 */
[----:B------:R-:W-:Y:S01]  /*7e40*/  F2FP.BF16.F32.PACK_AB R38, R38, R39 ;  /* 0x000000272626723e */ /* 0x000fe200000010ff */
[----:B------:R-:W-:Y:S02]  /*7e50*/  IMAD.MOV.U32 R36, RZ, RZ, R11 ;  /* 0x000000ffff247224 */ /* 0x000fe400078e000b */
[----:B------:R-:W-:Y:S02]  /*7e60*/  IMAD.MOV.U32 R37, RZ, RZ, R40 ;  /* 0x000000ffff257224 */ /* 0x000fe400078e0028 */
[----:B------:R-:W-:-:S07]  /*7e70*/  IMAD.MOV.U32 R39, RZ, RZ, R35 ;  /* 0x000000ffff277224 */ /* 0x000fce00078e0023 */
.L_x_524:
[----:B------:R-:W-:Y:S05]  /*7e80*/  BSYNC B2 ;  /* 0x0000000000027941 */ /* 0x000fea0003800000 */
.L_x_523:
[----:B------:R-:W-:Y:S02]  /*7e90*/  ULDC.64 UR4, c[0x0][0x208] ;  /* 0x0000820000047ab9 */ /* 0x000fe40000000a00 */
[----:B---3--:R3:W-:Y:S04]  /*7ea0*/  ST.E.128 desc[UR4][R44.64], R12 ;  /* 0x0000000c2c007985 */ /* 0x0087e8000c101d04 */
[----:B----4-:R3:W-:Y:S02]  /*7eb0*/  @!P3 ST.E.128 desc[UR4][R122.64], R36 ;  /* 0x000000247a00b985 */ /* 0x0107e4000c101d04 */
.L_x_518:
[----:B------:R-:W-:Y:S05]  /*7ec0*/  BSYNC B1 ;  /* 0x0000000000017941 */ /* 0x000fea0003800000 */
.L_x_517:
[----:B------:R-:W-:-:S03]  /*7ed0*/  UMOV UR4, 0xffffffff ;  /* 0xffffffff00047882 */ /* 0x000fc60000000000 */
[----:B------:R-:W-:Y:S05]  /*7ee0*/  BRA.DIV UR4, `(.L_x_525) ;  /* 0x000001fe04787947 */ /* 0x000fea000b800000 */
[----:B---3--:R3:W0:Y:S04]  /*7ef0*/  SHFL.IDX PT, R37, R117, 0x1, 0x181f ;  /* 0x00381f0075257f89 */ /* 0x00862800000e0000 */
[----:B------:R3:W0:Y:S02]  /*7f00*/  SHFL.IDX PT, R36, R118, 0x1, 0x181f ;  /* 0x00381f0076247f89 */ /* 0x00062400000e0000 */
.L_x_826:
[----:B------:R-:W-:Y:S04]  /*7f10*/  BSSY B1, `(.L_x_526) ;  /* 0x000010a000017945 */ /* 0x000fe80003800000 */
[----:B------:R-:W-:Y:S05]  /*7f20*/  @P4 BRA `(.L_x_527) ;  /* 0x0000001000204947 */ /* 0x000fea0003800000 */
[----:B------:R-:W-:Y:S01]  /*7f30*/  ISETP.NE.AND P3, PT, R3, RZ, PT ;  /* 0x000000ff0300720c */ /* 0x000fe20003f65270 */
[----:B------:R-:W-:-:S12]  /*7f40*/  BSSY B2, `(.L_x_528) ;  /* 0x0000083000027945 */ /* 0x000fd80003800000 */
[----:B------:R-:W-:Y:S05]  /*7f50*/  @!P3 BRA `(.L_x_529) ;  /* 0x000000080004b947 */ /* 0x000fea0003800000 */
[----:B----4-:R-:W4:Y:S01]  /*7f60*/  LDL R14, [R1+0x58] ;  /* 0x00005800010e7983 */ /* 0x010f220000100800 */
[----:B--2---:R-:W-:Y:S01]  /*7f70*/  SEL R11, R115, R137, !P2 ;  /* 0x00000089730b7207 */ /* 0x004fe20005000000 */
[C---:B------:R-:W-:Y:S01]  /*7f80*/  VIADD R15, R219.reuse, 0x20 ;  /* 0x00000020db0f7836 */ /* 0x040fe20000000000 */
[----:B------:R-:W-:Y:S01]  /*7f90*/  IADD3 R13, R219, 0x20, RZ ;  /* 0x00000020db0d7810 */ /* 0x000fe20007ffe0ff */
[----:B------:R-:W-:Y:S01]  /*7fa0*/  BSSY B3, `(.L_x_530) ;  /* 0x0000079000037945 */ /* 0x000fe20003800000 */
[----:B------:R-:W-:Y:S01]  /*7fb0*/  SHF.R.S32.HI R12, RZ, 0x1f, R11 ;  /* 0x0000001fff0c7819 */ /* 0x000fe2000001140b */
[----:B------:R-:W-:Y:S01]  /*7fc0*/  IMAD.SHL.U32 R15, R15, 0x40, RZ ;  /* 0x000000400f0f7824 */ /* 0x000fe200078e00ff */
[----:B0-----:R-:W-:Y:S01]  /*7fd0*/  LEA R38, P4, R9, R36, 0x1 ;  /* 0x0000002409267211 */ /* 0x001fe200078808ff */
[----:B------:R-:W-:Y:S01]  /*7fe0*/  IMAD.SHL.U32 R13, R13, 0x40, RZ ;  /* 0x000000400d0d7824 */ /* 0x000fe200078e00ff */
[----:B------:R-:W-:Y:S02]  /*7ff0*/  LEA.HI R11, R12, R11, RZ, 0x4 ;  /* 0x0000000b0c0b7211 */ /* 0x000fe400078f20ff */
[----:B------:R-:W-:-:S02]  /*8000*/  LOP3.LUT R15, R15, 0x1c0, RZ, 0xc0, !PT ;  /* 0x000001c00f0f7812 */ /* 0x000fc400078ec0ff */
[----:B------:R-:W-:Y:S02]  /*8010*/  LEA.HI.SX32 R11, R11, R8, 0x1c ;  /* 0x000000080b0b7211 */ /* 0x000fe400078fe2ff */
[----:B------:R-:W-:Y:S02]  /*8020*/  LOP3.LUT R13, R13, 0x1c0, RZ, 0xc0, !PT ;  /* 0x000001c00d0d7812 */ /* 0x000fe400078ec0ff */
[----:B------:R-:W-:Y:S01]  /*8030*/  SHF.R.S32.HI R12, RZ, 0x1f, R11 ;  /* 0x0000001fff0c7819 */ /* 0x000fe2000001140b */
[----:B------:R-:W-:Y:S01]  /*8040*/  IMAD.SHL.U32 R40, R11, 0x8, RZ ;  /* 0x000000080b287824 */ /* 0x000fe200078e00ff */
[----:B------:R-:W-:Y:S02]  /*8050*/  SHF.R.U32.HI R13, RZ, 0x3, R13 ;  /* 0x00000003ff0d7819 */ /* 0x000fe4000001160d */
[----:B------:R-:W-:Y:S02]  /*8060*/  LEA.HI R12, R12, R11, RZ, 0x3 ;  /* 0x0000000b0c0c7211 */ /* 0x000fe400078f18ff */
[----:B------:R-:W-:-:S02]  /*8070*/  LOP3.LUT R11, R15, 0x38, R40, 0xf8, !PT ;  /* 0x000000380f0b7812 */ /* 0x000fc400078ef828 */
[----:B------:R-:W-:Y:S02]  /*8080*/  SHF.R.S32.HI R12, RZ, 0x3, R12 ;  /* 0x00000003ff0c7819 */ /* 0x000fe4000001140c */
[----:B------:R-:W-:Y:S02]  /*8090*/  LOP3.LUT R11, R11, R13, RZ, 0x3c, !PT ;  /* 0x0000000d0b0b7212 */ /* 0x000fe400078e3cff */
[----:B------:R-:W-:Y:S02]  /*80a0*/  LEA.HI.X R39, R9, R37, R27, 0x1, P4 ;  /* 0x0000002509277211 */ /* 0x000fe400020f0c1b */
[----:B------:R-:W-:Y:S02]  /*80b0*/  ISETP.GE.AND P4, PT, R16, R114, PT ;  /* 0x000000721000720c */ /* 0x000fe40003f86270 */
[----:B------:R-:W-:-:S13]  /*80c0*/  ISETP.GE.AND P3, PT, R40, R135, PT ;  /* 0x000000872800720c */ /* 0x000fda0003f66270 */
[----:B------:R-:W-:-:S04]  /*80d0*/  @!P3 IMAD.WIDE R40, R40, 0x2, R36 ;  /* 0x000000022828b825 */ /* 0x000fc800078e0224 */
[----:B----4-:R-:W-:-:S04]  /*80e0*/  IMAD R12, R12, 0x1400, R14 ;  /* 0x000014000c0c7824 */ /* 0x010fc800078e020e */
[----:B------:R-:W-:Y:S02]  /*80f0*/  IMAD.IADD R13, R12, 0x1, R11 ;  /* 0x000000010c0d7824 */ /* 0x000fe400078e020b */
[C---:B------:R-:W-:Y:S02]  /*8100*/  IMAD R11, R212.reuse, 0x5000, R132 ;  /* 0x00005000d40b7824 */ /* 0x040fe400078e0284 */
[----:B------:R-:W-:Y:S02]  /*8110*/  IMAD R13, R212, 0x5000, R13 ;  /* 0x00005000d40d7824 */ /* 0x000fe400078e020d */
[--C-:B------:R-:W-:Y:S02]  /*8120*/  IMAD R11, R11, 0x2, R22.reuse ;  /* 0x000000020b0b7824 */ /* 0x100fe400078e0216 */
[----:B------:R-:W-:-:S03]  /*8130*/  IMAD R32, R13, 0x2, R22 ;  /* 0x000000020d207824 */ /* 0x000fc600078e0216 */
[----:B------:R0:W2:Y:S04]  /*8140*/  LDS.128 R12, [R11+0x24400] ;  /* 0x024400000b0c7984 */ /* 0x0000a80000000c00 */
[----:B------:R-:W4:Y:S01]  /*8150*/  LDS.128 R32, [R32+0x24400] ;  /* 0x0244000020207984 */ /* 0x000f220000000c00 */
[----:B------:R-:W-:Y:S05]  /*8160*/  @P4 BRA `(.L_x_531) ;  /* 0x0000000400704947 */ /* 0x000fea0003800000 */
[--C-:B------:R-:W-:Y:S01]  /*8170*/  SHF.R.U64 R46, R60, 0x10, R61.reuse ;  /* 0x000000103c2e7819 */ /* 0x100fe2000000123d */
[----:B----4-:R-:W-:Y:S01]  /*8180*/  IMAD.U32 R45, R33, 0x10000, RZ ;  /* 0x00010000212d7824 */ /* 0x010fe200078e00ff */
[----:B------:R-:W-:Y:S01]  /*8190*/  SHF.R.U32.HI R61, RZ, 0x10, R61 ;  /* 0x00000010ff3d7819 */ /* 0x000fe2000001163d */
[----:B0-2---:R-:W-:Y:S01]  /*81a0*/  IMAD.U32 R11, R13, 0x10000, RZ ;  /* 0x000100000d0b7824 */ /* 0x005fe200078e00ff */
[--C-:B------:R-:W-:Y:S01]  /*81b0*/  SHF.R.U64 R42, R52, 0x10, R53.reuse ;  /* 0x00000010342a7819 */ /* 0x100fe20000001235 */
[----:B------:R-:W-:Y:S01]  /*81c0*/  IMAD.U32 R80, R35, 0x10000, RZ ;  /* 0x0001000023507824 */ /* 0x000fe200078e00ff */
[----:B------:R-:W-:Y:S01]  /*81d0*/  SHF.R.U32.HI R52, RZ, 0x10, R53 ;  /* 0x00000010ff347819 */ /* 0x000fe20000011635 */
[----:B------:R-:W-:Y:S01]  /*81e0*/  IMAD.U32 R60, R15, 0x10000, RZ ;  /* 0x000100000f3c7824 */ /* 0x000fe200078e00ff */
[----:B------:R-:W-:Y:S01]  /*81f0*/  PRMT R184, R184, 0x5410, R61 ;  /* 0x00005410b8b87816 */ /* 0x000fe2000000003d */
[----:B------:R-:W-:Y:S01]  /*8200*/  IMAD.U32 R53, R14, 0x10000, RZ ;  /* 0x000100000e357824 */ /* 0x000fe200078e00ff */
[----:B------:R-:W-:-:S02]  /*8210*/  PRMT R179, R179, 0x5410, R52 ;  /* 0x00005410b3b37816 */ /* 0x000fc40000000034 */
[----:B------:R-:W-:Y:S01]  /*8220*/  SHF.R.U64 R44, R54, 0x10, R55 ;  /* 0x00000010362c7819 */ /* 0x000fe20000001237 */
[----:B------:R-:W-:Y:S01]  /*8230*/  IMAD.U32 R52, R184, 0x10000, RZ ;  /* 0x00010000b8347824 */ /* 0x000fe200078e00ff */
[--C-:B------:R-:W-:Y:S02]  /*8240*/  SHF.R.U64 R54, R62, 0x10, R63.reuse ;  /* 0x000000103e367819 */ /* 0x100fe4000000123f */
[----:B------:R-:W-:Y:S02]  /*8250*/  SHF.R.U32.HI R63, RZ, 0x10, R63 ;  /* 0x00000010ff3f7819 */ /* 0x000fe4000001163f */
[----:B------:R-:W-:Y:S01]  /*8260*/  PRMT R185, R185, 0x5410, R42 ;  /* 0x00005410b9b97816 */ /* 0x000fe2000000002a */
[----:B------:R-:W-:Y:S01]  /*8270*/  IMAD.U32 R42, R179, 0x10000, RZ ;  /* 0x00010000b32a7824 */ /* 0x000fe200078e00ff */
[----:B------:R-:W-:Y:S02]  /*8280*/  SHF.R.U32.HI R55, RZ, 0x10, R55 ;  /* 0x00000010ff377819 */ /* 0x000fe40000011637 */
[----:B------:R-:W-:Y:S01]  /*8290*/  PRMT R177, R177, 0x5410, R44 ;  /* 0x00005410b1b17816 */ /* 0x000fe2000000002c */
[----:B------:R-:W-:Y:S01]  /*82a0*/  FMUL.FTZ R44, R45, R52 ;  /* 0x000000342d2c7220 */ /* 0x000fe20000410000 */
[----:B------:R-:W-:Y:S01]  /*82b0*/  PRMT R183, R183, 0x5410, R46 ;  /* 0x00005410b7b77816 */ /* 0x000fe2000000002e */
[-C--:B------:R-:W-:Y:S01]  /*82c0*/  FMUL.FTZ R46, R45, R42.reuse ;  /* 0x0000002a2d2e7220 */ /* 0x080fe20000410000 */
[----:B------:R-:W-:Y:S01]  /*82d0*/  PRMT R182, R182, 0x5410, R63 ;  /* 0x00005410b6b67816 */ /* 0x000fe2000000003f */
[C---:B------:R-:W-:Y:S01]  /*82e0*/  FFMA.FTZ R42, R11.reuse, R42, -R44 ;  /* 0x0000002a0b2a7223 */ /* 0x040fe2000001082c */
[----:B------:R-:W-:Y:S01]  /*82f0*/  PRMT R178, R178, 0x5410, R55 ;  /* 0x00005410b2b27816 */ /* 0x000fe20000000037 */
[----:B------:R-:W-:Y:S01]  /*8300*/  FFMA.FTZ R11, R11, R52, R46 ;  /* 0x000000340b0b7223 */ /* 0x000fe2000001002e */
[----:B------:R-:W-:Y:S01]  /*8310*/  LOP3.LUT R47, R33, 0xffff0000, RZ, 0xc0, !PT ;  /* 0xffff0000212f7812 */ /* 0x000fe200078ec0ff */
[----:B------:R-:W-:Y:S01]  /*8320*/  IMAD.U32 R33, R32, 0x10000, RZ ;  /* 0x0001000020217824 */ /* 0x000fe200078e00ff */
[----:B------:R-:W-:Y:S01]  /*8330*/  LOP3.LUT R184, R184, 0xffff0000, RZ, 0xc0, !PT ;  /* 0xffff0000b8b87812 */ /* 0x000fe200078ec0ff */
[----:B------:R-:W-:Y:S01]  /*8340*/  IMAD.U32 R55, R178, 0x10000, RZ ;  /* 0x00010000b2377824 */ /* 0x000fe200078e00ff */
[----:B------:R-:W-:Y:S01]  /*8350*/  LOP3.LUT R44, R179, 0xffff0000, RZ, 0xc0, !PT ;  /* 0xffff0000b32c7812 */ /* 0x000fe200078ec0ff */
[----:B------:R-:W-:Y:S01]  /*8360*/  IMAD.U32 R52, R185, 0x10000, RZ ;  /* 0x00010000b9347824 */ /* 0x000fe200078e00ff */
[----:B------:R-:W-:-:S02]  /*8370*/  SHF.L.U32 R61, R182, 0x10, RZ ;  /* 0x00000010b63d7819 */ /* 0x000fc400000006ff */
[----:B------:R-:W-:Y:S01]  /*8380*/  LOP3.LUT R43, R13, 0xffff0000, RZ, 0xc0, !PT ;  /* 0xffff00000d2b7812 */ /* 0x000fe200078ec0ff */
[----:B------:R-:W-:Y:S01]  /*8390*/  FMUL.FTZ R46, R47, R44 ;  /* 0x0000002c2f2e7220 */ /* 0x000fe20000410000 */
[----:B------:R-:W-:Y:S01]  /*83a0*/  PRMT R181, R181, 0x5410, R54 ;  /* 0x00005410b5b57816 */ /* 0x000fe20000000036 */
[----:B------:R-:W-:Y:S01]  /*83b0*/  FMUL.FTZ R54, R47, R184 ;  /* 0x000000b82f367220 */ /* 0x000fe20000410000 */
[C---:B------:R-:W-:Y:S01]  /*83c0*/  FMUL.FTZ R47, R80.reuse, R61 ;  /* 0x0000003d502f7220 */ /* 0x040fe20000410000 */
[----:B------:R-:W-:Y:S01]  /*83d0*/  LOP3.LUT R35, R35, 0xffff0000, RZ, 0xc0, !PT ;  /* 0xffff000023237812 */ /* 0x000fe200078ec0ff */
[-C--:B------:R-:W-:Y:S01]  /*83e0*/  FMUL.FTZ R80, R80, R55.reuse ;  /* 0x0000003750507220 */ /* 0x080fe20000410000 */
[----:B------:R-:W-:Y:S01]  /*83f0*/  LOP3.LUT R182, R182, 0xffff0000, RZ, 0xc0, !PT ;  /* 0xffff0000b6b67812 */ /* 0x000fe200078ec0ff */
[C---:B------:R-:W-:Y:S01]  /*8400*/  FFMA.FTZ R45, R43.reuse, R44, -R54 ;  /* 0x0000002c2b2d7223 */ /* 0x040fe20000010836 */
[----:B------:R-:W-:Y:S01]  /*8410*/  FFMA.FTZ R44, R43, R184, R46 ;  /* 0x000000b82b2c7223 */ /* 0x000fe2000001002e */
[----:B------:R-:W-:Y:S01]  /*8420*/  FFMA.FTZ R43, R60, R55, -R47 ;  /* 0x000000373c2b7223 */ /* 0x000fe2000001082f */
[----:B------:R-:W-:Y:S01]  /*8430*/  LOP3.LUT R46, R178, 0xffff0000, RZ, 0xc0, !PT ;  /* 0xffff0000b22e7812 */ /* 0x000fe200078ec0ff */
[----:B------:R-:W-:Y:S01]  /*8440*/  FFMA.FTZ R60, R60, R61, R80 ;  /* 0x0000003d3c3c7223 */ /* 0x000fe20000010050 */
[----:B------:R-:W-:Y:S01]  /*8450*/  LOP3.LUT R15, R15, 0xffff0000, RZ, 0xc0, !PT ;  /* 0xffff00000f0f7812 */ /* 0x000fe200078ec0ff */
[----:B------:R-:W-:Y:S01]  /*8460*/  FMUL.FTZ R80, R35, R182 ;  /* 0x000000b623507220 */ /* 0x000fe20000410000 */
[----:B------:R-:W-:Y:S01]  /*8470*/  IMAD.U32 R54, R183, 0x10000, RZ ;  /* 0x00010000b7367824 */ /* 0x000fe200078e00ff */
[----:B------:R-:W-:Y:S01]  /*8480*/  LOP3.LUT R32, R32, 0xffff0000, RZ, 0xc0, !PT ;  /* 0xffff000020207812 */ /* 0x000fe200078ec0ff */
[-C--:B------:R-:W-:Y:S01]  /*8490*/  FMUL.FTZ R82, R35, R46.reuse ;  /* 0x0000002e23527220 */ /* 0x080fe20000410000 */
[----:B------:R-:W-:Y:S01]  /*84a0*/  LOP3.LUT R183, R183, 0xffff0000, RZ, 0xc0, !PT ;  /* 0xffff0000b7b77812 */ /* 0x000fe200078ec0ff */
[----:B------:R-:W-:Y:S01]  /*84b0*/  FFMA.FTZ R46, R15, R46, -R80 ;  /* 0x0000002e0f2e7223 */ /* 0x000fe20000010850 */
[----:B------:R-:W-:Y:S01]  /*84c0*/  LOP3.LUT R185, R185, 0xffff0000, RZ, 0xc0, !PT ;  /* 0xffff0000b9b97812 */ /* 0x000fe200078ec0ff */
[----:B------:R-:W-:-:S02]  /*84d0*/  IMAD.U32 R13, R12, 0x10000, RZ ;  /* 0x000100000c0d7824 */ /* 0x000fc400078e00ff */
[C---:B------:R-:W-:Y:S01]  /*84e0*/  FMUL.FTZ R80, R33.reuse, R54 ;  /* 0x0000003621507220 */ /* 0x040fe20000410000 */
[-C--:B------:R-:W-:Y:S01]  /*84f0*/  FMUL.FTZ R35, R33, R52.reuse ;  /* 0x0000003421237220 */ /* 0x080fe20000410000 */
[----:B------:R-:W-:Y:S01]  /*8500*/  LOP3.LUT R12, R12, 0xffff0000, RZ, 0xc0, !PT ;  /* 0xffff00000c0c7812 */ /* 0x000fe200078ec0ff */
[----:B------:R-:W-:Y:S01]  /*8510*/  FMUL.FTZ R47, R32, R183 ;  /* 0x000000b7202f7220 */ /* 0x000fe20000410000 */
[----:B------:R-:W-:Y:S01]  /*8520*/  LOP3.LUT R62, R14, 0xffff0000, RZ, 0xc0, !PT ;  /* 0xffff00000e3e7812 */ /* 0x000fe200078ec0ff */
[-C--:B------:R-:W-:Y:S01]  /*8530*/  FMUL.FTZ R55, R32, R185.reuse ;  /* 0x000000b920377220 */ /* 0x080fe20000410000 */
[C---:B------:R-:W-:Y:S02]  /*8540*/  IMAD.U32 R14, R34.reuse, 0x10000, RZ ;  /* 0x00010000220e7824 */ /* 0x040fe400078e00ff */
[C---:B------:R-:W-:Y:S01]  /*8550*/  FFMA.FTZ R33, R13.reuse, R52, -R80 ;  /* 0x000000340d217223 */ /* 0x040fe20000010850 */
        /* <DEDUP_REMOVED lines=9> */
[----:B------:R-:W-:Y:S01]  /*85f0*/  FMUL.FTZ R55, R34, R181 ;  /* 0x000000b522377220 */ /* 0x000fe20000410000 */
[CC--:B------:R-:W-:Y:S01]  /*8600*/  FMUL.FTZ R54, R14.reuse, R32.reuse ;  /* 0x000000200e367220 */ /* 0x0c0fe20000410000 */
[----:B------:R-:W-:Y:S01]  /*8610*/  FMUL.FTZ R47, R14, R13 ;  /* 0x0000000d0e2f7220 */ /* 0x000fe20000410000 */
[-C--:B------:R-:W-:Y:S01]  /*8620*/  FMUL.FTZ R34, R34, R177.reuse ;  /* 0x000000b122227220 */ /* 0x080fe20000410000 */
[C---:B------:R-:W-:Y:S01]  /*8630*/  FFMA.FTZ R55, R62.reuse, R177, -R55 ;  /* 0x000000b13e377223 */ /* 0x040fe20000010837 */
[C---:B------:R-:W-:Y:S01]  /*8640*/  FFMA.FTZ R54, R53.reuse, R13, -R54 ;  /* 0x0000000d35367223 */ /* 0x040fe20000010836 */
[----:B------:R-:W-:Y:S01]  /*8650*/  FFMA.FTZ R47, R53, R32, R47 ;  /* 0x00000020352f7223 */ /* 0x000fe2000001002f */
[----:B------:R-:W-:Y:S01]  /*8660*/  FFMA.FTZ R34, R62, R181, R34 ;  /* 0x000000b53e227223 */ /* 0x000fe20000010022 */
[----:B------:R-:W-:-:S02]  /*8670*/  F2FP.BF16.F32.PACK_AB R43, R46, R43 ;  /* 0x0000002b2e2b723e */ /* 0x000fc400000010ff */
[----:B------:R-:W-:Y:S02]  /*8680*/  F2FP.BF16.F32.PACK_AB R11, R44, R11 ;  /* 0x0000000b2c0b723e */ /* 0x000fe400000010ff */
        /* <DEDUP_REMOVED lines=8> */
[----:B------:R-:W-:-:S02]  /*8710*/  F2FP.BF16.F32.PACK_AB R14, R55, R54 ;  /* 0x00000036370e723e */ /* 0x000fc400000010ff */
[----:B------:R-:W-:-:S07]  /*8720*/  F2FP.BF16.F32.PACK_AB R34, R34, R47 ;  /* 0x0000002f2222723e */ /* 0x000fce00000010ff */
.L_x_531:
[----:B------:R-:W-:Y:S05]  /*8730*/  BSYNC B3 ;  /* 0x0000000000037941 */ /* 0x000fea0003800000 */
.L_x_530:
[----:B------:R-:W-:Y:S02]  /*8740*/  ULDC.64 UR4, c[0x0][0x208] ;  /* 0x0000820000047ab9 */ /* 0x000fe40000000a00 */
[----:B--2---:R2:W-:Y:S04]  /*8750*/  ST.E.128 desc[UR4][R38.64], R12 ;  /* 0x0000000c26007985 */ /* 0x0045e8000c101d04 */
[----:B----4-:R2:W-:Y:S02]  /*8760*/  @!P3 ST.E.128 desc[UR4][R40.64], R32 ;  /* 0x000000202800b985 */ /* 0x0105e4000c101d04 */
.L_x_529:
[----:B------:R-:W-:Y:S05]  /*8770*/  BSYNC B2 ;  /* 0x0000000000027941 */ /* 0x000fea0003800000 */
.L_x_528:
[----:B------:R-:W-:-:S13]  /*8780*/  ISETP.NE.AND P3, PT, R21, RZ, PT ;  /* 0x000000ff1500720c */ /* 0x000fda0003f65270 */
[----:B------:R-:W-:Y:S05]  /*8790*/  @!P3 BRA `(.L_x_527) ;  /* 0x000000080004b947 */ /* 0x000fea0003800000 */
[----:B--2-4-:R-:W2:Y:S01]  /*87a0*/  LDL R14, [R1+0x58] ;  /* 0x00005800010e7983 */ /* 0x014ea20000100800 */
[----:B0-----:R-:W-:Y:S01]  /*87b0*/  SEL R11, R115, R137, !P1 ;  /* 0x00000089730b7207 */ /* 0x001fe20004800000 */
[C---:B------:R-:W-:Y:S01]  /*87c0*/  VIADD R13, R219.reuse, 0x20 ;  /* 0x00000020db0d7836 */ /* 0x040fe20000000000 */
[C---:B------:R-:W-:Y:S01]  /*87d0*/  LEA R38, P4, R20.reuse, R36, 0x1 ;  /* 0x0000002414267211 */ /* 0x040fe200078808ff */
[----:B------:R-:W-:Y:S01]  /*87e0*/  VIADD R15, R219, 0x20 ;  /* 0x00000020db0f7836 */ /* 0x000fe20000000000 */
[----:B------:R-:W-:Y:S01]  /*87f0*/  SHF.R.S32.HI R12, RZ, 0x1f, R11 ;  /* 0x0000001fff0c7819 */ /* 0x000fe2000001140b */
[----:B------:R-:W-:Y:S01]  /*8800*/  IMAD.SHL.U32 R13, R13, 0x40, RZ ;  /* 0x000000400d0d7824 */ /* 0x000fe200078e00ff */
[----:B------:R-:W-:Y:S01]  /*8810*/  LEA.HI.X R39, R20, R37, R28, 0x1, P4 ;  /* 0x0000002514277211 */ /* 0x000fe200020f0c1c */
[----:B------:R-:W-:Y:S01]  /*8820*/  IMAD.SHL.U32 R15, R15, 0x40, RZ ;  /* 0x000000400f0f7824 */ /* 0x000fe200078e00ff */
[----:B------:R-:W-:Y:S01]  /*8830*/  LEA.HI R11, R12, R11, RZ, 0x4 ;  /* 0x0000000b0c0b7211 */ /* 0x000fe200078f20ff */
[----:B------:R-:W-:Y:S01]  /*8840*/  BSSY B2, `(.L_x_532) ;  /* 0x0000073000027945 */ /* 0x000fe20003800000 */
        /* <DEDUP_REMOVED lines=10> */
[----:B------:R-:W-:Y:S02]  /*88f0*/  ISETP.GE.AND P4, PT, R213, R114, PT ;  /* 0x00000072d500720c */ /* 0x000fe40003f86270 */
[----:B------:R-:W-:-:S13]  /*8900*/  ISETP.GE.AND P3, PT, R40, R135, PT ;  /* 0x000000872800720c */ /* 0x000fda0003f66270 */
[----:B------:R-:W-:-:S04]  /*8910*/  @!P3 IMAD.WIDE R36, R40, 0x2, R36 ;  /* 0x000000022824b825 */ /* 0x000fc800078e0224 */
[----:B--2---:R-:W-:-:S04]  /*8920*/  IMAD R12, R12, 0x1400, R14 ;  /* 0x000014000c0c7824 */ /* 0x004fc800078e020e */
[----:B------:R-:W-:Y:S02]  /*8930*/  IMAD.IADD R13, R12, 0x1, R11 ;  /* 0x000000010c0d7824 */ /* 0x000fe400078e020b */
[C---:B------:R-:W-:Y:S02]  /*8940*/  IMAD R11, R212.reuse, 0x5000, R131 ;  /* 0x00005000d40b7824 */ /* 0x040fe400078e0283 */
[----:B------:R-:W-:Y:S02]  /*8950*/  IMAD R13, R212, 0x5000, R13 ;  /* 0x00005000d40d7824 */ /* 0x000fe400078e020d */
[----:B------:R-:W-:-:S03]  /*8960*/  IMAD R11, R11, 0x2, R22 ;  /* 0x000000020b0b7824 */ /* 0x000fc600078e0216 */
[----:B------:R-:W-:Y:S02]  /*8970*/  LEA R32, R13, R22, 0x1 ;  /* 0x000000160d207211 */ /* 0x000fe400078e08ff */
[----:B------:R0:W2:Y:S04]  /*8980*/  LDS.128 R12, [R11+0x24400] ;  /* 0x024400000b0c7984 */ /* 0x0000a80000000c00 */
[----:B------:R-:W4:Y:S01]  /*8990*/  LDS.128 R32, [R32+0x24400] ;  /* 0x0244000020207984 */ /* 0x000f220000000c00 */
[----:B------:R-:W-:Y:S05]  /*89a0*/  @P4 BRA `(.L_x_533) ;  /* 0x0000000400704947 */ /* 0x000fea0003800000 */
[----:B------:R-:W-:Y:S01]  /*89b0*/  SHF.R.U64 R53, R50, 0x10, R51 ;  /* 0x0000001032357819 */ /* 0x000fe20000001233 */
[----:B--2---:R-:W-:Y:S01]  /*89c0*/  IMAD.U32 R44, R15, 0x10000, RZ ;  /* 0x000100000f2c7824 */ /* 0x004fe200078e00ff */
[----:B------:R-:W-:Y:S01]  /*89d0*/  SHF.R.U64 R50, R56, 0x10, R57 ;  /* 0x0000001038327819 */ /* 0x000fe20000001239 */
[----:B----4-:R-:W-:Y:S01]  /*89e0*/  IMAD.U32 R46, R33, 0x10000, RZ ;  /* 0x00010000212e7824 */ /* 0x010fe200078e00ff */
[----:B------:R-:W-:Y:S01]  /*89f0*/  SHF.R.U32.HI R54, RZ, 0x10, R49 ;  /* 0x00000010ff367819 */ /* 0x000fe20000011631 */
[----:B------:R-:W-:Y:S01]  /*8a00*/  IMAD.U32 R45, R13, 0x10000, RZ ;  /* 0x000100000d2d7824 */ /* 0x000fe200078e00ff */
[----:B------:R-:W-:Y:S01]  /*8a10*/  SHF.R.U32.HI R56, RZ, 0x10, R57 ;  /* 0x00000010ff387819 */ /* 0x000fe20000011639 */
[----:B------:R-:W-:Y:S01]  /*8a20*/  IMAD.U32 R40, R12, 0x10000, RZ ;  /* 0x000100000c287824 */ /* 0x000fe200078e00ff */
[----:B------:R-:W-:Y:S01]  /*8a30*/  PRMT R159, R159, 0x5410, R54 ;  /* 0x000054109f9f7816 */ /* 0x000fe20000000036 */
[----:B0-----:R-:W-:Y:S01]  /*8a40*/  IMAD.U32 R11, R14, 0x10000, RZ ;  /* 0x000100000e0b7824 */ /* 0x001fe200078e00ff */
[----:B------:R-:W-:-:S02]  /*8a50*/  PRMT R175, R175, 0x5410, R56 ;  /* 0x00005410afaf7816 */ /* 0x000fc40000000038 */
[----:B------:R-:W-:Y:S01]  /*8a60*/  SHF.R.U64 R55, R48, 0x10, R49 ;  /* 0x0000001030377819 */ /* 0x000fe20000001231 */
[----:B------:R-:W-:Y:S01]  /*8a70*/  IMAD.U32 R48, R35, 0x10000, RZ ;  /* 0x0001000023307824 */ /* 0x000fe200078e00ff */
[----:B------:R-:W-:Y:S02]  /*8a80*/  SHF.R.U64 R49, R58, 0x10, R59 ;  /* 0x000000103a317819 */ /* 0x000fe4000000123b */
[----:B------:R-:W-:Y:S02]  /*8a90*/  SHF.R.U32.HI R52, RZ, 0x10, R51 ;  /* 0x00000010ff347819 */ /* 0x000fe40000011633 */
[----:B------:R-:W-:Y:S02]  /*8aa0*/  SHF.R.U32.HI R58, RZ, 0x10, R59 ;  /* 0x00000010ff3a7819 */ /* 0x000fe4000001163b */
[----:B------:R-:W-:Y:S01]  /*8ab0*/  LOP3.LUT R41, R15, 0xffff0000, RZ, 0xc0, !PT ;  /* 0xffff00000f297812 */ /* 0x000fe200078ec0ff */
[----:B------:R-:W-:Y:S01]  /*8ac0*/  IMAD.U32 R15, R159, 0x10000, RZ ;  /* 0x000100009f0f7824 */ /* 0x000fe200078e00ff */
[----:B------:R-:W-:Y:S01]  /*8ad0*/  LOP3.LUT R42, R35, 0xffff0000, RZ, 0xc0, !PT ;  /* 0xffff0000232a7812 */ /* 0x000fe200078ec0ff */
[----:B------:R-:W-:Y:S01]  /*8ae0*/  IMAD.U32 R35, R175, 0x10000, RZ ;  /* 0x00010000af237824 */ /* 0x000fe200078e00ff */
[----:B------:R-:W-:Y:S01]  /*8af0*/  PRMT R157, R157, 0x5410, R52 ;  /* 0x000054109d9d7816 */ /* 0x000fe20000000034 */
[C---:B------:R-:W-:Y:S01]  /*8b00*/  FMUL.FTZ R54, R46.reuse, R15 ;  /* 0x0000000f2e367220 */ /* 0x040fe20000410000 */
[----:B------:R-:W-:Y:S01]  /*8b10*/  PRMT R171, R171, 0x5410, R58 ;  /* 0x00005410abab7816 */ /* 0x000fe2000000003a */
[-C--:B------:R-:W-:Y:S01]  /*8b20*/  FMUL.FTZ R52, R46, R35.reuse ;  /* 0x000000232e347220 */ /* 0x080fe20000410000 */
[----:B------:R-:W-:Y:S01]  /*8b30*/  PRMT R173, R173, 0x5410, R50 ;  /* 0x00005410adad7816 */ /* 0x000fe20000000032 */
[----:B------:R-:W-:Y:S01]  /*8b40*/  FFMA.FTZ R35, R45, R35, R54 ;  /* 0x000000232d237223 */ /* 0x000fe20000010036 */
[----:B------:R-:W-:Y:S01]  /*8b50*/  LOP3.LUT R47, R33, 0xffff0000, RZ, 0xc0, !PT ;  /* 0xffff0000212f7812 */ /* 0x000fe200078ec0ff */
[----:B------:R-:W-:Y:S01]  /*8b60*/  FFMA.FTZ R15, R45, R15, -R52 ;  /* 0x0000000f2d0f7223 */ /* 0x000fe20000010834 */
[----:B------:R-:W-:Y:S01]  /*8b70*/  LOP3.LUT R50, R175, 0xffff0000, RZ, 0xc0, !PT ;  /* 0xffff0000af327812 */ /* 0x000fe200078ec0ff */
[----:B------:R-:W-:Y:S01]  /*8b80*/  IMAD.U32 R45, R157, 0x10000, RZ ;  /* 0x000100009d2d7824 */ /* 0x000fe200078e00ff */
[----:B------:R-:W-:Y:S01]  /*8b90*/  LOP3.LUT R46, R159, 0xffff0000, RZ, 0xc0, !PT ;  /* 0xffff00009f2e7812 */ /* 0x000fe200078ec0ff */
[----:B------:R-:W-:Y:S01]  /*8ba0*/  IMAD.U32 R33, R32, 0x10000, RZ ;  /* 0x0001000020217824 */ /* 0x000fe200078e00ff */
[----:B------:R-:W-:Y:S01]  /*8bb0*/  PRMT R160, R160, 0x5410, R49 ;  /* 0x00005410a0a07816 */ /* 0x000fe20000000031 */
[----:B------:R-:W-:Y:S01]  /*8bc0*/  IMAD.U32 R49, R171, 0x10000, RZ ;  /* 0x00010000ab317824 */ /* 0x000fe200078e00ff */
[----:B------:R-:W-:Y:S01]  /*8bd0*/  LOP3.LUT R43, R13, 0xffff0000, RZ, 0xc0, !PT ;  /* 0xffff00000d2b7812 */ /* 0x000fe200078ec0ff */
[C---:B------:R-:W-:Y:S01]  /*8be0*/  FMUL.FTZ R52, R47.reuse, R50 ;  /* 0x000000322f347220 */ /* 0x040fe20000410000 */
[-C--:B------:R-:W-:Y:S01]  /*8bf0*/  FMUL.FTZ R54, R47, R46.reuse ;  /* 0x0000002e2f367220 */ /* 0x080fe20000410000 */
[C---:B------:R-:W-:Y:S01]  /*8c00*/  FMUL.FTZ R47, R48.reuse, R49 ;  /* 0x00000031302f7220 */ /* 0x040fe20000410000 */
[----:B------:R-:W-:Y:S01]  /*8c10*/  LOP3.LUT R171, R171, 0xffff0000, RZ, 0xc0, !PT ;  /* 0xffff0000abab7812 */ /* 0x000fe200078ec0ff */
[-C--:B------:R-:W-:Y:S01]  /*8c20*/  FMUL.FTZ R48, R48, R45.reuse ;  /* 0x0000002d30307220 */ /* 0x080fe20000410000 */
[----:B------:R-:W-:Y:S01]  /*8c30*/  LOP3.LUT R157, R157, 0xffff0000, RZ, 0xc0, !PT ;  /* 0xffff00009d9d7812 */ /* 0x000fe200078ec0ff */
[C---:B------:R-:W-:Y:S01]  /*8c40*/  FFMA.FTZ R52, R43.reuse, R46, -R52 ;  /* 0x0000002e2b347223 */ /* 0x040fe20000010834 */
[----:B------:R-:W-:Y:S01]  /*8c50*/  PRMT R158, R158, 0x5410, R55 ;  /* 0x000054109e9e7816 */ /* 0x000fe20000000037 */
[----:B------:R-:W-:Y:S01]  /*8c60*/  FFMA.FTZ R54, R43, R50, R54 ;  /* 0x000000322b367223 */ /* 0x000fe20000010036 */
[C---:B------:R-:W-:Y:S01]  /*8c70*/  FFMA.FTZ R46, R44.reuse, R45, -R47 ;  /* 0x0000002d2c2e7223 */ /* 0x040fe2000001082f */
[----:B------:R-:W-:Y:S01]  /*8c80*/  FFMA.FTZ R48, R44, R49, R48 ;  /* 0x000000312c307223 */ /* 0x000fe20000010030 */
[----:B------:R-:W-:Y:S01]  /*8c90*/  FMUL.FTZ R50, R42, R171 ;  /* 0x000000ab2a327220 */ /* 0x000fe20000410000 */
[C---:B------:R-:W-:Y:S01]  /*8ca0*/  IMAD.U32 R44, R173.reuse, 0x10000, RZ ;  /* 0x00010000ad2c7824 */ /* 0x040fe200078e00ff */
[----:B------:R-:W-:Y:S01]  /*8cb0*/  LOP3.LUT R32, R32, 0xffff0000, RZ, 0xc0, !PT ;  /* 0xffff000020207812 */ /* 0x000fe200078ec0ff */
[-C--:B------:R-:W-:Y:S01]  /*8cc0*/  FMUL.FTZ R42, R42, R157.reuse ;  /* 0x0000009d2a2a7220 */ /* 0x080fe20000410000 */
[----:B------:R-:W-:Y:S01]  /*8cd0*/  LOP3.LUT R173, R173, 0xffff0000, RZ, 0xc0, !PT ;  /* 0xffff0000adad7812 */ /* 0x000fe200078ec0ff */
[----:B------:R-:W-:Y:S01]  /*8ce0*/  IMAD.U32 R43, R158, 0x10000, RZ ;  /* 0x000100009e2b7824 */ /* 0x000fe200078e00ff */
[----:B------:R-:W-:Y:S01]  /*8cf0*/  LOP3.LUT R12, R12, 0xffff0000, RZ, 0xc0, !PT ;  /* 0xffff00000c0c7812 */ /* 0x000fe200078ec0ff */
[C---:B------:R-:W-:Y:S01]  /*8d00*/  FFMA.FTZ R157, R41.reuse, R157, -R50 ;  /* 0x0000009d299d7223 */ /* 0x040fe20000010832 */
[----:B------:R-:W-:Y:S01]  /*8d10*/  LOP3.LUT R45, R158, 0xffff0000, RZ, 0xc0, !PT ;  /* 0xffff00009e2d7812 */ /* 0x000fe200078ec0ff */
[----:B------:R-:W-:Y:S01]  /*8d20*/  FFMA.FTZ R171, R41, R171, R42 ;  /* 0x000000ab29ab7223 */ /* 0x000fe2000001002a */
[CC--:B------:R-:W-:Y:S01]  /*8d30*/  FMUL.FTZ R47, R33.reuse, R44.reuse ;  /* 0x0000002c212f7220 */ /* 0x0c0fe20000410000 */
[----:B------:R-:W-:Y:S01]  /*8d40*/  FMUL.FTZ R41, R32, R173 ;  /* 0x000000ad20297220 */ /* 0x000fe20000410000 */
[-C--:B------:R-:W-:Y:S01]  /*8d50*/  FMUL.FTZ R33, R33, R43.reuse ;  /* 0x0000002b21217220 */ /* 0x080fe20000410000 */
[----:B------:R-:W-:Y:S01]  /*8d60*/  IMAD.U32 R13, R34, 0x10000, RZ ;  /* 0x00010000220d7824 */ /* 0x000fe200078e00ff */
[----:B------:R-:W-:Y:S01]  /*8d70*/  PRMT R156, R156, 0x5410, R53 ;  /* 0x000054109c9c7816 */ /* 0x000fe20000000035 */
[----:B------:R-:W-:Y:S01]  /*8d80*/  FFMA.FTZ R47, R40, R43, -R47 ;  /* 0x0000002b282f7223 */ /* 0x000fe2000001082f */
[-C--:B------:R-:W-:Y:S01]  /*8d90*/  FFMA.FTZ R42, R12, R45.reuse, -R41 ;  /* 0x0000002d0c2a7223 */ /* 0x080fe20000010829 */
[----:B------:R-:W-:Y:S01]  /*8da0*/  LOP3.LUT R34, R34, 0xffff0000, RZ, 0xc0, !PT ;  /* 0xffff000022227812 */ /* 0x000fe200078ec0ff */
[----:B------:R-:W-:Y:S01]  /*8db0*/  FFMA.FTZ R44, R40, R44, R33 ;  /* 0x0000002c282c7223 */ /* 0x000fe20000010021 */
[----:B------:R-:W-:Y:S01]  /*8dc0*/  FMUL.FTZ R43, R32, R45 ;  /* 0x0000002d202b7220 */ /* 0x000fe20000410000 */
[C---:B------:R-:W-:Y:S01]  /*8dd0*/  LOP3.LUT R41, R160.reuse, 0xffff0000, RZ, 0xc0, !PT ;  /* 0xffff0000a0297812 */ /* 0x040fe200078ec0ff */
[----:B------:R-:W-:Y:S01]  /*8de0*/  IMAD.U32 R40, R160, 0x10000, RZ ;  /* 0x00010000a0287824 */ /* 0x000fe200078e00ff */
[C---:B------:R-:W-:Y:S01]  /*8df0*/  LOP3.LUT R33, R156.reuse, 0xffff0000, RZ, 0xc0, !PT ;  /* 0xffff00009c217812 */ /* 0x040fe200078ec0ff */
[----:B------:R-:W-:Y:S01]  /*8e00*/  IMAD.U32 R32, R156, 0x10000, RZ ;  /* 0x000100009c207824 */ /* 0x000fe200078e00ff */
[----:B------:R-:W-:Y:S01]  /*8e10*/  LOP3.LUT R14, R14, 0xffff0000, RZ, 0xc0, !PT ;  /* 0xffff00000e0e7812 */ /* 0x000fe200078ec0ff */
[----:B------:R-:W-:Y:S01]  /*8e20*/  FFMA.FTZ R43, R12, R173, R43 ;  /* 0x000000ad0c2b7223 */ /* 0x000fe2000001002b */
[C---:B------:R-:W-:Y:S01]  /*8e30*/  FMUL.FTZ R12, R13.reuse, R40 ;  /* 0x000000280d0c7220 */ /* 0x040fe20000410000 */
[C---:B------:R-:W-:Y:S01]  /*8e40*/  FMUL.FTZ R45, R34.reuse, R41 ;  /* 0x00000029222d7220 */ /* 0x040fe20000410000 */
[-C--:B------:R-:W-:Y:S01]  /*8e50*/  FMUL.FTZ R13, R13, R32.reuse ;  /* 0x000000200d0d7220 */ /* 0x080fe20000410000 */
[-C--:B------:R-:W-:Y:S01]  /*8e60*/  FMUL.FTZ R34, R34, R33.reuse ;  /* 0x0000002122227220 */ /* 0x080fe20000410000 */
[C---:B------:R-:W-:Y:S01]  /*8e70*/  FFMA.FTZ R12, R11.reuse, R32, -R12 ;  /* 0x000000200b0c7223 */ /* 0x040fe2000001080c */
[C---:B------:R-:W-:Y:S01]  /*8e80*/  FFMA.FTZ R45, R14.reuse, R33, -R45 ;  /* 0x000000210e2d7223 */ /* 0x040fe2000001082d */
[----:B------:R-:W-:Y:S01]  /*8e90*/  FFMA.FTZ R13, R11, R40, R13 ;  /* 0x000000280b0d7223 */ /* 0x000fe2000001000d */
[----:B------:R-:W-:Y:S01]  /*8ea0*/  FFMA.FTZ R34, R14, R41, R34 ;  /* 0x000000290e227223 */ /* 0x000fe20000010022 */
[----:B------:R-:W-:-:S02]  /*8eb0*/  F2FP.BF16.F32.PACK_AB R15, R52, R15 ;  /* 0x0000000f340f723e */ /* 0x000fc400000010ff */
[----:B------:R-:W-:Y:S02]  /*8ec0*/  F2FP.BF16.F32.PACK_AB R46, R157, R46 ;  /* 0x0000002e9d2e723e */ /* 0x000fe400000010ff */
[----:B------:R-:W-:Y:S02]  /*8ed0*/  F2FP.BF16.F32.PACK_AB R14, R42, R47 ;  /* 0x0000002f2a0e723e */ /* 0x000fe400000010ff */
[----:B------:R-:W-:Y:S02]  /*8ee0*/  F2FP.BF16.F32.PACK_AB R45, R45, R12 ;  /* 0x0000000c2d2d723e */ /* 0x000fe400000010ff */
[----:B------:R-:W-:Y:S01]  /*8ef0*/  F2FP.BF16.F32.PACK_AB R34, R34, R13 ;  /* 0x0000000d2222723e */ /* 0x000fe200000010ff */
[----:B------:R-:W-:Y:S01]  /*8f00*/  IMAD.MOV.U32 R13, RZ, RZ, R15 ;  /* 0x000000ffff0d7224 */ /* 0x000fe200078e000f */
[----:B------:R-:W-:Y:S01]  /*8f10*/  F2FP.BF16.F32.PACK_AB R33, R54, R35 ;  /* 0x000000233621723e */ /* 0x000fe200000010ff */
[----:B------:R-:W-:Y:S01]  /*8f20*/  IMAD.MOV.U32 R15, RZ, RZ, R46 ;  /* 0x000000ffff0f7224 */ /* 0x000fe200078e002e */
[----:B------:R-:W-:Y:S01]  /*8f30*/  MOV R12, R14 ;  /* 0x0000000e000c7202 */ /* 0x000fe20000000f00 */
[----:B------:R-:W-:Y:S01]  /*8f40*/  IMAD.MOV.U32 R14, RZ, RZ, R45 ;  /* 0x000000ffff0e7224 */ /* 0x000fe200078e002d */
[----:B------:R-:W-:-:S02]  /*8f50*/  F2FP.BF16.F32.PACK_AB R35, R171, R48 ;  /* 0x00000030ab23723e */ /* 0x000fc400000010ff */
[----:B------:R-:W-:-:S07]  /*8f60*/  F2FP.BF16.F32.PACK_AB R32, R43, R44 ;  /* 0x0000002c2b20723e */ /* 0x000fce00000010ff */
.L_x_533:
[----:B------:R-:W-:Y:S05]  /*8f70*/  BSYNC B2 ;  /* 0x0000000000027941 */ /* 0x000fea0003800000 */
.L_x_532:
[----:B------:R-:W-:Y:S02]  /*8f80*/  ULDC.64 UR4, c[0x0][0x208] ;  /* 0x0000820000047ab9 */ /* 0x000fe40000000a00 */
[----:B--2---:R2:W-:Y:S04]  /*8f90*/  ST.E.128 desc[UR4][R38.64], R12 ;  /* 0x0000000c26007985 */ /* 0x0045e8000c101d04 */
[----:B----4-:R2:W-:Y:S02]  /*8fa0*/  @!P3 ST.E.128 desc[UR4][R36.64], R32 ;  /* 0x000000202400b985 */ /* 0x0105e4000c101d04 */
.L_x_527:
[----:B------:R-:W-:Y:S05]  /*8fb0*/  BSYNC B1 ;  /* 0x0000000000017941 */ /* 0x000fea0003800000 */
.L_x_526:
[----:B------:R-:W-:-:S03]  /*8fc0*/  UMOV UR4, 0xffffffff ;  /* 0xffffffff00047882 */ /* 0x000fc60000000000 */
[----:B------:R-:W-:Y:S05]  /*8fd0*/  BRA.DIV UR4, `(.L_x_534) ;  /* 0x000001ee04887947 */ /* 0x000fea000b800000 */
[----:B0-2---:R0:W2:Y:S04]  /*8fe0*/  SHFL.IDX PT, R37, R117, 0x2, 0x181f ;  /* 0x00581f0075257f89 */ /* 0x0050a800000e0000 */
[----:B------:R0:W0:Y:S02]  /*8ff0*/  SHFL.IDX PT, R36, R118, 0x2, 0x181f ;  /* 0x00581f0076247f89 */ /* 0x00002400000e0000 */
.L_x_830:
[----:B------:R-:W-:Y:S05]  /*9000*/  @P5 BRA `(.L_x_492) ;  /* 0x0000001800105947 */ /* 0x000fea0003800000 */
[----:B------:R-:W-:Y:S01]  /*9010*/  ISETP.NE.AND P3, PT, R3, RZ, PT ;  /* 0x000000ff0300720c */ /* 0x000fe20003f65270 */
[----:B------:R-:W-:-:S12]  /*9020*/  BSSY B1, `(.L_x_535) ;  /* 0x0000083000017945 */ /* 0x000fd80003800000 */
[----:B------:R-:W-:Y:S05]  /*9030*/  @!P3 BRA `(.L_x_536) ;  /* 0x000000080004b947 */ /* 0x000fea0003800000 */
[----:B----4-:R-:W4:Y:S01]  /*9040*/  LDL R14, [R1+0x54] ;  /* 0x00005400010e7983 */ /* 0x010f220000100800 */
[----:B------:R-:W-:Y:S01]  /*9050*/  SEL R11, R115, R137, !P2 ;  /* 0x00000089730b7207 */ /* 0x000fe20005000000 */
[C---:B------:R-:W-:Y:S01]  /*9060*/  VIADD R13, R219.reuse, 0x40 ;  /* 0x00000040db0d7836 */ /* 0x040fe20000000000 */
[----:B------:R-:W-:Y:S01]  /*9070*/  ISETP.GE.AND P4, PT, R16, R114, PT ;  /* 0x000000721000720c */ /* 0x000fe20003f86270 */
[----:B------:R-:W-:Y:S01]  /*9080*/  VIADD R15, R219, 0x40 ;  /* 0x00000040db0f7836 */ /* 0x000fe20000000000 */
[----:B------:R-:W-:Y:S01]  /*9090*/  SHF.R.S32.HI R12, RZ, 0x1f, R11 ;  /* 0x0000001fff0c7819 */ /* 0x000fe2000001140b */
[----:B------:R-:W-:Y:S01]  /*90a0*/  IMAD.SHL.U32 R13, R13, 0x40, RZ ;  /* 0x000000400d0d7824 */ /* 0x000fe200078e00ff */
[----:B0-----:R-:W-:Y:S01]  /*90b0*/  LEA R38, P3, R9, R36, 0x1 ;  /* 0x0000002409267211 */ /* 0x001fe200078608ff */
        /* <DEDUP_REMOVED lines=14> */
[----:B--2---:R-:W-:-:S11]  /*91a0*/  LEA.HI.X R39, R9, R37, R27, 0x1, P3 ;  /* 0x0000002509277211 */ /* 0x004fd600018f0c1b */
        /* <DEDUP_REMOVED lines=10> */
[----:B------:R-:W-:Y:S01]  /*9250*/  SHF.R.U64 R49, R76, 0x10, R77 ;  /* 0x000000104c317819 */ /* 0x000fe2000000124d */
[----:B----4-:R-:W-:Y:S01]  /*9260*/  IMAD.U32 R46, R33, 0x10000, RZ ;  /* 0x00010000212e7824 */ /* 0x010fe200078e00ff */
[----:B------:R-:W-:Y:S01]  /*9270*/  SHF.R.U64 R53, R68, 0x10, R69 ;  /* 0x0000001044357819 */ /* 0x000fe20000001245 */
[----:B--2---:R-:W-:Y:S01]  /*9280*/  IMAD.U32 R43, R13, 0x10000, RZ ;  /* 0x000100000d2b7824 */ /* 0x004fe200078e00ff */
[----:B------:R-:W-:Y:S01]  /*9290*/  SHF.R.U32.HI R76, RZ, 0x10, R77 ;  /* 0x00000010ff4c7819 */ /* 0x000fe2000001164d */
[----:B------:R-:W-:Y:S01]  /*92a0*/  IMAD.U32 R48, R35, 0x10000, RZ ;  /* 0x0001000023307824 */ /* 0x000fe200078e00ff */
[----:B------:R-:W-:Y:S01]  /*92b0*/  SHF.R.U32.HI R68, RZ, 0x10, R69 ;  /* 0x00000010ff447819 */ /* 0x000fe20000011645 */
[----:B------:R-:W-:Y:S01]  /*92c0*/  IMAD.U32 R45, R32, 0x10000, RZ ;  /* 0x00010000202d7824 */ /* 0x000fe200078e00ff */
[----:B------:R-:W-:Y:S01]  /*92d0*/  SHF.R.U64 R50, R70, 0x10, R71 ;  /* 0x0000001046327819 */ /* 0x000fe20000001247 */
[----:B------:R-:W-:Y:S01]  /*92e0*/  IMAD.U32 R42, R12, 0x10000, RZ ;  /* 0x000100000c2a7824 */ /* 0x000fe200078e00ff */
[----:B------:R-:W-:-:S02]  /*92f0*/  PRMT R155, R155, 0x5410, R76 ;  /* 0x000054109b9b7816 */ /* 0x000fc4000000004c */
[----:B------:R-:W-:Y:S02]  /*9300*/  PRMT R151, R151, 0x5410, R68 ;  /* 0x0000541097977816 */ /* 0x000fe40000000044 */
[----:B------:R-:W-:Y:S01]  /*9310*/  PRMT R149, R149, 0x5410, R50 ;  /* 0x0000541095957816 */ /* 0x000fe20000000032 */
[----:B------:R-:W-:Y:S01]  /*9320*/  IMAD.U32 R50, R155, 0x10000, RZ ;  /* 0x000100009b327824 */ /* 0x000fe200078e00ff */
[----:B------:R-:W-:Y:S02]  /*9330*/  SHF.R.U64 R51, R78, 0x10, R79 ;  /* 0x000000104e337819 */ /* 0x000fe4000000124f */
[----:B------:R-:W-:Y:S01]  /*9340*/  PRMT R154, R154, 0x5410, R49 ;  /* 0x000054109a9a7816 */ /* 0x000fe20000000031 */
[----:B------:R-:W-:Y:S01]  /*9350*/  IMAD.U32 R49, R151, 0x10000, RZ ;  /* 0x0001000097317824 */ /* 0x000fe200078e00ff */
[----:B------:R-:W-:Y:S01]  /*9360*/  SHF.R.U32.HI R71, RZ, 0x10, R71 ;  /* 0x00000010ff477819 */ /* 0x000fe20000011647 */
[CC--:B------:R-:W-:Y:S01]  /*9370*/  FMUL.FTZ R52, R46.reuse, R50.reuse ;  /* 0x000000322e347220 */ /* 0x0c0fe20000410000 */
[----:B------:R-:W-:Y:S01]  /*9380*/  SHF.R.U32.HI R78, RZ, 0x10, R79 ;  /* 0x00000010ff4e7819 */ /* 0x000fe2000001164f */
[-C--:B------:R-:W-:Y:S01]  /*9390*/  FMUL.FTZ R54, R46, R49.reuse ;  /* 0x000000312e367220 */ /* 0x080fe20000410000 */
[----:B------:R-:W-:Y:S01]  /*93a0*/  LOP3.LUT R47, R33, 0xffff0000, RZ, 0xc0, !PT ;  /* 0xffff0000212f7812 */ /* 0x000fe200078ec0ff */
[----:B------:R-:W-:Y:S01]  /*93b0*/  FFMA.FTZ R52, R43, R49, -R52 ;  /* 0x000000312b347223 */ /* 0x000fe20000010834 */
[----:B------:R-:W-:Y:S01]  /*93c0*/  LOP3.LUT R155, R155, 0xffff0000, RZ, 0xc0, !PT ;  /* 0xffff00009b9b7812 */ /* 0x000fe200078ec0ff */
[----:B------:R-:W-:Y:S01]  /*93d0*/  FFMA.FTZ R54, R43, R50, R54 ;  /* 0x000000322b367223 */ /* 0x000fe20000010036 */
[----:B------:R-:W-:Y:S01]  /*93e0*/  PRMT R148, R148, 0x5410, R71 ;  /* 0x0000541094947816 */ /* 0x000fe20000000047 */
[----:B------:R-:W-:Y:S01]  /*93f0*/  IMAD.U32 R33, R15, 0x10000, RZ ;  /* 0x000100000f217824 */ /* 0x000fe200078e00ff */
[----:B------:R-:W-:Y:S01]  /*9400*/  PRMT R153, R153, 0x5410, R78 ;  /* 0x0000541099997816 */ /* 0x000fe2000000004e */
[----:B------:R-:W-:Y:S01]  /*9410*/  FMUL.FTZ R49, R47, R155 ;  /* 0x0000009b2f317220 */ /* 0x000fe20000410000 */
[----:B------:R-:W-:Y:S01]  /*9420*/  LOP3.LUT R151, R151, 0xffff0000, RZ, 0xc0, !PT ;  /* 0xffff000097977812 */ /* 0x000fe200078ec0ff */
[----:B------:R-:W-:Y:S01]  /*9430*/  IMAD.U32 R43, R148, 0x10000, RZ ;  /* 0x00010000942b7824 */ /* 0x000fe200078e00ff */
[----:B------:R-:W-:Y:S01]  /*9440*/  LOP3.LUT R44, R13, 0xffff0000, RZ, 0xc0, !PT ;  /* 0xffff00000d2c7812 */ /* 0x000fe200078ec0ff */
[----:B------:R-:W-:Y:S01]  /*9450*/  IMAD.U32 R46, R153, 0x10000, RZ ;  /* 0x00010000992e7824 */ /* 0x000fe200078e00ff */
[----:B------:R-:W-:Y:S01]  /*9460*/  LOP3.LUT R35, R35, 0xffff0000, RZ, 0xc0, !PT ;  /* 0xffff000023237812 */ /* 0x000fe200078ec0ff */
[-C--:B------:R-:W-:Y:S01]  /*9470*/  FMUL.FTZ R47, R47, R151.reuse ;  /* 0x000000972f2f7220 */ /* 0x080fe20000410000 */
[----:B------:R-:W-:Y:S01]  /*9480*/  LOP3.LUT R50, R153, 0xffff0000, RZ, 0xc0, !PT ;  /* 0xffff000099327812 */ /* 0x000fe200078ec0ff */
[----:B------:R-:W-:Y:S01]  /*9490*/  FFMA.FTZ R151, R44, R151, -R49 ;  /* 0x000000972c977223 */ /* 0x000fe20000010831 */
[----:B------:R-:W-:Y:S01]  /*94a0*/  PRMT R150, R150, 0x5410, R53 ;  /* 0x0000541096967816 */ /* 0x000fe20000000035 */
[CC--:B------:R-:W-:Y:S01]  /*94b0*/  FMUL.FTZ R56, R48.reuse, R46.reuse ;  /* 0x0000002e30387220 */ /* 0x0c0fe20000410000 */
[----:B------:R-:W-:Y:S01]  /*94c0*/  FMUL.FTZ R49, R48, R43 ;  /* 0x0000002b30317220 */ /* 0x000fe20000410000 */
[----:B------:R-:W-:Y:S01]  /*94d0*/  LOP3.LUT R148, R148, 0xffff0000, RZ, 0xc0, !PT ;  /* 0xffff000094947812 */ /* 0x000fe200078ec0ff */
[----:B------:R-:W-:Y:S01]  /*94e0*/  FFMA.FTZ R155, R44, R155, R47 ;  /* 0x0000009b2c9b7223 */ /* 0x000fe2000001002f */
[----:B------:R-:W-:Y:S01]  /*94f0*/  LOP3.LUT R15, R15, 0xffff0000, RZ, 0xc0, !PT ;  /* 0xffff00000f0f7812 */ /* 0x000fe200078ec0ff */
[C---:B------:R-:W-:Y:S01]  /*9500*/  FFMA.FTZ R56, R33.reuse, R43, -R56 ;  /* 0x0000002b21387223 */ /* 0x040fe20000010838 */
[----:B------:R-:W-:Y:S01]  /*9510*/  FFMA.FTZ R48, R33, R46, R49 ;  /* 0x0000002e21307223 */ /* 0x000fe20000010031 */
[----:B------:R-:W-:Y:S01]  /*9520*/  FMUL.FTZ R44, R35, R50 ;  /* 0x00000032232c7220 */ /* 0x000fe20000410000 */
[----:B------:R-:W-:Y:S01]  /*9530*/  IMAD.U32 R33, R150, 0x10000, RZ ;  /* 0x0001000096217824 */ /* 0x000fe200078e00ff */
[----:B------:R-:W-:Y:S01]  /*9540*/  LOP3.LUT R32, R32, 0xffff0000, RZ, 0xc0, !PT ;  /* 0xffff000020207812 */ /* 0x000fe200078ec0ff */
[----:B------:R-:W-:-:S02]  /*9550*/  IMAD.U32 R43, R154, 0x10000, RZ ;  /* 0x000100009a2b7824 */ /* 0x000fc400078e00ff */
[-C--:B------:R-:W-:Y:S01]  /*9560*/  FMUL.FTZ R46, R35, R148.reuse ;  /* 0x00000094232e7220 */ /* 0x080fe20000410000 */
[----:B------:R-:W-:Y:S01]  /*9570*/  LOP3.LUT R47, R154, 0xffff0000, RZ, 0xc0, !PT ;  /* 0xffff00009a2f7812 */ /* 0x000fe200078ec0ff */
[----:B------:R-:W-:Y:S01]  /*9580*/  IMAD.U32 R13, R34, 0x10000, RZ ;  /* 0x00010000220d7824 */ /* 0x000fe200078e00ff */
[----:B------:R-:W-:Y:S01]  /*9590*/  PRMT R152, R152, 0x5410, R51 ;  /* 0x0000541098987816 */ /* 0x000fe20000000033 */
[----:B------:R-:W-:Y:S01]  /*95a0*/  FFMA.FTZ R51, R15, R148, -R44 ;  /* 0x000000940f337223 */ /* 0x000fe2000001082c */
[C---:B------:R-:W-:Y:S01]  /*95b0*/  FMUL.FTZ R49, R45.reuse, R43 ;  /* 0x0000002b2d317220 */ /* 0x040fe20000410000 */
[----:B------:R-:W-:Y:S01]  /*95c0*/  FMUL.FTZ R44, R45, R33 ;  /* 0x000000212d2c7220 */ /* 0x000fe20000410000 */
[----:B------:R-:W-:Y:S01]  /*95d0*/  LOP3.LUT R12, R12, 0xffff0000, RZ, 0xc0, !PT ;  /* 0xffff00000c0c7812 */ /* 0x000fe200078ec0ff */
[----:B------:R-:W-:Y:S01]  /*95e0*/  FFMA.FTZ R45, R15, R50, R46 ;  /* 0x000000320f2d7223 */ /* 0x000fe2000001002e */
[----:B------:R-:W-:Y:S01]  /*95f0*/  LOP3.LUT R35, R150, 0xffff0000, RZ, 0xc0, !PT ;  /* 0xffff000096237812 */ /* 0x000fe200078ec0ff */
[----:B------:R-:W-:Y:S01]  /*9600*/  FMUL.FTZ R15, R32, R47 ;  /* 0x0000002f200f7220 */ /* 0x000fe20000410000 */
[----:B------:R-:W-:Y:S01]  /*9610*/  FFMA.FTZ R49, R42, R33, -R49 ;  /* 0x000000212a317223 */ /* 0x000fe20000010831 */
[----:B------:R-:W-:Y:S01]  /*9620*/  LOP3.LUT R34, R34, 0xffff0000, RZ, 0xc0, !PT ;  /* 0xffff000022227812 */ /* 0x000fe200078ec0ff */
[----:B------:R-:W-:Y:S01]  /*9630*/  FFMA.FTZ R44, R42, R43, R44 ;  /* 0x0000002b2a2c7223 */ /* 0x000fe2000001002c */
[-C--:B------:R-:W-:Y:S01]  /*9640*/  FMUL.FTZ R33, R32, R35.reuse ;  /* 0x0000002320217220 */ /* 0x080fe20000410000 */
[----:B------:R-:W-:Y:S01]  /*9650*/  FFMA.FTZ R46, R12, R35, -R15 ;  /* 0x000000230c2e7223 */ /* 0x000fe2000001080f */
[C---:B------:R-:W-:Y:S01]  /*9660*/  IMAD.U32 R32, R149.reuse, 0x10000, RZ ;  /* 0x0001000095207824 */ /* 0x040fe200078e00ff */
[C---:B------:R-:W-:Y:S01]  /*9670*/  LOP3.LUT R15, R152.reuse, 0xffff0000, RZ, 0xc0, !PT ;  /* 0xffff0000980f7812 */ /* 0x040fe200078ec0ff */
[----:B------:R-:W-:Y:S01]  /*9680*/  IMAD.U32 R42, R152, 0x10000, RZ ;  /* 0x00010000982a7824 */ /* 0x000fe200078e00ff */
[----:B------:R-:W-:Y:S01]  /*9690*/  LOP3.LUT R149, R149, 0xffff0000, RZ, 0xc0, !PT ;  /* 0xffff000095957812 */ /* 0x000fe200078ec0ff */
[----:B------:R-:W-:Y:S01]  /*96a0*/  FFMA.FTZ R33, R12, R47, R33 ;  /* 0x0000002f0c217223 */ /* 0x000fe20000010021 */
[C---:B0-----:R-:W-:Y:S01]  /*96b0*/  SHF.L.U32 R11, R14.reuse, 0x10, RZ ;  /* 0x000000100e0b7819 */ /* 0x041fe200000006ff */
[C---:B------:R-:W-:Y:S01]  /*96c0*/  FMUL.FTZ R12, R13.reuse, R42 ;  /* 0x0000002a0d0c7220 */ /* 0x040fe20000410000 */
[----:B------:R-:W-:Y:S01]  /*96d0*/  LOP3.LUT R14, R14, 0xffff0000, RZ, 0xc0, !PT ;  /* 0xffff00000e0e7812 */ /* 0x000fe200078ec0ff */
        /* <DEDUP_REMOVED lines=19> */
.L_x_538:
[----:B------:R-:W-:Y:S05]  /*9810*/  BSYNC B2 ;  /* 0x0000000000027941 */ /* 0x000fea0003800000 */
.L_x_537:
[----:B------:R-:W-:Y:S02]  /*9820*/  ULDC.64 UR4, c[0x0][0x208] ;  /* 0x0000820000047ab9 */ /* 0x000fe40000000a00 */
[----:B--2---:R2:W-:Y:S04]  /*9830*/  ST.E.128 desc[UR4][R38.64], R12 ;  /* 0x0000000c26007985 */ /* 0x0045e8000c101d04 */
[----:B----4-:R2:W-:Y:S02]  /*9840*/  @!P5 ST.E.128 desc[UR4][R40.64], R32 ;  /* 0x000000202800d985 */ /* 0x0105e4000c101d04 */
.L_x_536:
[----:B------:R-:W-:Y:S05]  /*9850*/  BSYNC B1 ;  /* 0x0000000000017941 */ /* 0x000fea0003800000 */
.L_x_535:
[----:B------:R-:W-:-:S13]  /*9860*/  ISETP.NE.AND P3, PT, R21, RZ, PT ;  /* 0x000000ff1500720c */ /* 0x000fda0003f65270 */
[----:B------:R-:W-:Y:S05]  /*9870*/  @!P3 BRA `(.L_x_492) ;  /* 0x0000000c00f4b947 */ /* 0x000fea0003800000 */
[----:B--2-4-:R-:W2:Y:S01]  /*9880*/  LDL R15, [R1+0x54] ;  /* 0x00005400010f7983 */ /* 0x014ea20000100800 */
[----:B------:R-:W-:Y:S01]  /*9890*/  SEL R137, R115, R137, !P1 ;  /* 0x0000008973897207 */ /* 0x000fe20004800000 */
[----:B------:R-:W-:Y:S01]  /*98a0*/  VIADD R14, R219, 0x40 ;  /* 0x00000040db0e7836 */ /* 0x000fe20000000000 */
[----:B------:R-:W-:Y:S01]  /*98b0*/  ISETP.GE.AND P4, PT, R213, R114, PT ;  /* 0x00000072d500720c */ /* 0x000fe20003f86270 */
[----:B------:R-:W-:Y:S01]  /*98c0*/  VIADD R32, R219, 0x40 ;  /* 0x00000040db207836 */ /* 0x000fe20000000000 */
[----:B------:R-:W-:Y:S01]  /*98d0*/  SHF.R.S32.HI R12, RZ, 0x1f, R137 ;  /* 0x0000001fff0c7819 */ /* 0x000fe20000011489 */
[----:B------:R-:W-:Y:S01]  /*98e0*/  BSSY B1, `(.L_x_539) ;  /* 0x0000074000017945 */ /* 0x000fe20003800000 */
[----:B------:R-:W-:Y:S01]  /*98f0*/  SHF.L.U32 R14, R14, 0x6, RZ ;  /* 0x000000060e0e7819 */ /* 0x000fe200000006ff */
[----:B------:R-:W-:Y:S01]  /*9900*/  IMAD.SHL.U32 R32, R32, 0x40, RZ ;  /* 0x0000004020207824 */ /* 0x000fe200078e00ff */
[----:B------:R-:W-:Y:S02]  /*9910*/  LEA.HI R137, R12, R137, RZ, 0x4 ;  /* 0x000000890c897211 */ /* 0x000fe400078f20ff */
[----:B------:R-:W-:-:S02]  /*9920*/  LOP3.LUT R14, R14, 0x1c0, RZ, 0xc0, !PT ;  /* 0x000001c00e0e7812 */ /* 0x000fc400078ec0ff */
[----:B------:R-:W-:Y:S02]  /*9930*/  LEA.HI.SX32 R137, R137, R10, 0x1c ;  /* 0x0000000a89897211 */ /* 0x000fe400078fe2ff */
[----:B------:R-:W-:Y:S02]  /*9940*/  LOP3.LUT R32, R32, 0x1c0, RZ, 0xc0, !PT ;  /* 0x000001c020207812 */ /* 0x000fe400078ec0ff */
[----:B------:R-:W-:Y:S01]  /*9950*/  SHF.R.S32.HI R12, RZ, 0x1f, R137 ;  /* 0x0000001fff0c7819 */ /* 0x000fe20000011489 */
[----:B0-----:R-:W-:Y:S01]  /*9960*/  IMAD.SHL.U32 R11, R137, 0x8, RZ ;  /* 0x00000008890b7824 */ /* 0x001fe200078e00ff */
[----:B------:R-:W-:Y:S02]  /*9970*/  SHF.R.U32.HI R14, RZ, 0x3, R14 ;  /* 0x00000003ff0e7819 */ /* 0x000fe4000001160e */
[----:B------:R-:W-:Y:S02]  /*9980*/  LEA.HI R12, R12, R137, RZ, 0x3 ;  /* 0x000000890c0c7211 */ /* 0x000fe400078f18ff */
[----:B------:R-:W-:-:S02]  /*9990*/  LEA R38, P3, R20, R36, 0x1 ;  /* 0x0000002414267211 */ /* 0x000fc400078608ff */
[----:B------:R-:W-:Y:S02]  /*99a0*/  SHF.R.S32.HI R13, RZ, 0x3, R12 ;  /* 0x00000003ff0d7819 */ /* 0x000fe4000001140c */
[----:B------:R-:W-:Y:S02]  /*99b0*/  LOP3.LUT R12, R32, 0x38, R11, 0xf8, !PT ;  /* 0x00000038200c7812 */ /* 0x000fe400078ef80b */
[----:B------:R-:W-:Y:S02]  /*99c0*/  LEA.HI.X R39, R20, R37, R28, 0x1, P3 ;  /* 0x0000002514277211 */ /* 0x000fe400018f0c1c */
[----:B------:R-:W-:Y:S01]  /*99d0*/  LOP3.LUT R12, R12, R14, RZ, 0x3c, !PT ;  /* 0x0000000e0c0c7212 */ /* 0x000fe200078e3cff */
[----:B--2---:R-:W-:-:S04]  /*99e0*/  IMAD R13, R13, 0x1400, R15 ;  /* 0x000014000d0d7824 */ /* 0x004fc800078e020f */
[----:B------:R-:W-:Y:S02]  /*99f0*/  IMAD.IADD R15, R13, 0x1, R12 ;  /* 0x000000010d0f7824 */ /* 0x000fe400078e020c */
[C---:B------:R-:W-:Y:S02]  /*9a00*/  IMAD R13, R212.reuse, 0x5000, R129 ;  /* 0x00005000d40d7824 */ /* 0x040fe400078e0281 */
[----:B------:R-:W-:Y:S02]  /*9a10*/  IMAD R15, R212, 0x5000, R15 ;  /* 0x00005000d40f7824 */ /* 0x000fe400078e020f */
[--C-:B------:R-:W-:Y:S02]  /*9a20*/  IMAD R13, R13, 0x2, R22.reuse ;  /* 0x000000020d0d7824 */ /* 0x100fe400078e0216 */
[----:B------:R-:W-:-:S04]  /*9a30*/  IMAD R32, R15, 0x2, R22 ;  /* 0x000000020f207824 */ /* 0x000fc800078e0216 */
[----:B------:R-:W0:Y:S04]  /*9a40*/  LDS.128 R12, [R13+0x24400] ;  /* 0x024400000d0c7984 */ /* 0x000e280000000c00 */
[----:B------:R-:W2:Y:S01]  /*9a50*/  LDS.128 R32, [R32+0x24400] ;  /* 0x0244000020207984 */ /* 0x000ea20000000c00 */
[----:B------:R-:W-:Y:S05]  /*9a60*/  @P4 BRA `(.L_x_540) ;  /* 0x00000004006c4947 */ /* 0x000fea0003800000 */
[----:B------:R-:W-:Y:S01]  /*9a70*/  SHF.R.U64 R49, R72, 0x10, R73 ;  /* 0x0000001048317819 */ /* 0x000fe20000001249 */
[----:B--2---:R-:W-:Y:S01]  /*9a80*/  IMAD.U32 R44, R33, 0x10000, RZ ;  /* 0x00010000212c7824 */ /* 0x004fe200078e00ff */
[----:B------:R-:W-:Y:S01]  /*9a90*/  SHF.R.U64 R51, R64, 0x10, R65 ;  /* 0x0000001040337819 */ /* 0x000fe20000001241 */
[----:B0-----:R-:W-:Y:S01]  /*9aa0*/  IMAD.U32 R40, R13, 0x10000, RZ ;  /* 0x000100000d287824 */ /* 0x001fe200078e00ff */
[----:B------:R-:W-:Y:S01]  /*9ab0*/  SHF.R.U32.HI R72, RZ, 0x10, R73 ;  /* 0x00000010ff487819 */ /* 0x000fe20000011649 */
[----:B------:R-:W-:Y:S01]  /*9ac0*/  IMAD.U32 R46, R35, 0x10000, RZ ;  /* 0x00010000232e7824 */ /* 0x000fe200078e00ff */
[----:B------:R-:W-:Y:S01]  /*9ad0*/  SHF.R.U32.HI R64, RZ, 0x10, R65 ;  /* 0x00000010ff407819 */ /* 0x000fe20000011641 */
[----:B------:R-:W-:Y:S01]  /*9ae0*/  IMAD.U32 R42, R32, 0x10000, RZ ;  /* 0x00010000202a7824 */ /* 0x000fe200078e00ff */
[----:B------:R-:W-:Y:S02]  /*9af0*/  PRMT R147, R147, 0x5410, R72 ;  /* 0x0000541093937816 */ /* 0x000fe40000000048 */
[----:B------:R-:W-:-:S02]  /*9b00*/  PRMT R143, R143, 0x5410, R64 ;  /* 0x000054108f8f7816 */ /* 0x000fc40000000040 */
[----:B------:R-:W-:Y:S02]  /*9b10*/  SHF.R.U64 R48, R66, 0x10, R67 ;  /* 0x0000001042307819 */ /* 0x000fe40000001243 */
[----:B------:R-:W-:Y:S02]  /*9b20*/  SHF.R.U64 R53, R74, 0x10, R75 ;  /* 0x000000104a357819 */ /* 0x000fe4000000124b */
[----:B------:R-:W-:Y:S01]  /*9b30*/  PRMT R142, R142, 0x5410, R51 ;  /* 0x000054108e8e7816 */ /* 0x000fe20000000033 */
[----:B------:R-:W-:Y:S01]  /*9b40*/  IMAD.U32 R51, R147, 0x10000, RZ ;  /* 0x0001000093337824 */ /* 0x000fe200078e00ff */
[----:B------:R-:W-:Y:S02]  /*9b50*/  SHF.R.U32.HI R74, RZ, 0x10, R75 ;  /* 0x00000010ff4a7819 */ /* 0x000fe4000001164b */
[----:B------:R-:W-:Y:S01]  /*9b60*/  PRMT R146, R146, 0x5410, R49 ;  /* 0x0000541092927816 */ /* 0x000fe20000000031 */
[----:B------:R-:W-:Y:S01]  /*9b70*/  IMAD.U32 R49, R143, 0x10000, RZ ;  /* 0x000100008f317824 */ /* 0x000fe200078e00ff */
[----:B------:R-:W-:-:S02]  /*9b80*/  SHF.R.U32.HI R66, RZ, 0x10, R67 ;  /* 0x00000010ff427819 */ /* 0x000fc40000011643 */
[----:B------:R-:W-:Y:S01]  /*9b90*/  PRMT R139, R139, 0x5410, R48 ;  /* 0x000054108b8b7816 */ /* 0x000fe20000000030 */
[----:B------:R-:W-:Y:S01]  /*9ba0*/  FMUL.FTZ R55, R44, R49 ;  /* 0x000000312c377220 */ /* 0x000fe20000410000 */
[----:B------:R-:W-:Y:S02]  /*9bb0*/  LOP3.LUT R45, R33, 0xffff0000, RZ, 0xc0, !PT ;  /* 0xffff0000212d7812 */ /* 0x000fe400078ec0ff */
[----:B------:R-:W-:Y:S01]  /*9bc0*/  LOP3.LUT R48, R147, 0xffff0000, RZ, 0xc0, !PT ;  /* 0xffff000093307812 */ /* 0x000fe200078ec0ff */
[-C--:B------:R-:W-:Y:S01]  /*9bd0*/  FFMA.FTZ R55, R40, R51.reuse, R55 ;  /* 0x0000003328377223 */ /* 0x080fe20000010037 */
[----:B------:R-:W-:Y:S01]  /*9be0*/  PRMT R144, R144, 0x5410, R53 ;  /* 0x0000541090907816 */ /* 0x000fe20000000035 */
[----:B------:R-:W-:Y:S01]  /*9bf0*/  FMUL.FTZ R53, R44, R51 ;  /* 0x000000332c357220 */ /* 0x000fe20000410000 */
[----:B------:R-:W-:Y:S01]  /*9c00*/  PRMT R145, R145, 0x5410, R74 ;  /* 0x0000541091917816 */ /* 0x000fe2000000004a */
[----:B------:R-:W-:Y:S01]  /*9c10*/  FMUL.FTZ R52, R45, R48 ;  /* 0x000000302d347220 */ /* 0x000fe20000410000 */
[----:B------:R-:W-:Y:S01]  /*9c20*/  PRMT R141, R141, 0x5410, R66 ;  /* 0x000054108d8d7816 */ /* 0x000fe20000000042 */
[----:B------:R-:W-:Y:S01]  /*9c30*/  FFMA.FTZ R50, R40, R49, -R53 ;  /* 0x0000003128327223 */ /* 0x000fe20000010835 */
[----:B------:R-:W-:Y:S01]  /*9c40*/  LOP3.LUT R41, R13, 0xffff0000, RZ, 0xc0, !PT ;  /* 0xffff00000d297812 */ /* 0x000fe200078ec0ff */
[----:B------:R-:W-:Y:S01]  /*9c50*/  IMAD.U32 R53, R145, 0x10000, RZ ;  /* 0x0001000091357824 */ /* 0x000fe200078e00ff */
[----:B------:R-:W-:Y:S01]  /*9c60*/  LOP3.LUT R44, R143, 0xffff0000, RZ, 0xc0, !PT ;  /* 0xffff00008f2c7812 */ /* 0x000fe200078ec0ff */
[----:B------:R-:W-:Y:S01]  /*9c70*/  IMAD.U32 R13, R12, 0x10000, RZ ;  /* 0x000100000c0d7824 */ /* 0x000fe200078e00ff */
[----:B------:R-:W-:-:S02]  /*9c80*/  SHF.L.U32 R49, R141, 0x10, RZ ;  /* 0x000000108d317819 */ /* 0x000fc400000006ff */
[----:B------:R-:W-:Y:S01]  /*9c90*/  LOP3.LUT R47, R35, 0xffff0000, RZ, 0xc0, !PT ;  /* 0xffff0000232f7812 */ /* 0x000fe200078ec0ff */
[-C--:B------:R-:W-:Y:S01]  /*9ca0*/  FMUL.FTZ R40, R45, R44.reuse ;  /* 0x0000002c2d287220 */ /* 0x080fe20000410000 */
[----:B------:R-:W-:Y:S01]  /*9cb0*/  FFMA.FTZ R51, R41, R44, -R52 ;  /* 0x0000002c29337223 */ /* 0x000fe20000010834 */
[----:B------:R-:W-:Y:S01]  /*9cc0*/  LOP3.LUT R44, R145, 0xffff0000, RZ, 0xc0, !PT ;  /* 0xffff0000912c7812 */ /* 0x000fe200078ec0ff */
[----:B------:R-:W-:Y:S01]  /*9cd0*/  FMUL.FTZ R45, R46, R53 ;  /* 0x000000352e2d7220 */ /* 0x000fe20000410000 */
[----:B------:R-:W-:Y:S01]  /*9ce0*/  LOP3.LUT R43, R32, 0xffff0000, RZ, 0xc0, !PT ;  /* 0xffff0000202b7812 */ /* 0x000fe200078ec0ff */
[----:B------:R-:W-:Y:S02]  /*9cf0*/  IMAD.U32 R32, R15, 0x10000, RZ ;  /* 0x000100000f207824 */ /* 0x000fe400078e00ff */
[-C--:B------:R-:W-:Y:S01]  /*9d00*/  FMUL.FTZ R46, R46, R49.reuse ;  /* 0x000000312e2e7220 */ /* 0x080fe20000410000 */
[----:B------:R-:W-:Y:S01]  /*9d10*/  FFMA.FTZ R48, R41, R48, R40 ;  /* 0x0000003029307223 */ /* 0x000fe20000010028 */
[----:B------:R-:W-:Y:S01]  /*9d20*/  LOP3.LUT R33, R15, 0xffff0000, RZ, 0xc0, !PT ;  /* 0xffff00000f217812 */ /* 0x000fe200078ec0ff */
[----:B------:R-:W-:Y:S01]  /*9d30*/  FMUL.FTZ R52, R47, R44 ;  /* 0x0000002c2f347220 */ /* 0x000fe20000410000 */
[----:B------:R-:W-:Y:S01]  /*9d40*/  LOP3.LUT R40, R141, 0xffff0000, RZ, 0xc0, !PT ;  /* 0xffff00008d287812 */ /* 0x000fe200078ec0ff */
[C---:B------:R-:W-:Y:S01]  /*9d50*/  FFMA.FTZ R49, R32.reuse, R49, -R45 ;  /* 0x0000003120317223 */ /* 0x040fe2000001082d */
[----:B------:R-:W-:Y:S01]  /*9d60*/  FFMA.FTZ R46, R32, R53, R46 ;  /* 0x00000035202e7223 */ /* 0x000fe2000001002e */
[C---:B------:R-:W-:Y:S01]  /*9d70*/  IMAD.U32 R41, R146.reuse, 0x10000, RZ ;  /* 0x0001000092297824 */ /* 0x040fe200078e00ff */
[----:B------:R-:W-:Y:S01]  /*9d80*/  LOP3.LUT R146, R146, 0xffff0000, RZ, 0xc0, !PT ;  /* 0xffff000092927812 */ /* 0x000fe200078ec0ff */
[----:B------:R-:W-:-:S02]  /*9d90*/  IMAD.U32 R32, R142, 0x10000, RZ ;  /* 0x000100008e207824 */ /* 0x000fc400078e00ff */
[-C--:B------:R-:W-:Y:S01]  /*9da0*/  FMUL.FTZ R54, R47, R40.reuse ;  /* 0x000000282f367220 */ /* 0x080fe20000410000 */
[C---:B------:R-:W-:Y:S01]  /*9db0*/  FFMA.FTZ R52, R33.reuse, R40, -R52 ;  /* 0x0000002821347223 */ /* 0x040fe20000010834 */
[-C--:B------:R-:W-:Y:S01]  /*9dc0*/  FMUL.FTZ R40, R42, R41.reuse ;  /* 0x000000292a287220 */ /* 0x080fe20000410000 */
[----:B------:R-:W-:Y:S01]  /*9dd0*/  LOP3.LUT R142, R142, 0xffff0000, RZ, 0xc0, !PT ;  /* 0xffff00008e8e7812 */ /* 0x000fe200078ec0ff */
[----:B------:R-:W-:Y:S01]  /*9de0*/  FMUL.FTZ R42, R42, R32 ;  /* 0x000000202a2a7220 */ /* 0x000fe20000410000 */
[----:B------:R-:W-:Y:S01]  /*9df0*/  FFMA.FTZ R47, R33, R44, R54 ;  /* 0x0000002c212f7223 */ /* 0x000fe20000010036 */
[----:B------:R-:W-:Y:S01]  /*9e00*/  LOP3.LUT R12, R12, 0xffff0000, RZ, 0xc0, !PT ;  /* 0xffff00000c0c7812 */ /* 0x000fe200078ec0ff */
[C---:B------:R-:W-:Y:S02]  /*9e10*/  IMAD.U32 R35, R34.reuse, 0x10000, RZ ;  /* 0x0001000022237824 */ /* 0x040fe400078e00ff */
[----:B------:R-:W-:Y:S01]  /*9e20*/  FMUL.FTZ R45, R43, R146 ;  /* 0x000000922b2d7220 */ /* 0x000fe20000410000 */
[C---:B------:R-:W-:Y:S01]  /*9e30*/  FFMA.FTZ R33, R13.reuse, R32, -R40 ;  /* 0x000000200d217223 */ /* 0x040fe20000010828 */
[----:B------:R-:W-:Y:S01]  /*9e40*/  FFMA.FTZ R42, R13, R41, R42 ;  /* 0x000000290d2a7223 */ /* 0x000fe2000001002a */
[----:B------:R-:W-:Y:S01]  /*9e50*/  LOP3.LUT R34, R34, 0xffff0000, RZ, 0xc0, !PT ;  /* 0xffff000022227812 */ /* 0x000fe200078ec0ff */
[----:B------:R-:W-:Y:S01]  /*9e60*/  FMUL.FTZ R43, R43, R142 ;  /* 0x0000008e2b2b7220 */ /* 0x000fe20000410000 */
[C---:B------:R-:W-:Y:S01]  /*9e70*/  IMAD.U32 R32, R139.reuse, 0x10000, RZ ;  /* 0x000100008b207824 */ /* 0x040fe200078e00ff */
[C---:B------:R-:W-:Y:S01]  /*9e80*/  LOP3.LUT R13, R144.reuse, 0xffff0000, RZ, 0xc0, !PT ;  /* 0xffff0000900d7812 */ /* 0x040fe200078ec0ff */
[----:B------:R-:W-:Y:S01]  /*9e90*/  IMAD.U32 R40, R144, 0x10000, RZ ;  /* 0x0001000090287824 */ /* 0x000fe200078e00ff */
[----:B------:R-:W-:Y:S01]  /*9ea0*/  LOP3.LUT R139, R139, 0xffff0000, RZ, 0xc0, !PT ;  /* 0xffff00008b8b7812 */ /* 0x000fe200078ec0ff */
[----:B------:R-:W-:-:S02]  /*9eb0*/  IMAD.U32 R15, R14, 0x10000, RZ ;  /* 0x000100000e0f7824 */ /* 0x000fc400078e00ff */
[C---:B------:R-:W-:Y:S01]  /*9ec0*/  FFMA.FTZ R142, R12.reuse, R142, -R45 ;  /* 0x0000008e0c8e7223 */ /* 0x040fe2000001082d */
[----:B------:R-:W-:Y:S01]  /*9ed0*/  FFMA.FTZ R43, R12, R146, R43 ;  /* 0x000000920c2b7223 */ /* 0x000fe2000001002b */
[----:B------:R-:W-:Y:S01]  /*9ee0*/  LOP3.LUT R14, R14, 0xffff0000, RZ, 0xc0, !PT ;  /* 0xffff00000e0e7812 */ /* 0x000fe200078ec0ff */
        /* <DEDUP_REMOVED lines=13> */
[----:B------:R-:W-:Y:S01]  /*9fc0*/  F2FP.BF16.F32.PACK_AB R34, R34, R35 ;  /* 0x000000232222723e */ /* 0x000fe200000010ff */
[----:B------:R-:W-:Y:S01]  /*9fd0*/  IMAD.MOV.U32 R12, RZ, RZ, R142 ;  /* 0x000000ffff0c7224 */ /* 0x000fe200078e008e */
[----:B------:R-:W-:Y:S01]  /*9fe0*/  F2FP.BF16.F32.PACK_AB R13, R51, R50 ;  /* 0x00000032330d723e */ /* 0x000fe200000010ff */
[----:B------:R-:W-:Y:S01]  /*9ff0*/  IMAD.MOV.U32 R35, RZ, RZ, R46 ;  /* 0x000000ffff237224 */ /* 0x000fe200078e002e */
[----:B------:R-:W-:-:S02]  /*a000*/  F2FP.BF16.F32.PACK_AB R15, R52, R49 ;  /* 0x00000031340f723e */ /* 0x000fc400000010ff */
[----:B------:R-:W-:-:S07]  /*a010*/  F2FP.BF16.F32.PACK_AB R32, R43, R42 ;  /* 0x0000002a2b20723e */ /* 0x000fce00000010ff */
.L_x_540:
[----:B------:R-:W-:Y:S05]  /*a020*/  BSYNC B1 ;  /* 0x0000000000017941 */ /* 0x000fea0003800000 */
.L_x_539:
[----:B------:R-:W-:Y:S01]  /*a030*/  ISETP.GE.AND P3, PT, R11, R135, PT ;  /* 0x000000870b00720c */ /* 0x000fe20003f66270 */
[----:B------:R-:W-:Y:S02]  /*a040*/  ULDC.64 UR4, c[0x0][0x208] ;  /* 0x0000820000047ab9 */ /* 0x000fe40000000a00 */
[----:B0-----:R0:W-:Y:S10]  /*a050*/  ST.E.128 desc[UR4][R38.64], R12 ;  /* 0x0000000c26007985 */ /* 0x0011f4000c101d04 */
[----:B------:R-:W-:Y:S05]  /*a060*/  @P3 BRA `(.L_x_492) ;  /* 0x0000000400f83947 */ /* 0x000fea0003800000 */
[----:B------:R-:W-:Y:S01]  /*a070*/  IMAD.WIDE R36, R11, 0x2, R36 ;  /* 0x000000020b247825 */ /* 0x000fe200078e0224 */
[----:B------:R-:W-:-:S04]  /*a080*/  ULDC.64 UR4, c[0x0][0x208] ;  /* 0x0000820000047ab9 */ /* 0x000fc80000000a00 */
[----:B--2---:R2:W-:Y:S01]  /*a090*/  ST.E.128 desc[UR4][R36.64], R32 ;  /* 0x0000002024007985 */ /* 0x0045e2000c101d04 */
[----:B------:R-:W-:Y:S05]  /*a0a0*/  BRA `(.L_x_492) ;  /* 0x0000000400e87947 */ /* 0x000fea0003800000 */
.L_x_446:
[----:B------:R-:W-:-:S04]  /*a0b0*/  ULOP3.LUT UR4, UR60, 0x1, URZ, 0xfc, !UPT ;  /* 0x000000013c047892 */ /* 0x000fc8000f8efc3f */
[----:B------:R-:W-:-:S06]  /*a0c0*/  UISETP.NE.AND UP0, UPT, UR4, 0x3, UPT ;  /* 0x000000030400788c */ /* 0x000fcc000bf05270 */
[----:B------:R-:W-:-:S13]  /*a0d0*/  PLOP3.LUT P0, PT, PT, PT, UP0, 0x80, 0x0 ;  /* 0x000000000000781c */ /* 0x000fda0003f0f008 */
[----:B------:R-:W-:Y:S05]  /*a0e0*/  @!P0 BRA `(.L_x_541) ;  /* 0x0000000000048947 */ /* 0x000fea0003800000 */
[----:B------:R-:W-:Y:S01]  /*a0f0*/  BPT.TRAP 0x1 ;  /* 0x000000040000795c */ /* 0x000fe20000300000 */
.L_x_541:
[----:B------:R-:W-:Y:S01]  /*a100*/  IMAD R89, R212, 0x8, R22 ;  /* 0x00000008d4597824 */ /* 0x000fe200078e0216 */
[----:B------:R-:W-:Y:S01]  /*a110*/  SHF.L.U32 R90, R224, 0x1f, RZ ;  /* 0x0000001fe05a7819 */ /* 0x000fe200000006ff */
[----:B------:R-:W-:Y:S01]  /*a120*/  BSSY B1, `(.L_x_542) ;  /* 0x0000004000017945 */ /* 0x000fe20003800000 */
[----:B------:R-:W-:Y:S02]  /*a130*/  SHF.R.S32.HI R86, RZ, 0x1f, R84 ;  /* 0x0000001fff567819 */ /* 0x000fe40000011454 */
[----:B------:R-:W0:Y:S02]  /*a140*/  SYNCS.PHASECHK.TRANS64.TRYWAIT P3, [R89+URZ+0x38890], R90 ;  /* 0x0388905a590075a7 */ /* 0x000e24000806017f */
[----:B0-----:R-:W-:Y:S05]  /*a150*/  @!P3 BRA `(.L_x_543) ;  /* 0x000001dc0074b947 */ /* 0x001fea0003800000 */
.L_x_831:
[----:B------:R-:W-:Y:S05]  /*a160*/  BSYNC B1 ;  /* 0x0000000000017941 */ /* 0x000fea0003800000 */
.L_x_542:
[----:B------:R-:W-:Y:S01]  /*a170*/  ULDC.64 UR4, c[0x0][0x300] ;  /* 0x0000c00000047ab9 */ /* 0x000fe20000000a00 */
[----:B-----5:R-:W-:Y:S01]  /*a180*/  SHF.R.S32.HI R87, RZ, 0x1f, R31 ;  /* 0x0000001fff577819 */ /* 0x020fe2000001141f */
[----:B------:R-:W-:Y:S02]  /*a190*/  IMAD R11, R86, UR4, RZ ;  /* 0x00000004560b7c24 */ /* 0x000fe4000f8e02ff */
[----:B------:R-:W-:-:S04]  /*a1a0*/  IMAD.WIDE.U32 R12, R84, UR4, RZ ;  /* 0x00000004540c7c25 */ /* 0x000fc8000f8e00ff */
[----:B------:R-:W-:Y:S01]  /*a1b0*/  IMAD R11, R84, UR5, R11 ;  /* 0x00000005540b7c24 */ /* 0x000fe2000f8e020b */
[----:B------:R-:W-:Y:S01]  /*a1c0*/  ULDC.64 UR4, c[0x0][0x310] ;  /* 0x0000c40000047ab9 */ /* 0x000fe20000000a00 */
[----:B------:R-:W-:Y:S02]  /*a1d0*/  IMAD R88, R2, -0x50, R24 ;  /* 0xffffffb002587824 */ /* 0x000fe400078e0218 */
[----:B------:R-:W-:Y:S02]  /*a1e0*/  IMAD R14, R87, UR4, RZ ;  /* 0x00000004570e7c24 */ /* 0x000fe4000f8e02ff */
[----:B------:R-:W-:Y:S01]  /*a1f0*/  IMAD.IADD R13, R13, 0x1, R11 ;  /* 0x000000010d0d7824 */ /* 0x000fe200078e020b */
[----:B------:R-:W-:Y:S01]  /*a200*/  VIMNMX R88, R88, 0x50, PT ;  /* 0x0000005058587848 */ /* 0x000fe20003fe0100 */
[C---:B------:R-:W-:Y:S02]  /*a210*/  IMAD R11, R31.reuse, UR5, R14 ;  /* 0x000000051f0b7c24 */ /* 0x040fe4000f8e020e */
[----:B------:R-:W-:Y:S01]  /*a220*/  IMAD.WIDE.U32 R12, R31, UR4, R12 ;  /* 0x000000041f0c7c25 */ /* 0x000fe2000f8e000c */
[----:B------:R-:W-:-:S03]  /*a230*/  ULDC.64 UR4, c[0x0][0x308] ;  /* 0x0000c20000047ab9 */ /* 0x000fc60000000a00 */
[----:B------:R-:W-:Y:S02]  /*a240*/  IMAD R15, R0, UR4, RZ ;  /* 0x00000004000f7c24 */ /* 0x000fe4000f8e02ff */
[----:B------:R-:W-:Y:S02]  /*a250*/  IMAD.IADD R13, R13, 0x1, R11 ;  /* 0x000000010d0d7824 */ /* 0x000fe400078e020b */
[C---:B------:R-:W-:Y:S02]  /*a260*/  IMAD R15, R30.reuse, UR5, R15 ;  /* 0x000000051e0f7c24 */ /* 0x040fe4000f8e020f */
[----:B------:R-:W-:Y:S01]  /*a270*/  IMAD.WIDE.U32 R12, R30, UR4, R12 ;  /* 0x000000041e0c7c25 */ /* 0x000fe2000f8e000c */
[----:B------:R-:W-:-:S03]  /*a280*/  ULDC.64 UR4, c[0x0][0x2e8] ;  /* 0x0000ba0000047ab9 */ /* 0x000fc60000000a00 */
[----:B------:R-:W-:Y:S01]  /*a290*/  IMAD.IADD R15, R13, 0x1, R15 ;  /* 0x000000010d0f7824 */ /* 0x000fe200078e020f */
[----:B------:R-:W-:Y:S01]  /*a2a0*/  LEA R40, P3, R12, UR4, 0x1 ;  /* 0x000000040c287c11 */ /* 0x000fe2000f8608ff */
[----:B------:R-:W-:Y:S01]  /*a2b0*/  IMAD.IADD R42, R88, 0x1, -R219 ;  /* 0x00000001582a7824 */ /* 0x000fe200078e0adb */
[----:B------:R-:W-:Y:S02]  /*a2c0*/  UMOV UR4, 0xffffffff ;  /* 0xffffffff00047882 */ /* 0x000fe40000000000 */
[----:B------:R-:W-:Y:S02]  /*a2d0*/  LEA.HI.X R41, R12, UR5, R15, 0x1, P3 ;  /* 0x000000050c297c11 */ /* 0x000fe400098f0c0f */
[----:B------:R-:W-:Y:S01]  /*a2e0*/  ISETP.GE.AND P3, PT, R42, 0x1, PT ;  /* 0x000000012a00780c */ /* 0x000fe20003f66270 */
[----:B------:R-:W-:-:S12]  /*a2f0*/  BRA.DIV UR4, `(.L_x_544) ;  /* 0x000001de04207947 */ /* 0x000fd8000b800000 */
[----:B------:R1:W2:Y:S04]  /*a300*/  SHFL.IDX PT, R33, R41, RZ, 0x181f ;  /* 0x00181fff29217589 */ /* 0x0002a800000e0000 */
[----:B------:R1:W3:Y:S02]  /*a310*/  SHFL.IDX PT, R32, R40, RZ, 0x181f ;  /* 0x00181fff28207589 */ /* 0x0002e400000e0000 */
.L_x_835:
[----:B------:R-:W-:Y:S04]  /*a320*/  BSSY B1, `(.L_x_545) ;  /* 0x0000018000017945 */ /* 0x000fe80003800000 */
[----:B------:R-:W-:Y:S05]  /*a330*/  @!P3 BRA `(.L_x_546) ;  /* 0x000000000058b947 */ /* 0x000fea0003800000 */
[----:B------:R-:W-:Y:S01]  /*a340*/  ULDC UR4, c[0x0][0x2f4] ;  /* 0x0000bd0000047ab9 */ /* 0x000fe20000000800 */
[----:B------:R-:W-:Y:S01]  /*a350*/  ULDC.64 UR6, c[0x0][0x208] ;  /* 0x0000820000067ab9 */ /* 0x000fe20000000a00 */
[----:B------:R-:W-:Y:S02]  /*a360*/  ISETP.GE.AND P4, PT, R16, UR4, PT ;  /* 0x0000000410007c0c */ /* 0x000fe4000bf86270 */
[----:B------:R-:W-:-:S11]  /*a370*/  ISETP.GE.AND P3, PT, R213, UR4, PT ;  /* 0x00000004d5007c0c */ /* 0x000fd6000bf66270 */
[----:B------:R-:W4:Y:S01]  /*a380*/  @!P4 LDS.128 R12, [R85+0x24400] ;  /* 0x02440000550cc984 */ /* 0x000f220000000c00 */
[----:B---3--:R-:W-:-:S04]  /*a390*/  @!P4 LEA R34, P5, R16, R32, 0x1 ;  /* 0x000000201022c211 */ /* 0x008fc800078a08ff */
[----:B--2---:R-:W-:Y:S02]  /*a3a0*/  @!P4 LEA.HI.X R35, R16, R33, R17, 0x1, P5 ;  /* 0x000000211023c211 */ /* 0x004fe400028f0c11 */
[----:B------:R-:W-:-:S04]  /*a3b0*/  @!P3 LEA R36, P5, R23, R32, 0x1 ;  /* 0x000000201724b211 */ /* 0x000fc800078a08ff */
[----:B------:R-:W-:Y:S01]  /*a3c0*/  @!P3 LEA.HI.X R37, R23, R33, R216, 0x1, P5 ;  /* 0x000000211725b211 */ /* 0x000fe200028f0cd8 */
[----:B----4-:R-:W-:Y:S01]  /*a3d0*/  @!P4 ST.E.128 desc[UR6][R34.64], R12 ;  /* 0x0000000c2200c985 */ /* 0x010fe2000c101d06 */
[----:B------:R-:W-:-:S03]  /*a3e0*/  ISETP.GE.AND P4, PT, R18, UR4, PT ;  /* 0x0000000412007c0c */ /* 0x000fc6000bf86270 */
[----:B------:R-:W2:Y:S10]  /*a3f0*/  @!P3 LDS.128 R12, [R85+0x26c00] ;  /* 0x026c0000550cb984 */ /* 0x000eb40000000c00 */
[----:B------:R-:W-:-:S04]  /*a400*/  @!P4 LEA R38, P5, R18, R32, 0x1 ;  /* 0x000000201226c211 */ /* 0x000fc800078a08ff */
[----:B------:R-:W-:Y:S01]  /*a410*/  @!P4 LEA.HI.X R39, R18, R33, R218, 0x1, P5 ;  /* 0x000000211227c211 */ /* 0x000fe200028f0cda */
[----:B--2---:R-:W-:Y:S01]  /*a420*/  @!P3 ST.E.128 desc[UR6][R36.64], R12 ;  /* 0x0000000c2400b985 */ /* 0x004fe2000c101d06 */
[----:B------:R-:W-:-:S03]  /*a430*/  ISETP.GE.AND P3, PT, R19, UR4, PT ;  /* 0x0000000413007c0c */ /* 0x000fc6000bf66270 */
[----:B------:R-:W2:Y:S04]  /*a440*/  @!P4 LDS.128 R12, [R85+0x29400] ;  /* 0x02940000550cc984 */ /* 0x000ea80000000c00 */
[----:B--2---:R-:W-:Y:S06]  /*a450*/  @!P4 ST.E.128 desc[UR6][R38.64], R12 ;  /* 0x0000000c2600c985 */ /* 0x004fec000c101d06 */
[C---:B------:R-:W-:Y:S01]  /*a460*/  @!P3 LEA R32, P4, R19.reuse, R32, 0x1 ;  /* 0x000000201320b211 */ /* 0x040fe200078808ff */
[----:B------:R-:W2:Y:S03]  /*a470*/  @!P3 LDS.128 R12, [R85+0x2bc00] ;  /* 0x02bc0000550cb984 */ /* 0x000ea60000000c00 */
[----:B------:R-:W-:-:S05]  /*a480*/  @!P3 LEA.HI.X R33, R19, R33, R217, 0x1, P4 ;  /* 0x000000211321b211 */ /* 0x000fca00020f0cd9 */
[----:B--2---:R4:W-:Y:S04]  /*a490*/  @!P3 ST.E.128 desc[UR6][R32.64], R12 ;  /* 0x0000000c2000b985 */ /* 0x0049e8000c101d06 */
.L_x_546:
[----:B------:R-:W-:Y:S05]  /*a4a0*/  BSYNC B1 ;  /* 0x0000000000017941 */ /* 0x000fea0003800000 */
.L_x_545:
[----:B------:R-:W-:-:S03]  /*a4b0*/  UMOV UR4, 0xffffffff ;  /* 0xffffffff00047882 */ /* 0x000fc60000000000 */
[----:B------:R-:W-:Y:S05]  /*a4c0*/  BRA.DIV UR4, `(.L_x_547) ;  /* 0x000001da04f87947 */ /* 0x000fea000b800000 */
[----:B--2-4-:R2:W4:Y:S04]  /*a4d0*/  SHFL.IDX PT, R33, R41, 0x1, 0x181f ;  /* 0x00381f0029217f89 */ /* 0x01452800000e0000 */
[----:B---3--:R2:W3:Y:S02]  /*a4e0*/  SHFL.IDX PT, R32, R40, 0x1, 0x181f ;  /* 0x00381f0028207f89 */ /* 0x0084e400000e0000 */
.L_x_839:
[----:B------:R-:W-:Y:S01]  /*a4f0*/  ISETP.GE.AND P3, PT, R42, 0x21, PT ;  /* 0x000000212a00780c */ /* 0x000fe20003f66270 */
[----:B------:R-:W-:-:S12]  /*a500*/  BSSY B1, `(.L_x_548) ;  /* 0x0000018000017945 */ /* 0x000fd80003800000 */
[----:B------:R-:W-:Y:S05]  /*a510*/  @!P3 BRA `(.L_x_549) ;  /* 0x000000000058b947 */ /* 0x000fea0003800000 */
[----:B------:R-:W-:Y:S01]  /*a520*/  ULDC UR4, c[0x0][0x2f4] ;  /* 0x0000bd0000047ab9 */ /* 0x000fe20000000800 */
[----:B------:R-:W-:Y:S01]  /*a530*/  ULDC.64 UR6, c[0x0][0x208] ;  /* 0x0000820000067ab9 */ /* 0x000fe20000000a00 */
[----:B------:R-:W-:Y:S02]  /*a540*/  ISETP.GE.AND P5, PT, R16, UR4, PT ;  /* 0x0000000410007c0c */ /* 0x000fe4000bfa6270 */
[----:B------:R-:W-:-:S11]  /*a550*/  ISETP.GE.AND P4, PT, R213, UR4, PT ;  /* 0x00000004d5007c0c */ /* 0x000fd6000bf86270 */
[----:B------:R-:W5:Y:S01]  /*a560*/  @!P5 LDS.128 R12, [R85+0x25400] ;  /* 0x02540000550cd984 */ /* 0x000f620000000c00 */
[----:B---3--:R-:W-:-:S04]  /*a570*/  @!P5 LEA R34, P3, R16, R32, 0x1 ;  /* 0x000000201022d211 */ /* 0x008fc800078608ff */
[----:B----4-:R-:W-:Y:S02]  /*a580*/  @!P5 LEA.HI.X R35, R16, R33, R17, 0x1, P3 ;  /* 0x000000211023d211 */ /* 0x010fe400018f0c11 */
[----:B------:R-:W-:-:S03]  /*a590*/  ISETP.GE.AND P3, PT, R18, UR4, PT ;  /* 0x0000000412007c0c */ /* 0x000fc6000bf66270 */
[----:B-----5:R-:W-:Y:S01]  /*a5a0*/  @!P5 ST.E.128 desc[UR6][R34.64], R12 ;  /* 0x0000000c2200d985 */ /* 0x020fe2000c101d06 */
[----:B------:R-:W-:-:S03]  /*a5b0*/  @!P4 LEA R36, P5, R23, R32, 0x1 ;  /* 0x000000201724c211 */ /* 0x000fc600078a08ff */
[----:B------:R-:W3:Y:S01]  /*a5c0*/  @!P4 LDS.128 R12, [R85+0x27c00] ;  /* 0x027c0000550cc984 */ /* 0x000ee20000000c00 */
[----:B------:R-:W-:-:S05]  /*a5d0*/  @!P4 LEA.HI.X R37, R23, R33, R216, 0x1, P5 ;  /* 0x000000211725c211 */ /* 0x000fca00028f0cd8 */
[----:B------:R-:W-:-:S04]  /*a5e0*/  @!P3 LEA R38, P5, R18, R32, 0x1 ;  /* 0x000000201226b211 */ /* 0x000fc800078a08ff */
[----:B------:R-:W-:Y:S01]  /*a5f0*/  @!P3 LEA.HI.X R39, R18, R33, R218, 0x1, P5 ;  /* 0x000000211227b211 */ /* 0x000fe200028f0cda */
[----:B---3--:R-:W-:Y:S01]  /*a600*/  @!P4 ST.E.128 desc[UR6][R36.64], R12 ;  /* 0x0000000c2400c985 */ /* 0x008fe2000c101d06 */
[----:B------:R-:W-:-:S03]  /*a610*/  ISETP.GE.AND P4, PT, R19, UR4, PT ;  /* 0x0000000413007c0c */ /* 0x000fc6000bf86270 */
[----:B------:R-:W3:Y:S04]  /*a620*/  @!P3 LDS.128 R12, [R85+0x2a400] ;  /* 0x02a40000550cb984 */ /* 0x000ee80000000c00 */
[----:B---3--:R-:W-:Y:S06]  /*a630*/  @!P3 ST.E.128 desc[UR6][R38.64], R12 ;  /* 0x0000000c2600b985 */ /* 0x008fec000c101d06 */
[C---:B------:R-:W-:Y:S01]  /*a640*/  @!P4 LEA R32, P3, R19.reuse, R32, 0x1 ;  /* 0x000000201320c211 */ /* 0x040fe200078608ff */
[----:B------:R-:W3:Y:S03]  /*a650*/  @!P4 LDS.128 R12, [R85+0x2cc00] ;  /* 0x02cc0000550cc984 */ /* 0x000ee60000000c00 */
[----:B------:R-:W-:-:S05]  /*a660*/  @!P4 LEA.HI.X R33, R19, R33, R217, 0x1, P3 ;  /* 0x000000211321c211 */ /* 0x000fca00018f0cd9 */
[----:B---3--:R3:W-:Y:S04]  /*a670*/  @!P4 ST.E.128 desc[UR6][R32.64], R12 ;  /* 0x0000000c2000c985 */ /* 0x0087e8000c101d06 */
.L_x_549:
[----:B------:R-:W-:Y:S05]  /*a680*/  BSYNC B1 ;  /* 0x0000000000017941 */ /* 0x000fea0003800000 */
.L_x_548:
[----:B------:R-:W-:-:S03]  /*a690*/  UMOV UR4, 0xffffffff ;  /* 0xffffffff00047882 */ /* 0x000fc60000000000 */
[----:B------:R-:W-:Y:S05]  /*a6a0*/  BRA.DIV UR4, `(.L_x_550) ;  /* 0x000001da04cc7947 */ /* 0x000fea000b800000 */
[----:B---34-:R3:W4:Y:S04]  /*a6b0*/  SHFL.IDX PT, R33, R41, 0x2, 0x181f ;  /* 0x00581f0029217f89 */ /* 0x01872800000e0000 */
[----:B------:R3:W0:Y:S02]  /*a6c0*/  SHFL.IDX PT, R32, R40, 0x2, 0x181f ;  /* 0x00581f0028207f89 */ /* 0x00062400000e0000 */
.L_x_843:
[----:B------:R-:W-:-:S13]  /*a6d0*/  ISETP.GE.AND P3, PT, R42, 0x41, PT ;  /* 0x000000412a00780c */ /* 0x000fda0003f66270 */
[----:B------:R-:W-:Y:S05]  /*a6e0*/  @!P3 BRA `(.L_x_492) ;  /* 0x000000000058b947 */ /* 0x000fea0003800000 */
[----:B------:R-:W-:Y:S01]  /*a6f0*/  ULDC UR4, c[0x0][0x2f4] ;  /* 0x0000bd0000047ab9 */ /* 0x000fe20000000800 */
[----:B------:R-:W-:Y:S01]  /*a700*/  ULDC.64 UR6, c[0x0][0x208] ;  /* 0x0000820000067ab9 */ /* 0x000fe20000000a00 */
[----:B------:R-:W-:Y:S02]  /*a710*/  ISETP.GE.AND P5, PT, R16, UR4, PT ;  /* 0x0000000410007c0c */ /* 0x000fe4000bfa6270 */
[----:B------:R-:W-:-:S11]  /*a720*/  ISETP.GE.AND P4, PT, R213, UR4, PT ;  /* 0x00000004d5007c0c */ /* 0x000fd6000bf86270 */
[----:B------:R-:W5:Y:S01]  /*a730*/  @!P5 LDS.128 R12, [R85+0x26400] ;  /* 0x02640000550cd984 */ /* 0x000f620000000c00 */
[----:B0-----:R-:W-:-:S04]  /*a740*/  @!P5 LEA R34, P3, R16, R32, 0x1 ;  /* 0x000000201022d211 */ /* 0x001fc800078608ff */
[----:B----4-:R-:W-:Y:S02]  /*a750*/  @!P5 LEA.HI.X R35, R16, R33, R17, 0x1, P3 ;  /* 0x000000211023d211 */ /* 0x010fe400018f0c11 */
[----:B------:R-:W-:-:S03]  /*a760*/  ISETP.GE.AND P3, PT, R18, UR4, PT ;  /* 0x0000000412007c0c */ /* 0x000fc6000bf66270 */
[----:B-----5:R-:W-:Y:S01]  /*a770*/  @!P5 ST.E.128 desc[UR6][R34.64], R12 ;  /* 0x0000000c2200d985 */ /* 0x020fe2000c101d06 */
[----:B------:R-:W-:-:S03]  /*a780*/  @!P4 LEA R36, P5, R23, R32, 0x1 ;  /* 0x000000201724c211 */ /* 0x000fc600078a08ff */
[----:B------:R-:W0:Y:S01]  /*a790*/  @!P4 LDS.128 R12, [R85+0x28c00] ;  /* 0x028c0000550cc984 */ /* 0x000e220000000c00 */
[----:B------:R-:W-:-:S05]  /*a7a0*/  @!P4 LEA.HI.X R37, R23, R33, R216, 0x1, P5 ;  /* 0x000000211725c211 */ /* 0x000fca00028f0cd8 */
[----:B------:R-:W-:-:S04]  /*a7b0*/  @!P3 LEA R38, P5, R18, R32, 0x1 ;  /* 0x000000201226b211 */ /* 0x000fc800078a08ff */
[----:B------:R-:W-:Y:S01]  /*a7c0*/  @!P3 LEA.HI.X R39, R18, R33, R218, 0x1, P5 ;  /* 0x000000211227b211 */ /* 0x000fe200028f0cda */
[----:B0-----:R-:W-:Y:S01]  /*a7d0*/  @!P4 ST.E.128 desc[UR6][R36.64], R12 ;  /* 0x0000000c2400c985 */ /* 0x001fe2000c101d06 */
[----:B------:R-:W-:-:S03]  /*a7e0*/  ISETP.GE.AND P4, PT, R19, UR4, PT ;  /* 0x0000000413007c0c */ /* 0x000fc6000bf86270 */
[----:B------:R-:W0:Y:S04]  /*a7f0*/  @!P3 LDS.128 R12, [R85+0x2b400] ;  /* 0x02b40000550cb984 */ /* 0x000e280000000c00 */
[----:B0-----:R-:W-:Y:S06]  /*a800*/  @!P3 ST.E.128 desc[UR6][R38.64], R12 ;  /* 0x0000000c2600b985 */ /* 0x001fec000c101d06 */
[C---:B------:R-:W-:Y:S01]  /*a810*/  @!P4 LEA R32, P3, R19.reuse, R32, 0x1 ;  /* 0x000000201320c211 */ /* 0x040fe200078608ff */
[----:B------:R-:W0:Y:S03]  /*a820*/  @!P4 LDS.128 R12, [R85+0x2dc00] ;  /* 0x02dc0000550cc984 */ /* 0x000e260000000c00 */
[----:B------:R-:W-:-:S05]  /*a830*/  @!P4 LEA.HI.X R33, R19, R33, R217, 0x1, P3 ;  /* 0x000000211321c211 */ /* 0x000fca00018f0cd9 */
[----:B0-----:R0:W-:Y:S04]  /*a840*/  @!P4 ST.E.128 desc[UR6][R32.64], R12 ;  /* 0x0000000c2000c985 */ /* 0x0011e8000c101d06 */
.L_x_492:
[----:B------:R-:W-:Y:S05]  /*a850*/  BSYNC B0 ;  /* 0x0000000000007941 */ /* 0x000fea0003800000 */
.L_x_445:
[----:B0-----:R-:W0:Y:S01]  /*a860*/  S2R R11, SR_TID.X ;  /* 0x00000000000b7919 */ /* 0x001e220000002100 */
[----:B------:R-:W-:Y:S01]  /*a870*/  @!PT LDS RZ, [RZ] ;  /* 0x00000000fffff984 */ /* 0x000fe20000000800 */
[----:B------:R-:W-:Y:S01]  /*a880*/  @!PT LDS RZ, [RZ] ;  /* 0x00000000fffff984 */ /* 0x000fe20000000800 */
[----:B------:R-:W-:Y:S01]  /*a890*/  @!PT LDS RZ, [RZ] ;  /* 0x00000000fffff984 */ /* 0x000fe20000000800 */
[----:B------:R-:W-:Y:S01]  /*a8a0*/  @!PT LDS RZ, [RZ] ;  /* 0x00000000fffff984 */ /* 0x000fe20000000800 */
[----:B------:R5:W-:Y:S06]  /*a8b0*/  MEMBAR.ALL.CTA ;  /* 0x0000000000007992 */ /* 0x000bec0000008000 */
[----:B-----5:R-:W5:Y:S01]  /*a8c0*/  FENCE.VIEW.ASYNC.S ;  /* 0x00000000000073c6 */ /* 0x020f620000000000 */
[----:B------:R-:W-:Y:S05]  /*a8d0*/  WARPSYNC.ALL ;  /* 0x0000000000007948 */ /* 0x000fea0003800000 */
[----:B------:R-:W-:Y:S01]  /*a8e0*/  BSSY B0, `(.L_x_551) ;  /* 0x0000009000007945 */ /* 0x000fe20003800000 */
[----:B0-----:R-:W-:Y:S01]  /*a8f0*/  LOP3.LUT R11, R11, 0x7f, RZ, 0xc0, !PT ;  /* 0x0000007f0b0b7812 */ /* 0x001fe200078ec0ff */
[----:B-----5:R0:W-:Y:S03]  /*a900*/  BAR.SYNC.DEFER_BLOCKING R138, 0x80 ;  /* 0x0002008a0000751d */ /* 0x0201e60000010000 */
[----:B------:R-:W-:-:S13]  /*a910*/  ISETP.NE.AND P3, PT, R11, RZ, PT ;  /* 0x000000ff0b00720c */ /* 0x000fda0003f65270 */
[----:B------:R-:W-:-:S05]  /*a920*/  @!P3 VIADD R11, R89, 0x388a0 ;  /* 0x000388a0590bb836 */ /* 0x000fca0000000000 */
[----:B------:R-:W-:-:S04]  /*a930*/  @!P3 PRMT R11, RZ, 0x654, R11 ;  /* 0x00000654ff0bb816 */ /* 0x000fc8000000000b */
[----:B------:R0:W-:Y:S01]  /*a940*/  @!P3 SYNCS.ARRIVE.TRANS64.RED.A1T0 RZ, [R11+URZ], RZ ;  /* 0x000000ff0bffb9a7 */ /* 0x0001e2000810043f */
[----:B------:R-:W-:Y:S05]  /*a950*/  @!P0 BRA `(.L_x_552) ;  /* 0x0000000000048947 */ /* 0x000fea0003800000 */
[----:B------:R-:W-:Y:S01]  /*a960*/  BPT.TRAP 0x1 ;  /* 0x000000040000795c */ /* 0x000fe20000300000 */
.L_x_552:
[----:B------:R-:W-:Y:S05]  /*a970*/  BSYNC B0 ;  /* 0x0000000000007941 */ /* 0x000fea0003800000 */
.L_x_551:
[----:B------:R-:W5:Y:S01]  /*a980*/  SYNCS.PHASECHK.TRANS64.TRYWAIT P0, [R89+URZ+0x388b0], R90 ;  /* 0x0388b05a590075a7 */ /* 0x000f62000800017f */
[----:B------:R-:W-:Y:S01]  /*a990*/  ULDC UR61, c[0x0][0x2f4] ;  /* 0x0000bd00003d7ab9 */ /* 0x000fe20000000800 */
[----:B------:R-:W-:Y:S04]  /*a9a0*/  BSSY B0, `(.L_x_553) ;  /* 0x0000002000007945 */ /* 0x000fe80003800000 */
[----:B-----5:R-:W-:Y:S05]  /*a9b0*/  @!P0 BRA `(.L_x_554) ;  /* 0x000001d800548947 */ /* 0x020fea0003800000 */
.L_x_844:
[----:B------:R-:W-:Y:S05]  /*a9c0*/  BSYNC B0 ;  /* 0x0000000000007941 */ /* 0x000fea0003800000 */
.L_x_553:
[----:B------:R-:W-:Y:S01]  /*a9d0*/  ULDC.64 UR4, c[0x0][0x328] ;  /* 0x0000ca0000047ab9 */ /* 0x000fe20000000a00 */
[----:B------:R-:W-:Y:S01]  /*a9e0*/  IMAD.IADD R88, R88, 0x1, -R219 ;  /* 0x0000000158587824 */ /* 0x000fe200078e0adb */
[----:B------:R-:W-:Y:S01]  /*a9f0*/  BSSY B0, `(.L_x_555) ;  /* 0x000002c000007945 */ /* 0x000fe20003800000 */
[----:B0-----:R-:W-:Y:S02]  /*aa00*/  IMAD R11, R86, UR4, RZ ;  /* 0x00000004560b7c24 */ /* 0x001fe4000f8e02ff */
[----:B--2-4-:R-:W-:Y:S01]  /*aa10*/  IMAD.WIDE.U32 R12, R84, UR4, RZ ;  /* 0x00000004540c7c25 */ /* 0x014fe2000f8e00ff */
[C---:B------:R-:W-:Y:S02]  /*aa20*/  ISETP.GE.AND P4, PT, R88.reuse, 0x1, PT ;  /* 0x000000015800780c */ /* 0x040fe40003f86270 */
[----:B------:R-:W-:Y:S01]  /*aa30*/  ISETP.GE.AND P0, PT, R88, 0x21, PT ;  /* 0x000000215800780c */ /* 0x000fe20003f06270 */
[----:B------:R-:W-:Y:S01]  /*aa40*/  IMAD R11, R84, UR5, R11 ;  /* 0x00000005540b7c24 */ /* 0x000fe2000f8e020b */
[----:B------:R-:W-:-:S02]  /*aa50*/  ULDC.64 UR4, c[0x0][0x338] ;  /* 0x0000ce0000047ab9 */ /* 0x000fc40000000a00 */
[----:B------:R-:W-:Y:S02]  /*aa60*/  IMAD R14, R87, UR4, RZ ;  /* 0x00000004570e7c24 */ /* 0x000fe4000f8e02ff */
[----:B------:R-:W-:Y:S02]  /*aa70*/  IMAD.IADD R13, R13, 0x1, R11 ;  /* 0x000000010d0d7824 */ /* 0x000fe400078e020b */
[C---:B------:R-:W-:Y:S02]  /*aa80*/  IMAD R11, R31.reuse, UR5, R14 ;  /* 0x000000051f0b7c24 */ /* 0x040fe4000f8e020e */
[----:B------:R-:W-:Y:S01]  /*aa90*/  IMAD.WIDE.U32 R12, R31, UR4, R12 ;  /* 0x000000041f0c7c25 */ /* 0x000fe2000f8e000c */
[----:B------:R-:W-:-:S03]  /*aaa0*/  ULDC.64 UR4, c[0x0][0x330] ;  /* 0x0000cc0000047ab9 */ /* 0x000fc60000000a00 */
[----:B------:R-:W-:Y:S02]  /*aab0*/  IMAD R15, R0, UR4, RZ ;  /* 0x00000004000f7c24 */ /* 0x000fe4000f8e02ff */
[----:B------:R-:W-:Y:S02]  /*aac0*/  IMAD.IADD R13, R13, 0x1, R11 ;  /* 0x000000010d0d7824 */ /* 0x000fe400078e020b */
[C---:B------:R-:W-:Y:S02]  /*aad0*/  IMAD R11, R30.reuse, UR5, R15 ;  /* 0x000000051e0b7c24 */ /* 0x040fe4000f8e020f */
[----:B------:R-:W-:Y:S01]  /*aae0*/  IMAD.WIDE.U32 R12, R30, UR4, R12 ;  /* 0x000000041e0c7c25 */ /* 0x000fe2000f8e000c */
[----:B------:R-:W-:-:S04]  /*aaf0*/  ULDC.64 UR4, c[0x0][0x318] ;  /* 0x0000c60000047ab9 */ /* 0x000fc80000000a00 */
[----:B------:R-:W-:Y:S02]  /*ab00*/  IADD3 R11, R13, R11, RZ ;  /* 0x0000000b0d0b7210 */ /* 0x000fe40007ffe0ff */
[----:B------:R-:W-:-:S04]  /*ab10*/  LEA R31, P5, R12, UR4, 0x1 ;  /* 0x000000040c1f7c11 */ /* 0x000fc8000f8a08ff */
[----:B------:R-:W-:Y:S01]  /*ab20*/  LEA.HI.X R11, R12, UR5, R11, 0x1, P5 ;  /* 0x000000050c0b7c11 */ /* 0x000fe2000a8f0c0b */
[----:B------:R0:W2:Y:S04]  /*ab30*/  SHFL.IDX PT, R38, R31, RZ, 0x181f ;  /* 0x00181fff1f267589 */ /* 0x0000a800000e0000 */
[----:B------:R0:W4:Y:S01]  /*ab40*/  SHFL.IDX PT, R39, R11, RZ, 0x181f ;  /* 0x00181fff0b277589 */ /* 0x00012200000e0000 */
[----:B------:R-:W-:Y:S05]  /*ab50*/  @!P4 BRA `(.L_x_556) ;  /* 0x000000000054c947 */ /* 0x000fea0003800000 */
[----:B------:R-:W-:Y:S01]  /*ab60*/  ISETP.GE.AND P5, PT, R16, UR61, PT ;  /* 0x0000003d10007c0c */ /* 0x000fe2000bfa6270 */
[----:B------:R-:W-:-:S12]  /*ab70*/  ULDC.64 UR4, c[0x0][0x208] ;  /* 0x0000820000047ab9 */ /* 0x000fd80000000a00 */
[----:B------:R-:W5:Y:S01]  /*ab80*/  @!P5 LDS.128 R12, [R85+0x400] ;  /* 0x00040000550cd984 */ /* 0x000f620000000c00 */
[----:B--2---:R-:W-:-:S04]  /*ab90*/  @!P5 LEA R32, P4, R16, R38, 0x1 ;  /* 0x000000261020d211 */ /* 0x004fc800078808ff */
[----:B----4-:R-:W-:Y:S02]  /*aba0*/  @!P5 LEA.HI.X R33, R16, R39, R17, 0x1, P4 ;  /* 0x000000271021d211 */ /* 0x010fe400020f0c11 */
[----:B------:R-:W-:-:S03]  /*abb0*/  ISETP.GE.AND P4, PT, R213, UR61, PT ;  /* 0x0000003dd5007c0c */ /* 0x000fc6000bf86270 */
[----:B-----5:R-:W-:Y:S10]  /*abc0*/  @!P5 ST.E.128 desc[UR4][R32.64], R12 ;  /* 0x0000000c2000d985 */ /* 0x020ff4000c101d04 */
[C---:B------:R-:W-:Y:S01]  /*abd0*/  @!P4 LEA R34, P5, R23.reuse, R38, 0x1 ;  /* 0x000000261722c211 */ /* 0x040fe200078a08ff */
[----:B------:R-:W2:Y:S03]  /*abe0*/  @!P4 LDS.128 R12, [R85+0x2c00] ;  /* 0x002c0000550cc984 */ /* 0x000ea60000000c00 */
[----:B------:R-:W-:-:S02]  /*abf0*/  @!P4 LEA.HI.X R35, R23, R39, R216, 0x1, P5 ;  /* 0x000000271723c211 */ /* 0x000fc400028f0cd8 */
[----:B------:R-:W-:-:S03]  /*ac00*/  ISETP.GE.AND P5, PT, R18, UR61, PT ;  /* 0x0000003d12007c0c */ /* 0x000fc6000bfa6270 */
[----:B--2---:R-:W-:Y:S10]  /*ac10*/  @!P4 ST.E.128 desc[UR4][R34.64], R12 ;  /* 0x0000000c2200c985 */ /* 0x004ff4000c101d04 */
[C---:B------:R-:W-:Y:S01]  /*ac20*/  @!P5 LEA R36, P4, R18.reuse, R38, 0x1 ;  /* 0x000000261224d211 */ /* 0x040fe200078808ff */
[----:B------:R-:W2:Y:S03]  /*ac30*/  @!P5 LDS.128 R12, [R85+0x5400] ;  /* 0x00540000550cd984 */ /* 0x000ea60000000c00 */
[----:B------:R-:W-:-:S02]  /*ac40*/  @!P5 LEA.HI.X R37, R18, R39, R218, 0x1, P4 ;  /* 0x000000271225d211 */ /* 0x000fc400020f0cda */
[----:B------:R-:W-:-:S03]  /*ac50*/  ISETP.GE.AND P4, PT, R19, UR61, PT ;  /* 0x0000003d13007c0c */ /* 0x000fc6000bf86270 */
[----:B--2---:R-:W-:Y:S10]  /*ac60*/  @!P5 ST.E.128 desc[UR4][R36.64], R12 ;  /* 0x0000000c2400d985 */ /* 0x004ff4000c101d04 */
[C---:B------:R-:W-:Y:S01]  /*ac70*/  @!P4 LEA R32, P5, R19.reuse, R38, 0x1 ;  /* 0x000000261320c211 */ /* 0x040fe200078a08ff */
[----:B------:R-:W2:Y:S03]  /*ac80*/  @!P4 LDS.128 R12, [R85+0x7c00] ;  /* 0x007c0000550cc984 */ /* 0x000ea60000000c00 */
[----:B------:R-:W-:-:S05]  /*ac90*/  @!P4 LEA.HI.X R33, R19, R39, R217, 0x1, P5 ;  /* 0x000000271321c211 */ /* 0x000fca00028f0cd9 */
[----:B--2---:R2:W-:Y:S04]  /*aca0*/  @!P4 ST.E.128 desc[UR4][R32.64], R12 ;  /* 0x0000000c2000c985 */ /* 0x0045e8000c101d04 */
.L_x_556:
[----:B------:R-:W-:Y:S05]  /*acb0*/  BSYNC B0 ;  /* 0x0000000000007941 */ /* 0x000fea0003800000 */
.L_x_555:
[----:B----4-:R4:W0:Y:S01]  /*acc0*/  SHFL.IDX PT, R39, R11, 0x1, 0x181f ;  /* 0x00381f000b277f89 */ /* 0x01082200000e0000 */
[----:B------:R-:W-:Y:S03]  /*acd0*/  BSSY B0, `(.L_x_557) ;  /* 0x0000018000007945 */ /* 0x000fe60003800000 */
[----:B--2---:R4:W2:Y:S01]  /*ace0*/  SHFL.IDX PT, R38, R31, 0x1, 0x181f ;  /* 0x00381f001f267f89 */ /* 0x0048a200000e0000 */
[----:B------:R-:W-:Y:S05]  /*acf0*/  @!P0 BRA `(.L_x_558) ;  /* 0x0000000000548947 */ /* 0x000fea0003800000 */
[----:B------:R-:W-:Y:S01]  /*ad00*/  ISETP.GE.AND P5, PT, R16, UR61, PT ;  /* 0x0000003d10007c0c */ /* 0x000fe2000bfa6270 */
[----:B------:R-:W-:Y:S01]  /*ad10*/  ULDC.64 UR4, c[0x0][0x208] ;  /* 0x0000820000047ab9 */ /* 0x000fe20000000a00 */
[----:B------:R-:W-:-:S11]  /*ad20*/  ISETP.GE.AND P4, PT, R213, UR61, PT ;  /* 0x0000003dd5007c0c */ /* 0x000fd6000bf86270 */
[----:B------:R-:W5:Y:S01]  /*ad30*/  @!P5 LDS.128 R12, [R85+0x1400] ;  /* 0x00140000550cd984 */ /* 0x000f620000000c00 */
[----:B--2---:R-:W-:-:S04]  /*ad40*/  @!P5 LEA R32, P0, R16, R38, 0x1 ;  /* 0x000000261020d211 */ /* 0x004fc800078008ff */
[----:B0-----:R-:W-:Y:S02]  /*ad50*/  @!P5 LEA.HI.X R33, R16, R39, R17, 0x1, P0 ;  /* 0x000000271021d211 */ /* 0x001fe400000f0c11 */
        /* <DEDUP_REMOVED lines=15> */
.L_x_558:
[----:B------:R-:W-:Y:S05]  /*ae50*/  BSYNC B0 ;  /* 0x0000000000007941 */ /* 0x000fea0003800000 */
.L_x_557:
[----:B------:R-:W-:Y:S01]  /*ae60*/  ISETP.GE.AND P0, PT, R88, 0x41, PT ;  /* 0x000000415800780c */ /* 0x000fe20003f06270 */
[----:B0---4-:R-:W0:Y:S01]  /*ae70*/  SHFL.IDX PT, R11, R11, 0x2, 0x181f ;  /* 0x00581f000b0b7f89 */ /* 0x011e2200000e0000 */
[----:B------:R-:W-:Y:S03]  /*ae80*/  BSSY B0, `(.L_x_559) ;  /* 0x0000018000007945 */ /* 0x000fe60003800000 */
[----:B------:R-:W4:Y:S08]  /*ae90*/  SHFL.IDX PT, R31, R31, 0x2, 0x181f ;  /* 0x00581f001f1f7f89 */ /* 0x000f3000000e0000 */
[----:B------:R-:W-:Y:S05]  /*aea0*/  @!P0 BRA `(.L_x_560) ;  /* 0x0000000000548947 */ /* 0x000fea0003800000 */
[----:B------:R-:W-:Y:S01]  /*aeb0*/  ISETP.GE.AND P5, PT, R16, UR61, PT ;  /* 0x0000003d10007c0c */ /* 0x000fe2000bfa6270 */
[----:B------:R-:W-:Y:S01]  /*aec0*/  ULDC.64 UR4, c[0x0][0x208] ;  /* 0x0000820000047ab9 */ /* 0x000fe20000000a00 */
[----:B------:R-:W-:-:S11]  /*aed0*/  ISETP.GE.AND P4, PT, R213, UR61, PT ;  /* 0x0000003dd5007c0c */ /* 0x000fd6000bf86270 */
[----:B------:R-:W5:Y:S01]  /*aee0*/  @!P5 LDS.128 R12, [R85+0x2400] ;  /* 0x00240000550cd984 */ /* 0x000f620000000c00 */
[----:B----4-:R-:W-:-:S04]  /*aef0*/  @!P5 LEA R32, P0, R16, R31, 0x1 ;  /* 0x0000001f1020d211 */ /* 0x010fc800078008ff */
        /* <DEDUP_REMOVED lines=16> */
.L_x_560:
[----:B------:R-:W-:Y:S05]  /*b000*/  BSYNC B0 ;  /* 0x0000000000007941 */ /* 0x000fea0003800000 */
.L_x_559:
[----:B------:R-:W-:Y:S01]  /*b010*/  @!PT LDS RZ, [RZ] ;  /* 0x00000000fffff984 */ /* 0x000fe20000000800 */
[----:B------:R-:W-:Y:S01]  /*b020*/  @!PT LDS RZ, [RZ] ;  /* 0x00000000fffff984 */ /* 0x000fe20000000800 */
[----:B------:R-:W-:Y:S01]  /*b030*/  @!PT LDS RZ, [RZ] ;  /* 0x00000000fffff984 */ /* 0x000fe20000000800 */
[----:B------:R-:W-:Y:S01]  /*b040*/  @!PT LDS RZ, [RZ] ;  /* 0x00000000fffff984 */ /* 0x000fe20000000800 */
[----:B------:R5:W-:Y:S06]  /*b050*/  MEMBAR.ALL.CTA ;  /* 0x0000000000007992 */ /* 0x000bec0000008000 */
[----:B-----5:R-:W5:Y:S01]  /*b060*/  FENCE.VIEW.ASYNC.S ;  /* 0x00000000000073c6 */ /* 0x020f620000000000 */
[----:B-1----:R-:W-:Y:S01]  /*b070*/  @!P3 VIADD R89, R89, 0x388c0 ;  /* 0x000388c05959b836 */ /* 0x002fe20000000000 */
[----:B-----5:R1:W-:Y:S01]  /*b080*/  BAR.SYNC.DEFER_BLOCKING R138, 0x80 ;  /* 0x0002008a0000751d */ /* 0x0203e20000010000 */
[----:B------:R-:W-:Y:S01]  /*b090*/  ISETP.NE.AND P4, PT, R113, RZ, PT ;  /* 0x000000ff7100720c */ /* 0x000fe20003f85270 */
[----:B------:R-:W-:-:S02]  /*b0a0*/  VIADD R212, R212, 0x1 ;  /* 0x00000001d4d47836 */ /* 0x000fc40000000000 */
[----:B------:R-:W-:Y:S02]  /*b0b0*/  @!P3 PRMT R89, RZ, 0x654, R89 ;  /* 0x00000654ff59b816 */ /* 0x000fe40000000059 */
[----:B------:R-:W-:Y:S02]  /*b0c0*/  PLOP3.LUT P0, PT, PT, PT, PT, 0x8, 0x0 ;  /* 0x000000000000781c */ /* 0x000fe40003f0e170 */
[----:B------:R1:W-:Y:S01]  /*b0d0*/  @!P3 SYNCS.ARRIVE.TRANS64.RED.A1T0 RZ, [R89+URZ], RZ ;  /* 0x000000ff59ffb9a7 */ /* 0x0003e2000810043f */
[----:B------:R-:W-:-:S04]  /*b0e0*/  ISETP.NE.AND P3, PT, R212, 0x2, PT ;  /* 0x00000002d400780c */ /* 0x000fc80003f65270 */
[----:B0-----:R-:W-:Y:S02]  /*b0f0*/  SEL R11, RZ, 0x1, P3 ;  /* 0x00000001ff0b7807 */ /* 0x001fe40001800000 */
[----:B------:R-:W-:Y:S02]  /*b100*/  SEL R212, R212, RZ, P3 ;  /* 0x000000ffd4d47207 */ /* 0x000fe40001800000 */
[----:B------:R-:W-:Y:S01]  /*b110*/  LOP3.LUT R224, R224, R11, RZ, 0x3c, !PT ;  /* 0x0000000be0e07212 */ /* 0x000fe200078e3cff */
[----:B-1----:R-:W-:Y:S06]  /*b120*/  @P4 BRA `(.L_x_561) ;  /* 0xffffff6c00d84947 */ /* 0x002fec000383ffff */
.L_x_440:
[----:B------:R-:W-:Y:S01]  /*b130*/  BSSY B0, `(.L_x_562) ;  /* 0x000004a000007945 */ /* 0x000fe20003800000 */
[----:B------:R-:W-:Y:S02]  /*b140*/  ISETP.GE.AND P2, PT, R180, 0x1, PT ;  /* 0x00000001b400780c */ /* 0x000fe40003f46270 */
[----:B------:R-:W-:Y:S02]  /*b150*/  CS2R R2, SRZ ;  /* 0x0000000000027805 */ /* 0x000fe4000001ff00 */
[----:B------:R-:W-:Y:S01]  /*b160*/  PLOP3.LUT P1, PT, PT, PT, PT, 0x80, 0x0 ;  /* 0x000000000000781c */ /* 0x000fe20003f2f070 */
[----:B------:R-:W-:Y:S01]  /*b170*/  IMAD.MOV.U32 R0, RZ, RZ, RZ ;  /* 0x000000ffff007224 */ /* 0x000fe200078e00ff */
[----:B------:R-:W-:Y:S02]  /*b180*/  CS2R R150, SRZ ;  /* 0x0000000000967805 */ /* 0x000fe4000001ff00 */
[----:B------:R-:W-:Y:S02]  /*b190*/  CS2R R148, SRZ ;  /* 0x0000000000947805 */ /* 0x000fe4000001ff00 */
[----:B------:R-:W-:-:S02]  /*b1a0*/  CS2R R146, SRZ ;  /* 0x0000000000927805 */ /* 0x000fc4000001ff00 */
[----:B------:R-:W-:Y:S02]  /*b1b0*/  CS2R R144, SRZ ;  /* 0x0000000000907805 */ /* 0x000fe4000001ff00 */
[----:B------:R-:W-:Y:S01]  /*b1c0*/  CS2R R142, SRZ ;  /* 0x00000000008e7805 */ /* 0x000fe2000001ff00 */
[----:B------:R-:W-:Y:S01]  /*b1d0*/  IMAD.MOV.U32 R141, RZ, RZ, RZ ;  /* 0x000000ffff8d7224 */ /* 0x000fe200078e00ff */
[----:B------:R-:W-:Y:S02]  /*b1e0*/  CS2R R178, SRZ ;  /* 0x0000000000b27805 */ /* 0x000fe4000001ff00 */
[----:B------:R-:W-:Y:S01]  /*b1f0*/  CS2R R138, SRZ ;  /* 0x00000000008a7805 */ /* 0x000fe2000001ff00 */
[----:B------:R-:W-:Y:S01]  /*b200*/  IMAD.MOV.U32 R137, RZ, RZ, RZ ;  /* 0x000000ffff897224 */ /* 0x000fe200078e00ff */
        /* <DEDUP_REMOVED lines=8> */
[----:B---3--:R-:W-:Y:S02]  /*b290*/  CS2R R118, SRZ ;  /* 0x0000000000767805 */ /* 0x008fe4000001ff00 */
        /* <DEDUP_REMOVED lines=39> */
[----:B------:R-:W-:Y:S01]  /*b510*/  IMAD.MOV.U32 R46, RZ, RZ, RZ ;  /* 0x000000ffff2e7224 */ /* 0x000fe200078e00ff */
[----:B------:R-:W-:Y:S02]  /*b520*/  CS2R R8, SRZ ;  /* 0x0000000000087805 */ /* 0x000fe4000001ff00 */
[----:B------:R-:W-:-:S02]  /*b530*/  CS2R R158, SRZ ;  /* 0x00000000009e7805 */ /* 0x000fc4000001ff00 */
[----:B--2---:R-:W-:Y:S02]  /*b540*/  CS2R R38, SRZ ;  /* 0x0000000000267805 */ /* 0x004fe4000001ff00 */
[----:B------:R-:W-:Y:S01]  /*b550*/  CS2R R34, SRZ ;  /* 0x0000000000227805 */ /* 0x000fe2000001ff00 */
[----:B------:R-:W-:Y:S02]  /*b560*/  IMAD.MOV.U32 R24, RZ, RZ, RZ ;  /* 0x000000ffff187224 */ /* 0x000fe400078e00ff */
[----:B------:R-:W-:Y:S02]  /*b570*/  IMAD.MOV.U32 R7, RZ, RZ, RZ ;  /* 0x000000ffff077224 */ /* 0x000fe400078e00ff */
[----:B------:R-:W-:Y:S02]  /*b580*/  IMAD.MOV.U32 R27, RZ, RZ, RZ ;  /* 0x000000ffff1b7224 */ /* 0x000fe400078e00ff */
[----:B------:R-:W-:Y:S01]  /*b590*/  IMAD.MOV.U32 R5, RZ, RZ, RZ ;  /* 0x000000ffff057224 */ /* 0x000fe200078e00ff */
[----:B------:R-:W-:Y:S06]  /*b5a0*/  @P0 BRA `(.L_x_563) ;  /* 0x0000000000080947 */ /* 0x000fec0003800000 */
[----:B------:R-:W0:Y:S02]  /*b5b0*/  FENCE.VIEW.ASYNC.G ;  /* 0x00000000000073c6 */ /* 0x000e240000000100 */
[----:B0-----:R-:W-:Y:S06]  /*b5c0*/  BAR.ARV 0xc, 0x180 ;  /* 0x0306000000007b1d */ /* 0x001fec0000002000 */
.L_x_563:
[----:B------:R-:W-:Y:S05]  /*b5d0*/  BSYNC B0 ;  /* 0x0000000000007941 */ /* 0x000fea0003800000 */
.L_x_562:
[----:B------:R-:W-:Y:S02]  /*b5e0*/  IMAD.MOV.U32 R25, RZ, RZ, RZ ;  /* 0x000000ffff197224 */ /* 0x000fe400078e00ff */
[----:B------:R-:W-:Y:S01]  /*b5f0*/  IMAD.MOV.U32 R4, RZ, RZ, RZ ;  /* 0x000000ffff047224 */ /* 0x000fe200078e00ff */
[----:B------:R-:W-:Y:S06]  /*b600*/  @!P2 BRA `(.L_x_564) ;  /* 0x000001200008a947 */ /* 0x000fec0003800000 */
[----:B------:R-:W2:Y:S01]  /*b610*/  LDL R6, [R1+0x70] ;  /* 0x0000700001067983 */ /* 0x000ea20000100800 */
[----:B------:R-:W0:Y:S02]  /*b620*/  S2R R64, SR_TID.X ;  /* 0x0000000000407919 */ /* 0x000e240000002100 */
[----:B0-----:R-:W-:-:S05]  /*b630*/  VIADD R64, R64, 0xffffff80 ;  /* 0xffffff8040407836 */ /* 0x001fca0000000000 */
[----:B------:R-:W-:-:S04]  /*b640*/  SHF.R.S32.HI R65, RZ, 0x1f, R64 ;  /* 0x0000001fff417819 */ /* 0x000fc80000011440 */
[----:B------:R-:W-:-:S04]  /*b650*/  LEA.HI R65, R65, R64, RZ, 0x7 ;  /* 0x0000004041417211 */ /* 0x000fc800078f38ff */
[----:B------:R-:W-:-:S06]  /*b660*/  SHF.R.S32.HI R0, RZ, 0x7, R65 ;  /* 0x00000007ff007819 */ /* 0x000fcc0000011441 */
[----:B------:R-:W0:Y:S02]  /*b670*/  SHFL.IDX PT, R0, R0, RZ, 0x1f ;  /* 0x00001fff00007589 */ /* 0x000e2400000e0000 */
[----:B0-----:R-:W-:-:S04]  /*b680*/  LEA.HI R2, R0, R0, RZ, 0x1 ;  /* 0x0000000000027211 */ /* 0x001fc800078f08ff */
[----:B------:R-:W-:-:S05]  /*b690*/  LOP3.LUT R3, R2, 0x1e, RZ, 0xc0, !PT ;  /* 0x0000001e02037812 */ /* 0x000fca00078ec0ff */
[----:B------:R-:W-:Y:S01]  /*b6a0*/  IMAD.IADD R3, R0, 0x1, -R3 ;  /* 0x0000000100037824 */ /* 0x000fe200078e0a03 */
[----:B--2---:R-:W-:-:S13]  /*b6b0*/  R2UR UR4, R6 ;  /* 0x00000000060472ca */ /* 0x004fda00000e0000 */
[----:B------:R-:W-:Y:S02]  /*b6c0*/  ULOP3.LUT UP0, URZ, UR4, 0x9f, URZ, 0xc0, !UPT ;  /* 0x0000009f043f7892 */ /* 0x000fe4000f80c03f */
[----:B------:R-:W-:-:S04]  /*b6d0*/  LEA R3, R3, UR4, 0xd ;  /* 0x0000000403037c11 */ /* 0x000fc8000f8e68ff */
[----:B------:R-:W-:Y:S02]  /*b6e0*/  SHF.R.U32.HI R3, RZ, 0x4, R3 ;  /* 0x00000004ff037819 */ /* 0x000fe40000011603 */
[----:B------:R-:W-:Y:S02]  /*b6f0*/  PLOP3.LUT P0, PT, PT, PT, UP0, 0x80, 0x0 ;  /* 0x000000000000781c */ /* 0x000fe40003f0f008 */
[----:B------:R-:W-:-:S11]  /*b700*/  LOP3.LUT R28, R3, 0x3fff, RZ, 0xc0, !PT ;  /* 0x00003fff031c7812 */ /* 0x000fd600078ec0ff */
        /* <DEDUP_REMOVED lines=16> */
[----:B-1--45:R-:W-:Y:S05]  /*b810*/  CALL.ABS.NOINC R2 ;  /* 0x0000000002007343 */ /* 0x032fea0003c00000 */
.L_x_565:
[----:B------:R-:W-:Y:S02]  /*b820*/  ULDC UR4, c[0x0][0x3f4] ;  /* 0x0000fd0000047ab9 */ /* 0x000fe40000000800 */
[----:B------:R-:W-:-:S13]  /*b830*/  ISETP.LT.AND P0, PT, RZ, UR4, PT ;  /* 0x00000004ff007c0c */ /* 0x000fda000bf01270 */
[----:B------:R-:W-:Y:S05]  /*b840*/  @P0 BRA `(.L_x_566) ;  /* 0x0000000000400947 */ /* 0x000fea0003800000 */
[----:B------:R-:W2:Y:S02]  /*b850*/  LDL R2, [R1+0x74] ;  /* 0x0000740001027983 */ /* 0x000ea40000100800 */
[----:B--2---:R-:W-:-:S04]  /*b860*/  LEA.HI R0, R2, R2, RZ, 0x1 ;  /* 0x0000000202007211 */ /* 0x004fc800078f08ff */
[----:B------:R-:W-:-:S05]  /*b870*/  LOP3.LUT R0, R0, 0xfffffffe, RZ, 0xc0, !PT ;  /* 0xfffffffe00007812 */ /* 0x000fca00078ec0ff */
[----:B------:R-:W-:-:S05]  /*b880*/  IMAD.IADD R0, R2, 0x1, -R0 ;  /* 0x0000000102007824 */ /* 0x000fca00078e0a00 */
[----:B------:R-:W-:-:S04]  /*b890*/  SHF.L.U32 R3, R0, 0x1f, RZ ;  /* 0x0000001f00037819 */ /* 0x000fc800000006ff */
[----:B------:R0:W1:Y:S03]  /*b8a0*/  SYNCS.PHASECHK.TRANS64.TRYWAIT P0, [R22+URZ+0x38800], R3 ;  /* 0x03880003160075a7 */ /* 0x000066000800017f */
[----:B-1----:R-:W-:Y:S05]  /*b8b0*/  @!P0 NANOSLEEP.SYNCS 0x989680 ;  /* 0x009896800000895d */ /* 0x002fea0003900000 */
[----:B------:R-:W1:Y:S01]  /*b8c0*/  @!P0 SYNCS.PHASECHK.TRANS64 P0, [R22+URZ+0x38800], R3 ;  /* 0x03880003160085a7 */ /* 0x000e62000800007f */
[----:B------:R-:W-:Y:S04]  /*b8d0*/  BSSY B0, `(.L_x_567) ;  /* 0x0000006000007945 */ /* 0x000fe80003800000 */
[----:B-1----:R-:W-:Y:S05]  /*b8e0*/  @P0 BRA `(.L_x_568) ;  /* 0x0000000000100947 */ /* 0x002fea0003800000 */
.L_x_569:
[----:B-1----:R1:W2:Y:S02]  /*b8f0*/  SYNCS.PHASECHK.TRANS64.TRYWAIT P0, [R22+URZ+0x38800], R3 ;  /* 0x03880003160075a7 */ /* 0x0022a4000800017f */
[----:B--2---:R-:W-:Y:S05]  /*b900*/  @!P0 NANOSLEEP.SYNCS 0x989680 ;  /* 0x009896800000895d */ /* 0x004fea0003900000 */
[----:B------:R-:W2:Y:S02]  /*b910*/  @!P0 SYNCS.PHASECHK.TRANS64 P0, [R22+URZ+0x38800], R3 ;  /* 0x03880003160085a7 */ /* 0x000ea4000800007f */
[----:B--2---:R-:W-:Y:S05]  /*b920*/  @!P0 BRA `(.L_x_569) ;  /* 0xfffffffc00f08947 */ /* 0x004fea000383ffff */
.L_x_568:
[----:B------:R-:W-:Y:S05]  /*b930*/  BSYNC B0 ;  /* 0x0000000000007941 */ /* 0x000fea0003800000 */
.L_x_567:
[----:B------:R-:W-:Y:S05]  /*b940*/  BRA `(.L_x_570) ;  /* 0x0000006c00e47947 */ /* 0x000fea0003800000 */
.L_x_566:
[----:B------:R-:W2:Y:S01]  /*b950*/  LDL R30, [R1+0x70] ;  /* 0x00007000011e7983 */ /* 0x000ea20000100800 */
[----:B-----5:R-:W-:Y:S01]  /*b960*/  SHF.R.S32.HI R0, RZ, 0x1f, R136 ;  /* 0x0000001fff007819 */ /* 0x020fe20000011488 */
[----:B------:R-:W-:Y:S01]  /*b970*/  ULDC.64 UR4, c[0x0][0x3f8] ;  /* 0x0000fe0000047ab9 */ /* 0x000fe20000000a00 */
[----:B------:R-:W-:Y:S01]  /*b980*/  ULDC.64 UR6, c[0x0][0x408] ;  /* 0x0001020000067ab9 */ /* 0x000fe20000000a00 */
[----:B------:R-:W-:-:S04]  /*b990*/  IMAD.WIDE.U32 R4, R136, UR4, RZ ;  /* 0x0000000488047c25 */ /* 0x000fc8000f8e00ff */
[C---:B------:R-:W-:Y:S02]  /*b9a0*/  IMAD R3, R0.reuse, UR4, RZ ;  /* 0x0000000400037c24 */ /* 0x040fe4000f8e02ff */
[----:B------:R-:W-:Y:S02]  /*b9b0*/  IMAD R7, R0, UR6, RZ ;  /* 0x0000000600077c24 */ /* 0x000fe4000f8e02ff */
[C---:B------:R-:W-:Y:S01]  /*b9c0*/  IMAD R3, R136.reuse, UR5, R3 ;  /* 0x0000000588037c24 */ /* 0x040fe2000f8e0203 */
[----:B------:R-:W-:Y:S01]  /*b9d0*/  ULDC.64 UR4, c[0x0][0x3e8] ;  /* 0x0000fa0000047ab9 */ /* 0x000fe20000000a00 */
[----:B------:R-:W-:Y:S01]  /*b9e0*/  IMAD R7, R136, UR7, R7 ;  /* 0x0000000788077c24 */ /* 0x000fe2000f8e0207 */
[----:B------:R-:W-:Y:S01]  /*b9f0*/  LEA R2, P0, R4, UR4, 0x1 ;  /* 0x0000000404027c11 */ /* 0x000fe2000f8008ff */
[----:B------:R-:W-:Y:S01]  /*ba00*/  IMAD.WIDE.U32 R26, R136, UR6, RZ ;  /* 0x00000006881a7c25 */ /* 0x000fe2000f8e00ff */
[----:B------:R-:W-:-:S03]  /*ba10*/  ULDC.64 UR6, c[0x0][0x400] ;  /* 0x0001000000067ab9 */ /* 0x000fc60000000a00 */
[----:B------:R-:W-:Y:S01]  /*ba20*/  IMAD.IADD R5, R3, 0x1, R5 ;  /* 0x0000000103057824 */ /* 0x000fe200078e0205 */
[----:B------:R-:W-:Y:S01]  /*ba30*/  LEA R25, P1, R26, UR6, 0x1 ;  /* 0x000000061a197c11 */ /* 0x000fe2000f8208ff */
[----:B------:R-:W-:-:S03]  /*ba40*/  IMAD.IADD R3, R7, 0x1, R27 ;  /* 0x0000000107037824 */ /* 0x000fc600078e021b */
[----:B------:R-:W-:Y:S02]  /*ba50*/  LEA.HI.X R24, R4, UR5, R5, 0x1, P0 ;  /* 0x0000000504187c11 */ /* 0x000fe400080f0c05 */
[----:B------:R-:W-:Y:S02]  /*ba60*/  LEA.HI.X R26, R26, UR7, R3, 0x1, P1 ;  /* 0x000000071a1a7c11 */ /* 0x000fe400088f0c03 */
[----:B--2---:R-:W-:-:S13]  /*ba70*/  R2UR UR8, R30 ;  /* 0x000000001e0872ca */ /* 0x004fda00000e0000 */
[----:B------:R-:W-:-:S06]  /*ba80*/  ULOP3.LUT UP0, URZ, UR8, 0x3ff, URZ, 0xc0, !UPT ;  /* 0x000003ff083f7892 */ /* 0x000fcc000f80c03f */
[----:B------:R-:W-:-:S13]  /*ba90*/  PLOP3.LUT P2, PT, PT, PT, UP0, 0x80, 0x0 ;  /* 0x000000000000781c */ /* 0x000fda0003f4f008 */
        /* <DEDUP_REMOVED lines=16> */
[----:B-1--4-:R-:W-:Y:S05]  /*bba0*/  CALL.ABS.NOINC R14 ;  /* 0x000000000e007343 */ /* 0x012fea0003c00000 */
.L_x_571:
[----:B------:R-:W-:Y:S01]  /*bbb0*/  ULDC.U8 UR4, c[0x0][0x410] ;  /* 0x0001040000047ab9 */ /* 0x000fe20000000000 */
[----:B------:R-:W-:Y:S01]  /*bbc0*/  R2UR UR5, R30 ;  /* 0x000000001e0572ca */ /* 0x000fe200000e0000 */
[----:B------:R-:W-:Y:S01]  /*bbd0*/  BSSY B0, `(.L_x_572) ;  /* 0x00006c8000007945 */ /* 0x000fe20003800000 */
[----:B------:R-:W-:Y:S01]  /*bbe0*/  ISETP.NE.AND P0, PT, RZ, UR4, PT ;  /* 0x00000004ff007c0c */ /* 0x000fe2000bf05270 */
[C---:B------:R-:W-:Y:S01]  /*bbf0*/  VIADD R21, R219.reuse, 0x60 ;  /* 0x00000060db157836 */ /* 0x040fe20000000000 */
[----:B------:R-:W-:Y:S01]  /*bc00*/  SHF.R.U32.HI R20, RZ, 0x3, R225 ;  /* 0x00000003ff147819 */ /* 0x000fe200000116e1 */
[----:B----4-:R-:W-:Y:S01]  /*bc10*/  VIADD R31, R219, 0x20 ;  /* 0x00000020db1f7836 */ /* 0x010fe20000000000 */
[----:B------:R-:W-:Y:S01]  /*bc20*/  LOP3.LUT R0, R225, 0x38, R16, 0xf8, !PT ;  /* 0x00000038e1007812 */ /* 0x000fe200078ef810 */
[----:B------:R-:W-:-:S03]  /*bc30*/  IMAD R4, R29, 0x80, R219 ;  /* 0x000000801d047824 */ /* 0x000fc600078e02db */
[----:B------:R-:W-:-:S04]  /*bc40*/  LOP3.LUT R0, R229, R0, R20, 0xf6, !PT ;  /* 0x00000000e5007212 */ /* 0x000fc800078ef614 */
[----:B------:R-:W-:Y:S01]  /*bc50*/  LEA R30, R0, UR5, 0x1 ;  /* 0x00000005001e7c11 */ /* 0x000fe2000f8e08ff */
[----:B------:R-:W-:Y:S06]  /*bc60*/  @!P0 BRA `(.L_x_573) ;  /* 0x0000003000a48947 */ /* 0x000fec0003800000 */
[----:B------:R-:W-:-:S03]  /*bc70*/  UMOV UR4, 0xffffffff ;  /* 0xffffffff00047882 */ /* 0x000fc60000000000 */
[----:B------:R-:W-:Y:S05]  /*bc80*/  BRA.DIV UR4, `(.L_x_574) ;  /* 0x000001c604b47947 */ /* 0x000fea000b800000 */
[----:B------:R0:W1:Y:S04]  /*bc90*/  SHFL.IDX PT, R3, R24, RZ, 0x181f ;  /* 0x00181fff18037589 */ /* 0x00006800000e0000 */
[----:B------:R-:W2:Y:S04]  /*bca0*/  SHFL.IDX PT, R2, R2, RZ, 0x181f ;  /* 0x00181fff02027589 */ /* 0x000ea800000e0000 */
[----:B------:R0:W3:Y:S04]  /*bcb0*/  SHFL.IDX PT, R5, R26, RZ, 0x181f ;  /* 0x00181fff1a057589 */ /* 0x0000e800000e0000 */
[----:B------:R0:W4:Y:S02]  /*bcc0*/  SHFL.IDX PT, R14, R25, RZ, 0x181f ;  /* 0x00181fff190e7589 */ /* 0x00012400000e0000 */
.L_x_850:
[----:B------:R-:W5:Y:S01]  /*bcd0*/  LDL R20, [R1+0x74] ;  /* 0x0000740001147983 */ /* 0x000f620000100800 */
[----:B------:R-:W-:Y:S01]  /*bce0*/  ULDC UR4, c[0x0][0x448] ;  /* 0x0001120000047ab9 */ /* 0x000fe20000000800 */
[----:B------:R-:W-:Y:S01]  /*bcf0*/  BSSY B1, `(.L_x_575) ;  /* 0x000003e000017945 */ /* 0x000fe20003800000 */
[----:B------:R-:W-:Y:S01]  /*bd00*/  IMAD R0, R140, UR4, RZ ;  /* 0x000000048c007c24 */ /* 0x000fe2000f8e02ff */
[----:B------:R-:W-:Y:S02]  /*bd10*/  CS2R R6, SRZ ;  /* 0x0000000000067805 */ /* 0x000fe4000001ff00 */
[----:B------:R-:W-:Y:S02]  /*bd20*/  CS2R R8, SRZ ;  /* 0x0000000000087805 */ /* 0x000fe4000001ff00 */
[----:B------:R-:W-:Y:S02]  /*bd30*/  CS2R R10, SRZ ;  /* 0x00000000000a7805 */ /* 0x000fe4000001ff00 */
[----:B------:R-:W-:-:S02]  /*bd40*/  CS2R R12, SRZ ;  /* 0x00000000000c7805 */ /* 0x000fc4000001ff00 */
[----:B------:R-:W-:Y:S01]  /*bd50*/  ISETP.GE.AND P0, PT, R4, R0, PT ;  /* 0x000000000400720c */ /* 0x000fe20003f06270 */
[----:B------:R-:W-:Y:S01]  /*bd60*/  IMAD R0, R29, -0x80, R0 ;  /* 0xffffff801d007824 */ /* 0x000fe200078e0200 */
[----:B0-----:R-:W-:Y:S02]  /*bd70*/  CS2R R24, SRZ ;  /* 0x0000000000187805 */ /* 0x001fe4000001ff00 */
[----:B------:R-:W-:Y:S02]  /*bd80*/  CS2R R26, SRZ ;  /* 0x00000000001a7805 */ /* 0x000fe4000001ff00 */
[----:B------:R-:W-:Y:S02]  /*bd90*/  CS2R R32, SRZ ;  /* 0x0000000000207805 */ /* 0x000fe4000001ff00 */
[----:B------:R-:W-:Y:S02]  /*bda0*/  CS2R R34, SRZ ;  /* 0x0000000000227805 */ /* 0x000fe4000001ff00 */
[----:B-----5:R-:W-:-:S04]  /*bdb0*/  LEA.HI R15, R20, R20, RZ, 0x1 ;  /* 0x00000014140f7211 */ /* 0x020fc800078f08ff */
[----:B------:R-:W-:-:S05]  /*bdc0*/  LOP3.LUT R15, R15, 0xfffffffe, RZ, 0xc0, !PT ;  /* 0xfffffffe0f0f7812 */ /* 0x000fca00078ec0ff */
[----:B------:R-:W-:Y:S01]  /*bdd0*/  IMAD.IADD R29, R20, 0x1, -R15 ;  /* 0x00000001141d7824 */ /* 0x000fe200078e0a0f */
[----:B------:R-:W-:Y:S06]  /*bde0*/  @P0 BRA `(.L_x_576) ;  /* 0x0000000000b80947 */ /* 0x000fec0003800000 */
[----:B------:R-:W-:Y:S01]  /*bdf0*/  ULDC UR4, c[0x0][0x3f4] ;  /* 0x0000fd0000047ab9 */ /* 0x000fe20000000800 */
[C---:B------:R-:W-:Y:S01]  /*be00*/  IMAD.SHL.U32 R41, R221.reuse, 0x2, RZ ;  /* 0x00000002dd297824 */ /* 0x040fe200078e00ff */
[----:B------:R-:W-:Y:S01]  /*be10*/  ISETP.GE.AND P2, PT, R221, UR4, PT ;  /* 0x00000004dd007c0c */ /* 0x000fe2000bf46270 */
[C---:B------:R-:W-:Y:S01]  /*be20*/  IMAD.SHL.U32 R45, R220.reuse, 0x2, RZ ;  /* 0x00000002dc2d7824 */ /* 0x040fe200078e00ff */
[----:B------:R-:W-:Y:S01]  /*be30*/  ISETP.GE.AND P1, PT, R220, UR4, PT ;  /* 0x00000004dc007c0c */ /* 0x000fe2000bf26270 */
[C---:B------:R-:W-:Y:S01]  /*be40*/  IMAD.SHL.U32 R49, R222.reuse, 0x2, RZ ;  /* 0x00000002de317824 */ /* 0x040fe200078e00ff */
[----:B------:R-:W-:Y:S02]  /*be50*/  ISETP.GE.AND P0, PT, R222, UR4, PT ;  /* 0x00000004de007c0c */ /* 0x000fe4000bf06270 */
[----:B------:R-:W-:Y:S02]  /*be60*/  CS2R R12, SRZ ;  /* 0x00000000000c7805 */ /* 0x000fe4000001ff00 */
[----:B------:R-:W-:-:S02]  /*be70*/  SHF.R.S32.HI R4, RZ, 0x1f, R221 ;  /* 0x0000001fff047819 */ /* 0x000fc400000114dd */
[----:B------:R-:W-:Y:S02]  /*be80*/  CS2R R34, SRZ ;  /* 0x0000000000227805 */ /* 0x000fe4000001ff00 */
[----:B------:R-:W-:Y:S02]  /*be90*/  SHF.R.S32.HI R9, RZ, 0x1f, R220 ;  /* 0x0000001fff097819 */ /* 0x000fe400000114dc */
[----:B------:R-:W-:Y:S02]  /*bea0*/  CS2R R10, SRZ ;  /* 0x00000000000a7805 */ /* 0x000fe4000001ff00 */
[----:B------:R-:W-:Y:S01]  /*beb0*/  ISETP.GE.AND P3, PT, R214, UR4, PT ;  /* 0x00000004d6007c0c */ /* 0x000fe2000bf66270 */
[----:B------:R-:W-:Y:S01]  /*bec0*/  ULDC.64 UR6, c[0x0][0x208] ;  /* 0x0000820000067ab9 */ /* 0x000fe20000000a00 */
[----:B------:R-:W-:Y:S02]  /*bed0*/  SHF.L.U64.HI R4, R221, 0x1, R4 ;  /* 0x00000001dd047819 */ /* 0x000fe40000010204 */
[----:B------:R-:W-:-:S02]  /*bee0*/  SHF.L.U64.HI R8, R220, 0x1, R9 ;  /* 0x00000001dc087819 */ /* 0x000fc40000010209 */
[-C--:B--2---:R-:W-:Y:S02]  /*bef0*/  @!P2 IADD3 R38, P4, R2, R41.reuse, RZ ;  /* 0x000000290226a210 */ /* 0x084fe40007f9e0ff */
[----:B----4-:R-:W-:Y:S02]  /*bf00*/  @!P2 IADD3 R40, P6, R14, R41, RZ ;  /* 0x000000290e28a210 */ /* 0x010fe40007fde0ff */
[-C--:B------:R-:W-:Y:S01]  /*bf10*/  @!P1 IADD3 R42, P5, R2, R45.reuse, RZ ;  /* 0x0000002d022a9210 */ /* 0x080fe20007fbe0ff */
[----:B-1----:R-:W-:Y:S01]  /*bf20*/  @!P2 IMAD.X R39, R3, 0x1, R4, P4 ;  /* 0x000000010327a824 */ /* 0x002fe200020e0604 */
[----:B------:R-:W-:Y:S01]  /*bf30*/  SHF.R.S32.HI R7, RZ, 0x1f, R222 ;  /* 0x0000001fff077819 */ /* 0x000fe200000114de */
[----:B---3--:R-:W-:Y:S01]  /*bf40*/  @!P2 IMAD.X R41, R5, 0x1, R4, P6 ;  /* 0x000000010529a824 */ /* 0x008fe200030e0604 */
[----:B------:R-:W-:Y:S01]  /*bf50*/  @!P1 IADD3 R44, P4, R14, R45, RZ ;  /* 0x0000002d0e2c9210 */ /* 0x000fe20007f9e0ff */
[----:B------:R-:W-:Y:S01]  /*bf60*/  @!P1 IMAD.X R43, R3, 0x1, R8, P5 ;  /* 0x00000001032b9824 */ /* 0x000fe200028e0608 */
[----:B------:R-:W-:Y:S01]  /*bf70*/  SHF.L.U64.HI R6, R222, 0x1, R7 ;  /* 0x00000001de067819 */ /* 0x000fe20000010207 */
[----:B------:R-:W-:Y:S01]  /*bf80*/  @!P3 IMAD.MOV.U32 R4, RZ, RZ, R14 ;  /* 0x000000ffff04b224 */ /* 0x000fe200078e000e */
[-C--:B------:R-:W-:Y:S01]  /*bf90*/  @!P0 IADD3 R46, P6, R2, R49.reuse, RZ ;  /* 0x00000031022e8210 */ /* 0x080fe20007fde0ff */
[----:B------:R-:W-:Y:S01]  /*bfa0*/  @!P1 IMAD.X R45, R5, 0x1, R8, P4 ;  /* 0x00000001052d9824 */ /* 0x000fe200020e0608 */
[----:B------:R-:W-:-:S02]  /*bfb0*/  @!P0 IADD3 R48, P5, R14, R49, RZ ;  /* 0x000000310e308210 */ /* 0x000fc40007fbe0ff */
[----:B------:R-:W-:Y:S02]  /*bfc0*/  CS2R R32, SRZ ;  /* 0x0000000000207805 */ /* 0x000fe4000001ff00 */
[----:B------:R-:W-:Y:S01]  /*bfd0*/  CS2R R8, SRZ ;  /* 0x0000000000087805 */ /* 0x000fe2000001ff00 */
[--C-:B------:R-:W-:Y:S01]  /*bfe0*/  @!P0 IMAD.X R47, R3, 0x1, R6.reuse, P6 ;  /* 0x00000001032f8824 */ /* 0x100fe200030e0606 */
[----:B------:R-:W-:Y:S01]  /*bff0*/  CS2R R26, SRZ ;  /* 0x00000000001a7805 */ /* 0x000fe2000001ff00 */
[----:B------:R-:W-:Y:S01]  /*c000*/  @!P0 IMAD.X R49, R5, 0x1, R6, P5 ;  /* 0x0000000105318824 */ /* 0x000fe200028e0606 */
[----:B------:R-:W-:Y:S02]  /*c010*/  CS2R R6, SRZ ;  /* 0x0000000000067805 */ /* 0x000fe4000001ff00 */
[----:B------:R-:W-:Y:S01]  /*c020*/  CS2R R24, SRZ ;  /* 0x0000000000187805 */ /* 0x000fe2000001ff00 */
[C---:B------:R-:W-:Y:S01]  /*c030*/  @!P3 IMAD.WIDE R14, R214.reuse, 0x2, R2 ;  /* 0x00000002d60eb825 */ /* 0x040fe200078e0202 */
[----:B------:R0:W5:Y:S03]  /*c040*/  @!P2 LD.E.64 R10, desc[UR6][R38.64] ;  /* 0x00000006260aa980 */ /* 0x000166000c101b00 */
[----:B------:R-:W-:Y:S01]  /*c050*/  @!P3 IMAD.WIDE R36, R214, 0x2, R4 ;  /* 0x00000002d624b825 */ /* 0x000fe200078e0204 */
[----:B------:R0:W5:Y:S04]  /*c060*/  @!P3 LD.E.64 R12, desc[UR6][R14.64] ;  /* 0x000000060e0cb980 */ /* 0x000168000c101b00 */
[----:B------:R0:W5:Y:S04]  /*c070*/  @!P3 LD.E.64 R34, desc[UR6][R36.64] ;  /* 0x000000062422b980 */ /* 0x000168000c101b00 */
[----:B------:R0:W5:Y:S04]  /*c080*/  @!P2 LD.E.64 R32, desc[UR6][R40.64] ;  /* 0x000000062820a980 */ /* 0x000168000c101b00 */
[----:B------:R0:W5:Y:S04]  /*c090*/  @!P1 LD.E.64 R8, desc[UR6][R42.64] ;  /* 0x000000062a089980 */ /* 0x000168000c101b00 */
[----:B------:R0:W5:Y:S04]  /*c0a0*/  @!P1 LD.E.64 R26, desc[UR6][R44.64] ;  /* 0x000000062c1a9980 */ /* 0x000168000c101b00 */
[----:B------:R0:W5:Y:S04]  /*c0b0*/  @!P0 LD.E.64 R6, desc[UR6][R46.64] ;  /* 0x000000062e068980 */ /* 0x000168000c101b00 */
[----:B------:R0:W5:Y:S02]  /*c0c0*/  @!P0 LD.E.64 R24, desc[UR6][R48.64] ;  /* 0x0000000630188980 */ /* 0x000164000c101b00 */
.L_x_576:
[----:B------:R-:W-:Y:S05]  /*c0d0*/  BSYNC B1 ;  /* 0x0000000000017941 */ /* 0x000fea0003800000 */
.L_x_575:
[----:B-1----:R-:W-:Y:S01]  /*c0e0*/  SHF.L.U32 R3, R29, 0x1f, RZ ;  /* 0x0000001f1d037819 */ /* 0x002fe200000006ff */
[----:B0----5:R-:W-:Y:S01]  /*c0f0*/  IMAD.MOV.U32 R15, RZ, RZ, R12 ;  /* 0x000000ffff0f7224 */ /* 0x021fe200078e000c */
[----:B------:R-:W-:Y:S01]  /*c100*/  SHF.R.U64 R48, R12, 0x10, R13 ;  /* 0x000000100c307819 */ /* 0x000fe2000000120d */
[----:B--2---:R-:W-:Y:S01]  /*c110*/  IMAD.MOV.U32 R2, RZ, RZ, R6 ;  /* 0x000000ffff027224 */ /* 0x004fe200078e0006 */
[----:B------:R-:W0:Y:S01]  /*c120*/  SYNCS.PHASECHK.TRANS64.TRYWAIT P0, [R22+URZ+0x38800], R3 ;  /* 0x03880003160075a7 */ /* 0x000e22000800017f */
[----:B------:R-:W-:Y:S01]  /*c130*/  MOV R20, R13 ;  /* 0x0000000d00147202 */ /* 0x000fe20000000f00 */
[----:B------:R-:W-:Y:S01]  /*c140*/  IMAD.MOV.U32 R4, RZ, RZ, R7 ;  /* 0x000000ffff047224 */ /* 0x000fe200078e0007 */
[----:B------:R-:W-:Y:S01]  /*c150*/  SHF.R.U32.HI R51, RZ, 0x10, R13 ;  /* 0x00000010ff337819 */ /* 0x000fe2000001160d */
[----:B------:R-:W-:Y:S01]  /*c160*/  IMAD.MOV.U32 R13, RZ, RZ, R10 ;  /* 0x000000ffff0d7224 */ /* 0x000fe200078e000a */
[--C-:B------:R-:W-:Y:S01]  /*c170*/  SHF.R.U64 R46, R10, 0x10, R11.reuse ;  /* 0x000000100a2e7819 */ /* 0x100fe2000000120b */
[----:B----4-:R-:W-:Y:S01]  /*c180*/  IMAD.MOV.U32 R14, RZ, RZ, R11 ;  /* 0x000000ffff0e7224 */ /* 0x010fe200078e000b */
[--C-:B------:R-:W-:Y:S01]  /*c190*/  SHF.R.U64 R45, R6, 0x10, R7.reuse ;  /* 0x00000010062d7819 */ /* 0x100fe20000001207 */
[----:B---3--:R-:W-:Y:S01]  /*c1a0*/  IMAD.MOV.U32 R5, RZ, RZ, R8 ;  /* 0x000000ffff057224 */ /* 0x008fe200078e0008 */
[----:B------:R-:W-:Y:S01]  /*c1b0*/  SHF.R.U32.HI R43, RZ, 0x10, R7 ;  /* 0x00000010ff2b7819 */ /* 0x000fe20000011607 */
[----:B------:R-:W-:Y:S01]  /*c1c0*/  IMAD.MOV.U32 R10, RZ, RZ, R9 ;  /* 0x000000ffff0a7224 */ /* 0x000fe200078e0009 */
[----:B------:R-:W-:Y:S01]  /*c1d0*/  SHF.R.U64 R40, R32, 0x10, R33 ;  /* 0x0000001020287819 */ /* 0x000fe20000001221 */
[----:B------:R-:W-:Y:S01]  /*c1e0*/  IMAD.MOV.U32 R36, RZ, RZ, R34 ;  /* 0x000000ffff247224 */ /* 0x000fe200078e0022 */
[----:B------:R-:W-:Y:S01]  /*c1f0*/  SHF.R.U32.HI R49, RZ, 0x10, R11 ;  /* 0x00000010ff317819 */ /* 0x000fe2000001160b */
[----:B------:R-:W-:Y:S01]  /*c200*/  IMAD.MOV.U32 R37, RZ, RZ, R35 ;  /* 0x000000ffff257224 */ /* 0x000fe200078e0023 */
[--C-:B------:R-:W-:Y:S01]  /*c210*/  SHF.R.U64 R44, R8, 0x10, R9.reuse ;  /* 0x00000010082c7819 */ /* 0x100fe20000001209 */
[----:B------:R-:W-:Y:S01]  /*c220*/  IMAD.MOV.U32 R7, RZ, RZ, R32 ;  /* 0x000000ffff077224 */ /* 0x000fe200078e0020 */
[----:B------:R-:W-:Y:S01]  /*c230*/  SHF.R.U32.HI R47, RZ, 0x10, R9 ;  /* 0x00000010ff2f7819 */ /* 0x000fe20000011609 */
[----:B------:R-:W-:Y:S01]  /*c240*/  IMAD.MOV.U32 R29, RZ, RZ, R33 ;  /* 0x000000ffff1d7224 */ /* 0x000fe200078e0021 */
[--C-:B------:R-:W-:Y:S01]  /*c250*/  SHF.R.U64 R41, R34, 0x10, R35.reuse ;  /* 0x0000001022297819 */ /* 0x100fe20000001223 */
[----:B------:R-:W-:Y:S01]  /*c260*/  BSSY B1, `(.L_x_577) ;  /* 0x000001a000017945 */ /* 0x000fe20003800000 */
[----:B------:R-:W-:Y:S01]  /*c270*/  SHF.R.U32.HI R42, RZ, 0x10, R35 ;  /* 0x00000010ff2a7819 */ /* 0x000fe20000011623 */
[----:B------:R-:W-:Y:S01]  /*c280*/  IMAD.MOV.U32 R6, RZ, RZ, R24 ;  /* 0x000000ffff067224 */ /* 0x000fe200078e0018 */
[----:B------:R-:W-:Y:S01]  /*c290*/  SHF.R.U32.HI R38, RZ, 0x10, R33 ;  /* 0x00000010ff267819 */ /* 0x000fe20000011621 */
[--C-:B------:R-:W-:Y:S01]  /*c2a0*/  IMAD.MOV.U32 R8, RZ, RZ, R25.reuse ;  /* 0x000000ffff087224 */ /* 0x100fe200078e0019 */
[----:B------:R-:W-:Y:S01]  /*c2b0*/  VIMNMX R32, R0, 0x80, PT ;  /* 0x0000008000207848 */ /* 0x000fe20003fe0100 */
[----:B------:R-:W-:Y:S01]  /*c2c0*/  IMAD.MOV.U32 R11, RZ, RZ, R26 ;  /* 0x000000ffff0b7224 */ /* 0x000fe200078e001a */
[----:B------:R-:W-:Y:S01]  /*c2d0*/  SHF.R.U64 R35, R24, 0x10, R25 ;  /* 0x0000001018237819 */ /* 0x000fe20000001219 */
[----:B------:R-:W-:Y:S01]  /*c2e0*/  IMAD.MOV.U32 R12, RZ, RZ, R27 ;  /* 0x000000ffff0c7224 */ /* 0x000fe200078e001b */
[----:B------:R-:W-:-:S02]  /*c2f0*/  SHF.R.U32.HI R33, RZ, 0x10, R25 ;  /* 0x00000010ff217819 */ /* 0x000fc40000011619 */
[--C-:B------:R-:W-:Y:S02]  /*c300*/  SHF.R.U64 R34, R26, 0x10, R27.reuse ;  /* 0x000000101a227819 */ /* 0x100fe4000000121b */
[----:B------:R-:W-:Y:S02]  /*c310*/  SHF.R.U32.HI R39, RZ, 0x10, R27 ;  /* 0x00000010ff277819 */ /* 0x000fe4000001161b */
[----:B------:R-:W-:Y:S02]  /*c320*/  PRMT R24, R15, 0x5410, R48 ;  /* 0x000054100f187816 */ /* 0x000fe40000000030 */
[----:B------:R-:W-:Y:S02]  /*c330*/  PRMT R25, R20, 0x5410, R51 ;  /* 0x0000541014197816 */ /* 0x000fe40000000033 */
[----:B------:R-:W-:Y:S02]  /*c340*/  PRMT R0, R2, 0x5410, R45 ;  /* 0x0000541002007816 */ /* 0x000fe4000000002d */
[----:B------:R-:W-:-:S02]  /*c350*/  PRMT R13, R13, 0x5410, R46 ;  /* 0x000054100d0d7816 */ /* 0x000fc4000000002e */
[----:B------:R-:W-:Y:S02]  /*c360*/  PRMT R14, R14, 0x5410, R49 ;  /* 0x000054100e0e7816 */ /* 0x000fe40000000031 */
[----:B------:R-:W-:Y:S02]  /*c370*/  PRMT R9, R5, 0x5410, R44 ;  /* 0x0000541005097816 */ /* 0x000fe4000000002c */
[----:B------:R-:W-:Y:S02]  /*c380*/  ISETP.GE.AND P1, PT, R219, R32, PT ;  /* 0x00000020db00720c */ /* 0x000fe40003f26270 */
[----:B------:R-:W-:Y:S02]  /*c390*/  PRMT R10, R10, 0x5410, R47 ;  /* 0x000054100a0a7816 */ /* 0x000fe4000000002f */
[----:B------:R-:W-:Y:S02]  /*c3a0*/  PRMT R2, R4, 0x5410, R43 ;  /* 0x0000541004027816 */ /* 0x000fe4000000002b */
[----:B------:R-:W-:-:S02]  /*c3b0*/  PRMT R26, R36, 0x5410, R41 ;  /* 0x00005410241a7816 */ /* 0x000fc40000000029 */
[----:B------:R-:W-:Y:S02]  /*c3c0*/  PRMT R27, R37, 0x5410, R42 ;  /* 0x00005410251b7816 */ /* 0x000fe4000000002a */
[----:B------:R-:W-:Y:S02]  /*c3d0*/  PRMT R15, R7, 0x5410, R40 ;  /* 0x00005410070f7816 */ /* 0x000fe40000000028 */
[----:B------:R-:W-:Y:S01]  /*c3e0*/  PRMT R20, R29, 0x5410, R38 ;  /* 0x000054101d147816 */ /* 0x000fe20000000026 */
[----:B0-----:R-:W-:Y:S06]  /*c3f0*/  @!P0 BRA `(.L_x_578) ;  /* 0x000001c000488947 */ /* 0x001fec0003800000 */
.L_x_851:
[----:B------:R-:W-:Y:S05]  /*c400*/  BSYNC B1 ;  /* 0x0000000000017941 */ /* 0x000fea0003800000 */
.L_x_577:
[----:B------:R-:W-:Y:S01]  /*c410*/  BSSY B1, `(.L_x_579) ;  /* 0x00000ad000017945 */ /* 0x000fe20003800000 */
[----:B------:R-:W-:Y:S02]  /*c420*/  PRMT R11, R11, 0x5410, R34 ;  /* 0x000054100b0b7816 */ /* 0x000fe40000000022 */
[----:B------:R-:W-:Y:S02]  /*c430*/  PRMT R12, R12, 0x5410, R39 ;  /* 0x000054100c0c7816 */ /* 0x000fe40000000027 */
[----:B0-----:R-:W-:Y:S02]  /*c440*/  PRMT R3, R6, 0x5410, R35 ;  /* 0x0000541006037816 */ /* 0x001fe40000000023 */
[----:B------:R-:W-:Y:S01]  /*c450*/  PRMT R8, R8, 0x5410, R33 ;  /* 0x0000541008087816 */ /* 0x000fe20000000021 */
[----:B------:R-:W-:Y:S06]  /*c460*/  @P1 BRA `(.L_x_580) ;  /* 0x00000008009c1947 */ /* 0x000fec0003800000 */
[----:B------:R-:W0:Y:S01]  /*c470*/  LDC R5, c[0x0][0x3f4] ;  /* 0x0000fd00ff057b82 */ /* 0x000e220000000800 */
[----:B------:R-:W-:Y:S01]  /*c480*/  BSSY B2, `(.L_x_581) ;  /* 0x000002c000027945 */ /* 0x000fe20003800000 */
[-C--:B0-----:R-:W-:Y:S02]  /*c490*/  ISETP.GE.AND P0, PT, R214, R5.reuse, PT ;  /* 0x00000005d600720c */ /* 0x081fe40003f06270 */
[-C--:B------:R-:W-:Y:S02]  /*c4a0*/  ISETP.GE.AND P1, PT, R221, R5.reuse, PT ;  /* 0x00000005dd00720c */ /* 0x080fe40003f26270 */
[-C--:B------:R-:W-:Y:S02]  /*c4b0*/  ISETP.GE.AND P2, PT, R220, R5.reuse, PT ;  /* 0x00000005dc00720c */ /* 0x080fe40003f46270 */
[----:B------:R-:W-:-:S07]  /*c4c0*/  ISETP.GE.AND P3, PT, R222, R5, PT ;  /* 0x00000005de00720c */ /* 0x000fce0003f66270 */
[----:B------:R-:W-:Y:S06]  /*c4d0*/  @P0 BRA `(.L_x_582) ;  /* 0x0000000000980947 */ /* 0x000fec0003800000 */
[----:B------:R-:W0:Y:S01]  /*c4e0*/  LDS.128 R4, [R30] ;  /* 0x000000001e047984 */ /* 0x000e220000000c00 */
[----:B------:R-:W-:Y:S01]  /*c4f0*/  SHF.L.U32 R36, R24, 0x10, RZ ;  /* 0x0000001018247819 */ /* 0x000fe200000006ff */
[C---:B------:R-:W-:Y:S01]  /*c500*/  IMAD.U32 R37, R26.reuse, 0x10000, RZ ;  /* 0x000100001a257824 */ /* 0x040fe200078e00ff */
[----:B------:R-:W-:Y:S02]  /*c510*/  LOP3.LUT R40, R26, 0xffff0000, RZ, 0xc0, !PT ;  /* 0xffff00001a287812 */ /* 0x000fe400078ec0ff */
[----:B------:R-:W-:Y:S01]  /*c520*/  LOP3.LUT R38, R24, 0xffff0000, RZ, 0xc0, !PT ;  /* 0xffff000018267812 */ /* 0x000fe200078ec0ff */
[C---:B0-----:R-:W-:Y:S01]  /*c530*/  IMAD.U32 R29, R4.reuse, 0x10000, RZ ;  /* 0x00010000041d7824 */ /* 0x041fe200078e00ff */
[----:B------:R-:W-:Y:S01]  /*c540*/  LOP3.LUT R4, R4, 0xffff0000, RZ, 0xc0, !PT ;  /* 0xffff000004047812 */ /* 0x000fe200078ec0ff */
[C---:B------:R-:W-:Y:S01]  /*c550*/  IMAD.U32 R33, R5.reuse, 0x10000, RZ ;  /* 0x0001000005217824 */ /* 0x040fe200078e00ff */
[----:B------:R-:W-:Y:S01]  /*c560*/  LOP3.LUT R5, R5, 0xffff0000, RZ, 0xc0, !PT ;  /* 0xffff000005057812 */ /* 0x000fe200078ec0ff */
[C---:B------:R-:W-:Y:S01]  /*c570*/  IMAD.U32 R34, R6.reuse, 0x10000, RZ ;  /* 0x0001000006227824 */ /* 0x040fe200078e00ff */
[----:B------:R-:W-:Y:S01]  /*c580*/  LOP3.LUT R6, R6, 0xffff0000, RZ, 0xc0, !PT ;  /* 0xffff000006067812 */ /* 0x000fe200078ec0ff */
[C---:B------:R-:W-:Y:S01]  /*c590*/  FMUL.FTZ R42, R4.reuse, R37 ;  /* 0x00000025042a7220 */ /* 0x040fe20000410000 */
[----:B------:R-:W-:Y:S01]  /*c5a0*/  FMUL.FTZ R4, R4, R36 ;  /* 0x0000002404047220 */ /* 0x000fe20000410000 */
[----:B------:R-:W-:-:S02]  /*c5b0*/  IMAD.U32 R35, R7, 0x10000, RZ ;  /* 0x0001000007237824 */ /* 0x000fc400078e00ff */
[----:B------:R-:W-:Y:S01]  /*c5c0*/  FMUL.FTZ R44, R5, R40 ;  /* 0x00000028052c7220 */ /* 0x000fe20000410000 */
[C---:B------:R-:W-:Y:S01]  /*c5d0*/  FFMA.FTZ R42, R29.reuse, R36, -R42 ;  /* 0x000000241d2a7223 */ /* 0x040fe2000001082a */
[----:B------:R-:W-:Y:S01]  /*c5e0*/  FFMA.FTZ R37, R29, R37, R4 ;  /* 0x000000251d257223 */ /* 0x000fe20000010004 */
[----:B------:R-:W-:Y:S01]  /*c5f0*/  LOP3.LUT R7, R7, 0xffff0000, RZ, 0xc0, !PT ;  /* 0xffff000007077812 */ /* 0x000fe200078ec0ff */
[-C--:B------:R-:W-:Y:S01]  /*c600*/  FMUL.FTZ R46, R5, R38.reuse ;  /* 0x00000026052e7220 */ /* 0x080fe20000410000 */
[C---:B------:R-:W-:Y:S01]  /*c610*/  LOP3.LUT R36, R27.reuse, 0xffff0000, RZ, 0xc0, !PT ;  /* 0xffff00001b247812 */ /* 0x040fe200078ec0ff */
[----:B------:R-:W-:Y:S01]  /*c620*/  IMAD.U32 R29, R27, 0x10000, RZ ;  /* 0x000100001b1d7824 */ /* 0x000fe200078e00ff */
[C---:B------:R-:W-:Y:S01]  /*c630*/  LOP3.LUT R4, R25.reuse, 0xffff0000, RZ, 0xc0, !PT ;  /* 0xffff000019047812 */ /* 0x040fe200078ec0ff */
[----:B------:R-:W-:Y:S02]  /*c640*/  IMAD.U32 R5, R25, 0x10000, RZ ;  /* 0x0001000019057824 */ /* 0x000fe400078e00ff */
[C---:B------:R-:W-:Y:S01]  /*c650*/  FFMA.FTZ R44, R33.reuse, R38, -R44 ;  /* 0x00000026212c7223 */ /* 0x040fe2000001082c */
[----:B------:R-:W-:Y:S01]  /*c660*/  FFMA.FTZ R33, R33, R40, R46 ;  /* 0x0000002821217223 */ /* 0x000fe2000001002e */
[C---:B------:R-:W-:Y:S01]  /*c670*/  FMUL.FTZ R39, R6.reuse, R29 ;  /* 0x0000001d06277220 */ /* 0x040fe20000410000 */
[-C--:B------:R-:W-:Y:S01]  /*c680*/  FMUL.FTZ R38, R6, R5.reuse ;  /* 0x0000000506267220 */ /* 0x080fe20000410000 */
[C---:B------:R-:W-:Y:S01]  /*c690*/  FMUL.FTZ R40, R7.reuse, R36 ;  /* 0x0000002407287220 */ /* 0x040fe20000410000 */
[-C--:B------:R-:W-:Y:S01]  /*c6a0*/  FMUL.FTZ R41, R7, R4.reuse ;  /* 0x0000000407297220 */ /* 0x080fe20000410000 */
[C---:B------:R-:W-:Y:S01]  /*c6b0*/  FFMA.FTZ R6, R34.reuse, R5, -R39 ;  /* 0x0000000522067223 */ /* 0x040fe20000010827 */
[----:B------:R-:W-:Y:S01]  /*c6c0*/  FFMA.FTZ R29, R34, R29, R38 ;  /* 0x0000001d221d7223 */ /* 0x000fe20000010026 */
[C---:B------:R-:W-:Y:S01]  /*c6d0*/  FFMA.FTZ R7, R35.reuse, R4, -R40 ;  /* 0x0000000423077223 */ /* 0x040fe20000010828 */
[----:B------:R-:W-:Y:S01]  /*c6e0*/  FFMA.FTZ R36, R35, R36, R41 ;  /* 0x0000002423247223 */ /* 0x000fe20000010029 */
[----:B------:R-:W-:-:S02]  /*c6f0*/  F2FP.BF16.F32.PACK_AB R4, R37, R42 ;  /* 0x0000002a2504723e */ /* 0x000fc400000010ff */
[----:B------:R-:W-:Y:S02]  /*c700*/  F2FP.BF16.F32.PACK_AB R5, R33, R44 ;  /* 0x0000002c2105723e */ /* 0x000fe400000010ff */
[----:B------:R-:W-:Y:S02]  /*c710*/  F2FP.BF16.F32.PACK_AB R6, R29, R6 ;  /* 0x000000061d06723e */ /* 0x000fe400000010ff */
[----:B------:R-:W-:-:S05]  /*c720*/  F2FP.BF16.F32.PACK_AB R7, R36, R7 ;  /* 0x000000072407723e */ /* 0x000fca00000010ff */
[----:B------:R0:W-:Y:S02]  /*c730*/  STS.128 [R30], R4 ;  /* 0x000000041e007388 */ /* 0x0001e40000000c00 */
.L_x_582:
[----:B------:R-:W-:Y:S05]  /*c740*/  BSYNC B2 ;  /* 0x0000000000027941 */ /* 0x000fea0003800000 */
.L_x_581:
[----:B------:R-:W-:Y:S04]  /*c750*/  BSSY B2, `(.L_x_583) ;  /* 0x0000028000027945 */ /* 0x000fe80003800000 */
[----:B------:R-:W-:Y:S05]  /*c760*/  @P1 BRA `(.L_x_584) ;  /* 0x0000000000981947 */ /* 0x000fea0003800000 */
[----:B0-----:R-:W0:Y:S01]  /*c770*/  LDS.128 R4, [R30+0x4000] ;  /* 0x004000001e047984 */ /* 0x001e220000000c00 */
[C---:B------:R-:W-:Y:S01]  /*c780*/  IMAD.U32 R37, R15.reuse, 0x10000, RZ ;  /* 0x000100000f257824 */ /* 0x040fe200078e00ff */
[----:B------:R-:W-:Y:S01]  /*c790*/  LOP3.LUT R40, R15, 0xffff0000, RZ, 0xc0, !PT ;  /* 0xffff00000f287812 */ /* 0x000fe200078ec0ff */
[C---:B------:R-:W-:Y:S01]  /*c7a0*/  IMAD.U32 R36, R13.reuse, 0x10000, RZ ;  /* 0x000100000d247824 */ /* 0x040fe200078e00ff */
        /* <DEDUP_REMOVED lines=33> */
[----:B------:R1:W-:Y:S02]  /*c9c0*/  STS.128 [R30+0x4000], R4 ;  /* 0x004000041e007388 */ /* 0x0003e40000000c00 */
.L_x_584:
[----:B------:R-:W-:Y:S05]  /*c9d0*/  BSYNC B2 ;  /* 0x0000000000027941 */ /* 0x000fea0003800000 */
.L_x_583:
[----:B------:R-:W-:Y:S04]  /*c9e0*/  BSSY B2, `(.L_x_585) ;  /* 0x0000028000027945 */ /* 0x000fe80003800000 */
[----:B------:R-:W-:Y:S05]  /*c9f0*/  @P2 BRA `(.L_x_586) ;  /* 0x0000000000982947 */ /* 0x000fea0003800000 */
[----:B01----:R-:W0:Y:S01]  /*ca00*/  LDS.128 R4, [R30+0x8000] ;  /* 0x008000001e047984 */ /* 0x003e220000000c00 */
[----:B------:R-:W-:Y:S01]  /*ca10*/  SHF.L.U32 R37, R11, 0x10, RZ ;  /* 0x000000100b257819 */ /* 0x000fe200000006ff */
[----:B------:R-:W-:Y:S01]  /*ca20*/  IMAD.U32 R36, R9, 0x10000, RZ ;  /* 0x0001000009247824 */ /* 0x000fe200078e00ff */
        /* <DEDUP_REMOVED lines=35> */
.L_x_586:
[----:B------:R-:W-:Y:S05]  /*cc60*/  BSYNC B2 ;  /* 0x0000000000027941 */ /* 0x000fea0003800000 */
.L_x_585:
[----:B------:R-:W-:Y:S05]  /*cc70*/  @P3 BRA `(.L_x_580) ;  /* 0x0000000000983947 */ /* 0x000fea0003800000 */
[----:B012---:R-:W0:Y:S01]  /*cc80*/  LDS.128 R4, [R30+0xc000] ;  /* 0x00c000001e047984 */ /* 0x007e220000000c00 */
        /* <DEDUP_REMOVED lines=37> */
.L_x_580:
[----:B------:R-:W-:Y:S05]  /*cee0*/  BSYNC B1 ;  /* 0x0000000000017941 */ /* 0x000fea0003800000 */
.L_x_579:
[----:B------:R-:W-:Y:S01]  /*cef0*/  ISETP.GE.AND P0, PT, R31, R32, PT ;  /* 0x000000201f00720c */ /* 0x000fe20003f06270 */
[----:B------:R-:W-:-:S12]  /*cf00*/  BSSY B1, `(.L_x_587) ;  /* 0x00000a9000017945 */ /* 0x000fd80003800000 */
[----:B------:R-:W-:Y:S05]  /*cf10*/  @P0 BRA `(.L_x_588) ;  /* 0x00000008009c0947 */ /* 0x000fea0003800000 */
[----:B0123--:R-:W0:Y:S01]  /*cf20*/  LDC R5, c[0x0][0x3f4] ;  /* 0x0000fd00ff057b82 */ /* 0x00fe220000000800 */
[----:B------:R-:W-:Y:S01]  /*cf30*/  BSSY B2, `(.L_x_589) ;  /* 0x000002c000027945 */ /* 0x000fe20003800000 */
[-C--:B0-----:R-:W-:Y:S02]  /*cf40*/  ISETP.GE.AND P0, PT, R214, R5.reuse, PT ;  /* 0x00000005d600720c */ /* 0x081fe40003f06270 */
[-C--:B------:R-:W-:Y:S02]  /*cf50*/  ISETP.GE.AND P1, PT, R221, R5.reuse, PT ;  /* 0x00000005dd00720c */ /* 0x080fe40003f26270 */
[-C--:B------:R-:W-:Y:S02]  /*cf60*/  ISETP.GE.AND P2, PT, R220, R5.reuse, PT ;  /* 0x00000005dc00720c */ /* 0x080fe40003f46270 */
[----:B------:R-:W-:-:S07]  /*cf70*/  ISETP.GE.AND P3, PT, R222, R5, PT ;  /* 0x00000005de00720c */ /* 0x000fce0003f66270 */
[----:B------:R-:W-:Y:S06]  /*cf80*/  @P0 BRA `(.L_x_590) ;  /* 0x0000000000980947 */ /* 0x000fec0003800000 */
[----:B------:R-:W0:Y:S01]  /*cf90*/  LDS.128 R4, [R30+0x1000] ;  /* 0x001000001e047984 */ /* 0x000e220000000c00 */
[C---:B------:R-:W-:Y:S01]  /*cfa0*/  IMAD.U32 R39, R26.reuse, 0x10000, RZ ;  /* 0x000100001a277824 */ /* 0x040fe200078e00ff */
[----:B------:R-:W-:Y:S01]  /*cfb0*/  LOP3.LUT R41, R26, 0xffff0000, RZ, 0xc0, !PT ;  /* 0xffff00001a297812 */ /* 0x000fe200078ec0ff */
[C---:B------:R-:W-:Y:S01]  /*cfc0*/  IMAD.U32 R35, R24.reuse, 0x10000, RZ ;  /* 0x0001000018237824 */ /* 0x040fe200078e00ff */
[----:B------:R-:W-:Y:S02]  /*cfd0*/  LOP3.LUT R37, R24, 0xffff0000, RZ, 0xc0, !PT ;  /* 0xffff000018257812 */ /* 0x000fe400078ec0ff */
[----:B------:R-:W-:Y:S02]  /*cfe0*/  LOP3.LUT R44, R27, 0xffff0000, RZ, 0xc0, !PT ;  /* 0xffff00001b2c7812 */ /* 0x000fe400078ec0ff */
[----:B------:R-:W-:Y:S01]  /*cff0*/  LOP3.LUT R42, R25, 0xffff0000, RZ, 0xc0, !PT ;  /* 0xffff0000192a7812 */ /* 0x000fe200078ec0ff */
[C---:B0-----:R-:W-:Y:S01]  /*d000*/  IMAD.U32 R29, R4.reuse, 0x10000, RZ ;  /* 0x00010000041d7824 */ /* 0x041fe200078e00ff */
[----:B------:R-:W-:Y:S01]  /*d010*/  LOP3.LUT R4, R4, 0xffff0000, RZ, 0xc0, !PT ;  /* 0xffff000004047812 */ /* 0x000fe200078ec0ff */
[C---:B------:R-:W-:Y:S01]  /*d020*/  IMAD.U32 R31, R5.reuse, 0x10000, RZ ;  /* 0x00010000051f7824 */ /* 0x040fe200078e00ff */
[----:B------:R-:W-:Y:S01]  /*d030*/  LOP3.LUT R5, R5, 0xffff0000, RZ, 0xc0, !PT ;  /* 0xffff000005057812 */ /* 0x000fe200078ec0ff */
[----:B------:R-:W-:Y:S01]  /*d040*/  IMAD.U32 R34, R7, 0x10000, RZ ;  /* 0x0001000007227824 */ /* 0x000fe200078e00ff */
[C---:B------:R-:W-:Y:S01]  /*d050*/  SHF.L.U32 R33, R6.reuse, 0x10, RZ ;  /* 0x0000001006217819 */ /* 0x040fe200000006ff */
[-C--:B------:R-:W-:Y:S01]  /*d060*/  FMUL.FTZ R36, R39, R4.reuse ;  /* 0x0000000427247220 */ /* 0x080fe20000410000 */
[----:B------:R-:W-:Y:S01]  /*d070*/  FMUL.FTZ R38, R35, R4 ;  /* 0x0000000423267220 */ /* 0x000fe20000410000 */
[----:B------:R-:W-:Y:S01]  /*d080*/  FMUL.FTZ R40, R41, R5 ;  /* 0x0000000529287220 */ /* 0x000fe20000410000 */
[----:B------:R-:W-:Y:S01]  /*d090*/  LOP3.LUT R6, R6, 0xffff0000, RZ, 0xc0, !PT ;  /* 0xffff000006067812 */ /* 0x000fe200078ec0ff */
[-C--:B------:R-:W-:Y:S01]  /*d0a0*/  FFMA.FTZ R4, R35, R29.reuse, -R36 ;  /* 0x0000001d23047223 */ /* 0x080fe20000010824 */
[----:B------:R-:W-:Y:S01]  /*d0b0*/  LOP3.LUT R7, R7, 0xffff0000, RZ, 0xc0, !PT ;  /* 0xffff000007077812 */ /* 0x000fe200078ec0ff */
[----:B------:R-:W-:Y:S01]  /*d0c0*/  FFMA.FTZ R29, R39, R29, R38 ;  /* 0x0000001d271d7223 */ /* 0x000fe20000010026 */
[C---:B------:R-:W-:Y:S01]  /*d0d0*/  FMUL.FTZ R36, R37.reuse, R5 ;  /* 0x0000000525247220 */ /* 0x040fe20000410000 */
[----:B------:R-:W-:Y:S01]  /*d0e0*/  FFMA.FTZ R5, R37, R31, -R40 ;  /* 0x0000001f25057223 */ /* 0x000fe20000010828 */
[----:B------:R-:W-:-:S02]  /*d0f0*/  IMAD.U32 R39, R27, 0x10000, RZ ;  /* 0x000100001b277824 */ /* 0x000fc400078e00ff */
[----:B------:R-:W-:Y:S01]  /*d100*/  FMUL.FTZ R35, R42, R7 ;  /* 0x000000072a237220 */ /* 0x000fe20000410000 */
[----:B------:R-:W-:Y:S02]  /*d110*/  IMAD.U32 R37, R25, 0x10000, RZ ;  /* 0x0001000019257824 */ /* 0x000fe400078e00ff */
[----:B------:R-:W-:Y:S01]  /*d120*/  FFMA.FTZ R36, R41, R31, R36 ;  /* 0x0000001f29247223 */ /* 0x000fe20000010024 */
[-C--:B------:R-:W-:Y:S01]  /*d130*/  FMUL.FTZ R38, R39, R6.reuse ;  /* 0x0000000627267220 */ /* 0x080fe20000410000 */
[----:B------:R-:W-:Y:S01]  /*d140*/  FMUL.FTZ R31, R44, R7 ;  /* 0x000000072c1f7220 */ /* 0x000fe20000410000 */
[----:B------:R-:W-:Y:S01]  /*d150*/  FMUL.FTZ R40, R37, R6 ;  /* 0x0000000625287220 */ /* 0x000fe20000410000 */
[----:B------:R-:W-:Y:S01]  /*d160*/  F2FP.BF16.F32.PACK_AB R4, R29, R4 ;  /* 0x000000041d04723e */ /* 0x000fe200000010ff */
[-C--:B------:R-:W-:Y:S01]  /*d170*/  FFMA.FTZ R6, R37, R33.reuse, -R38 ;  /* 0x0000002125067223 */ /* 0x080fe20000010826 */
[-C--:B------:R-:W-:Y:S01]  /*d180*/  FFMA.FTZ R7, R42, R34.reuse, -R31 ;  /* 0x000000222a077223 */ /* 0x080fe2000001081f */
[----:B------:R-:W-:Y:S01]  /*d190*/  FFMA.FTZ R33, R39, R33, R40 ;  /* 0x0000002127217223 */ /* 0x000fe20000010028 */
[----:B------:R-:W-:Y:S01]  /*d1a0*/  FFMA.FTZ R34, R44, R34, R35 ;  /* 0x000000222c227223 */ /* 0x000fe20000010023 */
[----:B------:R-:W-:-:S03]  /*d1b0*/  F2FP.BF16.F32.PACK_AB R5, R36, R5 ;  /* 0x000000052405723e */ /* 0x000fc600000010ff */
[----:B------:R-:W-:Y:S02]  /*d1c0*/  F2FP.BF16.F32.PACK_AB R6, R33, R6 ;  /* 0x000000062106723e */ /* 0x000fe400000010ff */
[----:B------:R-:W-:-:S05]  /*d1d0*/  F2FP.BF16.F32.PACK_AB R7, R34, R7 ;  /* 0x000000072207723e */ /* 0x000fca00000010ff */
[----:B------:R0:W-:Y:S02]  /*d1e0*/  STS.128 [R30+0x1000], R4 ;  /* 0x001000041e007388 */ /* 0x0001e40000000c00 */
.L_x_590:
[----:B------:R-:W-:Y:S05]  /*d1f0*/  BSYNC B2 ;  /* 0x0000000000027941 */ /* 0x000fea0003800000 */
.L_x_589:
[----:B------:R-:W-:Y:S04]  /*d200*/  BSSY B2, `(.L_x_591) ;  /* 0x0000028000027945 */ /* 0x000fe80003800000 */
[----:B------:R-:W-:Y:S05]  /*d210*/  @P1 BRA `(.L_x_592) ;  /* 0x0000000000981947 */ /* 0x000fea0003800000 */
[----:B0-----:R-:W0:Y:S01]  /*d220*/  LDS.128 R4, [R30+0x5000] ;  /* 0x005000001e047984 */ /* 0x001e220000000c00 */
        /* <DEDUP_REMOVED lines=12> */
[-C--:B------:R-:W-:Y:S01]  /*d2f0*/  FMUL.FTZ R36, R39, R4.reuse ;  /* 0x0000000427247220 */ /* 0x080fe20000410000 */
[----:B------:R-:W-:Y:S01]  /*d300*/  FMUL.FTZ R38, R35, R4 ;  /* 0x0000000423267220 */ /* 0x000fe20000410000 */
[----:B------:R-:W-:Y:S01]  /*d310*/  FMUL.FTZ R40, R41, R5 ;  /* 0x0000000529287220 */ /* 0x000fe20000410000 */
[----:B------:R-:W-:-:S02]  /*d320*/  IMAD.U32 R34, R7, 0x10000, RZ ;  /* 0x0001000007227824 */ /* 0x000fc400078e00ff */
[-C--:B------:R-:W-:Y:S01]  /*d330*/  FFMA.FTZ R4, R35, R29.reuse, -R36 ;  /* 0x0000001d23047223 */ /* 0x080fe20000010824 */
[----:B------:R-:W-:Y:S01]  /*d340*/  LOP3.LUT R7, R7, 0xffff0000, RZ, 0xc0, !PT ;  /* 0xffff000007077812 */ /* 0x000fe200078ec0ff */
[----:B------:R-:W-:Y:S01]  /*d350*/  FFMA.FTZ R29, R39, R29, R38 ;  /* 0x0000001d271d7223 */ /* 0x000fe20000010026 */
[C---:B------:R-:W-:Y:S01]  /*d360*/  FMUL.FTZ R36, R37.reuse, R5 ;  /* 0x0000000525247220 */ /* 0x040fe20000410000 */
[----:B------:R-:W-:Y:S01]  /*d370*/  FFMA.FTZ R5, R37, R31, -R40 ;  /* 0x0000001f25057223 */ /* 0x000fe20000010828 */
[----:B------:R-:W-:Y:S02]  /*d380*/  IMAD.U32 R39, R20, 0x10000, RZ ;  /* 0x0001000014277824 */ /* 0x000fe400078e00ff */
        /* <DEDUP_REMOVED lines=15> */
.L_x_592:
[----:B------:R-:W-:Y:S05]  /*d480*/  BSYNC B2 ;  /* 0x0000000000027941 */ /* 0x000fea0003800000 */
.L_x_591:
[----:B------:R-:W-:Y:S04]  /*d490*/  BSSY B2, `(.L_x_593) ;  /* 0x0000028000027945 */ /* 0x000fe80003800000 */
[----:B------:R-:W-:Y:S05]  /*d4a0*/  @P2 BRA `(.L_x_594) ;  /* 0x0000000000982947 */ /* 0x000fea0003800000 */
[----:B01----:R-:W0:Y:S01]  /*d4b0*/  LDS.128 R4, [R30+0x9000] ;  /* 0x009000001e047984 */ /* 0x003e220000000c00 */
        /* <DEDUP_REMOVED lines=11> */
[----:B------:R-:W-:Y:S01]  /*d570*/  SHF.L.U32 R34, R7, 0x10, RZ ;  /* 0x0000001007227819 */ /* 0x000fe200000006ff */
        /* <DEDUP_REMOVED lines=25> */
.L_x_594:
[----:B------:R-:W-:Y:S05]  /*d710*/  BSYNC B2 ;  /* 0x0000000000027941 */ /* 0x000fea0003800000 */
.L_x_593:
[----:B------:R-:W-:Y:S05]  /*d720*/  @P3 BRA `(.L_x_588) ;  /* 0x0000000000983947 */ /* 0x000fea0003800000 */
[----:B012---:R-:W0:Y:S01]  /*d730*/  LDS.128 R4, [R30+0xd000] ;  /* 0x00d000001e047984 */ /* 0x007e220000000c00 */
        /* <DEDUP_REMOVED lines=37> */
.L_x_588:
[----:B------:R-:W-:Y:S05]  /*d990*/  BSYNC B1 ;  /* 0x0000000000017941 */ /* 0x000fea0003800000 */
.L_x_587:
[----:B01234-:R-:W-:Y:S01]  /*d9a0*/  VIADD R4, R219, 0x40 ;  /* 0x00000040db047836 */ /* 0x01ffe20000000000 */
[----:B------:R-:W-:Y:S04]  /*d9b0*/  BSSY B1, `(.L_x_595) ;  /* 0x00000aa000017945 */ /* 0x000fe80003800000 */
[----:B------:R-:W-:-:S13]  /*d9c0*/  ISETP.GE.AND P0, PT, R4, R32, PT ;  /* 0x000000200400720c */ /* 0x000fda0003f06270 */
[----:B------:R-:W-:Y:S05]  /*d9d0*/  @P0 BRA `(.L_x_596) ;  /* 0x00000008009c0947 */ /* 0x000fea0003800000 */
[----:B------:R-:W0:Y:S01]  /*d9e0*/  LDC R5, c[0x0][0x3f4] ;  /* 0x0000fd00ff057b82 */ /* 0x000e220000000800 */
        /* <DEDUP_REMOVED lines=44> */
.L_x_598:
[----:B------:R-:W-:Y:S05]  /*dcb0*/  BSYNC B2 ;  /* 0x0000000000027941 */ /* 0x000fea0003800000 */
.L_x_597:
        /* <DEDUP_REMOVED lines=40> */
.L_x_600:
[----:B------:R-:W-:Y:S05]  /*df40*/  BSYNC B2 ;  /* 0x0000000000027941 */ /* 0x000fea0003800000 */
.L_x_599:
        /* <DEDUP_REMOVED lines=20> */
[----:B------:R-:W-:Y:S01]  /*e090*/  FFMA.FTZ R29, R39, R29, R38 ;  /* 0x0000001d271d7223 */ /* 0x000fe20000010026 */
[----:B------:R-:W-:Y:S01]  /*e0a0*/  LOP3.LUT R7, R7, 0xffff0000, RZ, 0xc0, !PT ;  /* 0xffff000007077812 */ /* 0x000fe200078ec0ff */
[C---:B------:R-:W-:Y:S01]  /*e0b0*/  FMUL.FTZ R36, R37.reuse, R5 ;  /* 0x0000000525247220 */ /* 0x040fe20000410000 */
[----:B------:R-:W-:Y:S01]  /*e0c0*/  SHF.L.U32 R39, R12, 0x10, RZ ;  /* 0x000000100c277819 */ /* 0x000fe200000006ff */
[-C--:B------:R-:W-:Y:S01]  /*e0d0*/  FFMA.FTZ R5, R37, R31.reuse, -R40 ;  /* 0x0000001f25057223 */ /* 0x080fe20000010828 */
[----:B------:R-:W-:Y:S02]  /*e0e0*/  IMAD.U32 R37, R10, 0x10000, RZ ;  /* 0x000100000a257824 */ /* 0x000fe400078e00ff */
[----:B------:R-:W-:Y:S01]  /*e0f0*/  FFMA.FTZ R36, R41, R31, R36 ;  /* 0x0000001f29247223 */ /* 0x000fe20000010024 */
[-C--:B------:R-:W-:Y:S01]  /*e100*/  FMUL.FTZ R31, R44, R7.reuse ;  /* 0x000000072c1f7220 */ /* 0x080fe20000410000 */
[-C--:B------:R-:W-:Y:S01]  /*e110*/  FMUL.FTZ R38, R39, R6.reuse ;  /* 0x0000000627267220 */ /* 0x080fe20000410000 */
[C---:B------:R-:W-:Y:S01]  /*e120*/  FMUL.FTZ R40, R37.reuse, R6 ;  /* 0x0000000625287220 */ /* 0x040fe20000410000 */
[C---:B------:R-:W-:Y:S01]  /*e130*/  FMUL.FTZ R35, R42.reuse, R7 ;  /* 0x000000072a237220 */ /* 0x040fe20000410000 */
[-C--:B------:R-:W-:Y:S01]  /*e140*/  FFMA.FTZ R7, R42, R34.reuse, -R31 ;  /* 0x000000222a077223 */ /* 0x080fe2000001081f */
[-C--:B------:R-:W-:Y:S01]  /*e150*/  FFMA.FTZ R6, R37, R33.reuse, -R38 ;  /* 0x0000002125067223 */ /* 0x080fe20000010826 */
[----:B------:R-:W-:Y:S01]  /*e160*/  FFMA.FTZ R33, R39, R33, R40 ;  /* 0x0000002127217223 */ /* 0x000fe20000010028 */
[----:B------:R-:W-:Y:S01]  /*e170*/  FFMA.FTZ R34, R44, R34, R35 ;  /* 0x000000222c227223 */ /* 0x000fe20000010023 */
[----:B------:R-:W-:-:S02]  /*e180*/  F2FP.BF16.F32.PACK_AB R4, R29, R4 ;  /* 0x000000041d04723e */ /* 0x000fc400000010ff */
[----:B------:R-:W-:Y:S02]  /*e190*/  F2FP.BF16.F32.PACK_AB R5, R36, R5 ;  /* 0x000000052405723e */ /* 0x000fe400000010ff */
[----:B------:R-:W-:Y:S02]  /*e1a0*/  F2FP.BF16.F32.PACK_AB R6, R33, R6 ;  /* 0x000000062106723e */ /* 0x000fe400000010ff */
[----:B------:R-:W-:-:S05]  /*e1b0*/  F2FP.BF16.F32.PACK_AB R7, R34, R7 ;  /* 0x000000072207723e */ /* 0x000fca00000010ff */
[----:B------:R2:W-:Y:S02]  /*e1c0*/  STS.128 [R30+0xa000], R4 ;  /* 0x00a000041e007388 */ /* 0x0005e40000000c00 */
.L_x_602:
[----:B------:R-:W-:Y:S05]  /*e1d0*/  BSYNC B2 ;  /* 0x0000000000027941 */ /* 0x000fea0003800000 */
.L_x_601:
        /* <DEDUP_REMOVED lines=39> */
.L_x_596:
[----:B------:R-:W-:Y:S05]  /*e450*/  BSYNC B1 ;  /* 0x0000000000017941 */ /* 0x000fea0003800000 */
.L_x_595:
[----:B------:R-:W-:-:S13]  /*e460*/  ISETP.GE.AND P0, PT, R21, R32, PT ;  /* 0x000000201500720c */ /* 0x000fda0003f06270 */
        /* <DEDUP_REMOVED lines=25> */
[----:B------:R-:W-:Y:S01]  /*e600*/  FFMA.FTZ R4, R31, R21, -R32 ;  /* 0x000000151f047223 */ /* 0x000fe20000010820 */
[----:B------:R-:W-:Y:S01]  /*e610*/  FMUL.FTZ R32, R33, R5 ;  /* 0x0000000521207220 */ /* 0x000fe20000410000 */
[----:B------:R-:W-:Y:S01]  /*e620*/  FFMA.FTZ R21, R35, R21, R34 ;  /* 0x0000001523157223 */ /* 0x000fe20000010022 */
[-C--:B------:R-:W-:Y:S01]  /*e630*/  FFMA.FTZ R5, R33, R29.reuse, -R36 ;  /* 0x0000001d21057223 */ /* 0x080fe20000010824 */
[----:B------:R-:W-:Y:S01]  /*e640*/  LOP3.LUT R6, R6, 0xffff0000, RZ, 0xc0, !PT ;  /* 0xffff000006067812 */ /* 0x000fe200078ec0ff */
[----:B------:R-:W-:Y:S01]  /*e650*/  FFMA.FTZ R32, R37, R29, R32 ;  /* 0x0000001d25207223 */ /* 0x000fe20000010020 */
[C---:B------:R-:W-:Y:S01]  /*e660*/  SHF.L.U32 R34, R25.reuse, 0x10, RZ ;  /* 0x0000001019227819 */ /* 0x040fe200000006ff */
[----:B------:R-:W-:Y:S01]  /*e670*/  FMUL.FTZ R29, R40, R7 ;  /* 0x00000007281d7220 */ /* 0x000fe20000410000 */
[----:B------:R-:W-:Y:S01]  /*e680*/  LOP3.LUT R36, R25, 0xffff0000, RZ, 0xc0, !PT ;  /* 0xffff000019247812 */ /* 0x000fe200078ec0ff */
[----:B------:R-:W-:Y:S01]  /*e690*/  FMUL.FTZ R25, R38, R6 ;  /* 0x0000000626197220 */ /* 0x000fe20000410000 */
[----:B------:R-:W-:Y:S01]  /*e6a0*/  F2FP.BF16.F32.PACK_AB R4, R21, R4 ;  /* 0x000000041504723e */ /* 0x000fe200000010ff */
[----:B------:R-:W-:Y:S01]  /*e6b0*/  FMUL.FTZ R27, R34, R6 ;  /* 0x00000006221b7220 */ /* 0x000fe20000410000 */
[----:B------:R-:W-:Y:S01]  /*e6c0*/  F2FP.BF16.F32.PACK_AB R5, R32, R5 ;  /* 0x000000052005723e */ /* 0x000fe200000010ff */
[C---:B------:R-:W-:Y:S01]  /*e6d0*/  FMUL.FTZ R31, R36.reuse, R7 ;  /* 0x00000007241f7220 */ /* 0x040fe20000410000 */
[----:B------:R-:W-:Y:S01]  /*e6e0*/  FFMA.FTZ R7, R36, R26, -R29 ;  /* 0x0000001a24077223 */ /* 0x000fe2000001081d */
[-C--:B------:R-:W-:Y:S01]  /*e6f0*/  FFMA.FTZ R6, R34, R24.reuse, -R25 ;  /* 0x0000001822067223 */ /* 0x080fe20000010819 */
[----:B------:R-:W-:Y:S01]  /*e700*/  FFMA.FTZ R27, R38, R24, R27 ;  /* 0x00000018261b7223 */ /* 0x000fe2000001001b */
[----:B------:R-:W-:-:S04]  /*e710*/  FFMA.FTZ R26, R40, R26, R31 ;  /* 0x0000001a281a7223 */ /* 0x000fc8000001001f */
[----:B------:R-:W-:Y:S02]  /*e720*/  F2FP.BF16.F32.PACK_AB R6, R27, R6 ;  /* 0x000000061b06723e */ /* 0x000fe400000010ff */
[----:B------:R-:W-:-:S05]  /*e730*/  F2FP.BF16.F32.PACK_AB R7, R26, R7 ;  /* 0x000000071a07723e */ /* 0x000fca00000010ff */
[----:B------:R0:W-:Y:S02]  /*e740*/  STS.128 [R30+0x3000], R4 ;  /* 0x003000041e007388 */ /* 0x0001e40000000c00 */
.L_x_605:
[----:B------:R-:W-:Y:S05]  /*e750*/  BSYNC B1 ;  /* 0x0000000000017941 */ /* 0x000fea0003800000 */
.L_x_604:
[----:B------:R-:W-:Y:S04]  /*e760*/  BSSY B1, `(.L_x_606) ;  /* 0x0000028000017945 */ /* 0x000fe80003800000 */
[----:B------:R-:W-:Y:S05]  /*e770*/  @P1 BRA `(.L_x_607) ;  /* 0x0000000000981947 */ /* 0x000fea0003800000 */
[----:B0-----:R-:W0:Y:S01]  /*e780*/  LDS.128 R4, [R30+0x7000] ;  /* 0x007000001e047984 */ /* 0x001e220000000c00 */
        /* <DEDUP_REMOVED lines=18> */
[C---:B------:R-:W-:Y:S01]  /*e8b0*/  FMUL.FTZ R27, R34.reuse, R5 ;  /* 0x00000005221b7220 */ /* 0x040fe20000410000 */
[----:B------:R-:W-:Y:S01]  /*e8c0*/  LOP3.LUT R7, R7, 0xffff0000, RZ, 0xc0, !PT ;  /* 0xffff000007077812 */ /* 0x000fe200078ec0ff */
[----:B------:R-:W-:Y:S01]  /*e8d0*/  FFMA.FTZ R5, R34, R24, -R25 ;  /* 0x0000001822057223 */ /* 0x000fe20000010819 */
[C---:B------:R-:W-:Y:S01]  /*e8e0*/  LOP3.LUT R29, R14.reuse, 0xffff0000, RZ, 0xc0, !PT ;  /* 0xffff00000e1d7812 */ /* 0x040fe200078ec0ff */
[----:B------:R-:W-:Y:S02]  /*e8f0*/  IMAD.U32 R25, R14, 0x10000, RZ ;  /* 0x000100000e197824 */ /* 0x000fe400078e00ff */
[----:B------:R-:W-:Y:S01]  /*e900*/  FMUL.FTZ R14, R31, R6 ;  /* 0x000000061f0e7220 */ /* 0x000fe20000410000 */
[-C--:B------:R-:W-:Y:S01]  /*e910*/  FMUL.FTZ R26, R33, R7.reuse ;  /* 0x00000007211a7220 */ /* 0x080fe20000410000 */
[----:B------:R-:W-:Y:S01]  /*e920*/  FFMA.FTZ R24, R36, R24, R27 ;  /* 0x0000001824187223 */ /* 0x000fe2000001001b */
[----:B------:R-:W-:Y:S01]  /*e930*/  FMUL.FTZ R20, R25, R6 ;  /* 0x0000000619147220 */ /* 0x000fe20000410000 */
[----:B------:R-:W-:Y:S01]  /*e940*/  FMUL.FTZ R32, R29, R7 ;  /* 0x000000071d207220 */ /* 0x000fe20000410000 */
[----:B------:R-:W-:Y:S01]  /*e950*/  FFMA.FTZ R6, R25, R13, -R14 ;  /* 0x0000000d19067223 */ /* 0x000fe2000001080e */
[----:B------:R-:W-:Y:S01]  /*e960*/  FFMA.FTZ R7, R29, R15, -R26 ;  /* 0x0000000f1d077223 */ /* 0x000fe2000001081a */
[----:B------:R-:W-:Y:S01]  /*e970*/  FFMA.FTZ R13, R31, R13, R20 ;  /* 0x0000000d1f0d7223 */ /* 0x000fe20000010014 */
[----:B------:R-:W-:Y:S01]  /*e980*/  FFMA.FTZ R32, R33, R15, R32 ;  /* 0x0000000f21207223 */ /* 0x000fe20000010020 */
[----:B------:R-:W-:-:S02]  /*e990*/  F2FP.BF16.F32.PACK_AB R4, R21, R4 ;  /* 0x000000041504723e */ /* 0x000fc400000010ff */
[----:B------:R-:W-:Y:S02]  /*e9a0*/  F2FP.BF16.F32.PACK_AB R5, R24, R5 ;  /* 0x000000051805723e */ /* 0x000fe400000010ff */
[----:B------:R-:W-:Y:S02]  /*e9b0*/  F2FP.BF16.F32.PACK_AB R6, R13, R6 ;  /* 0x000000060d06723e */ /* 0x000fe400000010ff */
[----:B------:R-:W-:-:S05]  /*e9c0*/  F2FP.BF16.F32.PACK_AB R7, R32, R7 ;  /* 0x000000072007723e */ /* 0x000fca00000010ff */
[----:B------:R1:W-:Y:S02]  /*e9d0*/  STS.128 [R30+0x7000], R4 ;  /* 0x007000041e007388 */ /* 0x0003e40000000c00 */
.L_x_607:
[----:B------:R-:W-:Y:S05]  /*e9e0*/  BSYNC B1 ;  /* 0x0000000000017941 */ /* 0x000fea0003800000 */
.L_x_606:
[----:B------:R-:W-:Y:S04]  /*e9f0*/  BSSY B1, `(.L_x_608) ;  /* 0x0000028000017945 */ /* 0x000fe80003800000 */
[----:B------:R-:W-:Y:S05]  /*ea00*/  @P2 BRA `(.L_x_609) ;  /* 0x0000000000982947 */ /* 0x000fea0003800000 */
[----:B01----:R-:W0:Y:S01]  /*ea10*/  LDS.128 R4, [R30+0xb000] ;  /* 0x00b000001e047984 */ /* 0x003e220000000c00 */
        /* <DEDUP_REMOVED lines=37> */
.L_x_609:
[----:B------:R-:W-:Y:S05]  /*ec70*/  BSYNC B1 ;  /* 0x0000000000017941 */ /* 0x000fea0003800000 */
.L_x_608:
[----:B------:R-:W-:Y:S05]  /*ec80*/  @P3 BRA `(.L_x_603) ;  /* 0x0000003800f03947 */ /* 0x000fea0003800000 */
[----:B012---:R-:W0:Y:S01]  /*ec90*/  LDS.128 R4, [R30+0xf000] ;  /* 0x00f000001e047984 */ /* 0x007e220000000c00 */
[C---:B------:R-:W-:Y:S01]  /*eca0*/  IMAD.U32 R15, R3.reuse, 0x10000, RZ ;  /* 0x00010000030f7824 */ /* 0x040fe200078e00ff */
[----:B------:R-:W-:Y:S01]  /*ecb0*/  LOP3.LUT R24, R3, 0xffff0000, RZ, 0xc0, !PT ;  /* 0xffff000003187812 */ /* 0x000fe200078ec0ff */
[C---:B------:R-:W-:Y:S01]  /*ecc0*/  IMAD.U32 R13, R0.reuse, 0x10000, RZ ;  /* 0x00010000000d7824 */ /* 0x040fe200078e00ff */
[----:B------:R-:W-:Y:S02]  /*ecd0*/  LOP3.LUT R20, R0, 0xffff0000, RZ, 0xc0, !PT ;  /* 0xffff000000147812 */ /* 0x000fe400078ec0ff */
[C---:B0-----:R-:W-:Y:S01]  /*ece0*/  SHF.L.U32 R9, R4.reuse, 0x10, RZ ;  /* 0x0000001004097819 */ /* 0x041fe200000006ff */
[C---:B------:R-:W-:Y:S01]  /*ecf0*/  IMAD.U32 R10, R5.reuse, 0x10000, RZ ;  /* 0x00010000050a7824 */ /* 0x040fe200078e00ff */
[----:B------:R-:W-:Y:S01]  /*ed00*/  LOP3.LUT R4, R4, 0xffff0000, RZ, 0xc0, !PT ;  /* 0xffff000004047812 */ /* 0x000fe200078ec0ff */
[----:B------:R-:W-:Y:S01]  /*ed10*/  IMAD.U32 R0, R6, 0x10000, RZ ;  /* 0x0001000006007824 */ /* 0x000fe200078e00ff */
[----:B------:R-:W-:-:S02]  /*ed20*/  LOP3.LUT R5, R5, 0xffff0000, RZ, 0xc0, !PT ;  /* 0xffff000005057812 */ /* 0x000fc400078ec0ff */
[----:B------:R-:W-:Y:S01]  /*ed30*/  LOP3.LUT R3, R6, 0xffff0000, RZ, 0xc0, !PT ;  /* 0xffff000006037812 */ /* 0x000fe200078ec0ff */
[-C--:B------:R-:W-:Y:S01]  /*ed40*/  FMUL.FTZ R12, R15, R4.reuse ;  /* 0x000000040f0c7220 */ /* 0x080fe20000410000 */
[----:B------:R-:W-:Y:S01]  /*ed50*/  FMUL.FTZ R14, R13, R4 ;  /* 0x000000040d0e7220 */ /* 0x000fe20000410000 */
[----:B------:R-:W-:Y:S02]  /*ed60*/  IMAD.U32 R6, R7, 0x10000, RZ ;  /* 0x0001000007067824 */ /* 0x000fe400078e00ff */
[----:B------:R-:W-:Y:S01]  /*ed70*/  FMUL.FTZ R11, R24, R5 ;  /* 0x00000005180b7220 */ /* 0x000fe20000410000 */
[-C--:B------:R-:W-:Y:S01]  /*ed80*/  FFMA.FTZ R4, R13, R9.reuse, -R12 ;  /* 0x000000090d047223 */ /* 0x080fe2000001080c */
[----:B------:R-:W-:Y:S01]  /*ed90*/  FFMA.FTZ R9, R15, R9, R14 ;  /* 0x000000090f097223 */ /* 0x000fe2000001000e */
[----:B------:R-:W-:Y:S01]  /*eda0*/  IMAD.U32 R14, R8, 0x10000, RZ ;  /* 0x00010000080e7824 */ /* 0x000fe200078e00ff */
[----:B------:R-:W-:Y:S01]  /*edb0*/  LOP3.LUT R7, R7, 0xffff0000, RZ, 0xc0, !PT ;  /* 0xffff000007077812 */ /* 0x000fe200078ec0ff */
[----:B------:R-:W-:Y:S01]  /*edc0*/  FMUL.FTZ R13, R20, R5 ;  /* 0x00000005140d7220 */ /* 0x000fe20000410000 */
[----:B------:R-:W-:Y:S01]  /*edd0*/  IMAD.U32 R12, R2, 0x10000, RZ ;  /* 0x00010000020c7824 */ /* 0x000fe200078e00ff */
[----:B------:R-:W-:Y:S01]  /*ede0*/  LOP3.LUT R8, R8, 0xffff0000, RZ, 0xc0, !PT ;  /* 0xffff000008087812 */ /* 0x000fe200078ec0ff */
[-C--:B------:R-:W-:Y:S01]  /*edf0*/  FFMA.FTZ R5, R20, R10.reuse, -R11 ;  /* 0x0000000a14057223 */ /* 0x080fe2000001080b */
[----:B------:R-:W-:Y:S01]  /*ee00*/  LOP3.LUT R2, R2, 0xffff0000, RZ, 0xc0, !PT ;  /* 0xffff000002027812 */ /* 0x000fe200078ec0ff */
[----:B------:R-:W-:Y:S01]  /*ee10*/  FFMA.FTZ R10, R24, R10, R13 ;  /* 0x0000000a180a7223 */ /* 0x000fe2000001000d */
[----:B------:R-:W-:Y:S01]  /*ee20*/  FMUL.FTZ R11, R14, R3 ;  /* 0x000000030e0b7220 */ /* 0x000fe20000410000 */
[----:B------:R-:W-:Y:S01]  /*ee30*/  FMUL.FTZ R13, R8, R7 ;  /* 0x00000007080d7220 */ /* 0x000fe20000410000 */
        /* <DEDUP_REMOVED lines=10> */
[----:B------:R4:W-:Y:S01]  /*eee0*/  STS.128 [R30+0xf000], R4 ;  /* 0x00f000041e007388 */ /* 0x0009e20000000c00 */
[----:B------:R-:W-:Y:S05]  /*eef0*/  BRA `(.L_x_603) ;  /* 0x0000003800547947 */ /* 0x000fea0003800000 */
.L_x_573:
[----:B------:R-:W-:-:S03]  /*ef00*/  UMOV UR4, 0xffffffff ;  /* 0xffffffff00047882 */ /* 0x000fc60000000000 */
[----:B------:R-:W-:Y:S05]  /*ef10*/  BRA.DIV UR4, `(.L_x_610) ;  /* 0x0000019604947947 */ /* 0x000fea000b800000 */
[----:B------:R0:W1:Y:S04]  /*ef20*/  SHFL.IDX PT, R0, R24, RZ, 0x181f ;  /* 0x00181fff18007589 */ /* 0x00006800000e0000 */
[----:B------:R-:W2:Y:S04]  /*ef30*/  SHFL.IDX PT, R2, R2, RZ, 0x181f ;  /* 0x00181fff02027589 */ /* 0x000ea800000e0000 */
[----:B------:R0:W3:Y:S04]  /*ef40*/  SHFL.IDX PT, R3, R26, RZ, 0x181f ;  /* 0x00181fff1a037589 */ /* 0x0000e800000e0000 */
[----:B------:R0:W4:Y:S02]  /*ef50*/  SHFL.IDX PT, R20, R25, RZ, 0x181f ;  /* 0x00181fff19147589 */ /* 0x00012400000e0000 */
.L_x_857:
        /* <DEDUP_REMOVED lines=10> */
[----:B------:R-:W-:Y:S02]  /*f000*/  CS2R R4, SRZ ;  /* 0x0000000000047805 */ /* 0x000fe4000001ff00 */
[----:B------:R-:W-:Y:S02]  /*f010*/  CS2R R14, SRZ ;  /* 0x00000000000e7805 */ /* 0x000fe4000001ff00 */
[----:B0-----:R-:W-:Y:S02]  /*f020*/  CS2R R24, SRZ ;  /* 0x0000000000187805 */ /* 0x001fe4000001ff00 */
[----:B-----5:R-:W-:-:S04]  /*f030*/  LEA.HI R26, R40, R40, RZ, 0x1 ;  /* 0x00000028281a7211 */ /* 0x020fc800078f08ff */
[----:B------:R-:W-:Y:S02]  /*f040*/  LOP3.LUT R39, R26, 0xfffffffe, RZ, 0xc0, !PT ;  /* 0xfffffffe1a277812 */ /* 0x000fe400078ec0ff */
[----:B------:R-:W-:Y:S01]  /*f050*/  CS2R R26, SRZ ;  /* 0x00000000001a7805 */ /* 0x000fe2000001ff00 */
[----:B------:R-:W-:Y:S06]  /*f060*/  @P0 BRA `(.L_x_612) ;  /* 0x0000000000700947 */ /* 0x000fec0003800000 */
[----:B------:R-:W-:Y:S01]  /*f070*/  ULDC UR4, c[0x0][0x3f4] ;  /* 0x0000fd0000047ab9 */ /* 0x000fe20000000800 */
[----:B------:R-:W-:Y:S02]  /*f080*/  CS2R R12, SRZ ;  /* 0x00000000000c7805 */ /* 0x000fe4000001ff00 */
[----:B------:R-:W-:Y:S02]  /*f090*/  ISETP.GE.AND P4, PT, R16, UR4, PT ;  /* 0x0000000410007c0c */ /* 0x000fe4000bf86270 */
[----:B------:R-:W-:Y:S02]  /*f0a0*/  CS2R R14, SRZ ;  /* 0x00000000000e7805 */ /* 0x000fe4000001ff00 */
[----:B------:R-:W-:Y:S01]  /*f0b0*/  ISETP.GE.AND P5, PT, R213, UR4, PT ;  /* 0x00000004d5007c0c */ /* 0x000fe2000bfa6270 */
[----:B------:R-:W-:-:S08]  /*f0c0*/  ULDC.64 UR6, c[0x0][0x208] ;  /* 0x0000820000067ab9 */ /* 0x000fd00000000a00 */
[C---:B------:R-:W-:Y:S01]  /*f0d0*/  @!P4 IMAD.SHL.U32 R35, R16.reuse, 0x2, RZ ;  /* 0x000000021023c824 */ /* 0x040fe200078e00ff */
[----:B------:R-:W-:-:S03]  /*f0e0*/  @!P4 SHF.L.U64.HI R6, R16, 0x1, R17 ;  /* 0x000000011006c819 */ /* 0x000fc60000010211 */
[C---:B------:R-:W-:Y:S01]  /*f0f0*/  @!P5 IMAD.SHL.U32 R5, R23.reuse, 0x2, RZ ;  /* 0x000000021705d824 */ /* 0x040fe200078e00ff */
[----:B------:R-:W-:Y:S02]  /*f100*/  @!P5 SHF.L.U64.HI R4, R23, 0x1, R216 ;  /* 0x000000011704d819 */ /* 0x000fe400000102d8 */
[-C--:B--2---:R-:W-:Y:S02]  /*f110*/  @!P4 IADD3 R32, P0, R2, R35.reuse, RZ ;  /* 0x000000230220c210 */ /* 0x084fe40007f1e0ff */
[----:B----4-:R-:W-:Y:S02]  /*f120*/  @!P4 IADD3 R34, P1, R20, R35, RZ ;  /* 0x000000231422c210 */ /* 0x010fe40007f3e0ff */
[-C--:B------:R-:W-:Y:S01]  /*f130*/  @!P5 IADD3 R36, P2, R2, R5.reuse, RZ ;  /* 0x000000050224d210 */ /* 0x080fe20007f5e0ff */
[--C-:B-1----:R-:W-:Y:S01]  /*f140*/  @!P4 IMAD.X R33, R0, 0x1, R6.reuse, P0 ;  /* 0x000000010021c824 */ /* 0x102fe200000e0606 */
[----:B------:R-:W-:Y:S01]  /*f150*/  @!P5 IADD3 R2, P3, R20, R5, RZ ;  /* 0x000000051402d210 */ /* 0x000fe20007f7e0ff */
[C---:B---3--:R-:W-:Y:S01]  /*f160*/  @!P4 IMAD.X R35, R3.reuse, 0x1, R6, P1 ;  /* 0x000000010323c824 */ /* 0x048fe200008e0606 */
[----:B------:R-:W-:Y:S01]  /*f170*/  CS2R R6, SRZ ;  /* 0x0000000000067805 */ /* 0x000fe2000001ff00 */
[--C-:B------:R-:W-:Y:S01]  /*f180*/  @!P5 IMAD.X R37, R0, 0x1, R4.reuse, P2 ;  /* 0x000000010025d824 */ /* 0x100fe200010e0604 */
[----:B------:R-:W-:Y:S01]  /*f190*/  CS2R R24, SRZ ;  /* 0x0000000000187805 */ /* 0x000fe2000001ff00 */
[----:B------:R-:W-:Y:S01]  /*f1a0*/  @!P5 IMAD.X R3, R3, 0x1, R4, P3 ;  /* 0x000000010303d824 */ /* 0x000fe200018e0604 */
[----:B------:R-:W-:-:S02]  /*f1b0*/  CS2R R4, SRZ ;  /* 0x0000000000047805 */ /* 0x000fc4000001ff00 */
[----:B------:R-:W-:Y:S02]  /*f1c0*/  CS2R R26, SRZ ;  /* 0x00000000001a7805 */ /* 0x000fe4000001ff00 */
[----:B------:R-:W-:Y:S02]  /*f1d0*/  CS2R R8, SRZ ;  /* 0x0000000000087805 */ /* 0x000fe4000001ff00 */
[----:B------:R-:W-:Y:S01]  /*f1e0*/  CS2R R10, SRZ ;  /* 0x00000000000a7805 */ /* 0x000fe2000001ff00 */
[----:B------:R0:W5:Y:S04]  /*f1f0*/  @!P4 LD.E.128 R12, desc[UR6][R32.64] ;  /* 0x00000006200cc980 */ /* 0x000168000c101d00 */
[----:B------:R0:W5:Y:S04]  /*f200*/  @!P4 LD.E.128 R4, desc[UR6][R34.64] ;  /* 0x000000062204c980 */ /* 0x000168000c101d00 */
[----:B------:R0:W5:Y:S04]  /*f210*/  @!P5 LD.E.128 R24, desc[UR6][R36.64] ;  /* 0x000000062418d980 */ /* 0x000168000c101d00 */
[----:B------:R0:W5:Y:S02]  /*f220*/  @!P5 LD.E.128 R8, desc[UR6][R2.64] ;  /* 0x000000060208d980 */ /* 0x000164000c101d00 */
.L_x_612:
[----:B------:R-:W-:Y:S05]  /*f230*/  BSYNC B1 ;  /* 0x0000000000017941 */ /* 0x000fea0003800000 */
.L_x_611:
[----:B------:R-:W-:Y:S01]  /*f240*/  IMAD.IADD R39, R40, 0x1, -R39 ;  /* 0x0000000128277824 */ /* 0x000fe200078e0a27 */
[--C-:B-----5:R-:W-:Y:S01]  /*f250*/  SHF.R.U64 R47, R14, 0x10, R15.reuse ;  /* 0x000000100e2f7819 */ /* 0x120fe2000000120f */
[--C-:B0-----:R-:W-:Y:S01]  /*f260*/  IMAD.MOV.U32 R33, RZ, RZ, R15.reuse ;  /* 0x000000ffff217224 */ /* 0x101fe200078e000f */
[----:B------:R-:W-:Y:S01]  /*f270*/  SHF.R.U32.HI R44, RZ, 0x10, R15 ;  /* 0x00000010ff2c7819 */ /* 0x000fe2000001160f */
[----:B-1----:R-:W-:Y:S01]  /*f280*/  IMAD.MOV.U32 R0, RZ, RZ, R12 ;  /* 0x000000ffff007224 */ /* 0x002fe200078e000c */
[----:B------:R-:W-:Y:S01]  /*f290*/  SHF.L.U32 R15, R39, 0x1f, RZ ;  /* 0x0000001f270f7819 */ /* 0x000fe200000006ff */
[----:B--2---:R-:W-:Y:S01]  /*f2a0*/  IMAD.MOV.U32 R2, RZ, RZ, R24 ;  /* 0x000000ffff027224 */ /* 0x004fe200078e0018 */
[----:B------:R-:W-:Y:S01]  /*f2b0*/  SHF.R.U64 R49, R12, 0x10, R13 ;  /* 0x000000100c317819 */ /* 0x000fe2000000120d */
[--C-:B---3--:R-:W-:Y:S01]  /*f2c0*/  IMAD.MOV.U32 R3, RZ, RZ, R25.reuse ;  /* 0x000000ffff037224 */ /* 0x108fe200078e0019 */
[----:B------:R-:W0:Y:S01]  /*f2d0*/  SYNCS.PHASECHK.TRANS64.TRYWAIT P0, [R22+URZ+0x38800], R15 ;  /* 0x0388000f160075a7 */ /* 0x000e22000800017f */
[--C-:B------:R-:W-:Y:S01]  /*f2e0*/  SHF.R.U64 R45, R24, 0x10, R25.reuse ;  /* 0x00000010182d7819 */ /* 0x100fe20000001219 */
[----:B------:R-:W-:Y:S01]  /*f2f0*/  IMAD.MOV.U32 R12, RZ, RZ, R26 ;  /* 0x000000ffff0c7224 */ /* 0x000fe200078e001a */
[----:B------:R-:W-:Y:S01]  /*f300*/  SHF.R.U32.HI R42, RZ, 0x10, R25 ;  /* 0x00000010ff2a7819 */ /* 0x000fe20000011619 */
[--C-:B------:R-:W-:Y:S01]  /*f310*/  IMAD.MOV.U32 R24, RZ, RZ, R27.reuse ;  /* 0x000000ffff187224 */ /* 0x100fe200078e001b */
[----:B------:R-:W-:Y:S01]  /*f320*/  SHF.R.U64 R43, R26, 0x10, R27 ;  /* 0x000000101a2b7819 */ /* 0x000fe2000000121b */
[----:B------:R-:W-:Y:S01]  /*f330*/  IMAD.MOV.U32 R29, RZ, RZ, R13 ;  /* 0x000000ffff1d7224 */ /* 0x000fe200078e000d */
[----:B------:R-:W-:Y:S01]  /*f340*/  SHF.R.U32.HI R41, RZ, 0x10, R27 ;  /* 0x00000010ff297819 */ /* 0x000fe2000001161b */
[----:B------:R-:W-:Y:S01]  /*f350*/  IMAD.MOV.U32 R37, RZ, RZ, R7 ;  /* 0x000000ffff257224 */ /* 0x000fe200078e0007 */
[----:B------:R-:W-:Y:S01]  /*f360*/  PRMT R27, R0, 0x5410, R49 ;  /* 0x00005410001b7816 */ /* 0x000fe20000000031 */
[----:B------:R-:W-:Y:S01]  /*f370*/  IMAD.MOV.U32 R34, RZ, RZ, R4 ;  /* 0x000000ffff227224 */ /* 0x000fe200078e0004 */
[----:B------:R-:W-:Y:S01]  /*f380*/  PRMT R0, R2, 0x5410, R45 ;  /* 0x0000541002007816 */ /* 0x000fe2000000002d */
[----:B------:R-:W-:Y:S01]  /*f390*/  IMAD.MOV.U32 R35, RZ, RZ, R5 ;  /* 0x000000ffff237224 */ /* 0x000fe200078e0005 */
[----:B------:R-:W-:Y:S01]  /*f3a0*/  PRMT R2, R3, 0x5410, R42 ;  /* 0x0000541003027816 */ /* 0x000fe2000000002a */
[----:B------:R-:W-:Y:S01]  /*f3b0*/  IMAD.MOV.U32 R36, RZ, RZ, R6 ;  /* 0x000000ffff247224 */ /* 0x000fe200078e0006 */
[----:B------:R-:W-:Y:S01]  /*f3c0*/  SHF.R.U32.HI R46, RZ, 0x10, R13 ;  /* 0x00000010ff2e7819 */ /* 0x000fe2000001160d */
[----:B------:R-:W-:Y:S01]  /*f3d0*/  IMAD.MOV.U32 R13, RZ, RZ, R8 ;  /* 0x000000ffff0d7224 */ /* 0x000fe200078e0008 */
[----:B------:R-:W-:Y:S01]  /*f3e0*/  PRMT R3, R12, 0x5410, R43 ;  /* 0x000054100c037816 */ /* 0x000fe2000000002b */
[----:B------:R-:W-:Y:S01]  /*f3f0*/  BSSY B1, `(.L_x_613) ;  /* 0x000001b000017945 */ /* 0x000fe20003800000 */
[----:B------:R-:W-:Y:S01]  /*f400*/  SHF.R.U64 R25, R6, 0x10, R7 ;  /* 0x0000001006197819 */ /* 0x000fe20000001207 */
[----:B----4-:R-:W-:Y:S01]  /*f410*/  IMAD.MOV.U32 R20, RZ, RZ, R11 ;  /* 0x000000ffff147224 */ /* 0x010fe200078e000b */
[----:B------:R-:W-:-:S02]  /*f420*/  SHF.R.U32.HI R26, RZ, 0x10, R7 ;  /* 0x00000010ff1a7819 */ /* 0x000fc40000011607 */
[----:B------:R-:W-:Y:S02]  /*f430*/  PRMT R12, R24, 0x5410, R41 ;  /* 0x00005410180c7816 */ /* 0x000fe40000000029 */
[----:B------:R-:W-:Y:S01]  /*f440*/  MOV R32, R14 ;  /* 0x0000000e00207202 */ /* 0x000fe20000000f00 */
[----:B------:R-:W-:Y:S01]  /*f450*/  IMAD.MOV.U32 R14, RZ, RZ, R9 ;  /* 0x000000ffff0e7224 */ /* 0x000fe200078e0009 */
[--C-:B------:R-:W-:Y:S01]  /*f460*/  SHF.R.U64 R39, R4, 0x10, R5.reuse ;  /* 0x0000001004277819 */ /* 0x100fe20000001205 */
[----:B------:R-:W-:Y:S01]  /*f470*/  IMAD.MOV.U32 R4, RZ, RZ, R10 ;  /* 0x000000ffff047224 */ /* 0x000fe200078e000a */
[----:B------:R-:W-:Y:S02]  /*f480*/  SHF.R.U32.HI R40, RZ, 0x10, R5 ;  /* 0x00000010ff287819 */ /* 0x000fe40000011605 */
[----:B------:R-:W-:Y:S02]  /*f490*/  SHF.R.U64 R6, R8, 0x10, R9 ;  /* 0x0000001008067819 */ /* 0x000fe40000001209 */
[----:B------:R-:W-:-:S02]  /*f4a0*/  VIMNMX R38, R38, 0x80, PT ;  /* 0x0000008026267848 */ /* 0x000fc40003fe0100 */
[----:B------:R-:W-:Y:S02]  /*f4b0*/  SHF.R.S32.HI R24, RZ, 0x1f, R213 ;  /* 0x0000001fff187819 */ /* 0x000fe400000114d5 */
[----:B------:R-:W-:Y:S02]  /*f4c0*/  PRMT R37, R37, 0x5410, R26 ;  /* 0x0000541025257816 */ /* 0x000fe4000000001a */
[----:B------:R-:W-:Y:S02]  /*f4d0*/  SHF.R.U32.HI R9, RZ, 0x10, R9 ;  /* 0x00000010ff097819 */ /* 0x000fe40000011609 */
[--C-:B------:R-:W-:Y:S02]  /*f4e0*/  SHF.R.U64 R7, R10, 0x10, R11.reuse ;  /* 0x000000100a077819 */ /* 0x100fe4000000120b */
[----:B------:R-:W-:Y:S02]  /*f4f0*/  SHF.R.U32.HI R5, RZ, 0x10, R11 ;  /* 0x00000010ff057819 */ /* 0x000fe4000001160b */
[----:B------:R-:W-:-:S02]  /*f500*/  PRMT R29, R29, 0x5410, R46 ;  /* 0x000054101d1d7816 */ /* 0x000fc4000000002e */
[----:B------:R-:W-:Y:S02]  /*f510*/  PRMT R32, R32, 0x5410, R47 ;  /* 0x0000541020207816 */ /* 0x000fe4000000002f */
[----:B------:R-:W-:Y:S02]  /*f520*/  PRMT R33, R33, 0x5410, R44 ;  /* 0x0000541021217816 */ /* 0x000fe4000000002c */
[----:B------:R-:W-:Y:S02]  /*f530*/  ISETP.GE.AND P1, PT, R219, R38, PT ;  /* 0x00000026db00720c */ /* 0x000fe40003f26270 */
[----:B------:R-:W-:Y:S02]  /*f540*/  PRMT R34, R34, 0x5410, R39 ;  /* 0x0000541022227816 */ /* 0x000fe40000000027 */
[----:B------:R-:W-:Y:S02]  /*f550*/  PRMT R35, R35, 0x5410, R40 ;  /* 0x0000541023237816 */ /* 0x000fe40000000028 */
[----:B------:R-:W-:-:S02]  /*f560*/  PRMT R36, R36, 0x5410, R25 ;  /* 0x0000541024247816 */ /* 0x000fc40000000019 */
[----:B------:R-:W-:Y:S02]  /*f570*/  LEA.HI R26, R24, R213, RZ, 0x3 ;  /* 0x000000d5181a7211 */ /* 0x000fe400078f18ff */
[----:B------:R-:W-:Y:S01]  /*f580*/  PRMT R13, R13, 0x5410, R6 ;  /* 0x000054100d0d7816 */ /* 0x000fe20000000006 */
[----:B0-----:R-:W-:Y:S06]  /*f590*/  @!P0 BRA `(.L_x_614) ;  /* 0x0000019000688947 */ /* 0x001fec0003800000 */
.L_x_858:
[----:B------:R-:W-:Y:S05]  /*f5a0*/  BSYNC B1 ;  /* 0x0000000000017941 */ /* 0x000fea0003800000 */
.L_x_613:
[----:B------:R-:W-:Y:S01]  /*f5b0*/  BSSY B1, `(.L_x_615) ;  /* 0x00000c4000017945 */ /* 0x000fe20003800000 */
[----:B------:R-:W-:Y:S02]  /*f5c0*/  PRMT R14, R14, 0x5410, R9 ;  /* 0x000054100e0e7816 */ /* 0x000fe40000000009 */
[----:B------:R-:W-:Y:S02]  /*f5d0*/  SHF.R.S32.HI R25, RZ, 0x3, R26 ;  /* 0x00000003ff197819 */ /* 0x000fe4000001141a */
[----:B0-----:R-:W-:Y:S02]  /*f5e0*/  PRMT R15, R4, 0x5410, R7 ;  /* 0x00005410040f7816 */ /* 0x001fe40000000007 */
[----:B------:R-:W-:Y:S01]  /*f5f0*/  PRMT R20, R20, 0x5410, R5 ;  /* 0x0000541014147816 */ /* 0x000fe20000000005 */
[----:B------:R-:W-:Y:S06]  /*f600*/  @P1 BRA `(.L_x_616) ;  /* 0x0000000800f81947 */ /* 0x000fec0003800000 */
[----:B------:R-:W0:Y:S01]  /*f610*/  LDC R56, c[0x0][0x3f4] ;  /* 0x0000fd00ff387b82 */ /* 0x000e220000000800 */
[----:B------:R-:W-:Y:S01]  /*f620*/  BSSY B2, `(.L_x_617) ;  /* 0x000005c000027945 */ /* 0x000fe20003800000 */
[----:B------:R-:W-:Y:S02]  /*f630*/  SHF.R.U32.HI R58, RZ, 0x3, R225 ;  /* 0x00000003ff3a7819 */ /* 0x000fe400000116e1 */
[-C--:B0-----:R-:W-:Y:S02]  /*f640*/  ISETP.GE.AND P0, PT, R16, R56.reuse, PT ;  /* 0x000000381000720c */ /* 0x081fe40003f06270 */
[----:B------:R-:W-:-:S11]  /*f650*/  ISETP.GE.AND P1, PT, R213, R56, PT ;  /* 0x00000038d500720c */ /* 0x000fd60003f26270 */
[----:B------:R-:W-:Y:S05]  /*f660*/  @P0 BRA `(.L_x_618) ;  /* 0x00000004005c0947 */ /* 0x000fea0003800000 */
[----:B------:R-:W2:Y:S01]  /*f670*/  LDL R6, [R1+0x68] ;  /* 0x0000680001067983 */ /* 0x000ea20000100800 */
[C---:B------:R-:W-:Y:S01]  /*f680*/  IMAD.U32 R51, R34.reuse, 0x10000, RZ ;  /* 0x0001000022337824 */ /* 0x040fe200078e00ff */
[----:B------:R-:W-:Y:S01]  /*f690*/  LOP3.LUT R53, R34, 0xffff0000, RZ, 0xc0, !PT ;  /* 0xffff000022357812 */ /* 0x000fe200078ec0ff */
[----:B------:R-:W-:Y:S01]  /*f6a0*/  IMAD.U32 R49, R27, 0x10000, RZ ;  /* 0x000100001b317824 */ /* 0x000fe200078e00ff */
[----:B--2---:R-:W-:-:S04]  /*f6b0*/  LEA.HI R4, R56, R6, RZ, 0x1d ;  /* 0x0000000638047211 */ /* 0x004fc800078fe8ff */
[----:B------:R-:W-:Y:S01]  /*f6c0*/  SHF.R.S32.HI R5, RZ, 0x1f, R4 ;  /* 0x0000001fff057819 */ /* 0x000fe20000011404 */
[----:B------:R-:W-:-:S03]  /*f6d0*/  IMAD.SHL.U32 R6, R4, 0x8, RZ ;  /* 0x0000000804067824 */ /* 0x000fc600078e00ff */
[----:B------:R-:W-:Y:S02]  /*f6e0*/  LEA.HI R5, R5, R4, RZ, 0x3 ;  /* 0x0000000405057211 */ /* 0x000fe400078f18ff */
[----:B------:R-:W-:-:S03]  /*f6f0*/  LOP3.LUT R6, R225, 0x38, R6, 0xf8, !PT ;  /* 0x00000038e1067812 */ /* 0x000fc600078ef806 */
[----:B------:R-:W-:Y:S01]  /*f700*/  IMAD.SHL.U32 R5, R5, 0x400, RZ ;  /* 0x0000040005057824 */ /* 0x000fe200078e00ff */
[----:B------:R-:W-:-:S04]  /*f710*/  LOP3.LUT R6, R6, R58, RZ, 0x3c, !PT ;  /* 0x0000003a06067212 */ /* 0x000fc800078e3cff */
[----:B------:R-:W-:-:S04]  /*f720*/  LOP3.LUT R4, R5, 0x7fffe000, RZ, 0xc0, !PT ;  /* 0x7fffe00005047812 */ /* 0x000fc800078ec0ff */
[----:B------:R-:W-:Y:S02]  /*f730*/  IADD3 R9, R6, R4, R229 ;  /* 0x0000000406097210 */ /* 0x000fe40007ffe0e5 */
[----:B------:R-:W0:Y:S03]  /*f740*/  LDS.128 R4, [R30] ;  /* 0x000000001e047984 */ /* 0x000e260000000c00 */
[----:B------:R-:W-:-:S05]  /*f750*/  IMAD R39, R9, 0x2, R22 ;  /* 0x0000000209277824 */ /* 0x000fca00078e0216 */
[----:B------:R-:W1:Y:S01]  /*f760*/  LDS.128 R8, [R39+0x14400] ;  /* 0x0144000027087984 */ /* 0x000e620000000c00 */
[C---:B0-----:R-:W-:Y:S01]  /*f770*/  SHF.L.U32 R40, R4.reuse, 0x10, RZ ;  /* 0x0000001004287819 */ /* 0x041fe200000006ff */
[----:B------:R-:W-:Y:S01]  /*f780*/  IMAD.U32 R41, R5, 0x10000, RZ ;  /* 0x0001000005297824 */ /* 0x000fe200078e00ff */
[----:B------:R-:W-:Y:S01]  /*f790*/  LOP3.LUT R4, R4, 0xffff0000, RZ, 0xc0, !PT ;  /* 0xffff000004047812 */ /* 0x000fe200078ec0ff */
[C---:B------:R-:W-:Y:S01]  /*f7a0*/  IMAD.U32 R42, R6.reuse, 0x10000, RZ ;  /* 0x00010000062a7824 */ /* 0x040fe200078e00ff */
[----:B------:R-:W-:Y:S01]  /*f7b0*/  LOP3.LUT R6, R6, 0xffff0000, RZ, 0xc0, !PT ;  /* 0xffff000006067812 */ /* 0x000fe200078ec0ff */
[----:B------:R-:W-:Y:S01]  /*f7c0*/  IMAD.U32 R43, R7, 0x10000, RZ ;  /* 0x00010000072b7824 */ /* 0x000fe200078e00ff */
[----:B------:R-:W-:Y:S01]  /*f7d0*/  LOP3.LUT R5, R5, 0xffff0000, RZ, 0xc0, !PT ;  /* 0xffff000005057812 */ /* 0x000fe200078ec0ff */
[C---:B-1----:R-:W-:Y:S01]  /*f7e0*/  IMAD.U32 R44, R8.reuse, 0x10000, RZ ;  /* 0x00010000082c7824 */ /* 0x042fe200078e00ff */
[----:B------:R-:W-:Y:S01]  /*f7f0*/  LOP3.LUT R8, R8, 0xffff0000, RZ, 0xc0, !PT ;  /* 0xffff000008087812 */ /* 0x000fe200078ec0ff */
[C---:B------:R-:W-:Y:S01]  /*f800*/  IMAD.U32 R45, R9.reuse, 0x10000, RZ ;  /* 0x00010000092d7824 */ /* 0x040fe200078e00ff */
[----:B------:R-:W-:Y:S01]  /*f810*/  LOP3.LUT R9, R9, 0xffff0000, RZ, 0xc0, !PT ;  /* 0xffff000009097812 */ /* 0x000fe200078ec0ff */
[C---:B------:R-:W-:Y:S01]  /*f820*/  FMUL.FTZ R55, R44.reuse, R51 ;  /* 0x000000332c377220 */ /* 0x040fe20000410000 */
[----:B------:R-:W-:Y:S01]  /*f830*/  FMUL.FTZ R57, R44, R49 ;  /* 0x000000312c397220 */ /* 0x000fe20000410000 */
[----:B------:R-:W-:Y:S01]  /*f840*/  FMUL.FTZ R59, R8, R53 ;  /* 0x00000035083b7220 */ /* 0x000fe20000410000 */
[----:B------:R-:W-:-:S02]  /*f850*/  IMAD.U32 R44, R35, 0x10000, RZ ;  /* 0x00010000232c7824 */ /* 0x000fc400078e00ff */
[C---:B------:R-:W-:Y:S01]  /*f860*/  FFMA.FTZ R55, R40.reuse, R49, -R55 ;  /* 0x0000003128377223 */ /* 0x040fe20000010837 */
[----:B------:R-:W-:Y:S01]  /*f870*/  LOP3.LUT R49, R27, 0xffff0000, RZ, 0xc0, !PT ;  /* 0xffff00001b317812 */ /* 0x000fe200078ec0ff */
[----:B------:R-:W-:Y:S01]  /*f880*/  FFMA.FTZ R57, R40, R51, R57 ;  /* 0x0000003328397223 */ /* 0x000fe20000010039 */
[----:B------:R-:W-:Y:S01]  /*f890*/  IMAD.U32 R40, R29, 0x10000, RZ ;  /* 0x000100001d287824 */ /* 0x000fe200078e00ff */
[----:B------:R-:W-:Y:S01]  /*f8a0*/  LOP3.LUT R7, R7, 0xffff0000, RZ, 0xc0, !PT ;  /* 0xffff000007077812 */ /* 0x000fe200078ec0ff */
[----:B------:R-:W-:Y:S02]  /*f8b0*/  IMAD.U32 R46, R10, 0x10000, RZ ;  /* 0x000100000a2e7824 */ /* 0x000fe400078e00ff */
[-C--:B------:R-:W-:Y:S01]  /*f8c0*/  FMUL.FTZ R51, R8, R49.reuse ;  /* 0x0000003108337220 */ /* 0x080fe20000410000 */
[----:B------:R-:W-:Y:S01]  /*f8d0*/  FFMA.FTZ R48, R4, R49, -R59 ;  /* 0x0000003104307223 */ /* 0x000fe2000001083b */
[----:B------:R-:W-:Y:S01]  /*f8e0*/  FMUL.FTZ R8, R45, R44 ;  /* 0x0000002c2d087220 */ /* 0x000fe20000410000 */
[----:B------:R-:W-:-:S02]  /*f8f0*/  IMAD.U32 R49, R36, 0x10000, RZ ;  /* 0x0001000024317824 */ /* 0x000fc400078e00ff */
[-C--:B------:R-:W-:Y:S01]  /*f900*/  FMUL.FTZ R59, R45, R40.reuse ;  /* 0x000000282d3b7220 */ /* 0x080fe20000410000 */
[----:B------:R-:W-:Y:S01]  /*f910*/  FFMA.FTZ R50, R4, R53, R51 ;  /* 0x0000003504327223 */ /* 0x000fe20000010033 */
[----:B------:R-:W-:Y:S01]  /*f920*/  LOP3.LUT R10, R10, 0xffff0000, RZ, 0xc0, !PT ;  /* 0xffff00000a0a7812 */ /* 0x000fe200078ec0ff */
[C---:B------:R-:W-:Y:S01]  /*f930*/  FFMA.FTZ R52, R41.reuse, R40, -R8 ;  /* 0x0000002829347223 */ /* 0x040fe20000010808 */
[----:B------:R-:W-:Y:S02]  /*f940*/  IMAD.U32 R45, R32, 0x10000, RZ ;  /* 0x00010000202d7824 */ /* 0x000fe400078e00ff */
[----:B------:R-:W-:Y:S01]  /*f950*/  FFMA.FTZ R59, R41, R44, R59 ;  /* 0x0000002c293b7223 */ /* 0x000fe2000001003b */
[----:B------:R-:W-:Y:S01]  /*f960*/  FMUL.FTZ R53, R46, R49 ;  /* 0x000000312e357220 */ /* 0x000fe20000410000 */
[----:B------:R-:W-:Y:S01]  /*f970*/  LOP3.LUT R51, R36, 0xffff0000, RZ, 0xc0, !PT ;  /* 0xffff000024337812 */ /* 0x000fe200078ec0ff */
[----:B------:R-:W-:Y:S01]  /*f980*/  IMAD.U32 R47, R11, 0x10000, RZ ;  /* 0x000100000b2f7824 */ /* 0x000fe200078e00ff */
[----:B------:R-:W-:Y:S01]  /*f990*/  LOP3.LUT R41, R32, 0xffff0000, RZ, 0xc0, !PT ;  /* 0xffff000020297812 */ /* 0x000fe200078ec0ff */
[----:B------:R-:W-:-:S02]  /*f9a0*/  IMAD.U32 R40, R37, 0x10000, RZ ;  /* 0x0001000025287824 */ /* 0x000fc400078e00ff */
[-C--:B------:R-:W-:Y:S01]  /*f9b0*/  FMUL.FTZ R61, R46, R45.reuse ;  /* 0x0000002d2e3d7220 */ /* 0x080fe20000410000 */
[----:B------:R-:W-:Y:S01]  /*f9c0*/  FFMA.FTZ R53, R42, R45, -R53 ;  /* 0x0000002d2a357223 */ /* 0x000fe20000010835 */
[C---:B------:R-:W-:Y:S01]  /*f9d0*/  FMUL.FTZ R45, R10.reuse, R51 ;  /* 0x000000330a2d7220 */ /* 0x040fe20000410000 */
[----:B------:R-:W-:Y:S02]  /*f9e0*/  IMAD.U32 R4, R33, 0x10000, RZ ;  /* 0x0001000021047824 */ /* 0x000fe400078e00ff */
[----:B------:R-:W-:Y:S01]  /*f9f0*/  FMUL.FTZ R10, R10, R41 ;  /* 0x000000290a0a7220 */ /* 0x000fe20000410000 */
[----:B------:R-:W-:Y:S01]  /*fa00*/  FMUL.FTZ R8, R47, R40 ;  /* 0x000000282f087220 */ /* 0x000fe20000410000 */
[----:B------:R-:W-:Y:S01]  /*fa10*/  FFMA.FTZ R61, R42, R49, R61 ;  /* 0x000000312a3d7223 */ /* 0x000fe2000001003d */
[C---:B------:R-:W-:Y:S01]  /*fa20*/  FFMA.FTZ R42, R6.reuse, R41, -R45 ;  /* 0x00000029062a7223 */ /* 0x040fe2000001082d */
[----:B------:R-:W-:Y:S01]  /*fa30*/  FFMA.FTZ R44, R6, R51, R10 ;  /* 0x00000033062c7223 */ /* 0x000fe2000001000a */
[-C--:B------:R-:W-:Y:S01]  /*fa40*/  FFMA.FTZ R45, R43, R4.reuse, -R8 ;  /* 0x000000042b2d7223 */ /* 0x080fe20000010808 */
[----:B------:R-:W-:Y:S01]  /*fa50*/  LOP3.LUT R11, R11, 0xffff0000, RZ, 0xc0, !PT ;  /* 0xffff00000b0b7812 */ /* 0x000fe200078ec0ff */
[----:B------:R-:W-:Y:S01]  /*fa60*/  FMUL.FTZ R46, R47, R4 ;  /* 0x000000042f2e7220 */ /* 0x000fe20000410000 */
[----:B------:R-:W-:-:S02]  /*fa70*/  LOP3.LUT R8, R35, 0xffff0000, RZ, 0xc0, !PT ;  /* 0xffff000023087812 */ /* 0x000fc400078ec0ff */
[----:B------:R-:W-:Y:S01]  /*fa80*/  LOP3.LUT R10, R37, 0xffff0000, RZ, 0xc0, !PT ;  /* 0xffff0000250a7812 */ /* 0x000fe200078ec0ff */
[----:B------:R-:W-:Y:S01]  /*fa90*/  FFMA.FTZ R46, R43, R40, R46 ;  /* 0x000000282b2e7223 */ /* 0x000fe2000001002e */
[----:B------:R-:W-:Y:S01]  /*faa0*/  LOP3.LUT R4, R29, 0xffff0000, RZ, 0xc0, !PT ;  /* 0xffff00001d047812 */ /* 0x000fe200078ec0ff */
[----:B------:R-:W-:Y:S01]  /*fab0*/  FMUL.FTZ R40, R9, R8 ;  /* 0x0000000809287220 */ /* 0x000fe20000410000 */
[----:B------:R-:W-:Y:S01]  /*fac0*/  LOP3.LUT R6, R33, 0xffff0000, RZ, 0xc0, !PT ;  /* 0xffff000021067812 */ /* 0x000fe200078ec0ff */
[----:B------:R-:W-:Y:S02]  /*fad0*/  FMUL.FTZ R54, R11, R10 ;  /* 0x0000000a0b367220 */ /* 0x000fe40000410000 */
[-C--:B------:R-:W-:Y:S01]  /*fae0*/  FMUL.FTZ R41, R9, R4.reuse ;  /* 0x0000000409297220 */ /* 0x080fe20000410000 */
[----:B------:R-:W-:Y:S01]  /*faf0*/  FFMA.FTZ R9, R5, R4, -R40 ;  /* 0x0000000405097223 */ /* 0x000fe20000010828 */
[-C--:B------:R-:W-:Y:S01]  /*fb00*/  FMUL.FTZ R11, R11, R6.reuse ;  /* 0x000000060b0b7220 */ /* 0x080fe20000410000 */
[----:B------:R-:W-:Y:S01]  /*fb10*/  FFMA.FTZ R54, R7, R6, -R54 ;  /* 0x0000000607367223 */ /* 0x000fe20000010836 */
[----:B------:R-:W-:Y:S01]  /*fb20*/  FFMA.FTZ R40, R5, R8, R41 ;  /* 0x0000000805287223 */ /* 0x000fe20000010029 */
[----:B------:R-:W-:Y:S01]  /*fb30*/  F2FP.BF16.F32.PACK_AB R6, R42, R53 ;  /* 0x000000352a06723e */ /* 0x000fe200000010ff */
[----:B------:R-:W-:Y:S01]  /*fb40*/  FFMA.FTZ R11, R7, R10, R11 ;  /* 0x0000000a070b7223 */ /* 0x000fe2000001000b */
[----:B------:R-:W-:-:S02]  /*fb50*/  F2FP.BF16.F32.PACK_AB R4, R48, R55 ;  /* 0x000000373004723e */ /* 0x000fc400000010ff */
[----:B------:R-:W-:Y:S02]  /*fb60*/  F2FP.BF16.F32.PACK_AB R5, R9, R52 ;  /* 0x000000340905723e */ /* 0x000fe400000010ff */
[----:B------:R-:W-:Y:S02]  /*fb70*/  F2FP.BF16.F32.PACK_AB R7, R54, R45 ;  /* 0x0000002d3607723e */ /* 0x000fe400000010ff */
[----:B------:R-:W-:Y:S02]  /*fb80*/  F2FP.BF16.F32.PACK_AB R10, R44, R61 ;  /* 0x0000003d2c0a723e */ /* 0x000fe400000010ff */
[----:B------:R-:W-:Y:S01]  /*fb90*/  F2FP.BF16.F32.PACK_AB R8, R50, R57 ;  /* 0x000000393208723e */ /* 0x000fe200000010ff */
[----:B------:R0:W-:Y:S01]  /*fba0*/  STS.128 [R30], R4 ;  /* 0x000000041e007388 */ /* 0x0001e20000000c00 */
[----:B------:R-:W-:Y:S02]  /*fbb0*/  F2FP.BF16.F32.PACK_AB R9, R40, R59 ;  /* 0x0000003b2809723e */ /* 0x000fe400000010ff */
[----:B------:R-:W-:-:S05]  /*fbc0*/  F2FP.BF16.F32.PACK_AB R11, R11, R46 ;  /* 0x0000002e0b0b723e */ /* 0x000fca00000010ff */
[----:B------:R0:W-:Y:S02]  /*fbd0*/  STS.128 [R39+0x14400], R8 ;  /* 0x0144000827007388 */ /* 0x0001e40000000c00 */
.L_x_618:
[----:B------:R-:W-:Y:S05]  /*fbe0*/  BSYNC B2 ;  /* 0x0000000000027941 */ /* 0x000fea0003800000 */
.L_x_617:
[----:B------:R-:W-:Y:S05]  /*fbf0*/  @P1 BRA `(.L_x_616) ;  /* 0x00000004007c1947 */ /* 0x000fea0003800000 */
[----:B0-----:R-:W2:Y:S01]  /*fc00*/  LDL R4, [R1+0x70] ;  /* 0x0000700001047983 */ /* 0x001ea20000100800 */
[----:B------:R-:W-:Y:S01]  /*fc10*/  LEA.HI R7, R24, R213, RZ, 0x6 ;  /* 0x000000d518077211 */ /* 0x000fe200078f30ff */
[----:B------:R-:W-:Y:S01]  /*fc20*/  IMAD.U32 R50, R13, 0x10000, RZ ;  /* 0x000100000d327824 */ /* 0x000fe200078e00ff */
[----:B------:R-:W-:Y:S01]  /*fc30*/  LOP3.LUT R6, R225, 0x38, R26, 0xf8, !PT ;  /* 0x00000038e1067812 */ /* 0x000fe200078ef81a */
[----:B------:R-:W-:Y:S01]  /*fc40*/  IMAD.U32 R48, R0, 0x10000, RZ ;  /* 0x0001000000307824 */ /* 0x000fe200078e00ff */
[----:B------:R-:W-:Y:S01]  /*fc50*/  LOP3.LUT R47, R13, 0xffff0000, RZ, 0xc0, !PT ;  /* 0xffff00000d2f7812 */ /* 0x000fe200078ec0ff */
[----:B------:R-:W-:Y:S01]  /*fc60*/  IMAD.SHL.U32 R7, R7, 0x80, RZ ;  /* 0x0000008007077824 */ /* 0x000fe200078e00ff */
[----:B------:R-:W-:Y:S01]  /*fc70*/  LOP3.LUT R8, R6, R58, RZ, 0x3c, !PT ;  /* 0x0000003a06087212 */ /* 0x000fe200078e3cff */
[----:B------:R-:W-:-:S03]  /*fc80*/  IMAD.U32 R49, R14, 0x10000, RZ ;  /* 0x000100000e317824 */ /* 0x000fc600078e00ff */
[----:B------:R-:W-:-:S04]  /*fc90*/  LOP3.LUT R6, R7, 0xffffe000, RZ, 0xc0, !PT ;  /* 0xffffe00007067812 */ /* 0x000fc800078ec0ff */
[----:B------:R-:W-:Y:S02]  /*fca0*/  IADD3 R8, R8, R6, R229 ;  /* 0x0000000608087210 */ /* 0x000fe40007ffe0e5 */
[----:B--2---:R-:W-:Y:S02]  /*fcb0*/  R2UR UR4, R4 ;  /* 0x00000000040472ca */ /* 0x004fe400000e0000 */
[----:B------:R-:W-:-:S04]  /*fcc0*/  LEA.HI R4, R56, R25, RZ, 0x1d ;  /* 0x0000001938047211 */ /* 0x000fc800078fe8ff */
[----:B------:R-:W-:-:S04]  /*fcd0*/  SHF.R.S32.HI R5, RZ, 0x1f, R4 ;  /* 0x0000001fff057819 */ /* 0x000fc80000011404 */
[----:B------:R-:W-:Y:S02]  /*fce0*/  LEA.HI R5, R5, R4, RZ, 0x3 ;  /* 0x0000000405057211 */ /* 0x000fe400078f18ff */
[----:B------:R-:W-:Y:S02]  /*fcf0*/  SHF.L.U32 R4, R4, 0x3, RZ ;  /* 0x0000000304047819 */ /* 0x000fe400000006ff */
[----:B------:R-:W-:Y:S01]  /*fd00*/  LEA R57, R8, UR4, 0x1 ;  /* 0x0000000408397c11 */ /* 0x000fe2000f8e08ff */
[----:B------:R-:W-:Y:S01]  /*fd10*/  IMAD.SHL.U32 R5, R5, 0x400, RZ ;  /* 0x0000040005057824 */ /* 0x000fe200078e00ff */
[----:B------:R-:W-:-:S04]  /*fd20*/  LOP3.LUT R4, R225, 0x38, R4, 0xf8, !PT ;  /* 0x00000038e1047812 */ /* 0x000fc800078ef804 */
[----:B------:R-:W-:Y:S02]  /*fd30*/  LOP3.LUT R6, R4, R58, RZ, 0x3c, !PT ;  /* 0x0000003a04067212 */ /* 0x000fe400078e3cff */
[----:B------:R-:W-:-:S04]  /*fd40*/  LOP3.LUT R4, R5, 0x7fffe000, RZ, 0xc0, !PT ;  /* 0x7fffe00005047812 */ /* 0x000fc800078ec0ff */
[----:B------:R-:W-:Y:S02]  /*fd50*/  IADD3 R9, R6, R4, R229 ;  /* 0x0000000406097210 */ /* 0x000fe40007ffe0e5 */
[----:B------:R-:W0:Y:S03]  /*fd60*/  LDS.128 R4, [R57] ;  /* 0x0000000039047984 */ /* 0x000e260000000c00 */
[----:B------:R-:W-:-:S05]  /*fd70*/  IMAD R30, R9, 0x2, R22 ;  /* 0x00000002091e7824 */ /* 0x000fca00078e0216 */
[----:B------:R-:W1:Y:S01]  /*fd80*/  LDS.128 R8, [R30+0x14400] ;  /* 0x014400001e087984 */ /* 0x000e620000000c00 */
[C---:B0-----:R-:W-:Y:S01]  /*fd90*/  IMAD.U32 R39, R4.reuse, 0x10000, RZ ;  /* 0x0001000004277824 */ /* 0x041fe200078e00ff */
[----:B------:R-:W-:Y:S01]  /*fda0*/  LOP3.LUT R4, R4, 0xffff0000, RZ, 0xc0, !PT ;  /* 0xffff000004047812 */ /* 0x000fe200078ec0ff */
[C---:B------:R-:W-:Y:S01]  /*fdb0*/  IMAD.U32 R40, R5.reuse, 0x10000, RZ ;  /* 0x0001000005287824 */ /* 0x040fe200078e00ff */
[----:B------:R-:W-:Y:S01]  /*fdc0*/  LOP3.LUT R5, R5, 0xffff0000, RZ, 0xc0, !PT ;  /* 0xffff000005057812 */ /* 0x000fe200078ec0ff */
[C---:B------:R-:W-:Y:S01]  /*fdd0*/  IMAD.U32 R41, R6.reuse, 0x10000, RZ ;  /* 0x0001000006297824 */ /* 0x040fe200078e00ff */
[----:B------:R-:W-:Y:S01]  /*fde0*/  LOP3.LUT R6, R6, 0xffff0000, RZ, 0xc0, !PT ;  /* 0xffff000006067812 */ /* 0x000fe200078ec0ff */
[C---:B------:R-:W-:Y:S01]  /*fdf0*/  IMAD.U32 R42, R7.reuse, 0x10000, RZ ;  /* 0x00010000072a7824 */ /* 0x040fe200078e00ff */
[----:B------:R-:W-:Y:S01]  /*fe00*/  LOP3.LUT R7, R7, 0xffff0000, RZ, 0xc0, !PT ;  /* 0xffff000007077812 */ /* 0x000fe200078ec0ff */
[C---:B-1----:R-:W-:Y:S01]  /*fe10*/  IMAD.U32 R43, R8.reuse, 0x10000, RZ ;  /* 0x00010000082b7824 */ /* 0x042fe200078e00ff */
[----:B------:R-:W-:Y:S01]  /*fe20*/  LOP3.LUT R8, R8, 0xffff0000, RZ, 0xc0, !PT ;  /* 0xffff000008087812 */ /* 0x000fe200078ec0ff */
[C---:B------:R-:W-:Y:S01]  /*fe30*/  IMAD.U32 R44, R9.reuse, 0x10000, RZ ;  /* 0x00010000092c7824 */ /* 0x040fe200078e00ff */
[----:B------:R-:W-:Y:S01]  /*fe40*/  LOP3.LUT R9, R9, 0xffff0000, RZ, 0xc0, !PT ;  /* 0xffff000009097812 */ /* 0x000fe200078ec0ff */
[C---:B------:R-:W-:Y:S01]  /*fe50*/  FMUL.FTZ R52, R43.reuse, R50 ;  /* 0x000000322b347220 */ /* 0x040fe20000410000 */
[-C--:B------:R-:W-:Y:S01]  /*fe60*/  FMUL.FTZ R54, R43, R48.reuse ;  /* 0x000000302b367220 */ /* 0x080fe20000410000 */
[----:B------:R-:W-:Y:S01]  /*fe70*/  LOP3.LUT R43, R0, 0xffff0000, RZ, 0xc0, !PT ;  /* 0xffff0000002b7812 */ /* 0x000fe200078ec0ff */
[----:B------:R-:W-:Y:S01]  /*fe80*/  FMUL.FTZ R51, R8, R47 ;  /* 0x0000002f08337220 */ /* 0x000fe20000410000 */
[C---:B------:R-:W-:Y:S01]  /*fe90*/  FFMA.FTZ R52, R39.reuse, R48, -R52 ;  /* 0x0000003027347223 */ /* 0x040fe20000010834 */
[----:B------:R-:W-:Y:S01]  /*fea0*/  FFMA.FTZ R54, R39, R50, R54 ;  /* 0x0000003227367223 */ /* 0x000fe20000010036 */
[----:B------:R-:W-:-:S02]  /*feb0*/  IMAD.U32 R39, R2, 0x10000, RZ ;  /* 0x0001000002277824 */ /* 0x000fc400078e00ff */
[-C--:B------:R-:W-:Y:S01]  /*fec0*/  FMUL.FTZ R53, R8, R43.reuse ;  /* 0x0000002b08357220 */ /* 0x080fe20000410000 */
[----:B------:R-:W-:Y:S01]  /*fed0*/  FFMA.FTZ R51, R4, R43, -R51 ;  /* 0x0000002b04337223 */ /* 0x000fe20000010833 */
[----:B------:R-:W-:Y:S01]  /*fee0*/  FMUL.FTZ R43, R44, R49 ;  /* 0x000000312c2b7220 */ /* 0x000fe20000410000 */
[----:B------:R-:W-:Y:S02]  /*fef0*/  IMAD.U32 R45, R10, 0x10000, RZ ;  /* 0x000100000a2d7824 */ /* 0x000fe400078e00ff */
[----:B------:R-:W-:Y:S01]  /*ff00*/  FMUL.FTZ R48, R44, R39 ;  /* 0x000000272c307220 */ /* 0x000fe20000410000 */
[----:B------:R-:W-:Y:S01]  /*ff10*/  FFMA.FTZ R53, R4, R47, R53 ;  /* 0x0000002f04357223 */ /* 0x000fe20000010035 */
[----:B------:R-:W-:Y:S01]  /*ff20*/  LOP3.LUT R10, R10, 0xffff0000, RZ, 0xc0, !PT ;  /* 0xffff00000a0a7812 */ /* 0x000fe200078ec0ff */
[----:B------:R-:W-:Y:S01]  /*ff30*/  FFMA.FTZ R44, R40, R39, -R43 ;  /* 0x00000027282c7223 */ /* 0x000fe2000001082b */
[C---:B------:R-:W-:Y:S01]  /*ff40*/  LOP3.LUT R47, R15.reuse, 0xffff0000, RZ, 0xc0, !PT ;  /* 0xffff00000f2f7812 */ /* 0x040fe200078ec0ff */
[----:B------:R-:W-:Y:S01]  /*ff50*/  IMAD.U32 R8, R15, 0x10000, RZ ;  /* 0x000100000f087824 */ /* 0x000fe200078e00ff */
[C---:B------:R-:W-:Y:S01]  /*ff60*/  LOP3.LUT R39, R3.reuse, 0xffff0000, RZ, 0xc0, !PT ;  /* 0xffff000003277812 */ /* 0x040fe200078ec0ff */
[----:B------:R-:W-:-:S02]  /*ff70*/  IMAD.U32 R4, R3, 0x10000, RZ ;  /* 0x0001000003047824 */ /* 0x000fc400078e00ff */
[----:B------:R-:W-:Y:S01]  /*ff80*/  FFMA.FTZ R48, R40, R49, R48 ;  /* 0x0000003128307223 */ /* 0x000fe20000010030 */
[C---:B------:R-:W-:Y:S01]  /*ff90*/  FMUL.FTZ R40, R45.reuse, R8 ;  /* 0x000000082d287220 */ /* 0x040fe20000410000 */
[----:B------:R-:W-:Y:S01]  /*ffa0*/  FMUL.FTZ R55, R10, R47 ;  /* 0x0000002f0a377220 */ /* 0x000fe20000410000 */
[-C--:B------:R-:W-:Y:S01]  /*ffb0*/  FMUL.FTZ R50, R45, R4.reuse ;  /* 0x000000042d327220 */ /* 0x080fe20000410000 */
[----:B------:R-:W-:Y:S01]  /*ffc0*/  SHF.L.U32 R45, R20, 0x10, RZ ;  /* 0x00000010142d7819 */ /* 0x000fe200000006ff */
[----:B------:R-:W-:Y:S01]  /*ffd0*/  FMUL.FTZ R10, R10, R39 ;  /* 0x000000270a0a7220 */ /* 0x000fe20000410000 */
[----:B------:R-:W-:Y:S02]  /*ffe0*/  IMAD.U32 R46, R11, 0x10000, RZ ;  /* 0x000100000b2e7824 */ /* 0x000fe400078e00ff */
[C---:B------:R-:W-:Y:S01]  /*fff0*/  FFMA.FTZ R49, R41.reuse, R4, -R40 ;  /* 0x0000000429317223 */ /* 0x040fe20000010828 */
[----:B------:R-:W-:Y:S02]  /*10000*/  IMAD.U32 R43, R12, 0x10000, RZ ;  /* 0x000100000c2b7824 */ /* 0x000fe400078e00ff */
[----:B------:R-:W-:Y:S01]  /*10010*/  FFMA.FTZ R50, R41, R8, R50 ;  /* 0x0000000829327223 */ /* 0x000fe20000010032 */
[----:B------:R-:W-:Y:S01]  /*10020*/  FFMA.FTZ R47, R6, R47, R10 ;  /* 0x0000002f062f7223 */ /* 0x000fe2000001000a */
[----:B------:R-:W-:Y:S01]  /*10030*/  LOP3.LUT R11, R11, 0xffff0000, RZ, 0xc0, !PT ;  /* 0xffff00000b0b7812 */ /* 0x000fe200078ec0ff */
[----:B------:R-:W-:Y:S01]  /*10040*/  FMUL.FTZ R41, R46, R45 ;  /* 0x0000002d2e297220 */ /* 0x000fe20000410000 */
[----:B------:R-:W-:Y:S01]  /*10050*/  FFMA.FTZ R56, R6, R39, -R55 ;  /* 0x0000002706387223 */ /* 0x000fe20000010837 */
[----:B------:R-:W-:Y:S01]  /*10060*/  LOP3.LUT R8, R14, 0xffff0000, RZ, 0xc0, !PT ;  /* 0xffff00000e087812 */ /* 0x000fe200078ec0ff */
[-C--:B------:R-:W-:Y:S01]  /*10070*/  FMUL.FTZ R39, R46, R43.reuse ;  /* 0x0000002b2e277220 */ /* 0x080fe20000410000 */
[----:B------:R-:W-:Y:S01]  /*10080*/  LOP3.LUT R10, R20, 0xffff0000, RZ, 0xc0, !PT ;  /* 0xffff0000140a7812 */ /* 0x000fe200078ec0ff */
[----:B------:R-:W-:Y:S01]  /*10090*/  FFMA.FTZ R41, R42, R43, -R41 ;  /* 0x0000002b2a297223 */ /* 0x000fe20000010829 */
[----:B------:R-:W-:Y:S01]  /*100a0*/  LOP3.LUT R4, R2, 0xffff0000, RZ, 0xc0, !PT ;  /* 0xffff000002047812 */ /* 0x000fe200078ec0ff */
[----:B------:R-:W-:Y:S01]  /*100b0*/  FFMA.FTZ R42, R42, R45, R39 ;  /* 0x0000002d2a2a7223 */ /* 0x000fe20000010027 */
[----:B------:R-:W-:Y:S01]  /*100c0*/  LOP3.LUT R6, R12, 0xffff0000, RZ, 0xc0, !PT ;  /* 0xffff00000c067812 */ /* 0x000fe200078ec0ff */
[----:B------:R-:W-:Y:S01]  /*100d0*/  FMUL.FTZ R40, R9, R8 ;  /* 0x0000000809287220 */ /* 0x000fe20000410000 */
[----:B------:R-:W-:Y:S01]  /*100e0*/  FMUL.FTZ R46, R11, R10 ;  /* 0x0000000a0b2e7220 */ /* 0x000fe20000410000 */
[----:B------:R-:W-:-:S02]  /*100f0*/  FMUL.FTZ R39, R9, R4 ;  /* 0x0000000409277220 */ /* 0x000fc40000410000 */
[----:B------:R-:W-:Y:S01]  /*10100*/  FMUL.FTZ R11, R11, R6 ;  /* 0x000000060b0b7220 */ /* 0x000fe20000410000 */
[----:B------:R-:W-:Y:S01]  /*10110*/  FFMA.FTZ R9, R5, R4, -R40 ;  /* 0x0000000405097223 */ /* 0x000fe20000010828 */
[----:B------:R-:W-:Y:S01]  /*10120*/  FFMA.FTZ R46, R7, R6, -R46 ;  /* 0x00000006072e7223 */ /* 0x000fe2000001082e */
[----:B------:R-:W-:Y:S01]  /*10130*/  FFMA.FTZ R39, R5, R8, R39 ;  /* 0x0000000805277223 */ /* 0x000fe20000010027 */
[----:B------:R-:W-:Y:S01]  /*10140*/  FFMA.FTZ R11, R7, R10, R11 ;  /* 0x0000000a070b7223 */ /* 0x000fe2000001000b */
[----:B------:R-:W-:Y:S02]  /*10150*/  F2FP.BF16.F32.PACK_AB R6, R56, R49 ;  /* 0x000000313806723e */ /* 0x000fe400000010ff */
[----:B------:R-:W-:Y:S02]  /*10160*/  F2FP.BF16.F32.PACK_AB R4, R51, R52 ;  /* 0x000000343304723e */ /* 0x000fe400000010ff */
[----:B------:R-:W-:Y:S02]  /*10170*/  F2FP.BF16.F32.PACK_AB R5, R9, R44 ;  /* 0x0000002c0905723e */ /* 0x000fe400000010ff */
[----:B------:R-:W-:-:S02]  /*10180*/  F2FP.BF16.F32.PACK_AB R7, R46, R41 ;  /* 0x000000292e07723e */ /* 0x000fc400000010ff */
[----:B------:R-:W-:Y:S02]  /*10190*/  F2FP.BF16.F32.PACK_AB R10, R47, R50 ;  /* 0x000000322f0a723e */ /* 0x000fe400000010ff */
[----:B------:R-:W-:Y:S01]  /*101a0*/  F2FP.BF16.F32.PACK_AB R8, R53, R54 ;  /* 0x000000363508723e */ /* 0x000fe200000010ff */
[----:B------:R1:W-:Y:S01]  /*101b0*/  STS.128 [R57], R4 ;  /* 0x0000000439007388 */ /* 0x0003e20000000c00 */
[----:B------:R-:W-:Y:S02]  /*101c0*/  F2FP.BF16.F32.PACK_AB R9, R39, R48 ;  /* 0x000000302709723e */ /* 0x000fe400000010ff */
[----:B------:R-:W-:-:S05]  /*101d0*/  F2FP.BF16.F32.PACK_AB R11, R11, R42 ;  /* 0x0000002a0b0b723e */ /* 0x000fca00000010ff */
[----:B------:R1:W-:Y:S02]  /*101e0*/  STS.128 [R30+0x14400], R8 ;  /* 0x014400081e007388 */ /* 0x0003e40000000c00 */
.L_x_616:
[----:B------:R-:W-:Y:S05]  /*101f0*/  BSYNC B1 ;  /* 0x0000000000017941 */ /* 0x000fea0003800000 */
.L_x_615:
[----:B------:R-:W-:Y:S01]  /*10200*/  ISETP.GE.AND P0, PT, R31, R38, PT ;  /* 0x000000261f00720c */ /* 0x000fe20003f06270 */
[----:B------:R-:W-:-:S12]  /*10210*/  BSSY B1, `(.L_x_619) ;  /* 0x00000cb000017945 */ /* 0x000fd80003800000 */
[----:B------:R-:W-:Y:S05]  /*10220*/  @P0 BRA `(.L_x_620) ;  /* 0x0000000c00240947 */ /* 0x000fea0003800000 */
[----:B------:R2:W5:Y:S01]  /*10230*/  LDL R61, [R1+0x70] ;  /* 0x00007000013d7983 */ /* 0x0005620000100800 */
[----:B------:R-:W3:Y:S03]  /*10240*/  LDC R54, c[0x0][0x3f4] ;  /* 0x0000fd00ff367b82 */ /* 0x000ee60000000800 */
[----:B------:R2:W5:Y:S01]  /*10250*/  LDL R58, [R1+0x58] ;  /* 0x00005800013a7983 */ /* 0x0005620000100800 */
[C---:B------:R-:W-:Y:S01]  /*10260*/  VIADD R59, R219.reuse, 0x20 ;  /* 0x00000020db3b7836 */ /* 0x040fe20000000000 */
[----:B------:R-:W-:Y:S01]  /*10270*/  BSSY B2, `(.L_x_621) ;  /* 0x0000065000027945 */ /* 0x000fe20003800000 */
[----:B------:R-:W-:Y:S02]  /*10280*/  VIADD R60, R219, 0x20 ;  /* 0x00000020db3c7836 */ /* 0x000fe40000000000 */
[----:B------:R-:W-:Y:S02]  /*10290*/  IMAD.SHL.U32 R59, R59, 0x40, RZ ;  /* 0x000000403b3b7824 */ /* 0x000fe400078e00ff */
[----:B------:R-:W-:-:S03]  /*102a0*/  IMAD.SHL.U32 R60, R60, 0x40, RZ ;  /* 0x000000403c3c7824 */ /* 0x000fc600078e00ff */
[----:B------:R-:W-:Y:S02]  /*102b0*/  LOP3.LUT R59, R59, 0x1c0, RZ, 0xc0, !PT ;  /* 0x000001c03b3b7812 */ /* 0x000fe400078ec0ff */
[----:B------:R-:W-:Y:S02]  /*102c0*/  LOP3.LUT R60, R60, 0x1c0, RZ, 0xc0, !PT ;  /* 0x000001c03c3c7812 */ /* 0x000fe400078ec0ff */
[----:B------:R-:W-:Y:S02]  /*102d0*/  SHF.R.U32.HI R59, RZ, 0x3, R59 ;  /* 0x00000003ff3b7819 */ /* 0x000fe4000001163b */
[-C--:B---3--:R-:W-:Y:S02]  /*102e0*/  ISETP.GE.AND P0, PT, R16, R54.reuse, PT ;  /* 0x000000361000720c */ /* 0x088fe40003f06270 */
[----:B------:R-:W-:-:S11]  /*102f0*/  ISETP.GE.AND P1, PT, R213, R54, PT ;  /* 0x00000036d500720c */ /* 0x000fd60003f26270 */
[----:B--2---:R-:W-:Y:S05]  /*10300*/  @P0 BRA `(.L_x_622) ;  /* 0x00000004006c0947 */ /* 0x004fea0003800000 */
[----:B01----:R-:W2:Y:S01]  /*10310*/  LDL R4, [R1+0x68] ;  /* 0x0000680001047983 */ /* 0x003ea20000100800 */
[----:B-----5:R-:W-:Y:S01]  /*10320*/  R2UR UR4, R61 ;  /* 0x000000003d0472ca */ /* 0x020fe200000e0000 */
[----:B------:R-:W-:Y:S01]  /*10330*/  IMAD.U32 R49, R34, 0x10000, RZ ;  /* 0x0001000022317824 */ /* 0x000fe200078e00ff */
[----:B------:R-:W-:Y:S01]  /*10340*/  LOP3.LUT R6, R60, 0x38, R16, 0xf8, !PT ;  /* 0x000000383c067812 */ /* 0x000fe200078ef810 */
[----:B------:R-:W-:Y:S01]  /*10350*/  IMAD.U32 R47, R27, 0x10000, RZ ;  /* 0x000100001b2f7824 */ /* 0x000fe200078e00ff */
[----:B------:R-:W-:Y:S01]  /*10360*/  LOP3.LUT R50, R34, 0xffff0000, RZ, 0xc0, !PT ;  /* 0xffff000022327812 */ /* 0x000fe200078ec0ff */
[----:B------:R-:W-:Y:S01]  /*10370*/  IMAD.U32 R51, R35, 0x10000, RZ ;  /* 0x0001000023337824 */ /* 0x000fe200078e00ff */
[----:B------:R-:W-:Y:S01]  /*10380*/  LOP3.LUT R6, R58, R6, R59, 0xf6, !PT ;  /* 0x000000063a067212 */ /* 0x000fe200078ef63b */
[----:B------:R-:W-:Y:S01]  /*10390*/  IMAD.U32 R52, R36, 0x10000, RZ ;  /* 0x0001000024347824 */ /* 0x000fe200078e00ff */
[----:B------:R-:W-:Y:S01]  /*103a0*/  LOP3.LUT R48, R27, 0xffff0000, RZ, 0xc0, !PT ;  /* 0xffff00001b307812 */ /* 0x000fe200078ec0ff */
[----:B------:R-:W-:-:S02]  /*103b0*/  IMAD.U32 R57, R37, 0x10000, RZ ;  /* 0x0001000025397824 */ /* 0x000fc400078e00ff */
[----:B------:R-:W-:Y:S02]  /*103c0*/  IMAD.U32 R55, R33, 0x10000, RZ ;  /* 0x0001000021377824 */ /* 0x000fe400078e00ff */
[----:B------:R-:W-:Y:S02]  /*103d0*/  LEA R56, R6, UR4, 0x1 ;  /* 0x0000000406387c11 */ /* 0x000fe4000f8e08ff */
        /* <DEDUP_REMOVED lines=22> */
[----:B------:R-:W-:Y:S01]  /*10540*/  IMAD.U32 R43, R9, 0x10000, RZ ;  /* 0x00010000092b7824 */ /* 0x000fe200078e00ff */
[C---:B------:R-:W-:Y:S01]  /*10550*/  SHF.L.U32 R44, R10.reuse, 0x10, RZ ;  /* 0x000000100a2c7819 */ /* 0x040fe200000006ff */
[-C--:B------:R-:W-:Y:S01]  /*10560*/  FMUL.FTZ R46, R49, R42.reuse ;  /* 0x0000002a312e7220 */ /* 0x080fe20000410000 */
[----:B------:R-:W-:Y:S01]  /*10570*/  FMUL.FTZ R42, R47, R42 ;  /* 0x0000002a2f2a7220 */ /* 0x000fe20000410000 */
[----:B------:R-:W-:Y:S01]  /*10580*/  LOP3.LUT R10, R10, 0xffff0000, RZ, 0xc0, !PT ;  /* 0xffff00000a0a7812 */ /* 0x000fe200078ec0ff */
[----:B------:R-:W-:-:S02]  /*10590*/  IMAD.U32 R45, R11, 0x10000, RZ ;  /* 0x000100000b2d7824 */ /* 0x000fc400078e00ff */
[-C--:B------:R-:W-:Y:S01]  /*105a0*/  FFMA.FTZ R46, R47, R31.reuse, -R46 ;  /* 0x0000001f2f2e7223 */ /* 0x080fe2000001082e */
[-C--:B------:R-:W-:Y:S01]  /*105b0*/  FMUL.FTZ R47, R50, R8.reuse ;  /* 0x00000008322f7220 */ /* 0x080fe20000410000 */
[----:B------:R-:W-:Y:S01]  /*105c0*/  FFMA.FTZ R42, R49, R31, R42 ;  /* 0x0000001f312a7223 */ /* 0x000fe2000001002a */
[----:B------:R-:W-:Y:S02]  /*105d0*/  IMAD.U32 R49, R29, 0x10000, RZ ;  /* 0x000100001d317824 */ /* 0x000fe400078e00ff */
[C---:B------:R-:W-:Y:S01]  /*105e0*/  FMUL.FTZ R31, R48.reuse, R8 ;  /* 0x00000008301f7220 */ /* 0x040fe20000410000 */
[-C--:B------:R-:W-:Y:S01]  /*105f0*/  FFMA.FTZ R47, R48, R4.reuse, -R47 ;  /* 0x00000004302f7223 */ /* 0x080fe2000001082f */
[-C--:B------:R-:W-:Y:S01]  /*10600*/  FMUL.FTZ R8, R51, R43.reuse ;  /* 0x0000002b33087220 */ /* 0x080fe20000410000 */
[C---:B------:R-:W-:Y:S01]  /*10610*/  FMUL.FTZ R48, R49.reuse, R43 ;  /* 0x0000002b31307220 */ /* 0x040fe20000410000 */
[----:B------:R-:W-:Y:S01]  /*10620*/  FFMA.FTZ R31, R50, R4, R31 ;  /* 0x00000004321f7223 */ /* 0x000fe2000001001f */
[----:B------:R-:W-:Y:S01]  /*10630*/  LOP3.LUT R50, R36, 0xffff0000, RZ, 0xc0, !PT ;  /* 0xffff000024327812 */ /* 0x000fe200078ec0ff */
[-C--:B------:R-:W-:Y:S01]  /*10640*/  FFMA.FTZ R43, R49, R39.reuse, -R8 ;  /* 0x00000027312b7223 */ /* 0x080fe20000010808 */
[----:B------:R-:W-:Y:S01]  /*10650*/  FFMA.FTZ R48, R51, R39, R48 ;  /* 0x0000002733307223 */ /* 0x000fe20000010030 */
[C---:B------:R-:W-:Y:S01]  /*10660*/  LOP3.LUT R8, R32.reuse, 0xffff0000, RZ, 0xc0, !PT ;  /* 0xffff000020087812 */ /* 0x040fe200078ec0ff */
[----:B------:R-:W-:-:S02]  /*10670*/  IMAD.U32 R4, R32, 0x10000, RZ ;  /* 0x0001000020047824 */ /* 0x000fc400078e00ff */
[----:B------:R-:W-:Y:S01]  /*10680*/  FMUL.FTZ R39, R52, R44 ;  /* 0x0000002c34277220 */ /* 0x000fe20000410000 */
[----:B------:R-:W-:Y:S01]  /*10690*/  FMUL.FTZ R51, R50, R10 ;  /* 0x0000000a32337220 */ /* 0x000fe20000410000 */
[----:B------:R-:W-:Y:S01]  /*106a0*/  LOP3.LUT R9, R9, 0xffff0000, RZ, 0xc0, !PT ;  /* 0xffff000009097812 */ /* 0x000fe200078ec0ff */
[C---:B------:R-:W-:Y:S01]  /*106b0*/  FMUL.FTZ R49, R4.reuse, R44 ;  /* 0x0000002c04317220 */ /* 0x040fe20000410000 */
[----:B------:R-:W-:Y:S01]  /*106c0*/  FFMA.FTZ R39, R4, R40, -R39 ;  /* 0x0000002804277223 */ /* 0x000fe20000010827 */
[C---:B------:R-:W-:Y:S01]  /*106d0*/  FMUL.FTZ R53, R8.reuse, R10 ;  /* 0x0000000a08357220 */ /* 0x040fe20000410000 */
[-C--:B------:R-:W-:Y:S01]  /*106e0*/  FMUL.FTZ R4, R57, R45.reuse ;  /* 0x0000002d39047220 */ /* 0x080fe20000410000 */
[-C--:B------:R-:W-:Y:S01]  /*106f0*/  FFMA.FTZ R8, R8, R6.reuse, -R51 ;  /* 0x0000000608087223 */ /* 0x080fe20000010833 */
[----:B------:R-:W-:Y:S01]  /*10700*/  LOP3.LUT R11, R11, 0xffff0000, RZ, 0xc0, !PT ;  /* 0xffff00000b0b7812 */ /* 0x000fe200078ec0ff */
[----:B------:R-:W-:Y:S01]  /*10710*/  FFMA.FTZ R53, R50, R6, R53 ;  /* 0x0000000632357223 */ /* 0x000fe20000010035 */
[C---:B------:R-:W-:Y:S01]  /*10720*/  FMUL.FTZ R6, R55.reuse, R45 ;  /* 0x0000002d37067220 */ /* 0x040fe20000410000 */
[-C--:B------:R-:W-:Y:S01]  /*10730*/  FFMA.FTZ R44, R55, R41.reuse, -R4 ;  /* 0x00000029372c7223 */ /* 0x080fe20000010804 */
[----:B------:R-:W-:Y:S01]  /*10740*/  FFMA.FTZ R10, R52, R40, R49 ;  /* 0x00000028340a7223 */ /* 0x000fe20000010031 */
[----:B------:R-:W-:Y:S01]  /*10750*/  LOP3.LUT R51, R35, 0xffff0000, RZ, 0xc0, !PT ;  /* 0xffff000023337812 */ /* 0x000fe200078ec0ff */
[----:B------:R-:W-:Y:S01]  /*10760*/  FFMA.FTZ R41, R57, R41, R6 ;  /* 0x0000002939297223 */ /* 0x000fe20000010006 */
[----:B------:R-:W-:-:S02]  /*10770*/  LOP3.LUT R55, R37, 0xffff0000, RZ, 0xc0, !PT ;  /* 0xffff000025377812 */ /* 0x000fc400078ec0ff */
[----:B------:R-:W-:Y:S01]  /*10780*/  LOP3.LUT R45, R29, 0xffff0000, RZ, 0xc0, !PT ;  /* 0xffff00001d2d7812 */ /* 0x000fe200078ec0ff */
[----:B------:R-:W-:Y:S01]  /*10790*/  FMUL.FTZ R4, R51, R9 ;  /* 0x0000000933047220 */ /* 0x000fe20000410000 */
[----:B------:R-:W-:Y:S01]  /*107a0*/  LOP3.LUT R49, R33, 0xffff0000, RZ, 0xc0, !PT ;  /* 0xffff000021317812 */ /* 0x000fe200078ec0ff */
[----:B------:R-:W-:Y:S01]  /*107b0*/  FMUL.FTZ R50, R55, R11 ;  /* 0x0000000b37327220 */ /* 0x000fe20000410000 */
[----:B------:R-:W-:Y:S01]  /*107c0*/  F2FP.BF16.F32.PACK_AB R10, R53, R10 ;  /* 0x0000000a350a723e */ /* 0x000fe200000010ff */
[C---:B------:R-:W-:Y:S01]  /*107d0*/  FMUL.FTZ R6, R45.reuse, R9 ;  /* 0x000000092d067220 */ /* 0x040fe20000410000 */
[----:B------:R-:W-:Y:S01]  /*107e0*/  FFMA.FTZ R40, R45, R5, -R4 ;  /* 0x000000052d287223 */ /* 0x000fe20000010804 */
[C---:B------:R-:W-:Y:S01]  /*107f0*/  FMUL.FTZ R52, R49.reuse, R11 ;  /* 0x0000000b31347220 */ /* 0x040fe20000410000 */
        /* <DEDUP_REMOVED lines=10> */
[----:B------:R-:W-:-:S05]  /*108a0*/  F2FP.BF16.F32.PACK_AB R11, R52, R41 ;  /* 0x00000029340b723e */ /* 0x000fca00000010ff */
[----:B------:R2:W-:Y:S02]  /*108b0*/  STS.128 [R30+0x14400], R8 ;  /* 0x014400081e007388 */ /* 0x0005e40000000c00 */
.L_x_622:
[----:B------:R-:W-:Y:S05]  /*108c0*/  BSYNC B2 ;  /* 0x0000000000027941 */ /* 0x000fea0003800000 */
.L_x_621:
[----:B------:R-:W-:Y:S05]  /*108d0*/  @P1 BRA `(.L_x_620) ;  /* 0x0000000400781947 */ /* 0x000fea0003800000 */
[----:B------:R-:W-:Y:S01]  /*108e0*/  LEA.HI R54, R54, R25, RZ, 0x1d ;  /* 0x0000001936367211 */ /* 0x000fe200078fe8ff */
[----:B------:R-:W-:Y:S01]  /*108f0*/  IMAD.U32 R49, R13, 0x10000, RZ ;  /* 0x000100000d317824 */ /* 0x000fe200078e00ff */
[----:B012---:R-:W-:Y:S01]  /*10900*/  LEA.HI R4, R24, R213, RZ, 0x6 ;  /* 0x000000d518047211 */ /* 0x007fe200078f30ff */
[----:B------:R-:W-:Y:S01]  /*10910*/  IMAD.U32 R47, R0, 0x10000, RZ ;  /* 0x00010000002f7824 */ /* 0x000fe200078e00ff */
[----:B------:R-:W-:Y:S01]  /*10920*/  SHF.R.S32.HI R5, RZ, 0x1f, R54 ;  /* 0x0000001fff057819 */ /* 0x000fe20000011436 */
[----:B------:R-:W-:Y:S01]  /*10930*/  IMAD.U32 R51, R14, 0x10000, RZ ;  /* 0x000100000e337824 */ /* 0x000fe200078e00ff */
[----:B-----5:R-:W-:Y:S01]  /*10940*/  R2UR UR4, R61 ;  /* 0x000000003d0472ca */ /* 0x020fe200000e0000 */
[----:B------:R-:W-:Y:S01]  /*10950*/  IMAD.SHL.U32 R6, R4, 0x80, RZ ;  /* 0x0000008004067824 */ /* 0x000fe200078e00ff */
[----:B------:R-:W-:Y:S01]  /*10960*/  LEA.HI R5, R5, R54, RZ, 0x3 ;  /* 0x0000003605057211 */ /* 0x000fe200078f18ff */
[----:B------:R-:W-:Y:S01]  /*10970*/  IMAD.SHL.U32 R4, R54, 0x8, RZ ;  /* 0x0000000836047824 */ /* 0x000fe200078e00ff */
[----:B------:R-:W-:Y:S01]  /*10980*/  LOP3.LUT R7, R60, 0x38, R26, 0xf8, !PT ;  /* 0x000000383c077812 */ /* 0x000fe200078ef81a */
[----:B------:R-:W-:Y:S01]  /*10990*/  IMAD.U32 R52, R15, 0x10000, RZ ;  /* 0x000100000f347824 */ /* 0x000fe200078e00ff */
[----:B------:R-:W-:Y:S01]  /*109a0*/  LOP3.LUT R6, R6, 0xffffe000, RZ, 0xc0, !PT ;  /* 0xffffe00006067812 */ /* 0x000fe200078ec0ff */
[----:B------:R-:W-:Y:S01]  /*109b0*/  IMAD.SHL.U32 R5, R5, 0x400, RZ ;  /* 0x0000040005057824 */ /* 0x000fe200078e00ff */
[----:B------:R-:W-:Y:S01]  /*109c0*/  LOP3.LUT R4, R60, 0x38, R4, 0xf8, !PT ;  /* 0x000000383c047812 */ /* 0x000fe200078ef804 */
[----:B------:R-:W-:Y:S01]  /*109d0*/  IMAD.U32 R57, R20, 0x10000, RZ ;  /* 0x0001000014397824 */ /* 0x000fe200078e00ff */
[-C--:B------:R-:W-:Y:S01]  /*109e0*/  LOP3.LUT R7, R7, R59.reuse, RZ, 0x3c, !PT ;  /* 0x0000003b07077212 */ /* 0x080fe200078e3cff */
[----:B------:R-:W-:Y:S01]  /*109f0*/  IMAD.U32 R55, R12, 0x10000, RZ ;  /* 0x000100000c377824 */ /* 0x000fe200078e00ff */
[----:B------:R-:W-:-:S02]  /*10a00*/  LOP3.LUT R4, R4, R59, RZ, 0x3c, !PT ;  /* 0x0000003b04047212 */ /* 0x000fc400078e3cff */
[----:B------:R-:W-:Y:S02]  /*10a10*/  LOP3.LUT R5, R5, 0x7fffe000, RZ, 0xc0, !PT ;  /* 0x7fffe00005057812 */ /* 0x000fe400078ec0ff */
[--C-:B------:R-:W-:Y:S02]  /*10a20*/  IADD3 R6, R7, R6, R58.reuse ;  /* 0x0000000607067210 */ /* 0x100fe40007ffe03a */
[----:B------:R-:W-:Y:S02]  /*10a30*/  IADD3 R9, R4, R5, R58 ;  /* 0x0000000504097210 */ /* 0x000fe40007ffe03a */
[----:B------:R-:W-:Y:S02]  /*10a40*/  LEA R54, R6, UR4, 0x1 ;  /* 0x0000000406367c11 */ /* 0x000fe4000f8e08ff */
[----:B------:R-:W-:Y:S01]  /*10a50*/  LOP3.LUT R50, R13, 0xffff0000, RZ, 0xc0, !PT ;  /* 0xffff00000d327812 */ /* 0x000fe200078ec0ff */
[----:B------:R-:W-:Y:S01]  /*10a60*/  IMAD R30, R9, 0x2, R22 ;  /* 0x00000002091e7824 */ /* 0x000fe200078e0216 */
[----:B------:R-:W-:Y:S01]  /*10a70*/  LOP3.LUT R48, R0, 0xffff0000, RZ, 0xc0, !PT ;  /* 0xffff000000307812 */ /* 0x000fe200078ec0ff */
[----:B------:R-:W0:Y:S04]  /*10a80*/  LDS.128 R4, [R54] ;  /* 0x0000000036047984 */ /* 0x000e280000000c00 */
[----:B------:R-:W1:Y:S01]  /*10a90*/  LDS.128 R8, [R30+0x14400] ;  /* 0x014400001e087984 */ /* 0x000e620000000c00 */
[C---:B0-----:R-:W-:Y:S01]  /*10aa0*/  IMAD.U32 R31, R4.reuse, 0x10000, RZ ;  /* 0x00010000041f7824 */ /* 0x041fe200078e00ff */
[----:B------:R-:W-:Y:S01]  /*10ab0*/  LOP3.LUT R4, R4, 0xffff0000, RZ, 0xc0, !PT ;  /* 0xffff000004047812 */ /* 0x000fe200078ec0ff */
[C---:B------:R-:W-:Y:S01]  /*10ac0*/  IMAD.U32 R39, R5.reuse, 0x10000, RZ ;  /* 0x0001000005277824 */ /* 0x040fe200078e00ff */
[----:B------:R-:W-:Y:S01]  /*10ad0*/  LOP3.LUT R5, R5, 0xffff0000, RZ, 0xc0, !PT ;  /* 0xffff000005057812 */ /* 0x000fe200078ec0ff */
[C---:B-1----:R-:W-:Y:S01]  /*10ae0*/  IMAD.U32 R42, R8.reuse, 0x10000, RZ ;  /* 0x00010000082a7824 */ /* 0x042fe200078e00ff */
[----:B------:R-:W-:Y:S01]  /*10af0*/  LOP3.LUT R8, R8, 0xffff0000, RZ, 0xc0, !PT ;  /* 0xffff000008087812 */ /* 0x000fe200078ec0ff */
[C---:B------:R-:W-:Y:S01]  /*10b00*/  IMAD.U32 R44, R10.reuse, 0x10000, RZ ;  /* 0x000100000a2c7824 */ /* 0x040fe200078e00ff */
[----:B------:R-:W-:Y:S01]  /*10b10*/  SHF.L.U32 R43, R9, 0x10, RZ ;  /* 0x00000010092b7819 */ /* 0x000fe200000006ff */
        /* <DEDUP_REMOVED lines=11> */
[----:B------:R-:W-:Y:S01]  /*10bd0*/  FMUL.FTZ R48, R49, R43 ;  /* 0x0000002b31307220 */ /* 0x000fe20000410000 */
[----:B------:R-:W-:Y:S01]  /*10be0*/  FFMA.FTZ R31, R50, R4, R31 ;  /* 0x00000004321f7223 */ /* 0x000fe2000001001f */
[----:B------:R-:W-:Y:S01]  /*10bf0*/  LOP3.LUT R50, R15, 0xffff0000, RZ, 0xc0, !PT ;  /* 0xffff00000f327812 */ /* 0x000fe200078ec0ff */
[-C--:B------:R-:W-:Y:S01]  /*10c00*/  FFMA.FTZ R43, R49, R39.reuse, -R8 ;  /* 0x00000027312b7223 */ /* 0x080fe20000010808 */
[----:B------:R-:W-:Y:S01]  /*10c10*/  FFMA.FTZ R48, R51, R39, R48 ;  /* 0x0000002733307223 */ /* 0x000fe20000010030 */
[C---:B------:R-:W-:Y:S01]  /*10c20*/  LOP3.LUT R8, R3.reuse, 0xffff0000, RZ, 0xc0, !PT ;  /* 0xffff000003087812 */ /* 0x040fe200078ec0ff */
[----:B------:R-:W-:-:S02]  /*10c30*/  IMAD.U32 R4, R3, 0x10000, RZ ;  /* 0x0001000003047824 */ /* 0x000fc400078e00ff */
[-C--:B------:R-:W-:Y:S01]  /*10c40*/  FMUL.FTZ R39, R52, R44.reuse ;  /* 0x0000002c34277220 */ /* 0x080fe20000410000 */
[----:B------:R-:W-:Y:S01]  /*10c50*/  IMAD.U32 R45, R11, 0x10000, RZ ;  /* 0x000100000b2d7824 */ /* 0x000fe200078e00ff */
[----:B------:R-:W-:Y:S01]  /*10c60*/  LOP3.LUT R6, R6, 0xffff0000, RZ, 0xc0, !PT ;  /* 0xffff000006067812 */ /* 0x000fe200078ec0ff */
[C---:B------:R-:W-:Y:S01]  /*10c70*/  FMUL.FTZ R49, R4.reuse, R44 ;  /* 0x0000002c04317220 */ /* 0x040fe20000410000 */
[----:B------:R-:W-:Y:S01]  /*10c80*/  FFMA.FTZ R39, R4, R40, -R39 ;  /* 0x0000002804277223 */ /* 0x000fe20000010827 */
[-C--:B------:R-:W-:Y:S01]  /*10c90*/  FMUL.FTZ R51, R50, R10.reuse ;  /* 0x0000000a32337220 */ /* 0x080fe20000410000 */
[C---:B------:R-:W-:Y:S01]  /*10ca0*/  FMUL.FTZ R53, R8.reuse, R10 ;  /* 0x0000000a08357220 */ /* 0x040fe20000410000 */
[----:B------:R-:W-:Y:S02]  /*10cb0*/  IMAD.U32 R41, R7, 0x10000, RZ ;  /* 0x0001000007297824 */ /* 0x000fe400078e00ff */
[-C--:B------:R-:W-:Y:S01]  /*10cc0*/  FMUL.FTZ R4, R57, R45.reuse ;  /* 0x0000002d39047220 */ /* 0x080fe20000410000 */
[-C--:B------:R-:W-:Y:S01]  /*10cd0*/  FFMA.FTZ R8, R8, R6.reuse, -R51 ;  /* 0x0000000608087223 */ /* 0x080fe20000010833 */
[----:B------:R-:W-:Y:S01]  /*10ce0*/  FFMA.FTZ R53, R50, R6, R53 ;  /* 0x0000000632357223 */ /* 0x000fe20000010035 */
[C---:B------:R-:W-:Y:S01]  /*10cf0*/  FMUL.FTZ R6, R55.reuse, R45 ;  /* 0x0000002d37067220 */ /* 0x040fe20000410000 */
[-C--:B------:R-:W-:Y:S01]  /*10d00*/  FFMA.FTZ R44, R55, R41.reuse, -R4 ;  /* 0x00000029372c7223 */ /* 0x080fe20000010804 */
[----:B------:R-:W-:Y:S01]  /*10d10*/  LOP3.LUT R9, R9, 0xffff0000, RZ, 0xc0, !PT ;  /* 0xffff000009097812 */ /* 0x000fe200078ec0ff */
[----:B------:R-:W-:Y:S01]  /*10d20*/  FFMA.FTZ R10, R52, R40, R49 ;  /* 0x00000028340a7223 */ /* 0x000fe20000010031 */
[----:B------:R-:W-:Y:S01]  /*10d30*/  LOP3.LUT R11, R11, 0xffff0000, RZ, 0xc0, !PT ;  /* 0xffff00000b0b7812 */ /* 0x000fe200078ec0ff */
[----:B------:R-:W-:Y:S01]  /*10d40*/  FFMA.FTZ R41, R57, R41, R6 ;  /* 0x0000002939297223 */ /* 0x000fe20000010006 */
[----:B------:R-:W-:-:S02]  /*10d50*/  LOP3.LUT R51, R14, 0xffff0000, RZ, 0xc0, !PT ;  /* 0xffff00000e337812 */ /* 0x000fc400078ec0ff */
[----:B------:R-:W-:Y:S02]  /*10d60*/  LOP3.LUT R55, R20, 0xffff0000, RZ, 0xc0, !PT ;  /* 0xffff000014377812 */ /* 0x000fe400078ec0ff */
[----:B------:R-:W-:Y:S01]  /*10d70*/  LOP3.LUT R45, R2, 0xffff0000, RZ, 0xc0, !PT ;  /* 0xffff0000022d7812 */ /* 0x000fe200078ec0ff */
[----:B------:R-:W-:Y:S01]  /*10d80*/  FMUL.FTZ R4, R51, R9 ;  /* 0x0000000933047220 */ /* 0x000fe20000410000 */
[----:B------:R-:W-:Y:S01]  /*10d90*/  LOP3.LUT R49, R12, 0xffff0000, RZ, 0xc0, !PT ;  /* 0xffff00000c317812 */ /* 0x000fe200078ec0ff */
[----:B------:R-:W-:Y:S01]  /*10da0*/  FMUL.FTZ R50, R55, R11 ;  /* 0x0000000b37327220 */ /* 0x000fe20000410000 */
[----:B------:R-:W-:Y:S01]  /*10db0*/  LOP3.LUT R7, R7, 0xffff0000, RZ, 0xc0, !PT ;  /* 0xffff000007077812 */ /* 0x000fe200078ec0ff */
[C---:B------:R-:W-:Y:S01]  /*10dc0*/  FMUL.FTZ R6, R45.reuse, R9 ;  /* 0x000000092d067220 */ /* 0x040fe20000410000 */
[----:B------:R-:W-:Y:S01]  /*10dd0*/  FFMA.FTZ R40, R45, R5, -R4 ;  /* 0x000000052d287223 */ /* 0x000fe20000010804 */
[----:B------:R-:W-:Y:S01]  /*10de0*/  FMUL.FTZ R52, R49, R11 ;  /* 0x0000000b31347220 */ /* 0x000fe20000410000 */
[----:B------:R-:W-:Y:S01]  /*10df0*/  F2FP.BF16.F32.PACK_AB R4, R47, R46 ;  /* 0x0000002e2f04723e */ /* 0x000fe200000010ff */
[----:B------:R-:W-:Y:S01]  /*10e00*/  FFMA.FTZ R11, R49, R7, -R50 ;  /* 0x00000007310b7223 */ /* 0x000fe20000010832 */
[----:B------:R-:W-:Y:S01]  /*10e10*/  FFMA.FTZ R9, R51, R5, R6 ;  /* 0x0000000533097223 */ /* 0x000fe20000010006 */
        /* <DEDUP_REMOVED lines=10> */
.L_x_620:
[----:B------:R-:W-:Y:S05]  /*10ec0*/  BSYNC B1 ;  /* 0x0000000000017941 */ /* 0x000fea0003800000 */
.L_x_619:
[----:B0123--:R-:W-:Y:S01]  /*10ed0*/  VIADD R4, R219, 0x40 ;  /* 0x00000040db047836 */ /* 0x00ffe20000000000 */
[----:B------:R-:W-:Y:S04]  /*10ee0*/  BSSY B1, `(.L_x_623) ;  /* 0x00000cc000017945 */ /* 0x000fe80003800000 */
[----:B------:R-:W-:-:S13]  /*10ef0*/  ISETP.GE.AND P0, PT, R4, R38, PT ;  /* 0x000000260400720c */ /* 0x000fda0003f06270 */
[----:B------:R-:W-:Y:S05]  /*10f00*/  @P0 BRA `(.L_x_624) ;  /* 0x0000000c00240947 */ /* 0x000fea0003800000 */
[----:B-----5:R0:W5:Y:S01]  /*10f10*/  LDL R61, [R1+0x70] ;  /* 0x00007000013d7983 */ /* 0x0201620000100800 */
[----:B------:R-:W1:Y:S03]  /*10f20*/  LDC R54, c[0x0][0x3f4] ;  /* 0x0000fd00ff367b82 */ /* 0x000e660000000800 */
        /* <DEDUP_REMOVED lines=9> */
[-C--:B-1----:R-:W-:Y:S02]  /*10fc0*/  ISETP.GE.AND P0, PT, R16, R54.reuse, PT ;  /* 0x000000361000720c */ /* 0x082fe40003f06270 */
[----:B------:R-:W-:-:S11]  /*10fd0*/  ISETP.GE.AND P1, PT, R213, R54, PT ;  /* 0x00000036d500720c */ /* 0x000fd60003f26270 */
[----:B0-----:R-:W-:Y:S05]  /*10fe0*/  @P0 BRA `(.L_x_626) ;  /* 0x00000004006c0947 */ /* 0x001fea0003800000 */
[----:B------:R-:W2:Y:S01]  /*10ff0*/  LDL R4, [R1+0x68] ;  /* 0x0000680001047983 */ /* 0x000ea20000100800 */
        /* <DEDUP_REMOVED lines=9> */
[----:B------:R-:W-:Y:S01]  /*11090*/  IMAD.U32 R57, R37, 0x10000, RZ ;  /* 0x0001000025397824 */ /* 0x000fe200078e00ff */
[----:B------:R-:W-:-:S03]  /*110a0*/  SHF.L.U32 R55, R33, 0x10, RZ ;  /* 0x0000001021377819 */ /* 0x000fc600000006ff */
[----:B------:R-:W-:Y:S02]  /*110b0*/  LEA R56, R6, UR4, 0x1 ;  /* 0x0000000406387c11 */ /* 0x000fe4000f8e08ff */
[----:B--2---:R-:W-:-:S04]  /*110c0*/  LEA.HI R4, R54, R4, RZ, 0x1d ;  /* 0x0000000436047211 */ /* 0x004fc800078fe8ff */
[----:B------:R-:W-:Y:S01]  /*110d0*/  SHF.R.S32.HI R7, RZ, 0x1f, R4 ;  /* 0x0000001fff077819 */ /* 0x000fe20000011404 */
[----:B------:R-:W-:-:S03]  /*110e0*/  IMAD.SHL.U32 R5, R4, 0x8, RZ ;  /* 0x0000000804057824 */ /* 0x000fc600078e00ff */
[----:B------:R-:W-:Y:S02]  /*110f0*/  LEA.HI R7, R7, R4, RZ, 0x3 ;  /* 0x0000000407077211 */ /* 0x000fe400078f18ff */
[----:B------:R-:W-:Y:S02]  /*11100*/  LOP3.LUT R4, R60, 0x38, R5, 0xf8, !PT ;  /* 0x000000383c047812 */ /* 0x000fe400078ef805 */
[----:B------:R-:W-:Y:S02]  /*11110*/  SHF.L.U32 R7, R7, 0xa, RZ ;  /* 0x0000000a07077819 */ /* 0x000fe400000006ff */
        /* <DEDUP_REMOVED lines=18> */
[-C--:B------:R-:W-:Y:S01]  /*11240*/  FMUL.FTZ R46, R49, R42.reuse ;  /* 0x0000002a312e7220 */ /* 0x080fe20000410000 */
[C---:B------:R-:W-:Y:S01]  /*11250*/  FMUL.FTZ R42, R47.reuse, R42 ;  /* 0x0000002a2f2a7220 */ /* 0x040fe20000410000 */
[C---:B------:R-:W-:Y:S01]  /*11260*/  IMAD.U32 R44, R10.reuse, 0x10000, RZ ;  /* 0x000100000a2c7824 */ /* 0x040fe200078e00ff */
[----:B------:R-:W-:Y:S01]  /*11270*/  LOP3.LUT R10, R10, 0xffff0000, RZ, 0xc0, !PT ;  /* 0xffff00000a0a7812 */ /* 0x000fe200078ec0ff */
[-C--:B------:R-:W-:Y:S01]  /*11280*/  FFMA.FTZ R46, R47, R31.reuse, -R46 ;  /* 0x0000001f2f2e7223 */ /* 0x080fe2000001082e */
[----:B------:R-:W-:Y:S01]  /*11290*/  FMUL.FTZ R47, R50, R8 ;  /* 0x00000008322f7220 */ /* 0x000fe20000410000 */
[----:B------:R-:W-:Y:S01]  /*112a0*/  FFMA.FTZ R42, R49, R31, R42 ;  /* 0x0000001f312a7223 */ /* 0x000fe2000001002a */
[----:B------:R-:W-:-:S02]  /*112b0*/  IMAD.U32 R49, R29, 0x10000, RZ ;  /* 0x000100001d317824 */ /* 0x000fc400078e00ff */
        /* <DEDUP_REMOVED lines=9> */
[----:B------:R-:W-:Y:S02]  /*11350*/  IMAD.U32 R4, R32, 0x10000, RZ ;  /* 0x0001000020047824 */ /* 0x000fe400078e00ff */
[----:B------:R-:W-:Y:S01]  /*11360*/  FMUL.FTZ R39, R52, R44 ;  /* 0x0000002c34277220 */ /* 0x000fe20000410000 */
[----:B------:R-:W-:-:S02]  /*11370*/  IMAD.U32 R45, R11, 0x10000, RZ ;  /* 0x000100000b2d7824 */ /* 0x000fc400078e00ff */
[----:B------:R-:W-:Y:S01]  /*11380*/  FMUL.FTZ R51, R50, R10 ;  /* 0x0000000a32337220 */ /* 0x000fe20000410000 */
        /* <DEDUP_REMOVED lines=33> */
.L_x_626:
[----:B------:R-:W-:Y:S05]  /*115a0*/  BSYNC B2 ;  /* 0x0000000000027941 */ /* 0x000fea0003800000 */
.L_x_625:
[----:B------:R-:W-:Y:S05]  /*115b0*/  @P1 BRA `(.L_x_624) ;  /* 0x0000000400781947 */ /* 0x000fea0003800000 */
[----:B------:R-:W-:Y:S01]  /*115c0*/  LEA.HI R54, R54, R25, RZ, 0x1d ;  /* 0x0000001936367211 */ /* 0x000fe200078fe8ff */
[----:B------:R-:W-:Y:S01]  /*115d0*/  IMAD.U32 R49, R13, 0x10000, RZ ;  /* 0x000100000d317824 */ /* 0x000fe200078e00ff */
[----:B0-----:R-:W-:Y:S01]  /*115e0*/  LEA.HI R4, R24, R213, RZ, 0x6 ;  /* 0x000000d518047211 */ /* 0x001fe200078f30ff */
        /* <DEDUP_REMOVED lines=13> */
[----:B------:R-:W-:-:S02]  /*116c0*/  LOP3.LUT R7, R7, R59, RZ, 0x3c, !PT ;  /* 0x0000003b07077212 */ /* 0x000fc400078e3cff */
[----:B------:R-:W-:Y:S02]  /*116d0*/  LOP3.LUT R4, R4, R59, RZ, 0x3c, !PT ;  /* 0x0000003b04047212 */ /* 0x000fe400078e3cff */
[----:B------:R-:W-:Y:S02]  /*116e0*/  LOP3.LUT R5, R5, 0x7fffe000, RZ, 0xc0, !PT ;  /* 0x7fffe00005057812 */ /* 0x000fe400078ec0ff */
[--C-:B------:R-:W-:Y:S02]  /*116f0*/  IADD3 R6, R7, R6, R58.reuse ;  /* 0x0000000607067210 */ /* 0x100fe40007ffe03a */
[----:B------:R-:W-:Y:S02]  /*11700*/  IADD3 R9, R4, R5, R58 ;  /* 0x0000000504097210 */ /* 0x000fe40007ffe03a */
[----:B------:R-:W-:Y:S02]  /*11710*/  LEA R54, R6, UR4, 0x1 ;  /* 0x0000000406367c11 */ /* 0x000fe4000f8e08ff */
[----:B------:R-:W-:Y:S01]  /*11720*/  LOP3.LUT R50, R13, 0xffff0000, RZ, 0xc0, !PT ;  /* 0xffff00000d327812 */ /* 0x000fe200078ec0ff */
[----:B------:R-:W-:Y:S01]  /*11730*/  IMAD R30, R9, 0x2, R22 ;  /* 0x00000002091e7824 */ /* 0x000fe200078e0216 */
[----:B------:R-:W-:Y:S01]  /*11740*/  LOP3.LUT R48, R0, 0xffff0000, RZ, 0xc0, !PT ;  /* 0xffff000000307812 */ /* 0x000fe200078ec0ff */
[----:B------:R-:W0:Y:S01]  /*11750*/  LDS.128 R4, [R54] ;  /* 0x0000000036047984 */ /* 0x000e220000000c00 */
[----:B------:R-:W-:-:S03]  /*11760*/  SHF.L.U32 R52, R15, 0x10, RZ ;  /* 0x000000100f347819 */ /* 0x000fc600000006ff */
        /* <DEDUP_REMOVED lines=26> */
[----:B------:R-:W-:Y:S02]  /*11910*/  IMAD.U32 R40, R6, 0x10000, RZ ;  /* 0x0001000006287824 */ /* 0x000fe400078e00ff */
[----:B------:R-:W-:Y:S01]  /*11920*/  FMUL.FTZ R39, R52, R44 ;  /* 0x0000002c34277220 */ /* 0x000fe20000410000 */
[----:B------:R-:W-:Y:S01]  /*11930*/  IMAD.U32 R4, R3, 0x10000, RZ ;  /* 0x0001000003047824 */ /* 0x000fe200078e00ff */
[----:B------:R-:W-:Y:S01]  /*11940*/  LOP3.LUT R6, R6, 0xffff0000, RZ, 0xc0, !PT ;  /* 0xffff000006067812 */ /* 0x000fe200078ec0ff */
[----:B------:R-:W-:-:S02]  /*11950*/  IMAD.U32 R45, R11, 0x10000, RZ ;  /* 0x000100000b2d7824 */ /* 0x000fc400078e00ff */
[----:B------:R-:W-:Y:S01]  /*11960*/  FMUL.FTZ R51, R50, R10 ;  /* 0x0000000a32337220 */ /* 0x000fe20000410000 */
[C---:B------:R-:W-:Y:S01]  /*11970*/  FMUL.FTZ R49, R4.reuse, R44 ;  /* 0x0000002c04317220 */ /* 0x040fe20000410000 */
[----:B------:R-:W-:Y:S01]  /*11980*/  FFMA.FTZ R39, R4, R40, -R39 ;  /* 0x0000002804277223 */ /* 0x000fe20000010827 */
        /* <DEDUP_REMOVED lines=33> */
.L_x_624:
[----:B------:R-:W-:Y:S05]  /*11ba0*/  BSYNC B1 ;  /* 0x0000000000017941 */ /* 0x000fea0003800000 */
.L_x_623:
[----:B------:R-:W-:-:S13]  /*11bb0*/  ISETP.GE.AND P0, PT, R21, R38, PT ;  /* 0x000000261500720c */ /* 0x000fda0003f06270 */
[----:B------:R-:W-:Y:S05]  /*11bc0*/  @P0 BRA `(.L_x_603) ;  /* 0x0000000c00200947 */ /* 0x000fea0003800000 */
[----:B0-----:R0:W5:Y:S01]  /*11bd0*/  LDL R56, [R1+0x70] ;  /* 0x0000700001387983 */ /* 0x0011620000100800 */
[----:B------:R-:W2:Y:S01]  /*11be0*/  LDC R44, c[0x0][0x3f4] ;  /* 0x0000fd00ff2c7b82 */ /* 0x000ea20000000800 */
[----:B-1----:R-:W-:Y:S01]  /*11bf0*/  SHF.R.S32.HI R6, RZ, 0x1f, R21 ;  /* 0x0000001fff067819 */ /* 0x002fe20000011415 */
[----:B------:R-:W-:Y:S01]  /*11c00*/  IMAD.SHL.U32 R4, R21, 0x40, RZ ;  /* 0x0000004015047824 */ /* 0x000fe200078e00ff */
[----:B------:R-:W-:Y:S02]  /*11c10*/  BSSY B1, `(.L_x_627) ;  /* 0x0000064000017945 */ /* 0x000fe40003800000 */
[----:B------:R-:W-:Y:S02]  /*11c20*/  LEA.HI R6, R6, R21, RZ, 0x3 ;  /* 0x0000001506067211 */ /* 0x000fe400078f18ff */
[----:B------:R-:W-:-:S03]  /*11c30*/  LOP3.LUT R55, R4, 0x1c0, RZ, 0xc0, !PT ;  /* 0x000001c004377812 */ /* 0x000fc600078ec0ff */
[----:B------:R-:W-:Y:S01]  /*11c40*/  IMAD.SHL.U32 R6, R6, 0x40, RZ ;  /* 0x0000004006067824 */ /* 0x000fe200078e00ff */
[----:B------:R-:W-:-:S04]  /*11c50*/  SHF.R.U32.HI R57, RZ, 0x3, R55 ;  /* 0x00000003ff397819 */ /* 0x000fc80000011637 */
[----:B------:R-:W-:Y:S02]  /*11c60*/  LOP3.LUT R52, R6, 0xfffffe00, RZ, 0xc0, !PT ;  /* 0xfffffe0006347812 */ /* 0x000fe400078ec0ff */
[-C--:B--2---:R-:W-:Y:S02]  /*11c70*/  ISETP.GE.AND P0, PT, R16, R44.reuse, PT ;  /* 0x0000002c1000720c */ /* 0x084fe40003f06270 */
[----:B------:R-:W-:-:S11]  /*11c80*/  ISETP.GE.AND P1, PT, R213, R44, PT ;  /* 0x0000002cd500720c */ /* 0x000fd60003f26270 */
[----:B0-----:R-:W-:Y:S05]  /*11c90*/  @P0 BRA `(.L_x_628) ;  /* 0x00000004006c0947 */ /* 0x001fea0003800000 */
[----:B------:R-:W2:Y:S01]  /*11ca0*/  LDL R5, [R1+0x68] ;  /* 0x0000680001057983 */ /* 0x000ea20000100800 */
[----:B-----5:R-:W-:Y:S01]  /*11cb0*/  R2UR UR4, R56 ;  /* 0x00000000380472ca */ /* 0x020fe200000e0000 */
[C---:B------:R-:W-:Y:S01]  /*11cc0*/  IMAD.U32 R48, R34.reuse, 0x10000, RZ ;  /* 0x0001000022307824 */ /* 0x040fe200078e00ff */
[----:B------:R-:W-:Y:S01]  /*11cd0*/  LOP3.LUT R6, R55, 0x38, R16, 0xf8, !PT ;  /* 0x0000003837067812 */ /* 0x000fe200078ef810 */
[----:B------:R-:W-:Y:S01]  /*11ce0*/  IMAD.U32 R46, R27, 0x10000, RZ ;  /* 0x000100001b2e7824 */ /* 0x000fe200078e00ff */
[----:B------:R-:W-:Y:S01]  /*11cf0*/  LOP3.LUT R50, R34, 0xffff0000, RZ, 0xc0, !PT ;  /* 0xffff000022327812 */ /* 0x000fe200078ec0ff */
[----:B------:R-:W-:Y:S01]  /*11d00*/  IMAD.U32 R51, R29, 0x10000, RZ ;  /* 0x000100001d337824 */ /* 0x000fe200078e00ff */
[----:B------:R-:W-:Y:S01]  /*11d10*/  LOP3.LUT R6, R52, R6, R57, 0xf6, !PT ;  /* 0x0000000634067212 */ /* 0x000fe200078ef639 */
[----:B------:R-:W-:Y:S01]  /*11d20*/  IMAD.U32 R53, R35, 0x10000, RZ ;  /* 0x0001000023357824 */ /* 0x000fe200078e00ff */
[----:B------:R-:W-:Y:S02]  /*11d30*/  LOP3.LUT R34, R27, 0xffff0000, RZ, 0xc0, !PT ;  /* 0xffff00001b227812 */ /* 0x000fe400078ec0ff */
[----:B------:R-:W-:-:S02]  /*11d40*/  LOP3.LUT R35, R35, 0xffff0000, RZ, 0xc0, !PT ;  /* 0xffff000023237812 */ /* 0x000fc400078ec0ff */
[----:B------:R-:W-:Y:S02]  /*11d50*/  LOP3.LUT R29, R29, 0xffff0000, RZ, 0xc0, !PT ;  /* 0xffff00001d1d7812 */ /* 0x000fe400078ec0ff */
        /* <DEDUP_REMOVED lines=24> */
[----:B------:R-:W-:Y:S01]  /*11ee0*/  SHF.L.U32 R42, R10, 0x10, RZ ;  /* 0x000000100a2a7819 */ /* 0x000fe200000006ff */
[-C--:B------:R-:W-:Y:S01]  /*11ef0*/  FMUL.FTZ R45, R48, R40.reuse ;  /* 0x00000028302d7220 */ /* 0x080fe20000410000 */
[----:B------:R-:W-:Y:S01]  /*11f00*/  FMUL.FTZ R47, R46, R40 ;  /* 0x000000282e2f7220 */ /* 0x000fe20000410000 */
[-C--:B------:R-:W-:Y:S01]  /*11f10*/  FMUL.FTZ R27, R50, R8.reuse ;  /* 0x00000008321b7220 */ /* 0x080fe20000410000 */
[----:B------:R-:W-:Y:S01]  /*11f20*/  FMUL.FTZ R49, R34, R8 ;  /* 0x0000000822317220 */ /* 0x000fe20000410000 */
[-C--:B------:R-:W-:Y:S01]  /*11f30*/  FFMA.FTZ R45, R46, R30.reuse, -R45 ;  /* 0x0000001e2e2d7223 */ /* 0x080fe2000001082d */
[----:B------:R-:W-:Y:S01]  /*11f40*/  FFMA.FTZ R47, R48, R30, R47 ;  /* 0x0000001e302f7223 */ /* 0x000fe2000001002f */
[-C--:B------:R-:W-:Y:S01]  /*11f50*/  FFMA.FTZ R8, R34, R4.reuse, -R27 ;  /* 0x0000000422087223 */ /* 0x080fe2000001081b */
[----:B------:R-:W-:Y:S01]  /*11f60*/  FFMA.FTZ R30, R50, R4, R49 ;  /* 0x00000004321e7223 */ /* 0x000fe20000010031 */
[----:B------:R-:W-:Y:S01]  /*11f70*/  IMAD.U32 R46, R36, 0x10000, RZ ;  /* 0x00010000242e7824 */ /* 0x000fe200078e00ff */
[----:B------:R-:W-:Y:S01]  /*11f80*/  LOP3.LUT R10, R10, 0xffff0000, RZ, 0xc0, !PT ;  /* 0xffff00000a0a7812 */ /* 0x000fe200078ec0ff */
[----:B------:R-:W-:-:S02]  /*11f90*/  IMAD.U32 R4, R32, 0x10000, RZ ;  /* 0x0001000020047824 */ /* 0x000fc400078e00ff */
[-C--:B------:R-:W-:Y:S01]  /*11fa0*/  FMUL.FTZ R40, R51, R41.reuse ;  /* 0x0000002933287220 */ /* 0x080fe20000410000 */
[----:B------:R-:W-:Y:S01]  /*11fb0*/  LOP3.LUT R32, R32, 0xffff0000, RZ, 0xc0, !PT ;  /* 0xffff000020207812 */ /* 0x000fe200078ec0ff */
[C---:B------:R-:W-:Y:S01]  /*11fc0*/  FMUL.FTZ R34, R53.reuse, R41 ;  /* 0x0000002935227220 */ /* 0x040fe20000410000 */
[----:B------:R-:W-:Y:S01]  /*11fd0*/  LOP3.LUT R36, R36, 0xffff0000, RZ, 0xc0, !PT ;  /* 0xffff000024247812 */ /* 0x000fe200078ec0ff */
[-C--:B------:R-:W-:Y:S01]  /*11fe0*/  FFMA.FTZ R40, R53, R31.reuse, R40 ;  /* 0x0000001f35287223 */ /* 0x080fe20000010028 */
[----:B------:R-:W-:Y:S01]  /*11ff0*/  FMUL.FTZ R27, R46, R42 ;  /* 0x0000002a2e1b7220 */ /* 0x000fe20000410000 */
[----:B------:R-:W-:Y:S02]  /*12000*/  IMAD.U32 R43, R11, 0x10000, RZ ;  /* 0x000100000b2b7824 */ /* 0x000fe400078e00ff */
[----:B------:R-:W-:Y:S01]  /*12010*/  FFMA.FTZ R34, R51, R31, -R34 ;  /* 0x0000001f33227223 */ /* 0x000fe20000010822 */
[----:B------:R-:W-:Y:S02]  /*12020*/  IMAD.U32 R53, R37, 0x10000, RZ ;  /* 0x0001000025357824 */ /* 0x000fe400078e00ff */
[-C--:B------:R-:W-:Y:S01]  /*12030*/  FMUL.FTZ R41, R36, R10.reuse ;  /* 0x0000000a24297220 */ /* 0x080fe20000410000 */
[----:B------:R-:W-:Y:S01]  /*12040*/  FMUL.FTZ R49, R32, R10 ;  /* 0x0000000a20317220 */ /* 0x000fe20000410000 */
[----:B------:R-:W-:-:S02]  /*12050*/  IMAD.U32 R51, R33, 0x10000, RZ ;  /* 0x0001000021337824 */ /* 0x000fc400078e00ff */
[C---:B------:R-:W-:Y:S01]  /*12060*/  FMUL.FTZ R31, R4.reuse, R42 ;  /* 0x0000002a041f7220 */ /* 0x040fe20000410000 */
[----:B------:R-:W-:Y:S01]  /*12070*/  FFMA.FTZ R27, R4, R38, -R27 ;  /* 0x00000026041b7223 */ /* 0x000fe2000001081b */
[----:B------:R-:W-:Y:S01]  /*12080*/  LOP3.LUT R9, R9, 0xffff0000, RZ, 0xc0, !PT ;  /* 0xffff000009097812 */ /* 0x000fe200078ec0ff */
[-C--:B------:R-:W-:Y:S01]  /*12090*/  FMUL.FTZ R4, R53, R43.reuse ;  /* 0x0000002b35047220 */ /* 0x080fe20000410000 */
[-C--:B------:R-:W-:Y:S01]  /*120a0*/  FFMA.FTZ R32, R32, R6.reuse, -R41 ;  /* 0x0000000620207223 */ /* 0x080fe20000010829 */
[----:B------:R-:W-:Y:S01]  /*120b0*/  FFMA.FTZ R49, R36, R6, R49 ;  /* 0x0000000624317223 */ /* 0x000fe20000010031 */
[----:B------:R-:W-:Y:S01]  /*120c0*/  LOP3.LUT R11, R11, 0xffff0000, RZ, 0xc0, !PT ;  /* 0xffff00000b0b7812 */ /* 0x000fe200078ec0ff */
[----:B------:R-:W-:Y:S01]  /*120d0*/  FMUL.FTZ R6, R51, R43 ;  /* 0x0000002b33067220 */ /* 0x000fe20000410000 */
[----:B------:R-:W-:Y:S01]  /*120e0*/  LOP3.LUT R37, R37, 0xffff0000, RZ, 0xc0, !PT ;  /* 0xffff000025257812 */ /* 0x000fe200078ec0ff */
[----:B------:R-:W-:Y:S01]  /*120f0*/  FFMA.FTZ R10, R46, R38, R31 ;  /* 0x000000262e0a7223 */ /* 0x000fe2000001001f */
[----:B------:R-:W-:Y:S01]  /*12100*/  LOP3.LUT R33, R33, 0xffff0000, RZ, 0xc0, !PT ;  /* 0xffff000021217812 */ /* 0x000fe200078ec0ff */
[-C--:B------:R-:W-:Y:S01]  /*12110*/  FFMA.FTZ R31, R51, R39.reuse, -R4 ;  /* 0x00000027331f7223 */ /* 0x080fe20000010804 */
[----:B------:R-:W-:Y:S01]  /*12120*/  FFMA.FTZ R39, R53, R39, R6 ;  /* 0x0000002735277223 */ /* 0x000fe20000010006 */
        /* <DEDUP_REMOVED lines=8> */
[----:B------:R-:W-:-:S02]  /*121b0*/  F2FP.BF16.F32.PACK_AB R6, R32, R27 ;  /* 0x0000001b2006723e */ /* 0x000fc400000010ff */
[----:B------:R-:W-:Y:S02]  /*121c0*/  F2FP.BF16.F32.PACK_AB R5, R9, R34 ;  /* 0x000000220905723e */ /* 0x000fe400000010ff */
[----:B------:R-:W-:Y:S02]  /*121d0*/  F2FP.BF16.F32.PACK_AB R4, R8, R45 ;  /* 0x0000002d0804723e */ /* 0x000fe400000010ff */
[----:B------:R-:W-:Y:S02]  /*121e0*/  F2FP.BF16.F32.PACK_AB R9, R11, R40 ;  /* 0x000000280b09723e */ /* 0x000fe400000010ff */
[----:B------:R-:W-:Y:S02]  /*121f0*/  F2FP.BF16.F32.PACK_AB R7, R36, R31 ;  /* 0x0000001f2407723e */ /* 0x000fe400000010ff */
[----:B------:R-:W-:Y:S02]  /*12200*/  F2FP.BF16.F32.PACK_AB R10, R49, R10 ;  /* 0x0000000a310a723e */ /* 0x000fe400000010ff */
[----:B------:R-:W-:Y:S01]  /*12210*/  F2FP.BF16.F32.PACK_AB R8, R30, R47 ;  /* 0x0000002f1e08723e */ /* 0x000fe200000010ff */
[----:B------:R0:W-:Y:S01]  /*12220*/  STS.128 [R54], R4 ;  /* 0x0000000436007388 */ /* 0x0001e20000000c00 */
[----:B------:R-:W-:-:S05]  /*12230*/  F2FP.BF16.F32.PACK_AB R11, R38, R39 ;  /* 0x00000027260b723e */ /* 0x000fca00000010ff */
[----:B------:R0:W-:Y:S02]  /*12240*/  STS.128 [R21+0x14400], R8 ;  /* 0x0144000815007388 */ /* 0x0001e40000000c00 */
.L_x_628:
[----:B------:R-:W-:Y:S05]  /*12250*/  BSYNC B1 ;  /* 0x0000000000017941 */ /* 0x000fea0003800000 */
.L_x_627:
[----:B------:R-:W-:Y:S05]  /*12260*/  @P1 BRA `(.L_x_603) ;  /* 0x0000000400781947 */ /* 0x000fea0003800000 */
[----:B------:R-:W-:Y:S01]  /*12270*/  LEA.HI R25, R44, R25, RZ, 0x1d ;  /* 0x000000192c197211 */ /* 0x000fe200078fe8ff */
[----:B------:R-:W-:Y:S01]  /*12280*/  IMAD.U32 R36, R13, 0x10000, RZ ;  /* 0x000100000d247824 */ /* 0x000fe200078e00ff */
[----:B------:R-:W-:Y:S01]  /*12290*/  LEA.HI R24, R24, R213, RZ, 0x6 ;  /* 0x000000d518187211 */ /* 0x000fe200078f30ff */
[----:B------:R-:W-:Y:S01]  /*122a0*/  IMAD.U32 R34, R0, 0x10000, RZ ;  /* 0x0001000000227824 */ /* 0x000fe200078e00ff */
[----:B0-----:R-:W-:Y:S01]  /*122b0*/  SHF.R.S32.HI R6, RZ, 0x1f, R25 ;  /* 0x0000001fff067819 */ /* 0x001fe20000011419 */
[----:B------:R-:W-:Y:S01]  /*122c0*/  IMAD.SHL.U32 R4, R25, 0x8, RZ ;  /* 0x0000000819047824 */ /* 0x000fe200078e00ff */
[----:B-----5:R-:W-:Y:S01]  /*122d0*/  R2UR UR4, R56 ;  /* 0x00000000380472ca */ /* 0x020fe200000e0000 */
[----:B------:R-:W-:Y:S01]  /*122e0*/  IMAD.SHL.U32 R24, R24, 0x80, RZ ;  /* 0x0000008018187824 */ /* 0x000fe200078e00ff */
[----:B------:R-:W-:Y:S01]  /*122f0*/  LEA.HI R6, R6, R25, RZ, 0x3 ;  /* 0x0000001906067211 */ /* 0x000fe200078f18ff */
[----:B------:R-:W-:Y:S01]  /*12300*/  IMAD.U32 R39, R14, 0x10000, RZ ;  /* 0x000100000e277824 */ /* 0x000fe200078e00ff */
[C---:B------:R-:W-:Y:S01]  /*12310*/  LOP3.LUT R4, R55.reuse, 0x38, R4, 0xf8, !PT ;  /* 0x0000003837047812 */ /* 0x040fe200078ef804 */
[----:B------:R-:W-:Y:S01]  /*12320*/  IMAD.U32 R37, R2, 0x10000, RZ ;  /* 0x0001000002257824 */ /* 0x000fe200078e00ff */
[----:B------:R-:W-:Y:S01]  /*12330*/  LOP3.LUT R26, R55, 0x38, R26, 0xf8, !PT ;  /* 0x00000038371a7812 */ /* 0x000fe200078ef81a */
[----:B------:R-:W-:Y:S01]  /*12340*/  IMAD.SHL.U32 R6, R6, 0x400, RZ ;  /* 0x0000040006067824 */ /* 0x000fe200078e00ff */
[----:B------:R-:W-:-:S02]  /*12350*/  LOP3.LUT R4, R4, R57, RZ, 0x3c, !PT ;  /* 0x0000003904047212 */ /* 0x000fc400078e3cff */
[----:B------:R-:W-:Y:S02]  /*12360*/  LOP3.LUT R26, R26, R57, RZ, 0x3c, !PT ;  /* 0x000000391a1a7212 */ /* 0x000fe400078e3cff */
[----:B------:R-:W-:Y:S02]  /*12370*/  LOP3.LUT R9, R6, 0x7fffe000, RZ, 0xc0, !PT ;  /* 0x7fffe00006097812 */ /* 0x000fe400078ec0ff */
[----:B------:R-:W-:Y:S02]  /*12380*/  LOP3.LUT R5, R24, 0xffffe000, RZ, 0xc0, !PT ;  /* 0xffffe00018057812 */ /* 0x000fe400078ec0ff */
[--C-:B------:R-:W-:Y:S02]  /*12390*/  IADD3 R9, R4, R9, R52.reuse ;  /* 0x0000000904097210 */ /* 0x100fe40007ffe034 */
[----:B------:R-:W-:Y:S02]  /*123a0*/  IADD3 R5, R26, R5, R52 ;  /* 0x000000051a057210 */ /* 0x000fe40007ffe034 */
[----:B------:R-:W-:Y:S01]  /*123b0*/  LOP3.LUT R38, R13, 0xffff0000, RZ, 0xc0, !PT ;  /* 0xffff00000d267812 */ /* 0x000fe200078ec0ff */
[----:B------:R-:W-:Y:S01]  /*123c0*/  IMAD R21, R9, 0x2, R22 ;  /* 0x0000000209157824 */ /* 0x000fe200078e0216 */
[----:B------:R-:W-:-:S02]  /*123d0*/  LEA R40, R5, UR4, 0x1 ;  /* 0x0000000405287c11 */ /* 0x000fc4000f8e08ff */
[----:B------:R-:W-:Y:S02]  /*123e0*/  LOP3.LUT R0, R0, 0xffff0000, RZ, 0xc0, !PT ;  /* 0xffff000000007812 */ /* 0x000fe400078ec0ff */
[----:B------:R-:W0:Y:S04]  /*123f0*/  LDS.128 R8, [R21+0x14400] ;  /* 0x0144000015087984 */ /* 0x000e280000000c00 */
[----:B------:R-:W1:Y:S01]  /*12400*/  LDS.128 R4, [R40] ;  /* 0x0000000028047984 */ /* 0x000e620000000c00 */
[C---:B0-----:R-:W-:Y:S01]  /*12410*/  IMAD.U32 R29, R8.reuse, 0x10000, RZ ;  /* 0x00010000081d7824 */ /* 0x041fe200078e00ff */
[----:B------:R-:W-:Y:S01]  /*12420*/  LOP3.LUT R8, R8, 0xffff0000, RZ, 0xc0, !PT ;  /* 0xffff000008087812 */ /* 0x000fe200078ec0ff */
[----:B------:R-:W-:Y:S01]  /*12430*/  IMAD.U32 R31, R10, 0x10000, RZ ;  /* 0x000100000a1f7824 */ /* 0x000fe200078e00ff */
[----:B------:R-:W-:Y:S01]  /*12440*/  SHF.L.U32 R30, R9, 0x10, RZ ;  /* 0x00000010091e7819 */ /* 0x000fe200000006ff */
[----:B-1----:R-:W-:-:S02]  /*12450*/  IMAD.U32 R24, R4, 0x10000, RZ ;  /* 0x0001000004187824 */ /* 0x002fc400078e00ff */
[-C--:B------:R-:W-:Y:S01]  /*12460*/  FMUL.FTZ R33, R36, R29.reuse ;  /* 0x0000001d24217220 */ /* 0x080fe20000410000 */
[----:B------:R-:W-:Y:S01]  /*12470*/  LOP3.LUT R4, R4, 0xffff0000, RZ, 0xc0, !PT ;  /* 0xffff000004047812 */ /* 0x000fe200078ec0ff */
[----:B------:R-:W-:Y:S01]  /*12480*/  FMUL.FTZ R29, R34, R29 ;  /* 0x0000001d221d7220 */ /* 0x000fe20000410000 */
[-C--:B------:R-:W-:Y:S01]  /*12490*/  FMUL.FTZ R13, R38, R8.reuse ;  /* 0x00000008260d7220 */ /* 0x080fe20000410000 */
[----:B------:R-:W-:Y:S01]  /*124a0*/  FMUL.FTZ R35, R0, R8 ;  /* 0x0000000800237220 */ /* 0x000fe20000410000 */
[----:B------:R-:W-:Y:S01]  /*124b0*/  LOP3.LUT R10, R10, 0xffff0000, RZ, 0xc0, !PT ;  /* 0xffff00000a0a7812 */ /* 0x000fe200078ec0ff */
[----:B------:R-:W-:Y:S01]  /*124c0*/  FFMA.FTZ R29, R36, R24, R29 ;  /* 0x00000018241d7223 */ /* 0x000fe2000001001d */
[-C--:B------:R-:W-:Y:S01]  /*124d0*/  FFMA.FTZ R0, R0, R4.reuse, -R13 ;  /* 0x0000000400007223 */ /* 0x080fe2000001080d */
[----:B------:R-:W-:Y:S02]  /*124e0*/  IMAD.U32 R36, R15, 0x10000, RZ ;  /* 0x000100000f247824 */ /* 0x000fe400078e00ff */
[----:B------:R-:W-:Y:S01]  /*124f0*/  FFMA.FTZ R8, R38, R4, R35 ;  /* 0x0000000426087223 */ /* 0x000fe20000010023 */
[----:B------:R-:W-:Y:S01]  /*12500*/  FFMA.FTZ R33, R34, R24, -R33 ;  /* 0x0000001822217223 */ /* 0x000fe20000010821 */
[----:B------:R-:W-:Y:S01]  /*12510*/  IMAD.U32 R4, R3, 0x10000, RZ ;  /* 0x0001000003047824 */ /* 0x000fe200078e00ff */
[----:B------:R-:W-:Y:S01]  /*12520*/  LOP3.LUT R38, R15, 0xffff0000, RZ, 0xc0, !PT ;  /* 0xffff00000f267812 */ /* 0x000fe200078ec0ff */
[----:B------:R-:W-:-:S02]  /*12530*/  IMAD.U32 R25, R5, 0x10000, RZ ;  /* 0x0001000005197824 */ /* 0x000fc400078e00ff */
[-C--:B------:R-:W-:Y:S01]  /*12540*/  FMUL.FTZ R24, R39, R30.reuse ;  /* 0x0000001e27187220 */ /* 0x080fe20000410000 */
[----:B------:R-:W-:Y:S01]  /*12550*/  LOP3.LUT R34, R3, 0xffff0000, RZ, 0xc0, !PT ;  /* 0xffff000003227812 */ /* 0x000fe200078ec0ff */
[----:B------:R-:W-:Y:S02]  /*12560*/  IMAD.U32 R26, R6, 0x10000, RZ ;  /* 0x00010000061a7824 */ /* 0x000fe400078e00ff */
[-C--:B------:R-:W-:Y:S01]  /*12570*/  FMUL.FTZ R13, R36, R31.reuse ;  /* 0x0000001f240d7220 */ /* 0x080fe20000410000 */
[----:B------:R-:W-:Y:S01]  /*12580*/  LOP3.LUT R6, R6, 0xffff0000, RZ, 0xc0, !PT ;  /* 0xffff000006067812 */ /* 0x000fe200078ec0ff */
[C---:B------:R-:W-:Y:S01]  /*12590*/  FMUL.FTZ R30, R37.reuse, R30 ;  /* 0x0000001e251e7220 */ /* 0x040fe20000410000 */
[----:B------:R-:W-:Y:S01]  /*125a0*/  FMUL.FTZ R31, R4, R31 ;  /* 0x0000001f041f7220 */ /* 0x000fe20000410000 */
[----:B------:R-:W-:Y:S01]  /*125b0*/  FFMA.FTZ R24, R37, R25, -R24 ;  /* 0x0000001925187223 */ /* 0x000fe20000010818 */
[----:B------:R-:W-:Y:S01]  /*125c0*/  FMUL.FTZ R3, R38, R10 ;  /* 0x0000000a26037220 */ /* 0x000fe20000410000 */
[----:B------:R-:W-:-:S02]  /*125d0*/  IMAD.U32 R32, R11, 0x10000, RZ ;  /* 0x000100000b207824 */ /* 0x000fc400078e00ff */
[----:B------:R-:W-:Y:S01]  /*125e0*/  FMUL.FTZ R15, R34, R10 ;  /* 0x0000000a220f7220 */ /* 0x000fe20000410000 */
[----:B------:R-:W-:Y:S01]  /*125f0*/  IMAD.U32 R37, R20, 0x10000, RZ ;  /* 0x0001000014257824 */ /* 0x000fe200078e00ff */
[----:B------:R-:W-:Y:S01]  /*12600*/  LOP3.LUT R9, R9, 0xffff0000, RZ, 0xc0, !PT ;  /* 0xffff000009097812 */ /* 0x000fe200078ec0ff */
[----:B------:R-:W-:Y:S01]  /*12610*/  FFMA.FTZ R30, R39, R25, R30 ;  /* 0x00000019271e7223 */ /* 0x000fe2000001001e */
[-C--:B------:R-:W-:Y:S01]  /*12620*/  FFMA.FTZ R13, R4, R26.reuse, -R13 ;  /* 0x0000001a040d7223 */ /* 0x080fe2000001080d */
[----:B------:R-:W-:Y:S01]  /*12630*/  FFMA.FTZ R10, R36, R26, R31 ;  /* 0x0000001a240a7223 */ /* 0x000fe2000001001f */
[----:B------:R-:W-:Y:S01]  /*12640*/  LOP3.LUT R35, R14, 0xffff0000, RZ, 0xc0, !PT ;  /* 0xffff00000e237812 */ /* 0x000fe200078ec0ff */
[----:B------:R-:W-:Y:S01]  /*12650*/  IMAD.U32 R25, R12, 0x10000, RZ ;  /* 0x000100000c197824 */ /* 0x000fe200078e00ff */
[----:B------:R-:W-:Y:S01]  /*12660*/  LOP3.LUT R11, R11, 0xffff0000, RZ, 0xc0, !PT ;  /* 0xffff00000b0b7812 */ /* 0x000fe200078ec0ff */
[----:B------:R-:W-:Y:S01]  /*12670*/  FFMA.FTZ R26, R34, R6, -R3 ;  /* 0x00000006221a7223 */ /* 0x000fe20000010803 */
[----:B------:R-:W-:Y:S01]  /*12680*/  LOP3.LUT R39, R20, 0xffff0000, RZ, 0xc0, !PT ;  /* 0xffff000014277812 */ /* 0x000fe200078ec0ff */
[----:B------:R-:W-:-:S02]  /*12690*/  IMAD.U32 R27, R7, 0x10000, RZ ;  /* 0x00010000071b7824 */ /* 0x000fc400078e00ff */
[----:B------:R-:W-:Y:S01]  /*126a0*/  FMUL.FTZ R4, R37, R32 ;  /* 0x0000002025047220 */ /* 0x000fe20000410000 */
[----:B------:R-:W-:Y:S01]  /*126b0*/  LOP3.LUT R3, R2, 0xffff0000, RZ, 0xc0, !PT ;  /* 0xffff000002037812 */ /* 0x000fe200078ec0ff */
[----:B------:R-:W-:Y:S01]  /*126c0*/  FFMA.FTZ R15, R38, R6, R15 ;  /* 0x00000006260f7223 */ /* 0x000fe2000001000f */
[----:B------:R-:W-:Y:S01]  /*126d0*/  LOP3.LUT R31, R12, 0xffff0000, RZ, 0xc0, !PT ;  /* 0xffff00000c1f7812 */ /* 0x000fe200078ec0ff */
[----:B------:R-:W-:Y:S01]  /*126e0*/  FMUL.FTZ R32, R25, R32 ;  /* 0x0000002019207220 */ /* 0x000fe20000410000 */
[----:B------:R-:W-:Y:S01]  /*126f0*/  LOP3.LUT R5, R5, 0xffff0000, RZ, 0xc0, !PT ;  /* 0xffff000005057812 */ /* 0x000fe200078ec0ff */
[----:B------:R-:W-:Y:S01]  /*12700*/  FMUL.FTZ R2, R35, R9 ;  /* 0x0000000923027220 */ /* 0x000fe20000410000 */
[----:B------:R-:W-:Y:S01]  /*12710*/  LOP3.LUT R7, R7, 0xffff0000, RZ, 0xc0, !PT ;  /* 0xffff000007077812 */ /* 0x000fe200078ec0ff */
[----:B------:R-:W-:Y:S01]  /*12720*/  FFMA.FTZ R25, R25, R27, -R4 ;  /* 0x0000001b19197223 */ /* 0x000fe20000010804 */
[----:B------:R-:W-:Y:S01]  /*12730*/  FMUL.FTZ R6, R39, R11 ;  /* 0x0000000b27067220 */ /* 0x000fe20000410000 */
[----:B------:R-:W-:Y:S01]  /*12740*/  FMUL.FTZ R4, R3, R9 ;  /* 0x0000000903047220 */ /* 0x000fe20000410000 */
[----:B------:R-:W-:Y:S01]  /*12750*/  FMUL.FTZ R12, R31, R11 ;  /* 0x0000000b1f0c7220 */ /* 0x000fe20000410000 */
[----:B------:R-:W-:Y:S01]  /*12760*/  FFMA.FTZ R3, R3, R5, -R2 ;  /* 0x0000000503037223 */ /* 0x000fe20000010802 */
[----:B------:R-:W-:Y:S01]  /*12770*/  FFMA.FTZ R2, R31, R7, -R6 ;  /* 0x000000071f027223 */ /* 0x000fe20000010806 */
[----:B------:R-:W-:Y:S01]  /*12780*/  FFMA.FTZ R32, R37, R27, R32 ;  /* 0x0000001b25207223 */ /* 0x000fe20000010020 */
[----:B------:R-:W-:Y:S01]  /*12790*/  FFMA.FTZ R9, R35, R5, R4 ;  /* 0x0000000523097223 */ /* 0x000fe20000010004 */
[----:B------:R-:W-:Y:S01]  /*127a0*/  FFMA.FTZ R11, R39, R7, R12 ;  /* 0x00000007270b7223 */ /* 0x000fe2000001000c */
[----:B------:R-:W-:-:S02]  /*127b0*/  F2FP.BF16.F32.PACK_AB R6, R26, R13 ;  /* 0x0000000d1a06723e */ /* 0x000fc400000010ff */
[----:B------:R-:W-:Y:S02]  /*127c0*/  F2FP.BF16.F32.PACK_AB R4, R0, R33 ;  /* 0x000000210004723e */ /* 0x000fe400000010ff */
[----:B------:R-:W-:Y:S02]  /*127d0*/  F2FP.BF16.F32.PACK_AB R5, R3, R24 ;  /* 0x000000180305723e */ /* 0x000fe400000010ff */
[----:B------:R-:W-:Y:S02]  /*127e0*/  F2FP.BF16.F32.PACK_AB R7, R2, R25 ;  /* 0x000000190207723e */ /* 0x000fe400000010ff */
[----:B------:R-:W-:Y:S02]  /*127f0*/  F2FP.BF16.F32.PACK_AB R10, R15, R10 ;  /* 0x0000000a0f0a723e */ /* 0x000fe400000010ff */
[----:B------:R-:W-:Y:S01]  /*12800*/  F2FP.BF16.F32.PACK_AB R8, R8, R29 ;  /* 0x0000001d0808723e */ /* 0x000fe200000010ff */
[----:B------:R0:W-:Y:S01]  /*12810*/  STS.128 [R40], R4 ;  /* 0x0000000428007388 */ /* 0x0001e20000000c00 */
[----:B------:R-:W-:-:S02]  /*12820*/  F2FP.BF16.F32.PACK_AB R9, R9, R30 ;  /* 0x0000001e0909723e */ /* 0x000fc400000010ff */
[----:B------:R-:W-:-:S05]  /*12830*/  F2FP.BF16.F32.PACK_AB R11, R11, R32 ;  /* 0x000000200b0b723e */ /* 0x000fca00000010ff */
[----:B------:R0:W-:Y:S02]  /*12840*/  STS.128 [R21+0x14400], R8 ;  /* 0x0144000815007388 */ /* 0x0001e40000000c00 */
.L_x_603:
[----:B------:R-:W-:Y:S05]  /*12850*/  BSYNC B0 ;  /* 0x0000000000007941 */ /* 0x000fea0003800000 */
.L_x_572:
[----:B------:R-:W-:Y:S01]  /*12860*/  @!PT LDS RZ, [RZ] ;  /* 0x00000000fffff984 */ /* 0x000fe20000000800 */
[----:B------:R-:W-:Y:S01]  /*12870*/  @!PT LDS RZ, [RZ] ;  /* 0x00000000fffff984 */ /* 0x000fe20000000800 */
[----:B------:R-:W-:Y:S01]  /*12880*/  @!PT LDS RZ, [RZ] ;  /* 0x00000000fffff984 */ /* 0x000fe20000000800 */
[----:B------:R-:W-:Y:S01]  /*12890*/  @!PT LDS RZ, [RZ] ;  /* 0x00000000fffff984 */ /* 0x000fe20000000800 */
[----:B------:R1:W-:Y:S06]  /*128a0*/  MEMBAR.ALL.CTA ;  /* 0x0000000000007992 */ /* 0x0003ec0000008000 */
[----:B-1----:R-:W1:Y:S01]  /*128b0*/  FENCE.VIEW.ASYNC.S ;  /* 0x00000000000073c6 */ /* 0x002e620000000000 */
[----:B------:R-:W-:Y:S05]  /*128c0*/  WARPSYNC.ALL ;  /* 0x0000000000007948 */ /* 0x000fea0003800000 */
[----:B-1----:R-:W-:Y:S06]  /*128d0*/  BAR.SYNC.DEFER_BLOCKING 0xd, 0x100 ;  /* 0x0344000000007b1d */ /* 0x002fec0000010000 */
.L_x_570:
[----:B------:R-:W-:-:S06]  /*128e0*/  ULOP3.LUT UR4, UR60, 0x1, URZ, 0xfc, !UPT ;  /* 0x000000013c047892 */ /* 0x000fcc000f8efc3f */
[----:B------:R-:W-:-:S05]  /*128f0*/  IMAD.U32 R0, RZ, RZ, UR4 ;  /* 0x00000004ff007e24 */ /* 0x000fca000f8e00ff */
[----:B------:R-:W-:-:S13]  /*12900*/  ISETP.NE.AND P0, PT, R0, 0x3, PT ;  /* 0x000000030000780c */ /* 0x000fda0003f05270 */
[----:B------:R-:W-:Y:S05]  /*12910*/  @!P0 BRA `(.L_x_629) ;  /* 0x0000000000048947 */ /* 0x000fea0003800000 */
[----:B------:R-:W-:Y:S01]  /*12920*/  BPT.TRAP 0x1 ;  /* 0x000000040000795c */ /* 0x000fe20000300000 */
.L_x_629:
[----:B------:R-:W0:Y:S01]  /*12930*/  LDL R2, [R1+0x50] ;  /* 0x0000500001027983 */ /* 0x000e220000100800 */
[----:B------:R-:W-:Y:S01]  /*12940*/  IMAD R0, R226, 0x8, R22 ;  /* 0x00000008e2007824 */ /* 0x000fe200078e0216 */
[----:B01----:R-:W-:-:S04]  /*12950*/  SHF.L.U32 R3, R2, 0x1f, RZ ;  /* 0x0000001f02037819 */ /* 0x003fc800000006ff */
[----:B------:R0:W1:Y:S01]  /*12960*/  SYNCS.PHASECHK.TRANS64.TRYWAIT P1, [R0+URZ+0x38830], R3 ;  /* 0x03883003000075a7 */ /* 0x000062000802017f */
[----:B------:R-:W-:Y:S05]  /*12970*/  @!P0 BRA `(.L_x_630) ;  /* 0x0000000000048947 */ /* 0x000fea0003800000 */
[----:B------:R-:W-:Y:S01]  /*12980*/  BPT.TRAP 0x1 ;  /* 0x000000040000795c */ /* 0x000fe20000300000 */
.L_x_630:
[----:B------:R-:W-:Y:S01]  /*12990*/  IMAD.MOV.U32 R151, RZ, RZ, RZ ;  /* 0x000000ffff977224 */ /* 0x000fe200078e00ff */
[----:B-1----:R-:W-:Y:S06]  /*129a0*/  @P1 BRA `(.L_x_631) ;  /* 0x0000000000081947 */ /* 0x002fec0003800000 */
[----:B------:R-:W1:Y:S02]  /*129b0*/  SYNCS.PHASECHK.TRANS64.TRYWAIT P1, [R0+URZ+0x38830], R3 ;  /* 0x03883003000075a7 */ /* 0x000e64000802017f */
[----:B-1----:R-:W-:Y:S05]  /*129c0*/  @!P1 BRA `(.L_x_632) ;  /* 0x0000015c00709947 */ /* 0x002fea0003800000 */
.L_x_631:
[----:B------:R-:W-:Y:S05]  /*129d0*/  WARPSYNC.ALL ;  /* 0x0000000000007948 */ /* 0x000fea0003800000 */
[----:B------:R-:W-:Y:S01]  /*129e0*/  VIADD R2, R22, 0x24400 ;  /* 0x0002440016027836 */ /* 0x000fe20000000000 */
[----:B------:R-:W-:Y:S01]  /*129f0*/  R2UR UR20, R28 ;  /* 0x000000001c1472ca */ /* 0x000fe200000e0000 */
[----:B-----5:R-:W-:Y:S01]  /*12a00*/  WARPGROUP.ARRIVE ;  /* 0x00000000000079c5 */ /* 0x020fe20000000000 */
[----:B01----:R-:W-:Y:S01]  /*12a10*/  MOV R3, 0x40000040 ;  /* 0x4000004000037802 */ /* 0x003fe20000000f00 */
[----:B------:R-:W-:Y:S01]  /*12a20*/  UMOV UR25, 0x40000040 ;  /* 0x4000004000197882 */ /* 0x000fe20000000000 */
[----:B------:R-:W-:Y:S01]  /*12a30*/  SHF.R.U32.HI R2, RZ, 0x4, R2 ;  /* 0x00000004ff027819 */ /* 0x000fe20000011602 */
[----:B--234-:R-:W-:Y:S01]  /*12a40*/  IMAD.MOV.U32 R5, RZ, RZ, 0x40000040 ;  /* 0x40000040ff057424 */ /* 0x01cfe200078e00ff */
[----:B------:R-:W-:Y:S01]  /*12a50*/  R2UR UR27, R3 ;  /* 0x00000000031b72ca */ /* 0x000fe200000e0000 */
[----:B------:R-:W-:Y:S01]  /*12a60*/  UMOV UR17, UR25 ;  /* 0x0000001900117c82 */ /* 0x000fe20008000000 */
[----:B------:R-:W-:Y:S01]  /*12a70*/  LOP3.LUT R2, R2, 0x3fff, RZ, 0xc0, !PT ;  /* 0x00003fff02027812 */ /* 0x000fe200078ec0ff */
[----:B------:R-:W-:Y:S01]  /*12a80*/  UMOV UR5, UR17 ;  /* 0x0000001100057c82 */ /* 0x000fe20008000000 */
[C---:B------:R-:W-:Y:S01]  /*12a90*/  R2UR UR7, R5.reuse ;  /* 0x00000000050772ca */ /* 0x040fe200000e0000 */
[----:B------:R-:W-:Y:S01]  /*12aa0*/  IMAD.MOV.U32 R7, RZ, RZ, 0x40000040 ;  /* 0x40000040ff077424 */ /* 0x000fe200078e00ff */
[----:B------:R-:W-:Y:S01]  /*12ab0*/  LOP3.LUT R4, R2, 0x10000, RZ, 0xfc, !PT ;  /* 0x0001000002047812 */ /* 0x000fe200078efcff */
[----:B------:R-:W-:Y:S01]  /*12ac0*/  ULOP3.LUT UR20, UR20, 0x10000, URZ, 0xfc, !UPT ;  /* 0x0001000014147892 */ /* 0x000fe2000f8efc3f */
[----:B------:R-:W-:Y:S01]  /*12ad0*/  R2UR UR15, R5 ;  /* 0x00000000050f72ca */ /* 0x000fe200000e0000 */
[----:B------:R-:W-:Y:S01]  /*12ae0*/  UMOV UR9, UR17 ;  /* 0x0000001100097c82 */ /* 0x000fe20008000000 */
[C---:B------:R-:W-:Y:S01]  /*12af0*/  R2UR UR11, R7.reuse ;  /* 0x00000000070b72ca */ /* 0x040fe200000e0000 */
[----:B------:R-:W-:Y:S01]  /*12b00*/  IMAD R2, R226, 0xa00, R4 ;  /* 0x00000a00e2027824 */ /* 0x000fe200078e0204 */
[----:B------:R0:W-:Y:S01]  /*12b10*/  STL [R1+0x5c], R4 ;  /* 0x00005c0401007387 */ /* 0x0001e20000100800 */
[----:B------:R-:W-:Y:S01]  /*12b20*/  UMOV UR13, UR17 ;  /* 0x00000011000d7c82 */ /* 0x000fe20008000000 */
[----:B------:R-:W-:Y:S01]  /*12b30*/  UMOV UR24, UR20 ;  /* 0x0000001400187c82 */ /* 0x000fe20008000000 */
[C---:B------:R-:W-:Y:S01]  /*12b40*/  VIADD R6, R2.reuse, 0x100 ;  /* 0x0000010002067836 */ /* 0x040fe20000000000 */
[----:B------:R-:W-:Y:S01]  /*12b50*/  R2UR UR26, R2 ;  /* 0x00000000021a72ca */ /* 0x000fe200000e0000 */
[----:B------:R-:W-:Y:S01]  /*12b60*/  UMOV UR16, UR24 ;  /* 0x0000001800107c82 */ /* 0x000fe20008000000 */
[----:B------:R-:W-:Y:S01]  /*12b70*/  R2UR UR19, R7 ;  /* 0x00000000071372ca */ /* 0x000fe200000e0000 */
[----:B------:R-:W-:Y:S01]  /*12b80*/  UMOV UR4, UR16 ;  /* 0x0000001000047c82 */ /* 0x000fe20008000000 */
[----:B------:R-:W-:Y:S01]  /*12b90*/  R2UR UR10, R6 ;  /* 0x00000000060a72ca */ /* 0x000fe200000e0000 */
[----:B------:R-:W-:Y:S01]  /*12ba0*/  UMOV UR8, UR16 ;  /* 0x0000001000087c82 */ /* 0x000fe20008000000 */
[C---:B0-----:R-:W-:Y:S01]  /*12bb0*/  VIADD R4, R2.reuse, 0x80 ;  /* 0x0000008002047836 */ /* 0x041fe20000000000 */
[----:B------:R-:W-:Y:S01]  /*12bc0*/  UMOV UR12, UR16 ;  /* 0x00000010000c7c82 */ /* 0x000fe20008000000 */
[----:B------:R-:W-:Y:S01]  /*12bd0*/  VIADD R6, R2, 0x200 ;  /* 0x0000020002067836 */ /* 0x000fe20000000000 */
[----:B------:R-:W-:Y:S01]  /*12be0*/  UIADD3 UR56, UR20, 0x804, URZ ;  /* 0x0000080414387890 */ /* 0x000fe2000fffe03f */
[----:B------:R-:W-:Y:S01]  /*12bf0*/  IMAD.MOV.U32 R5, RZ, RZ, 0x40000040 ;  /* 0x40000040ff057424 */ /* 0x000fe200078e00ff */
[----:B------:R-:W-:Y:S01]  /*12c00*/  R2UR UR6, R4 ;  /* 0x00000000040672ca */ /* 0x000fe200000e0000 */
[----:B------:R-:W-:Y:S01]  /*12c10*/  VIADD R4, R2, 0x180 ;  /* 0x0000018002047836 */ /* 0x000fe20000000000 */
[----:B------:R-:W-:Y:S01]  /*12c20*/  HGMMA.64x16x16.F32.BF16 R56, gdesc[UR24], RZ, !UPT, gsb0 ;  /* 0x00200000183879f0 */ /* 0x000fe2000c0018ff */
[----:B------:R-:W-:Y:S01]  /*12c30*/  R2UR UR18, R6 ;  /* 0x00000000061272ca */ /* 0x000fe200000e0000 */
[----:B------:R-:W-:Y:S01]  /*12c40*/  IMAD.U32 R10, RZ, RZ, UR24 ;  /* 0x00000018ff0a7e24 */ /* 0x000fe2000f8e00ff */
[----:B------:R-:W-:Y:S01]  /*12c50*/  R2UR UR27, R5 ;  /* 0x00000000051b72ca */ /* 0x000fe200000e0000 */
[----:B------:R-:W-:Y:S01]  /*12c60*/  IMAD.U32 R11, RZ, RZ, UR25 ;  /* 0x00000019ff0b7e24 */ /* 0x000fe2000f8e00ff */
[----:B------:R-:W-:Y:S01]  /*12c70*/  R2UR UR14, R4 ;  /* 0x00000000040e72ca */ /* 0x000fe200000e0000 */
[C---:B------:R-:W-:Y:S01]  /*12c80*/  VIADD R4, R2.reuse, 0x2 ;  /* 0x0000000202047836 */ /* 0x040fe20000000000 */
[----:B------:R-:W-:Y:S01]  /*12c90*/  UMOV UR25, 0x40000040 ;  /* 0x4000004000197882 */ /* 0x000fe20000000000 */
[----:B------:R-:W-:Y:S01]  /*12ca0*/  VIADD R6, R2, 0x82 ;  /* 0x0000008202067836 */ /* 0x000fe20000000000 */
[----:B------:R0:W-:Y:S01]  /*12cb0*/  STL.64 [R1+0x8], R10 ;  /* 0x0000080a01007387 */ /* 0x0001e20000100a00 */
[----:B------:R-:W-:Y:S01]  /*12cc0*/  IMAD.MOV.U32 R7, RZ, RZ, 0x40000040 ;  /* 0x40000040ff077424 */ /* 0x000fe200078e00ff */
[----:B------:R-:W-:Y:S01]  /*12cd0*/  R2UR UR26, R4 ;  /* 0x00000000041a72ca */ /* 0x000fe200000e0000 */
[C---:B------:R-:W-:Y:S01]  /*12ce0*/  VIADD R8, R2.reuse, 0x102 ;  /* 0x0000010202087836 */ /* 0x040fe20000000000 */
[----:B------:R-:W-:Y:S01]  /*12cf0*/  UMOV UR57, 0x40000040 ;  /* 0x4000004000397882 */ /* 0x000fe20000000000 */
[----:B------:R-:W-:Y:S01]  /*12d00*/  IMAD.MOV.U32 R9, RZ, RZ, 0x40000040 ;  /* 0x40000040ff097424 */ /* 0x000fe200078e00ff */
[----:B------:R-:W-:Y:S01]  /*12d10*/  UIADD3 UR52, UR20, 0x806, URZ ;  /* 0x0000080614347890 */ /* 0x000fe2000fffe03f */
[----:B------:R-:W-:Y:S01]  /*12d20*/  VIADD R4, R2, 0x182 ;  /* 0x0000018202047836 */ /* 0x000fe20000000000 */
[----:B------:R-:W-:Y:S01]  /*12d30*/  UMOV UR53, 0x40000040 ;  /* 0x4000004000357882 */ /* 0x000fe20000000000 */
[----:B------:R-:W-:Y:S01]  /*12d40*/  IMAD.MOV.U32 R5, RZ, RZ, 0x40000040 ;  /* 0x40000040ff057424 */ /* 0x000fe200078e00ff */
[----:B------:R-:W-:Y:S01]  /*12d50*/  UIADD3 UR48, UR20, 0xc00, URZ ;  /* 0x00000c0014307890 */ /* 0x000fe2000fffe03f */
[----:B------:R-:W-:Y:S01]  /*12d60*/  IMAD.MOV.U32 R3, RZ, RZ, 0x40000040 ;  /* 0x40000040ff037424 */ /* 0x000fe200078e00ff */
[----:B------:R-:W-:Y:S01]  /*12d70*/  UMOV UR49, 0x40000040 ;  /* 0x4000004000317882 */ /* 0x000fe20000000000 */
[----:B0-----:R-:W-:Y:S01]  /*12d80*/  IMAD.U32 R11, RZ, RZ, UR25 ;  /* 0x00000019ff0b7e24 */ /* 0x001fe2000f8e00ff */
[----:B------:R-:W-:Y:S01]  /*12d90*/  UIADD3 UR44, UR20, 0xc02, URZ ;  /* 0x00000c02142c7890 */ /* 0x000fe2000fffe03f */
[----:B------:R-:W-:Y:S01]  /*12da0*/  UMOV UR45, 0x40000040 ;  /* 0x40000040002d7882 */ /* 0x000fe20000000000 */
[----:B------:R-:W-:Y:S01]  /*12db0*/  UIADD3 UR40, UR20, 0xc04, URZ ;  /* 0x00000c0414287890 */ /* 0x000fe2000fffe03f */
[----:B------:R-:W-:Y:S01]  /*12dc0*/  UMOV UR41, 0x40000040 ;  /* 0x4000004000297882 */ /* 0x000fe20000000000 */
[----:B------:R-:W-:Y:S01]  /*12dd0*/  UIADD3 UR36, UR20, 0xc06, URZ ;  /* 0x00000c0614247890 */ /* 0x000fe2000fffe03f */
[----:B------:R-:W-:Y:S01]  /*12de0*/  UMOV UR37, 0x40000040 ;  /* 0x4000004000257882 */ /* 0x000fe20000000000 */
[----:B------:R-:W-:-:S02]  /*12df0*/  WARPGROUP.DEPBAR.LE gsb0, 0x0 ;  /* 0x00008000000079c5 */ /* 0x000fc40000010000 */
[----:B------:R-:W-:-:S06]  /*12e00*/  WARPGROUP.ARRIVE ;  /* 0x00000000000079c5 */ /* 0x000fcc0000000000 */
[----:B------:R-:W-:Y:S01]  /*12e10*/  HGMMA.64x16x16.F32.BF16 R48, gdesc[UR4], RZ, !UPT, gsb0 ;  /* 0x00200000043079f0 */ /* 0x000fe2000c0018ff */
[----:B------:R-:W-:Y:S01]  /*12e20*/  UIADD3 UR4, UR20, 0x2, URZ ;  /* 0x0000000214047890 */ /* 0x000fe2000fffe03f */
[----:B------:R-:W-:Y:S01]  /*12e30*/  R2UR UR6, R6 ;  /* 0x00000000060672ca */ /* 0x000fe200000e0000 */
[----:B------:R-:W-:Y:S01]  /*12e40*/  VIADD R6, R2, 0x202 ;  /* 0x0000020202067836 */ /* 0x000fe20000000000 */
[----:B------:R-:W-:Y:S01]  /*12e50*/  R2UR UR7, R7 ;  /* 0x00000000070772ca */ /* 0x000fe200000e0000 */
[----:B------:R-:W-:-:S03]  /*12e60*/  IMAD.MOV.U32 R7, RZ, RZ, 0x40000040 ;  /* 0x40000040ff077424 */ /* 0x000fc600078e00ff */
[----:B------:R-:W-:Y:S02]  /*12e70*/  UMOV UR24, UR4 ;  /* 0x0000000400187c82 */ /* 0x000fe40008000000 */
[----:B------:R-:W-:-:S05]  /*12e80*/  MOV R10, UR24 ;  /* 0x00000018000a7c02 */ /* 0x000fca0008000f00 */
[----:B------:R0:W-:Y:S01]  /*12e90*/  STL.64 [R1], R10 ;  /* 0x0000000a01007387 */ /* 0x0001e20000100a00 */
[----:B------:R-:W-:Y:S02]  /*12ea0*/  WARPGROUP.DEPBAR.LE gsb0, 0x0 ;  /* 0x00008000000079c5 */ /* 0x000fe40000010000 */
[----:B------:R-:W-:-:S06]  /*12eb0*/  WARPGROUP.ARRIVE ;  /* 0x00000000000079c5 */ /* 0x000fcc0000000000 */
[----:B------:R-:W-:Y:S01]  /*12ec0*/  HGMMA.64x16x16.F32.BF16 R40, gdesc[UR8], RZ, !UPT, gsb0 ;  /* 0x00200000082879f0 */ /* 0x000fe2000c0018ff */
[----:B------:R-:W-:Y:S01]  /*12ed0*/  R2UR UR10, R8 ;  /* 0x00000000080a72ca */ /* 0x000fe200000e0000 */
[----:B------:R-:W-:Y:S01]  /*12ee0*/  VIADD R8, R2, 0x104 ;  /* 0x0000010402087836 */ /* 0x000fe20000000000 */
[----:B------:R-:W-:Y:S01]  /*12ef0*/  R2UR UR11, R9 ;  /* 0x00000000090b72ca */ /* 0x000fe200000e0000 */
[----:B------:R-:W-:Y:S01]  /*12f00*/  IMAD.MOV.U32 R9, RZ, RZ, 0x40000040 ;  /* 0x40000040ff097424 */ /* 0x000fe200078e00ff */
        /* <DEDUP_REMOVED lines=10> */
[----:B------:R-:W-:Y:S01]  /*12fb0*/  UMOV UR16, UR24 ;  /* 0x0000001800107c82 */ /* 0x000fe20008000000 */
[----:B------:R-:W-:Y:S01]  /*12fc0*/  UMOV UR17, UR25 ;  /* 0x0000001900117c82 */ /* 0x000fe20008000000 */
[----:B------:R-:W-:Y:S01]  /*12fd0*/  UMOV UR4, UR16 ;  /* 0x0000001000047c82 */ /* 0x000fe20008000000 */
[----:B------:R-:W-:Y:S01]  /*12fe0*/  UMOV UR5, UR17 ;  /* 0x0000001100057c82 */ /* 0x000fe20008000000 */
[----:B------:R-:W-:Y:S01]  /*12ff0*/  UMOV UR8, UR16 ;  /* 0x0000001000087c82 */ /* 0x000fe20008000000 */
[----:B------:R-:W-:Y:S01]  /*13000*/  UMOV UR9, UR17 ;  /* 0x0000001100097c82 */ /* 0x000fe20008000000 */
[----:B------:R-:W-:Y:S01]  /*13010*/  UMOV UR12, UR16 ;  /* 0x00000010000c7c82 */ /* 0x000fe20008000000 */
[----:B------:R-:W-:Y:S01]  /*13020*/  UMOV UR13, UR17 ;  /* 0x00000011000d7c82 */ /* 0x000fe20008000000 */
[----:B------:R-:W-:Y:S01]  /*13030*/  R2UR UR18, R6 ;  /* 0x00000000061272ca */ /* 0x000fe200000e0000 */
[----:B------:R-:W-:Y:S01]  /*13040*/  VIADD R6, R2, 0x84 ;  /* 0x0000008402067836 */ /* 0x000fe20000000000 */
[----:B------:R-:W-:Y:S01]  /*13050*/  R2UR UR19, R7 ;  /* 0x00000000071372ca */ /* 0x000fe200000e0000 */
[----:B------:R-:W-:Y:S01]  /*13060*/  IMAD.MOV.U32 R7, RZ, RZ, 0x40000040 ;  /* 0x40000040ff077424 */ /* 0x000fe200078e00ff */
[----:B------:R-:W-:-:S02]  /*13070*/  WARPGROUP.DEPBAR.LE gsb0, 0x0 ;  /* 0x00008000000079c5 */ /* 0x000fc40000010000 */
[----:B------:R-:W-:-:S06]  /*13080*/  WARPGROUP.ARRIVE ;  /* 0x00000000000079c5 */ /* 0x000fcc0000000000 */
[----:B------:R-:W-:Y:S01]  /*13090*/  HGMMA.64x16x16.F32.BF16 R56, gdesc[UR24], R56, gsb0 ;  /* 0x00200000183879f0 */ /* 0x000fe20008001838 */
[----:B------:R-:W-:Y:S01]  /*130a0*/  R2UR UR26, R4 ;  /* 0x00000000041a72ca */ /* 0x000fe200000e0000 */
[----:B------:R-:W-:Y:S01]  /*130b0*/  UMOV UR25, 0x40000040 ;  /* 0x4000004000197882 */ /* 0x000fe20000000000 */
[----:B------:R-:W-:Y:S01]  /*130c0*/  R2UR UR27, R5 ;  /* 0x00000000051b72ca */ /* 0x000fe200000e0000 */
[----:B------:R-:W-:Y:S02]  /*130d0*/  VIADD R4, R2, 0x184 ;  /* 0x0000018402047836 */ /* 0x000fe40000000000 */
[----:B------:R-:W-:Y:S02]  /*130e0*/  IMAD.MOV.U32 R5, RZ, RZ, 0x40000040 ;  /* 0x40000040ff057424 */ /* 0x000fe400078e00ff */
[----:B0-----:R-:W-:Y:S01]  /*130f0*/  IMAD.U32 R11, RZ, RZ, UR25 ;  /* 0x00000019ff0b7e24 */ /* 0x001fe2000f8e00ff */
[----:B------:R-:W-:Y:S02]  /*13100*/  WARPGROUP.DEPBAR.LE gsb0, 0x0 ;  /* 0x00008000000079c5 */ /* 0x000fe40000010000 */
[----:B------:R-:W-:-:S06]  /*13110*/  WARPGROUP.ARRIVE ;  /* 0x00000000000079c5 */ /* 0x000fcc0000000000 */
[----:B------:R-:W-:Y:S01]  /*13120*/  HGMMA.64x16x16.F32.BF16 R48, gdesc[UR4], R48, gsb0 ;  /* 0x00200000043079f0 */ /* 0x000fe20008001830 */
[----:B------:R-:W-:Y:S01]  /*13130*/  UIADD3 UR4, UR20, 0x4, URZ ;  /* 0x0000000414047890 */ /* 0x000fe2000fffe03f */
[----:B------:R-:W-:Y:S01]  /*13140*/  R2UR UR6, R6 ;  /* 0x00000000060672ca */ /* 0x000fe200000e0000 */
[----:B------:R-:W-:Y:S01]  /*13150*/  VIADD R6, R2, 0x204 ;  /* 0x0000020402067836 */ /* 0x000fe20000000000 */
[----:B------:R-:W-:Y:S01]  /*13160*/  R2UR UR7, R7 ;  /* 0x00000000070772ca */ /* 0x000fe200000e0000 */
[----:B------:R-:W-:-:S03]  /*13170*/  IMAD.MOV.U32 R7, RZ, RZ, 0x40000040 ;  /* 0x40000040ff077424 */ /* 0x000fc600078e00ff */
[----:B------:R-:W-:Y:S02]  /*13180*/  UMOV UR24, UR4 ;  /* 0x0000000400187c82 */ /* 0x000fe40008000000 */
[----:B------:R-:W-:-:S05]  /*13190*/  IMAD.U32 R10, RZ, RZ, UR24 ;  /* 0x00000018ff0a7e24 */ /* 0x000fca000f8e00ff */
[----:B------:R0:W-:Y:S01]  /*131a0*/  STL.64 [R1+0x48], R10 ;  /* 0x0000480a01007387 */ /* 0x0001e20000100a00 */
[----:B------:R-:W-:Y:S02]  /*131b0*/  WARPGROUP.DEPBAR.LE gsb0, 0x0 ;  /* 0x00008000000079c5 */ /* 0x000fe40000010000 */
[----:B------:R-:W-:-:S06]  /*131c0*/  WARPGROUP.ARRIVE ;  /* 0x00000000000079c5 */ /* 0x000fcc0000000000 */
[----:B------:R-:W-:Y:S01]  /*131d0*/  HGMMA.64x16x16.F32.BF16 R40, gdesc[UR8], R40, gsb0 ;  /* 0x00200000082879f0 */ /* 0x000fe20008001828 */
[----:B------:R-:W-:Y:S01]  /*131e0*/  R2UR UR10, R8 ;  /* 0x00000000080a72ca */ /* 0x000fe200000e0000 */
[----:B------:R-:W-:Y:S01]  /*131f0*/  VIADD R8, R2, 0x106 ;  /* 0x0000010602087836 */ /* 0x000fe20000000000 */
[----:B------:R-:W-:Y:S01]  /*13200*/  R2UR UR11, R9 ;  /* 0x00000000090b72ca */ /* 0x000fe200000e0000 */
[----:B------:R-:W-:Y:S01]  /*13210*/  IMAD.MOV.U32 R9, RZ, RZ, 0x40000040 ;  /* 0x40000040ff097424 */ /* 0x000fe200078e00ff */
[----:B------:R-:W-:Y:S02]  /*13220*/  WARPGROUP.DEPBAR.LE gsb0, 0x0 ;  /* 0x00008000000079c5 */ /* 0x000fe40000010000 */
[----:B------:R-:W-:-:S06]  /*13230*/  WARPGROUP.ARRIVE ;  /* 0x00000000000079c5 */ /* 0x000fcc0000000000 */
[----:B------:R-:W-:Y:S01]  /*13240*/  HGMMA.64x16x16.F32.BF16 R32, gdesc[UR12], R32, gsb0 ;  /* 0x002000000c2079f0 */ /* 0x000fe20008001820 */
[----:B------:R-:W-:Y:S01]  /*13250*/  R2UR UR14, R4 ;  /* 0x00000000040e72ca */ /* 0x000fe200000e0000 */
[----:B------:R-:W-:Y:S01]  /*13260*/  VIADD R4, R2, 0x6 ;  /* 0x0000000602047836 */ /* 0x000fe20000000000 */
[----:B------:R-:W-:Y:S02]  /*13270*/  R2UR UR15, R5 ;  /* 0x00000000050f72ca */ /* 0x000fe400000e0000 */
[----:B------:R-:W-:Y:S01]  /*13280*/  MOV R5, 0x40000040 ;  /* 0x4000004000057802 */ /* 0x000fe20000000f00 */
[----:B------:R-:W-:Y:S02]  /*13290*/  WARPGROUP.DEPBAR.LE gsb0, 0x0 ;  /* 0x00008000000079c5 */ /* 0x000fe40000010000 */
[----:B------:R-:W-:-:S06]  /*132a0*/  WARPGROUP.ARRIVE ;  /* 0x00000000000079c5 */ /* 0x000fcc0000000000 */
[----:B------:R-:W-:Y:S01]  /*132b0*/  HGMMA.64x16x16.F32.BF16 R24, gdesc[UR16], R24, gsb0 ;  /* 0x00200000101879f0 */ /* 0x000fe20008001818 */
        /* <DEDUP_REMOVED lines=67> */
[----:B------:R-:W-:Y:S01]  /*136f0*/  VIADD R4, R2, 0x400 ;  /* 0x0000040002047836 */ /* 0x000fe20000000000 */
[----:B------:R-:W-:Y:S01]  /*13700*/  MOV R5, 0x40000040 ;  /* 0x4000004000057802 */ /* 0x000fe20000000f00 */
        /* <DEDUP_REMOVED lines=86> */
[----:B------:R-:W-:Y:S02]  /*13c70*/  R2UR UR18, R6 ;  /* 0x00000000061272ca */ /* 0x000fe400000e0000 */
[----:B------:R-:W-:Y:S01]  /*13c80*/  R2UR UR19, R7 ;  /* 0x00000000071372ca */ /* 0x000fe200000e0000 */
[----:B------:R-:W-:Y:S01]  /*13c90*/  IMAD.MOV.U32 R7, RZ, RZ, 0x40000040 ;  /* 0x40000040ff077424 */ /* 0x000fe200078e00ff */
[----:B------:R-:W-:Y:S01]  /*13ca0*/  IADD3 R6, R2, 0x304, RZ ;  /* 0x0000030402067810 */ /* 0x000fe20007ffe0ff */
        /* <DEDUP_REMOVED lines=105> */
[----:B0-----:R-:W-:Y:S01]  /*14340*/  MOV R11, UR25 ;  /* 0x00000019000b7c02 */ /* 0x001fe20008000f00 */
[----:B------:R-:W-:Y:S01]  /*14350*/  IMAD.MOV.U32 R5, RZ, RZ, 0x40000040 ;  /* 0x40000040ff057424 */ /* 0x000fe200078e00ff */
        /* <DEDUP_REMOVED lines=73> */
[----:B------:R-:W-:-:S03]  /*147f0*/  IMAD.MOV.U32 R5, RZ, RZ, 0x40000040 ;  /* 0x40000040ff057424 */ /* 0x000fc600078e00ff */
        /* <DEDUP_REMOVED lines=17> */
[----:B------:R-:W-:-:S02]  /*14910*/  R2UR UR19, R7 ;  /* 0x00000000071372ca */ /* 0x000fc400000e0000 */
[----:B------:R-:W-:Y:S01]  /*14920*/  MOV R7, 0x40000040 ;  /* 0x4000004000077802 */ /* 0x000fe20000000f00 */
[----:B------:R-:W-:Y:S02]  /*14930*/  WARPGROUP.DEPBAR.LE gsb0, 0x0 ;  /* 0x00008000000079c5 */ /* 0x000fe40000010000 */
[----:B------:R-:W-:-:S06]  /*14940*/  WARPGROUP.ARRIVE ;  /* 0x00000000000079c5 */ /* 0x000fcc0000000000 */
[----:B------:R-:W-:Y:S03]  /*14950*/  HGMMA.64x16x16.F32.BF16 R56, gdesc[UR24], R56, gsb0 ;  /* 0x00200000183879f0 */ /* 0x000fe60008001838 */
[----:B------:R-:W-:Y:S02]  /*14960*/  WARPGROUP.DEPBAR.LE gsb0, 0x0 ;  /* 0x00008000000079c5 */ /* 0x000fe40000010000 */
[----:B------:R-:W-:-:S06]  /*14970*/  WARPGROUP.ARRIVE ;  /* 0x00000000000079c5 */ /* 0x000fcc0000000000 */
[----:B------:R-:W-:Y:S01]  /*14980*/  HGMMA.64x16x16.F32.BF16 R48, gdesc[UR4], R48, gsb0 ;  /* 0x00200000043079f0 */ /* 0x000fe20008001830 */
[----:B------:R-:W-:Y:S01]  /*14990*/  R2UR UR6, R8 ;  /* 0x00000000080672ca */ /* 0x000fe200000e0000 */
[----:B------:R-:W-:Y:S01]  /*149a0*/  UMOV UR4, UR56 ;  /* 0x0000003800047c82 */ /* 0x000fe20008000000 */
[----:B------:R-:W-:Y:S01]  /*149b0*/  R2UR UR7, R9 ;  /* 0x00000000090772ca */ /* 0x000fe200000e0000 */
[----:B------:R-:W-:Y:S01]  /*149c0*/  UMOV UR5, UR57 ;  /* 0x0000003900057c82 */ /* 0x000fe20008000000 */
[----:B------:R-:W-:Y:S02]  /*149d0*/  VIADD R8, R2, 0x606 ;  /* 0x0000060602087836 */ /* 0x000fe40000000000 */
[----:B------:R-:W-:Y:S01]  /*149e0*/  IMAD.MOV.U32 R9, RZ, RZ, 0x40000040 ;  /* 0x40000040ff097424 */ /* 0x000fe200078e00ff */
        /* <DEDUP_REMOVED lines=63> */
[----:B------:R-:W-:Y:S01]  /*14de0*/  IMAD.MOV.U32 R7, RZ, RZ, 0x40000040 ;  /* 0x40000040ff077424 */ /* 0x000fe200078e00ff */
[----:B------:R-:W-:Y:S01]  /*14df0*/  IADD3 R6, R2, 0x800, RZ ;  /* 0x0000080002067810 */ /* 0x000fe20007ffe0ff */
        /* <DEDUP_REMOVED lines=50> */
[----:B------:R-:W-:Y:S02]  /*15120*/  R2UR UR47, R5 ;  /* 0x00000000052f72ca */ /* 0x000fe400000e0000 */
        /* <DEDUP_REMOVED lines=74> */
[----:B------:R-:W-:Y:S02]  /*155d0*/  R2UR UR38, R4 ;  /* 0x00000000042672ca */ /* 0x000fe400000e0000 */
[----:B------:R-:W-:Y:S01]  /*155e0*/  R2UR UR39, R5 ;  /* 0x00000000052772ca */ /* 0x000fe200000e0000 */
        /* <DEDUP_REMOVED lines=9> */
[C---:B------:R-:W-:Y:S02]  /*15680*/  VIADD R6, R2.reuse, 0x806 ;  /* 0x0000080602067836 */ /* 0x040fe40000000000 */
[----:B------:R-:W-:Y:S02]  /*15690*/  IMAD.MOV.U32 R7, RZ, RZ, 0x40000040 ;  /* 0x40000040ff077424 */ /* 0x000fe400078e00ff */
[----:B------:R-:W-:Y:S01]  /*156a0*/  VIADD R2, R2, 0x986 ;  /* 0x0000098602027836 */ /* 0x000fe20000000000 */
[----:B------:R-:W-:-:S02]  /*156b0*/  WARPGROUP.DEPBAR.LE gsb0, 0x0 ;  /* 0x00008000000079c5 */ /* 0x000fc40000010000 */
        /* <DEDUP_REMOVED lines=32> */
[----:B------:R-:W-:Y:S03]  /*158c0*/  HGMMA.64x16x16.F32.BF16 R56, gdesc[UR36], R56, gsb0 ;  /* 0x00200000243879f0 */ /* 0x000fe60008001838 */
        /* <DEDUP_REMOVED lines=13> */
[----:B0-----:R-:W-:Y:S05]  /*159a0*/  @!P0 BRA `(.L_x_633) ;  /* 0x0000000000048947 */ /* 0x001fea0003800000 */
[----:B------:R-:W-:Y:S01]  /*159b0*/  BPT.TRAP 0x1 ;  /* 0x000000040000795c */ /* 0x000fe20000300000 */
.L_x_633:
[----:B------:R-:W-:Y:S01]  /*159c0*/  LOP3.LUT R65, R65, 0xffffff80, RZ, 0xc0, !PT ;  /* 0xffffff8041417812 */ /* 0x000fe200078ec0ff */
[----:B------:R-:W-:Y:S01]  /*159d0*/  IMAD.MOV.U32 R3, RZ, RZ, -0x2 ;  /* 0xfffffffeff037424 */ /* 0x000fe200078e00ff */
[----:B------:R-:W2:Y:S01]  /*159e0*/  LDL R67, [R1+0x60] ;  /* 0x0000600001437983 */ /* 0x000ea20000100800 */
[----:B------:R-:W-:Y:S01]  /*159f0*/  ULDC UR4, c[0x0][0x988] ;  /* 0x0002620000047ab9 */ /* 0x000fe20000000800 */
[----:B------:R-:W-:Y:S01]  /*15a00*/  P2R R13, PR, RZ, 0x1 ;  /* 0x00000001ff0d7803 */ /* 0x000fe20000000000 */
[----:B------:R-:W-:Y:S01]  /*15a10*/  IMAD.IADD R65, R64, 0x1, -R65 ;  /* 0x0000000140417824 */ /* 0x000fe200078e0a41 */
[----:B------:R-:W-:Y:S01]  /*15a20*/  ULDC UR38, c[0x0][0x988] ;  /* 0x0002620000267ab9 */ /* 0x000fe20000000800 */
[----:B------:R-:W-:Y:S01]  /*15a30*/  VIADD R0, R0, 0x38840 ;  /* 0x0003884000007836 */ /* 0x000fe20000000000 */
[----:B------:R-:W-:Y:S01]  /*15a40*/  BSSY B0, `(.L_x_634) ;  /* 0x000065e000007945 */ /* 0x000fe20003800000 */
[----:B------:R-:W-:Y:S01]  /*15a50*/  IMAD.MOV.U32 R150, RZ, RZ, R151 ;  /* 0x000000ffff967224 */ /* 0x000fe200078e0097 */
[----:B------:R-:W-:Y:S01]  /*15a60*/  SHF.R.S32.HI R2, RZ, 0x1f, R65 ;  /* 0x0000001fff027819 */ /* 0x000fe20000011441 */
[--C-:B------:R-:W-:Y:S01]  /*15a70*/  IMAD.MOV.U32 R149, RZ, RZ, R151.reuse ;  /* 0x000000ffff957224 */ /* 0x100fe200078e0097 */
[----:B------:R-:W-:Y:S01]  /*15a80*/  MOV R146, R151 ;  /* 0x0000009700927202 */ /* 0x000fe20000000f00 */
[--C-:B------:R-:W-:Y:S01]  /*15a90*/  IMAD.MOV.U32 R148, RZ, RZ, R151.reuse ;  /* 0x000000ffff947224 */ /* 0x100fe200078e0097 */
[----:B------:R-:W-:Y:S01]  /*15aa0*/  LEA.HI R2, R2, R65, RZ, 0x2 ;  /* 0x0000004102027211 */ /* 0x000fe200078f10ff */
[--C-:B------:R-:W-:Y:S01]  /*15ab0*/  IMAD.MOV.U32 R147, RZ, RZ, R151.reuse ;  /* 0x000000ffff937224 */ /* 0x100fe200078e0097 */
[-C--:B------:R-:W-:Y:S01]  /*15ac0*/  MOV R129, R151.reuse ;  /* 0x0000009700817202 */ /* 0x080fe20000000f00 */
[--C-:B------:R-:W-:Y:S01]  /*15ad0*/  IMAD.MOV.U32 R145, RZ, RZ, R151.reuse ;  /* 0x000000ffff917224 */ /* 0x100fe200078e0097 */
[----:B------:R-:W-:Y:S01]  /*15ae0*/  LOP3.LUT R2, R2, 0x7ffffffc, RZ, 0xc0, !PT ;  /* 0x7ffffffc02027812 */ /* 0x000fe200078ec0ff */
[--C-:B------:R-:W-:Y:S01]  /*15af0*/  IMAD.MOV.U32 R144, RZ, RZ, R151.reuse ;  /* 0x000000ffff907224 */ /* 0x100fe200078e0097 */
[-C--:B------:R-:W-:Y:S01]  /*15b00*/  MOV R112, R151.reuse ;  /* 0x0000009700707202 */ /* 0x080fe20000000f00 */
[----:B------:R-:W-:Y:S01]  /*15b10*/  IMAD.MOV.U32 R143, RZ, RZ, R151 ;  /* 0x000000ffff8f7224 */ /* 0x000fe200078e0097 */
[----:B------:R-:W-:Y:S01]  /*15b20*/  MOV R95, R151 ;  /* 0x00000097005f7202 */ /* 0x000fe20000000f00 */
[----:B------:R-:W-:-:S02]  /*15b30*/  IMAD.IADD R2, R65, 0x1, -R2 ;  /* 0x0000000141027824 */ /* 0x000fc400078e0a02 */
[--C-:B------:R-:W-:Y:S02]  /*15b40*/  IMAD.MOV.U32 R142, RZ, RZ, R151.reuse ;  /* 0x000000ffff8e7224 */ /* 0x100fe400078e0097 */
[----:B------:R-:W-:Y:S02]  /*15b50*/  IMAD R3, R2, R3, 0x50 ;  /* 0x0000005002037424 */ /* 0x000fe400078e0203 */
[--C-:B------:R-:W-:Y:S02]  /*15b60*/  IMAD.MOV.U32 R141, RZ, RZ, R151.reuse ;  /* 0x000000ffff8d7224 */ /* 0x100fe400078e0097 */
[----:B------:R-:W-:Y:S02]  /*15b70*/  IMAD.IADD R2, R3, 0x1, R180 ;  /* 0x0000000103027824 */ /* 0x000fe400078e02b4 */
[----:B------:R-:W-:Y:S02]  /*15b80*/  IMAD.MOV.U32 R140, RZ, RZ, R151 ;  /* 0x000000ffff8c7224 */ /* 0x000fe400078e0097 */
[----:B------:R-:W-:-:S02]  /*15b90*/  IMAD R2, R223, -0x50, R2 ;  /* 0xffffffb0df027824 */ /* 0x000fc400078e0202 */
[--C-:B------:R-:W-:Y:S02]  /*15ba0*/  IMAD.MOV.U32 R139, RZ, RZ, R151.reuse ;  /* 0x000000ffff8b7224 */ /* 0x100fe400078e0097 */
        /* <DEDUP_REMOVED lines=142> */
[----:B------:R-:W-:Y:S01]  /*16490*/  IMAD.MOV.U32 R37, RZ, RZ, R151 ;  /* 0x000000ffff257224 */ /* 0x000fe200078e0097 */
[----:B------:R-:W-:-:S02]  /*164a0*/  FMNMX.FTZ R3, R78, R3, !PT ;  /* 0x000000034e037209 */ /* 0x000fc40007810000 */
[----:B------:R-:W-:Y:S02]  /*164b0*/  FSEL R38, R38, -INF , P6 ;  /* 0xff80000026267808 */ /* 0x000fe40003000000 */
[----:B------:R-:W-:Y:S02]  /*164c0*/  FMNMX.FTZ R2, R80, R3, !PT ;  /* 0x0000000350027209 */ /* 0x000fe40007810000 */
[----:B------:R-:W-:Y:S02]  /*164d0*/  FSEL R26, R26, -INF , P4 ;  /* 0xff8000001a1a7808 */ /* 0x000fe40002000000 */
[----:B------:R-:W-:Y:S01]  /*164e0*/  FSEL R30, R30, -INF , P2 ;  /* 0xff8000001e1e7808 */ /* 0x000fe20001000000 */
[----:B------:R-:W0:Y:S01]  /*164f0*/  SHFL.BFLY PT, R3, R2, 0x2, 0x1f ;  /* 0x0c401f0002037f89 */ /* 0x000e2200000e0000 */
[----:B------:R-:W-:Y:S02]  /*16500*/  MOV R61, R151 ;  /* 0x00000097003d7202 */ /* 0x000fe40000000f00 */
[----:B0-----:R-:W-:Y:S01]  /*16510*/  FMNMX.FTZ R9, R2, R3, !PT ;  /* 0x0000000302097209 */ /* 0x001fe20007810000 */
[----:B------:R-:W-:Y:S01]  /*16520*/  IMAD.U32 R3, RZ, RZ, UR4 ;  /* 0x00000004ff037e24 */ /* 0x000fe2000f8e00ff */
[----:B------:R-:W-:Y:S01]  /*16530*/  FSEL R2, R39, -INF , P5 ;  /* 0xff80000027027808 */ /* 0x000fe20002800000 */
[----:B------:R-:W-:-:S02]  /*16540*/  IMAD.MOV.U32 R39, RZ, RZ, R151 ;  /* 0x000000ffff277224 */ /* 0x000fc400078e0097 */
[----:B------:R-:W0:Y:S02]  /*16550*/  SHFL.BFLY PT, R28, R9, 0x1, 0x1f ;  /* 0x0c201f00091c7f89 */ /* 0x000e2400000e0000 */
[----:B0-----:R-:W-:Y:S02]  /*16560*/  FMNMX.FTZ R5, R9, R28, !PT ;  /* 0x0000001c09057209 */ /* 0x001fe40007810000 */
[----:B------:R-:W-:Y:S02]  /*16570*/  FSEL R28, R27, -INF , P3 ;  /* 0xff8000001b1c7808 */ /* 0x000fe40001800000 */
[C---:B------:R-:W-:Y:S01]  /*16580*/  FSETP.NEU.FTZ.AND P0, PT, R5.reuse, -INF , PT ;  /* 0xff8000000500780b */ /* 0x040fe20003f1d000 */
[----:B------:R-:W-:-:S05]  /*16590*/  FMUL.FTZ R7, R5, R3 ;  /* 0x0000000305077220 */ /* 0x000fca0000410000 */
[----:B------:R-:W-:Y:S02]  /*165a0*/  FSEL R11, R7, RZ, P0 ;  /* 0x000000ff070b7208 */ /* 0x000fe40000000000 */
[----:B------:R-:W-:Y:S02]  /*165b0*/  FMNMX.FTZ R7, R58, R59, !PT ;  /* 0x0000003b3a077209 */ /* 0x000fe40007810000 */
[----:B------:R-:W-:Y:S01]  /*165c0*/  ISETP.NE.AND P0, PT, R13, RZ, PT ;  /* 0x000000ff0d00720c */ /* 0x000fe20003f05270 */
[--C-:B------:R-:W-:Y:S01]  /*165d0*/  FFMA.FTZ R9, R10, R3, -R11.reuse ;  /* 0x000000030a097223 */ /* 0x100fe2000001080b */
[----:B------:R-:W-:Y:S01]  /*165e0*/  FMNMX.FTZ R7, R62, R7, !PT ;  /* 0x000000073e077209 */ /* 0x000fe20007810000 */
[--C-:B------:R-:W-:Y:S01]  /*165f0*/  FFMA.FTZ R4, R4, R3, -R11.reuse ;  /* 0x0000000304047223 */ /* 0x100fe2000001080b */
[----:B------:R-:W-:Y:S01]  /*16600*/  FSEL R10, R31, -INF , P1 ;  /* 0xff8000001f0a7808 */ /* 0x000fe20000800000 */
[----:B------:R-:W-:Y:S01]  /*16610*/  MUFU.EX2 R15, R9 ;  /* 0x00000009000f7308 */ /* 0x000fe20000000800 */
[----:B------:R-:W-:Y:S01]  /*16620*/  FMNMX.FTZ R7, R6, R7, !PT ;  /* 0x0000000706077209 */ /* 0x000fe20007810000 */
[-CC-:B------:R-:W-:Y:S01]  /*16630*/  FFMA.FTZ R14, R14, R3.reuse, -R11.reuse ;  /* 0x000000030e0e7223 */ /* 0x180fe2000001080b */
[-CC-:B------:R-:W-:Y:S01]  /*16640*/  FFMA.FTZ R208, R56, R3.reuse, -R11.reuse ;  /* 0x0000000338d07223 */ /* 0x180fe2000001080b */
[--C-:B------:R-:W-:Y:S01]  /*16650*/  FFMA.FTZ R57, R57, R3, -R11.reuse ;  /* 0x0000000339397223 */ /* 0x100fe2000001080b */
[----:B------:R-:W-:Y:S01]  /*16660*/  FMNMX.FTZ R7, R50, R7, !PT ;  /* 0x0000000732077209 */ /* 0x000fe20007810000 */
[-CC-:B------:R-:W-:Y:S01]  /*16670*/  FFMA.FTZ R60, R60, R3.reuse, -R11.reuse ;  /* 0x000000033c3c7223 */ /* 0x180fe2000001080b */
[--C-:B------:R-:W-:Y:S01]  /*16680*/  FFMA.FTZ R48, R48, R3, -R11.reuse ;  /* 0x0000000330307223 */ /* 0x100fe2000001080b */
        /* <DEDUP_REMOVED lines=20> */
[----:B------:R-:W-:Y:S01]  /*167d0*/  FFMA.FTZ R11, R80, R3, -R11 ;  /* 0x00000003500b7223 */ /* 0x000fe2000001080b */
[----:B------:R-:W-:Y:S01]  /*167e0*/  FMNMX.FTZ R7, R46, R7, !PT ;  /* 0x000000072e077209 */ /* 0x000fe20007810000 */
[----:B------:R-:W-:-:S02]  /*167f0*/  IMAD.MOV.U32 R80, RZ, RZ, R151 ;  /* 0x000000ffff507224 */ /* 0x000fc400078e0097 */
[----:B------:R-:W0:Y:S01]  /*16800*/  MUFU.EX2 R57, R57 ;  /* 0x0000003900397308 */ /* 0x000e220000000800 */
[----:B------:R-:W-:Y:S01]  /*16810*/  FMNMX.FTZ R7, R32, R7, !PT ;  /* 0x0000000720077209 */ /* 0x000fe20007810000 */
[----:B------:R-:W-:-:S03]  /*16820*/  IMAD.MOV.U32 R56, RZ, RZ, R151 ;  /* 0x000000ffff387224 */ /* 0x000fc600078e0097 */
[----:B------:R-:W-:Y:S02]  /*16830*/  FMNMX.FTZ R7, R34, R7, !PT ;  /* 0x0000000722077209 */ /* 0x000fe40007810000 */
[----:B--2---:R-:W-:Y:S01]  /*16840*/  PRMT R0, R67, 0x654, R0 ;  /* 0x0000065443007816 */ /* 0x004fe20000000000 */
[----:B------:R-:W1:Y:S01]  /*16850*/  MUFU.EX2 R60, R60 ;  /* 0x0000003c003c7308 */ /* 0x000e620000000800 */
[----:B------:R-:W-:Y:S01]  /*16860*/  FMNMX.FTZ R7, R24, R7, !PT ;  /* 0x0000000718077209 */ /* 0x000fe20007810000 */
[----:B------:R-:W-:Y:S01]  /*16870*/  IMAD.MOV.U32 R67, RZ, RZ, R151 ;  /* 0x000000ffff437224 */ /* 0x000fe200078e0097 */
[----:B------:R2:W-:Y:S02]  /*16880*/  SYNCS.ARRIVE.TRANS64.RED.A1T0 RZ, [R0+URZ], RZ ;  /* 0x000000ff00ff79a7 */ /* 0x0005e4000810043f */
[----:B------:R-:W-:-:S03]  /*16890*/  FMNMX.FTZ R7, R38, R7, !PT ;  /* 0x0000000726077209 */ /* 0x000fc60007810000 */
[----:B------:R-:W3:Y:S01]  /*168a0*/  MUFU.EX2 R48, R48 ;  /* 0x0000003000307308 */ /* 0x000ee20000000800 */
[----:B------:R-:W-:Y:S01]  /*168b0*/  FMNMX.FTZ R7, R2, R7, !PT ;  /* 0x0000000702077209 */ /* 0x000fe20007810000 */
[----:B0-----:R-:W-:Y:S01]  /*168c0*/  FADD.FTZ R33, R208, R57 ;  /* 0x00000039d0217221 */ /* 0x001fe20000010000 */
[----:B------:R-:W-:Y:S01]  /*168d0*/  F2FP.BF16.F32.PACK_AB R208, R57, R208 ;  /* 0x000000d039d0723e */ /* 0x000fe200000010ff */
[----:B------:R-:W-:Y:S01]  /*168e0*/  IMAD.MOV.U32 R57, RZ, RZ, R151 ;  /* 0x000000ffff397224 */ /* 0x000fe200078e0097 */
[----:B------:R-:W-:-:S03]  /*168f0*/  FMNMX.FTZ R7, R26, R7, !PT ;  /* 0x000000071a077209 */ /* 0x000fc60007810000 */
[----:B------:R-:W0:Y:S01]  /*16900*/  MUFU.EX2 R52, R52 ;  /* 0x0000003400347308 */ /* 0x000e220000000800 */
[----:B------:R-:W-:Y:S02]  /*16910*/  FMNMX.FTZ R7, R28, R7, !PT ;  /* 0x000000071c077209 */ /* 0x000fe40007810000 */
[----:B-1----:R-:W-:Y:S02]  /*16920*/  F2FP.BF16.F32.PACK_AB R210, R13, R60 ;  /* 0x0000003c0dd2723e */ /* 0x002fe400000010ff */
[----:B------:R-:W-:-:S03]  /*16930*/  FMNMX.FTZ R7, R30, R7, !PT ;  /* 0x000000071e077209 */ /* 0x000fc60007810000 */
[----:B------:R-:W-:Y:S01]  /*16940*/  MUFU.EX2 R40, R40 ;  /* 0x0000002800287308 */ /* 0x000fe20000000800 */
[----:B------:R-:W-:Y:S02]  /*16950*/  FMNMX.FTZ R7, R10, R7, !PT ;  /* 0x000000070a077209 */ /* 0x000fe40007810000 */
[----:B---3--:R-:W-:-:S03]  /*16960*/  F2FP.BF16.F32.PACK_AB R204, R15, R48 ;  /* 0x000000300fcc723e */ /* 0x008fc600000010ff */
[----:B------:R-:W1:Y:S02]  /*16970*/  SHFL.BFLY PT, R4, R7, 0x2, 0x1f ;  /* 0x0c401f0007047f89 */ /* 0x000e6400000e0000 */
[----:B------:R3:W4:Y:S01]  /*16980*/  MUFU.EX2 R25, R64 ;  /* 0x0000004000197308 */ /* 0x0007220000000800 */
[----:B0-----:R-:W-:-:S07]  /*16990*/  F2FP.BF16.F32.PACK_AB R206, R21, R52 ;  /* 0x0000003415ce723e */ /* 0x001fce00000010ff */
[----:B------:R-:W-:Y:S01]  /*169a0*/  MUFU.EX2 R44, R44 ;  /* 0x0000002c002c7308 */ /* 0x000fe20000000800 */
[----:B---3--:R-:W-:-:S07]  /*169b0*/  IMAD.MOV.U32 R64, RZ, RZ, R151 ;  /* 0x000000ffff407224 */ /* 0x008fce00078e0097 */
[----:B------:R0:W3:Y:S01]  /*169c0*/  MUFU.EX2 R27, R66 ;  /* 0x00000042001b7308 */ /* 0x0000e20000000800 */
[----:B----4-:R-:W-:Y:S02]  /*169d0*/  F2FP.BF16.F32.PACK_AB R200, R25, R40 ;  /* 0x0000002819c8723e */ /* 0x010fe400000010ff */
[----:B-1----:R-:W-:-:S05]  /*169e0*/  FMNMX.FTZ R9, R7, R4, !PT ;  /* 0x0000000407097209 */ /* 0x002fca0007810000 */
[----:B------:R-:W-:Y:S01]  /*169f0*/  MUFU.EX2 R68, R68 ;  /* 0x0000004400447308 */ /* 0x000fe20000000800 */
[----:B0-----:R-:W-:Y:S01]  /*16a00*/  IMAD.MOV.U32 R66, RZ, RZ, R151 ;  /* 0x000000ffff427224 */ /* 0x001fe200078e0097 */
[----:B------:R-:W0:Y:S06]  /*16a10*/  SHFL.BFLY PT, R4, R9, 0x1, 0x1f ;  /* 0x0c201f0009047f89 */ /* 0x000e2c00000e0000 */
[----:B------:R1:W4:Y:S01]  /*16a20*/  MUFU.EX2 R7, R70 ;  /* 0x0000004600077308 */ /* 0x0003220000000800 */
[----:B---3--:R-:W-:-:S07]  /*16a30*/  F2FP.BF16.F32.PACK_AB R202, R27, R44 ;  /* 0x0000002c1bca723e */ /* 0x008fce00000010ff */
[----:B------:R-:W-:Y:S01]  /*16a40*/  MUFU.EX2 R36, R36 ;  /* 0x0000002400247308 */ /* 0x000fe20000000800 */
[----:B-1----:R-:W-:-:S07]  /*16a50*/  IMAD.MOV.U32 R70, RZ, RZ, R151 ;  /* 0x000000ffff467224 */ /* 0x002fce00078e0097 */
[----:B------:R1:W3:Y:S01]  /*16a60*/  MUFU.EX2 R29, R72 ;  /* 0x00000048001d7308 */ /* 0x0002e20000000800 */
[----:B----4-:R-:W-:Y:S02]  /*16a70*/  F2FP.BF16.F32.PACK_AB R196, R7, R68 ;  /* 0x0000004407c4723e */ /* 0x010fe400000010ff */
[----:B0-----:R-:W-:-:S04]  /*16a80*/  FMNMX.FTZ R4, R9, R4, !PT ;  /* 0x0000000409047209 */ /* 0x001fc80007810000 */
[C---:B------:R-:W-:Y:S01]  /*16a90*/  FSETP.NEU.FTZ.AND P1, PT, R4.reuse, -INF , PT ;  /* 0xff8000000400780b */ /* 0x040fe20003f3d000 */
[----:B------:R-:W-:Y:S01]  /*16aa0*/  FMUL.FTZ R14, R4, R3 ;  /* 0x00000003040e7220 */ /* 0x000fe20000410000 */
[----:B------:R-:W-:Y:S01]  /*16ab0*/  MUFU.EX2 R74, R74 ;  /* 0x0000004a004a7308 */ /* 0x000fe20000000800 */
[----:B-1----:R-:W-:-:S03]  /*16ac0*/  IMAD.MOV.U32 R72, RZ, RZ, R151 ;  /* 0x000000ffff487224 */ /* 0x002fc600078e0097 */
[----:B------:R-:W-:Y:S02]  /*16ad0*/  FSEL R31, R14, RZ, P1 ;  /* 0x000000ff0e1f7208 */ /* 0x000fe40000800000 */
[----:B------:R-:W-:Y:S02]  /*16ae0*/  ISETP.GE.AND P1, PT, R180, 0x51, PT ;  /* 0x00000051b400780c */ /* 0x000fe40003f26270 */
[----:B------:R-:W0:Y:S01]  /*16af0*/  MUFU.EX2 R9, R76 ;  /* 0x0000004c00097308 */ /* 0x000e220000000800 */
[-CC-:B------:R-:W-:Y:S01]  /*16b00*/  FFMA.FTZ R58, R58, R3.reuse, -R31.reuse ;  /* 0x000000033a3a7223 */ /* 0x180fe2000001081f */
[-CC-:B------:R-:W-:Y:S01]  /*16b10*/  FFMA.FTZ R59, R59, R3.reuse, -R31.reuse ;  /* 0x000000033b3b7223 */ /* 0x180fe2000001081f */
[-CC-:B------:R-:W-:Y:S01]  /*16b20*/  FFMA.FTZ R62, R62, R3.reuse, -R31.reuse ;  /* 0x000000033e3e7223 */ /* 0x180fe2000001081f */
[-CC-:B------:R-:W-:Y:S01]  /*16b30*/  FFMA.FTZ R6, R6, R3.reuse, -R31.reuse ;  /* 0x0000000306067223 */ /* 0x180fe2000001081f */
[-CC-:B------:R-:W-:Y:S01]  /*16b40*/  FFMA.FTZ R50, R50, R3.reuse, -R31.reuse ;  /* 0x0000000332327223 */ /* 0x180fe2000001081f */
[-CC-:B------:R-:W-:Y:S01]  /*16b50*/  FFMA.FTZ R8, R8, R3.reuse, -R31.reuse ;  /* 0x0000000308087223 */ /* 0x180fe2000001081f */
[-CC-:B------:R-:W-:Y:S01]  /*16b60*/  FFMA.FTZ R54, R54, R3.reuse, -R31.reuse ;  /* 0x0000000336367223 */ /* 0x180fe2000001081f */
[----:B------:R-:W-:Y:S01]  /*16b70*/  MUFU.EX2 R58, R58 ;  /* 0x0000003a003a7308 */ /* 0x000fe20000000800 */
[-CC-:B------:R-:W-:Y:S01]  /*16b80*/  FFMA.FTZ R12, R12, R3.reuse, -R31.reuse ;  /* 0x000000030c0c7223 */ /* 0x180fe2000001081f */
[-CC-:B------:R-:W-:Y:S01]  /*16b90*/  FFMA.FTZ R42, R42, R3.reuse, -R31.reuse ;  /* 0x000000032a2a7223 */ /* 0x180fe2000001081f */
[-CC-:B------:R-:W-:Y:S01]  /*16ba0*/  FFMA.FTZ R20, R20, R3.reuse, -R31.reuse ;  /* 0x0000000314147223 */ /* 0x180fe2000001081f */
[-CC-:B------:R-:W-:Y:S01]  /*16bb0*/  FFMA.FTZ R46, R46, R3.reuse, -R31.reuse ;  /* 0x000000032e2e7223 */ /* 0x180fe2000001081f */
[-CC-:B------:R-:W-:Y:S01]  /*16bc0*/  FFMA.FTZ R32, R32, R3.reuse, -R31.reuse ;  /* 0x0000000320207223 */ /* 0x180fe2000001081f */
[-CC-:B------:R-:W-:Y:S01]  /*16bd0*/  FFMA.FTZ R34, R34, R3.reuse, -R31.reuse ;  /* 0x0000000322227223 */ /* 0x180fe2000001081f */
[-CC-:B------:R-:W-:Y:S01]  /*16be0*/  FFMA.FTZ R24, R24, R3.reuse, -R31.reuse ;  /* 0x0000000318187223 */ /* 0x180fe2000001081f */
[----:B------:R-:W1:Y:S01]  /*16bf0*/  MUFU.EX2 R59, R59 ;  /* 0x0000003b003b7308 */ /* 0x000e620000000800 */
[-CC-:B------:R-:W-:Y:S01]  /*16c00*/  FFMA.FTZ R38, R38, R3.reuse, -R31.reuse ;  /* 0x0000000326267223 */ /* 0x180fe2000001081f */
[-CC-:B------:R-:W-:Y:S01]  /*16c10*/  FFMA.FTZ R2, R2, R3.reuse, -R31.reuse ;  /* 0x0000000302027223 */ /* 0x180fe2000001081f */
[-CC-:B------:R-:W-:Y:S01]  /*16c20*/  FFMA.FTZ R26, R26, R3.reuse, -R31.reuse ;  /* 0x000000031a1a7223 */ /* 0x180fe2000001081f */
[-CC-:B------:R-:W-:Y:S01]  /*16c30*/  FFMA.FTZ R28, R28, R3.reuse, -R31.reuse ;  /* 0x000000031c1c7223 */ /* 0x180fe2000001081f */
[-CC-:B------:R-:W-:Y:S01]  /*16c40*/  FFMA.FTZ R30, R30, R3.reuse, -R31.reuse ;  /* 0x000000031e1e7223 */ /* 0x180fe2000001081f */
[----:B------:R-:W-:Y:S01]  /*16c50*/  FFMA.FTZ R10, R10, R3, -R31 ;  /* 0x000000030a0a7223 */ /* 0x000fe2000001081f */
[----:B---3--:R-:W-:Y:S01]  /*16c60*/  F2FP.BF16.F32.PACK_AB R198, R29, R36 ;  /* 0x000000241dc6723e */ /* 0x008fe200000010ff */
[----:B------:R-:W3:Y:S01]  /*16c70*/  MUFU.EX2 R62, R62 ;  /* 0x0000003e003e7308 */ /* 0x000ee20000000800 */
[----:B0-----:R-:W-:Y:S01]  /*16c80*/  F2FP.BF16.F32.PACK_AB R192, R9, R74 ;  /* 0x0000004a09c0723e */ /* 0x001fe200000010ff */
[----:B------:R-:W-:-:S06]  /*16c90*/  IMAD.MOV.U32 R76, RZ, RZ, R151 ;  /* 0x000000ffff4c7224 */ /* 0x000fcc00078e0097 */
[----:B------:R0:W4:Y:S01]  /*16ca0*/  MUFU.EX2 R211, R6 ;  /* 0x0000000600d37308 */ /* 0x0001220000000800 */
[----:B-1----:R-:W-:-:S07]  /*16cb0*/  F2FP.BF16.F32.PACK_AB R209, R59, R58 ;  /* 0x0000003a3bd1723e */ /* 0x002fce00000010ff */
[----:B------:R-:W1:Y:S01]  /*16cc0*/  MUFU.EX2 R50, R50 ;  /* 0x0000003200327308 */ /* 0x000e620000000800 */
[----:B0-----:R-:W-:Y:S01]  /*16cd0*/  FADD.FTZ R6, R60, R33 ;  /* 0x000000213c067221 */ /* 0x001fe20000010000 */
[----:B------:R-:W-:-:S03]  /*16ce0*/  IMAD.MOV.U32 R60, RZ, RZ, R151 ;  /* 0x000000ffff3c7224 */ /* 0x000fc600078e0097 */
[----:B------:R-:W-:-:S03]  /*16cf0*/  FADD.FTZ R33, R13, R6 ;  /* 0x000000060d217221 */ /* 0x000fc60000010000 */
[----:B------:R0:W5:Y:S01]  /*16d00*/  MUFU.EX2 R205, R8 ;  /* 0x0000000800cd7308 */ /* 0x0001620000000800 */
[----:B------:R-:W-:Y:S01]  /*16d10*/  FADD.FTZ R6, R48, R33 ;  /* 0x0000002130067221 */ /* 0x000fe20000010000 */
[----:B------:R-:W-:Y:S01]  /*16d20*/  FADD.FTZ R33, R58, R59 ;  /* 0x0000003b3a217221 */ /* 0x000fe20000010000 */
[----:B------:R-:W-:Y:S02]  /*16d30*/  IMAD.MOV.U32 R59, RZ, RZ, R151 ;  /* 0x000000ffff3b7224 */ /* 0x000fe400078e0097 */
[----:B------:R-:W-:Y:S01]  /*16d40*/  FADD.FTZ R35, R15, R6 ;  /* 0x000000060f237221 */ /* 0x000fe20000010000 */
[----:B---3--:R-:W-:Y:S01]  /*16d50*/  FADD.FTZ R6, R62, R33 ;  /* 0x000000213e067221 */ /* 0x008fe20000010000 */
[----:B------:R-:W-:Y:S01]  /*16d60*/  IMAD.MOV.U32 R58, RZ, RZ, R151 ;  /* 0x000000ffff3a7224 */ /* 0x000fe200078e0097 */
[----:B------:R-:W3:Y:S01]  /*16d70*/  MUFU.EX2 R54, R54 ;  /* 0x0000003600367308 */ /* 0x000ee20000000800 */
[----:B0-----:R-:W-:Y:S01]  /*16d80*/  FADD.FTZ R8, R52, R35 ;  /* 0x0000002334087221 */ /* 0x001fe20000010000 */
[C---:B----4-:R-:W-:Y:S01]  /*16d90*/  FADD.FTZ R33, R211.reuse, R6 ;  /* 0x00000006d3217221 */ /* 0x050fe20000010000 */
[----:B------:R-:W-:Y:S01]  /*16da0*/  F2FP.BF16.F32.PACK_AB R211, R211, R62 ;  /* 0x0000003ed3d3723e */ /* 0x000fe200000010ff */
[----:B------:R-:W-:-:S02]  /*16db0*/  IMAD.MOV.U32 R62, RZ, RZ, R151 ;  /* 0x000000ffff3e7224 */ /* 0x000fc400078e0097 */
[----:B------:R-:W-:Y:S01]  /*16dc0*/  FADD.FTZ R35, R21, R8 ;  /* 0x0000000815237221 */ /* 0x000fe20000010000 */
[----:B-1----:R-:W-:Y:S01]  /*16dd0*/  FADD.FTZ R6, R50, R33 ;  /* 0x0000002132067221 */ /* 0x002fe20000010000 */
[----:B------:R-:W-:Y:S01]  /*16de0*/  IMAD.MOV.U32 R52, RZ, RZ, R151 ;  /* 0x000000ffff347224 */ /* 0x000fe200078e0097 */
[----:B------:R-:W0:Y:S01]  /*16df0*/  MUFU.EX2 R207, R12 ;  /* 0x0000000c00cf7308 */ /* 0x000e220000000800 */
[----:B------:R-:W-:Y:S01]  /*16e00*/  FADD.FTZ R8, R40, R35 ;  /* 0x0000002328087221 */ /* 0x000fe20000010000 */
[C---:B-----5:R-:W-:Y:S01]  /*16e10*/  FADD.FTZ R33, R205.reuse, R6 ;  /* 0x00000006cd217221 */ /* 0x060fe20000010000 */
[----:B------:R-:W-:Y:S01]  /*16e20*/  F2FP.BF16.F32.PACK_AB R205, R205, R50 ;  /* 0x00000032cdcd723e */ /* 0x000fe200000010ff */
[--C-:B------:R-:W-:Y:S02]  /*16e30*/  IMAD.MOV.U32 R50, RZ, RZ, R151.reuse ;  /* 0x000000ffff327224 */ /* 0x100fe400078e0097 */
[----:B------:R-:W-:Y:S01]  /*16e40*/  FADD.FTZ R35, R25, R8 ;  /* 0x0000000819237221 */ /* 0x000fe20000010000 */
[----:B------:R-:W-:Y:S01]  /*16e50*/  IMAD.MOV.U32 R48, RZ, RZ, R151 ;  /* 0x000000ffff307224 */ /* 0x000fe200078e0097 */
[----:B------:R-:W1:Y:S01]  /*16e60*/  MUFU.EX2 R42, R42 ;  /* 0x0000002a002a7308 */ /* 0x000e620000000800 */
[----:B---3--:R-:W-:Y:S01]  /*16e70*/  FADD.FTZ R6, R54, R33 ;  /* 0x0000002136067221 */ /* 0x008fe20000010000 */
[----:B--2---:R-:W-:Y:S01]  /*16e80*/  FADD.FTZ R0, R44, R35 ;  /* 0x000000232c007221 */ /* 0x004fe20000010000 */
[----:B------:R-:W-:Y:S01]  /*16e90*/  MOV R44, R151 ;  /* 0x00000097002c7202 */ /* 0x000fe20000000f00 */
[----:B------:R-:W-:-:S02]  /*16ea0*/  IMAD.MOV.U32 R40, RZ, RZ, R151 ;  /* 0x000000ffff287224 */ /* 0x000fc400078e0097 */
[----:B------:R-:W-:Y:S01]  /*16eb0*/  FADD.FTZ R35, R27, R0 ;  /* 0x000000001b237221 */ /* 0x000fe20000010000 */
[----:B------:R-:W-:Y:S01]  /*16ec0*/  MOV R27, R151 ;  /* 0x00000097001b7202 */ /* 0x000fe20000000f00 */
[----:B------:R-:W2:Y:S01]  /*16ed0*/  MUFU.EX2 R201, R20 ;  /* 0x0000001400c97308 */ /* 0x000ea20000000800 */
[C---:B0-----:R-:W-:Y:S01]  /*16ee0*/  FADD.FTZ R33, R207.reuse, R6 ;  /* 0x00000006cf217221 */ /* 0x041fe20000010000 */
[----:B------:R-:W-:Y:S01]  /*16ef0*/  FADD.FTZ R6, R68, R35 ;  /* 0x0000002344067221 */ /* 0x000fe20000010000 */
[----:B------:R-:W-:Y:S01]  /*16f00*/  F2FP.BF16.F32.PACK_AB R207, R207, R54 ;  /* 0x00000036cfcf723e */ /* 0x000fe200000010ff */
[--C-:B------:R-:W-:Y:S02]  /*16f10*/  IMAD.MOV.U32 R68, RZ, RZ, R151.reuse ;  /* 0x000000ffff447224 */ /* 0x100fe400078e0097 */
[----:B------:R-:W-:Y:S01]  /*16f20*/  FADD.FTZ R31, R7, R6 ;  /* 0x00000006071f7221 */ /* 0x000fe20000010000 */
[----:B------:R-:W-:Y:S01]  /*16f30*/  IMAD.MOV.U32 R54, RZ, RZ, R151 ;  /* 0x000000ffff367224 */ /* 0x000fe200078e0097 */
[----:B------:R-:W0:Y:S01]  /*16f40*/  MUFU.EX2 R46, R46 ;  /* 0x0000002e002e7308 */ /* 0x000e220000000800 */
[----:B-1----:R-:W-:Y:S01]  /*16f50*/  FADD.FTZ R0, R42, R33 ;  /* 0x000000212a007221 */ /* 0x002fe20000010000 */
[----:B------:R-:W-:-:S02]  /*16f60*/  IMAD.MOV.U32 R35, RZ, RZ, R151 ;  /* 0x000000ffff237224 */ /* 0x000fc400078e0097 */
[----:B------:R-:W-:-:S04]  /*16f70*/  IMAD.MOV.U32 R25, RZ, RZ, R151 ;  /* 0x000000ffff197224 */ /* 0x000fc800078e0097 */
[----:B------:R1:W3:Y:S01]  /*16f80*/  MUFU.EX2 R203, R32 ;  /* 0x0000002000cb7308 */ /* 0x0002e20000000800 */
[C---:B--2---:R-:W-:Y:S01]  /*16f90*/  FADD.FTZ R33, R201.reuse, R0 ;  /* 0x00000000c9217221 */ /* 0x044fe20000010000 */
[----:B------:R-:W-:Y:S01]  /*16fa0*/  F2FP.BF16.F32.PACK_AB R201, R201, R42 ;  /* 0x0000002ac9c9723e */ /* 0x000fe200000010ff */
[----:B------:R-:W-:-:S05]  /*16fb0*/  IMAD.MOV.U32 R42, RZ, RZ, R151 ;  /* 0x000000ffff2a7224 */ /* 0x000fca00078e0097 */
[----:B------:R-:W2:Y:S01]  /*16fc0*/  MUFU.EX2 R34, R34 ;  /* 0x0000002200227308 */ /* 0x000ea20000000800 */
[----:B0-----:R-:W-:Y:S01]  /*16fd0*/  FADD.FTZ R0, R46, R33 ;  /* 0x000000212e007221 */ /* 0x001fe20000010000 */
[--C-:B------:R-:W-:Y:S02]  /*16fe0*/  IMAD.MOV.U32 R33, RZ, RZ, R151.reuse ;  /* 0x000000ffff217224 */ /* 0x100fe400078e0097 */
[----:B-1----:R-:W-:-:S04]  /*16ff0*/  IMAD.MOV.U32 R32, RZ, RZ, R151 ;  /* 0x000000ffff207224 */ /* 0x002fc800078e0097 */
[----:B------:R0:W1:Y:S01]  /*17000*/  MUFU.EX2 R197, R24 ;  /* 0x0000001800c57308 */ /* 0x0000620000000800 */
[C---:B---3--:R-:W-:Y:S01]  /*17010*/  FADD.FTZ R13, R203.reuse, R0 ;  /* 0x00000000cb0d7221 */ /* 0x048fe20000010000 */
[----:B------:R-:W-:Y:S01]  /*17020*/  F2FP.BF16.F32.PACK_AB R203, R203, R46 ;  /* 0x0000002ecbcb723e */ /* 0x000fe200000010ff */
[----:B------:R-:W-:-:S05]  /*17030*/  IMAD.MOV.U32 R46, RZ, RZ, R151 ;  /* 0x000000ffff2e7224 */ /* 0x000fca00078e0097 */
[----:B------:R-:W3:Y:S01]  /*17040*/  MUFU.EX2 R38, R38 ;  /* 0x0000002600267308 */ /* 0x000ee20000000800 */
[----:B--2---:R-:W-:Y:S01]  /*17050*/  FADD.FTZ R0, R34, R13 ;  /* 0x0000000d22007221 */ /* 0x004fe20000010000 */
[----:B0-----:R-:W-:-:S06]  /*17060*/  IMAD.MOV.U32 R24, RZ, RZ, R151 ;  /* 0x000000ffff187224 */ /* 0x001fcc00078e0097 */
[----:B------:R0:W2:Y:S01]  /*17070*/  MUFU.EX2 R199, R2 ;  /* 0x0000000200c77308 */ /* 0x0000a20000000800 */
[C---:B-1----:R-:W-:Y:S01]  /*17080*/  FADD.FTZ R13, R197.reuse, R0 ;  /* 0x00000000c50d7221 */ /* 0x042fe20000010000 */
[----:B------:R-:W-:Y:S01]  /*17090*/  F2FP.BF16.F32.PACK_AB R197, R197, R34 ;  /* 0x00000022c5c5723e */ /* 0x000fe200000010ff */
[----:B------:R-:W-:-:S05]  /*170a0*/  IMAD.MOV.U32 R34, RZ, RZ, R151 ;  /* 0x000000ffff227224 */ /* 0x000fca00078e0097 */
[----:B------:R-:W1:Y:S01]  /*170b0*/  MUFU.EX2 R26, R26 ;  /* 0x0000001a001a7308 */ /* 0x000e620000000800 */
[----:B---3--:R-:W-:Y:S01]  /*170c0*/  FADD.FTZ R0, R38, R13 ;  /* 0x0000000d26007221 */ /* 0x008fe20000010000 */
[----:B0-----:R-:W-:Y:S01]  /*170d0*/  FADD.FTZ R2, R36, R31 ;  /* 0x0000001f24027221 */ /* 0x001fe20000010000 */
[--C-:B------:R-:W-:Y:S02]  /*170e0*/  IMAD.MOV.U32 R36, RZ, RZ, R151.reuse ;  /* 0x000000ffff247224 */ /* 0x100fe400078e0097 */
[--C-:B------:R-:W-:Y:S02]  /*170f0*/  IMAD.MOV.U32 R31, RZ, RZ, R151.reuse ;  /* 0x000000ffff1f7224 */ /* 0x100fe400078e0097 */
[----:B------:R-:W-:Y:S01]  /*17100*/  FADD.FTZ R15, R29, R2 ;  /* 0x000000021d0f7221 */ /* 0x000fe20000010000 */
[----:B------:R-:W-:Y:S01]  /*17110*/  IMAD.MOV.U32 R29, RZ, RZ, R151 ;  /* 0x000000ffff1d7224 */ /* 0x000fe200078e0097 */
[----:B------:R0:W3:Y:S01]  /*17120*/  MUFU.EX2 R193, R28 ;  /* 0x0000001c00c17308 */ /* 0x0000e20000000800 */
[C---:B--2---:R-:W-:Y:S01]  /*17130*/  FADD.FTZ R7, R199.reuse, R0 ;  /* 0x00000000c7077221 */ /* 0x044fe20000010000 */
[----:B------:R-:W-:Y:S01]  /*17140*/  FADD.FTZ R2, R74, R15 ;  /* 0x0000000f4a027221 */ /* 0x000fe20000010000 */
[----:B------:R-:W-:Y:S01]  /*17150*/  F2FP.BF16.F32.PACK_AB R199, R199, R38 ;  /* 0x00000026c7c7723e */ /* 0x000fe200000010ff */
[----:B------:R-:W-:-:S02]  /*17160*/  IMAD.MOV.U32 R74, RZ, RZ, R151 ;  /* 0x000000ffff4a7224 */ /* 0x000fc400078e0097 */
[----:B------:R-:W-:Y:S01]  /*17170*/  FADD.FTZ R15, R9, R2 ;  /* 0x00000002090f7221 */ /* 0x000fe20000010000 */
[----:B------:R-:W-:Y:S01]  /*17180*/  IMAD.MOV.U32 R2, RZ, RZ, 0x3f800000 ;  /* 0x3f800000ff027424 */ /* 0x000fe200078e00ff */
[----:B------:R-:W2:Y:S01]  /*17190*/  MUFU.EX2 R30, R30 ;  /* 0x0000001e001e7308 */ /* 0x000ea20000000800 */
[----:B-1----:R-:W-:Y:S01]  /*171a0*/  FADD.FTZ R0, R26, R7 ;  /* 0x000000071a007221 */ /* 0x002fe20000010000 */
[--C-:B------:R-:W-:Y:S02]  /*171b0*/  IMAD.MOV.U32 R38, RZ, RZ, R151.reuse ;  /* 0x000000ffff267224 */ /* 0x100fe400078e0097 */
[----:B0-----:R-:W-:-:S04]  /*171c0*/  IMAD.MOV.U32 R28, RZ, RZ, R151 ;  /* 0x000000ffff1c7224 */ /* 0x001fc800078e0097 */
[----:B------:R-:W0:Y:S01]  /*171d0*/  MUFU.EX2 R78, R78 ;  /* 0x0000004e004e7308 */ /* 0x000e220000000800 */
[C---:B---3--:R-:W-:Y:S01]  /*171e0*/  FADD.FTZ R7, R193.reuse, R0 ;  /* 0x00000000c1077221 */ /* 0x048fe20000010000 */
[----:B------:R-:W-:Y:S01]  /*171f0*/  F2FP.BF16.F32.PACK_AB R193, R193, R26 ;  /* 0x0000001ac1c1723e */ /* 0x000fe200000010ff */
[----:B------:R-:W-:-:S05]  /*17200*/  IMAD.MOV.U32 R26, RZ, RZ, R151 ;  /* 0x000000ffff1a7224 */ /* 0x000fca00078e0097 */
[----:B------:R-:W1:Y:S01]  /*17210*/  MUFU.EX2 R195, R10 ;  /* 0x0000000a00c37308 */ /* 0x000e620000000800 */
[----:B--2---:R-:W-:-:S07]  /*17220*/  FADD.FTZ R0, R30, R7 ;  /* 0x000000071e007221 */ /* 0x004fce0000010000 */
[----:B------:R-:W2:Y:S01]  /*17230*/  MUFU.EX2 R11, R11 ;  /* 0x0000000b000b7308 */ /* 0x000ea20000000800 */
[----:B0-----:R-:W-:Y:S01]  /*17240*/  FADD.FTZ R228, R78, R15 ;  /* 0x0000000f4ee47221 */ /* 0x001fe20000010000 */
[C---:B-1----:R-:W-:Y:S01]  /*17250*/  FADD.FTZ R227, R195.reuse, R0 ;  /* 0x00000000c3e37221 */ /* 0x042fe20000010000 */
[----:B------:R-:W-:Y:S01]  /*17260*/  F2FP.BF16.F32.PACK_AB R195, R195, R30 ;  /* 0x0000001ec3c3723e */ /* 0x000fe200000010ff */
[----:B------:R-:W-:Y:S02]  /*17270*/  IMAD.MOV.U32 R0, RZ, RZ, 0x3f800000 ;  /* 0x3f800000ff007424 */ /* 0x000fe400078e00ff */
[----:B------:R-:W-:Y:S01]  /*17280*/  IMAD.MOV.U32 R30, RZ, RZ, R151 ;  /* 0x000000ffff1e7224 */ /* 0x000fe200078e0097 */
[C---:B--2---:R-:W-:Y:S01]  /*17290*/  F2FP.BF16.F32.PACK_AB R194, R11.reuse, R78 ;  /* 0x0000004e0bc2723e */ /* 0x044fe200000010ff */
[----:B------:R-:W-:Y:S01]  /*172a0*/  FADD.FTZ R228, R11, R228 ;  /* 0x000000e40be47221 */ /* 0x000fe20000010000 */
[----:B------:R-:W-:Y:S01]  /*172b0*/  MOV R78, R151 ;  /* 0x00000097004e7202 */ /* 0x000fe20000000f00 */
[----:B------:R-:W-:Y:S06]  /*172c0*/  @!P1 BRA `(.L_x_635) ;  /* 0x0000004c00549947 */ /* 0x000fec0003800000 */
[----:B------:R0:W5:Y:S01]  /*172d0*/  LDL.LU R14, [R1+0x50] ;  /* 0x00005000010e7983 */ /* 0x0001620000300800 */
[----:B------:R-:W-:Y:S01]  /*172e0*/  VIADD R223, R223, 0xfffffffe ;  /* 0xfffffffedfdf7836 */ /* 0x000fe20000000000 */
[----:B------:R-:W-:Y:S01]  /*172f0*/  CS2R R150, SRZ ;  /* 0x0000000000967805 */ /* 0x000fe2000001ff00 */
[----:B------:R-:W-:Y:S01]  /*17300*/  IMAD.MOV.U32 R20, RZ, RZ, R4 ;  /* 0x000000ffff147224 */ /* 0x000fe200078e0004 */
[----:B------:R-:W-:Y:S01]  /*17310*/  CS2R R146, SRZ ;  /* 0x0000000000927805 */ /* 0x000fe2000001ff00 */
[----:B------:R-:W-:Y:S01]  /*17320*/  IMAD.MOV.U32 R15, RZ, RZ, R5 ;  /* 0x000000ffff0f7224 */ /* 0x000fe200078e0005 */
[----:B------:R-:W-:Y:S01]  /*17330*/  CS2R R142, SRZ ;  /* 0x00000000008e7805 */ /* 0x000fe2000001ff00 */
[----:B------:R-:W-:Y:S01]  /*17340*/  IMAD.MOV.U32 R8, RZ, RZ, R226 ;  /* 0x000000ffff087224 */ /* 0x000fe200078e00e2 */
[----:B------:R-:W-:Y:S01]  /*17350*/  CS2R R138, SRZ ;  /* 0x00000000008a7805 */ /* 0x000fe2000001ff00 */
[----:B------:R-:W-:Y:S01]  /*17360*/  IMAD.MOV.U32 R2, RZ, RZ, 0x3f800000 ;  /* 0x3f800000ff027424 */ /* 0x000fe200078e00ff */
        /* <DEDUP_REMOVED lines=59> */
[----:B0-----:R-:W-:-:S07]  /*17720*/  CS2R R24, SRZ ;  /* 0x0000000000187805 */ /* 0x001fce000001ff00 */
.L_x_648:
[----:B------:R-:W-:-:S04]  /*17730*/  ISETP.NE.AND P1, PT, R8, 0x1, PT ;  /* 0x000000010800780c */ /* 0x000fc80003f25270 */
[----:B------:R-:W-:-:S04]  /*17740*/  SEL R3, RZ, 0x1, P1 ;  /* 0x00000001ff037807 */ /* 0x000fc80000800000 */
[----:B-----5:R-:W-:-:S05]  /*17750*/  LOP3.LUT R4, R14, R3, RZ, 0x3c, !PT ;  /* 0x000000030e047212 */ /* 0x020fca00078e3cff */
[----:B------:R0:W-:Y:S01]  /*17760*/  STL [R1+0x50], R4 ;  /* 0x0000500401007387 */ /* 0x0001e20000100800 */
[----:B------:R-:W-:Y:S05]  /*17770*/  @!P0 BRA `(.L_x_636) ;  /* 0x0000000000048947 */ /* 0x000fea0003800000 */
[----:B------:R-:W-:Y:S01]  /*17780*/  BPT.TRAP 0x1 ;  /* 0x000000040000795c */ /* 0x000fe20000300000 */
.L_x_636:
[----:B------:R-:W-:Y:S01]  /*17790*/  VIADD R226, R8, 0x1 ;  /* 0x0000000108e27836 */ /* 0x000fe20000000000 */
[----:B------:R-:W-:-:S04]  /*177a0*/  SHF.L.U32 R6, R4, 0x1f, RZ ;  /* 0x0000001f04067819 */ /* 0x000fc800000006ff */
[----:B------:R-:W-:-:S04]  /*177b0*/  ISETP.NE.AND P1, PT, R226, 0x2, PT ;  /* 0x00000002e200780c */ /* 0x000fc80003f25270 */
[----:B------:R-:W-:-:S05]  /*177c0*/  SEL R226, R226, RZ, P1 ;  /* 0x000000ffe2e27207 */ /* 0x000fca0000800000 */
[----:B------:R-:W-:-:S04]  /*177d0*/  IMAD R9, R226, 0x8, R22 ;  /* 0x00000008e2097824 */ /* 0x000fc800078e0216 */
[----:B------:R1:W2:Y:S01]  /*177e0*/  SYNCS.PHASECHK.TRANS64.TRYWAIT P1, [R9+URZ+0x38830], R6 ;  /* 0x03883006090075a7 */ /* 0x0002a2000802017f */
[----:B------:R-:W-:Y:S05]  /*177f0*/  @!P0 BRA `(.L_x_637) ;  /* 0x0000000000048947 */ /* 0x000fea0003800000 */
[----:B------:R-:W-:Y:S01]  /*17800*/  BPT.TRAP 0x1 ;  /* 0x000000040000795c */ /* 0x000fe20000300000 */
.L_x_637:
[----:B------:R-:W0:Y:S01]  /*17810*/  LDL R3, [R1+0x5c] ;  /* 0x00005c0001037983 */ /* 0x000e220000100800 */
[----:B------:R-:W-:Y:S01]  /*17820*/  BSSY B1, `(.L_x_638) ;  /* 0x0000007000017945 */ /* 0x000fe20003800000 */
[----:B------:R-:W-:Y:S02]  /*17830*/  IMAD.MOV.U32 R5, RZ, RZ, 0x40000040 ;  /* 0x40000040ff057424 */ /* 0x000fe400078e00ff */
[----:B0-----:R-:W-:-:S04]  /*17840*/  IMAD R4, R226, 0xa00, R3 ;  /* 0x00000a00e2047824 */ /* 0x001fc800078e0203 */
[----:B------:R-:W-:Y:S01]  /*17850*/  VIADD R3, R4, 0x80 ;  /* 0x0000008004037836 */ /* 0x000fe20000000000 */
[----:B--2---:R-:W-:Y:S06]  /*17860*/  @P1 BRA `(.L_x_639) ;  /* 0x0000000000081947 */ /* 0x004fec0003800000 */
[----:B------:R-:W0:Y:S02]  /*17870*/  SYNCS.PHASECHK.TRANS64.TRYWAIT P1, [R9+URZ+0x38830], R6 ;  /* 0x03883006090075a7 */ /* 0x000e24000802017f */
[----:B0-----:R-:W-:Y:S05]  /*17880*/  @!P1 BRA `(.L_x_640) ;  /* 0x0000010c00d49947 */ /* 0x001fea0003800000 */
.L_x_639:
[----:B------:R-:W-:Y:S05]  /*17890*/  BSYNC B1 ;  /* 0x0000000000017941 */ /* 0x000fea0003800000 */
.L_x_638:
[----:B------:R-:W2:Y:S04]  /*178a0*/  LDL.64 R152, [R1+0x48] ;  /* 0x0000480001987983 */ /* 0x000ea80000100a00 */
[----:B------:R-:W3:Y:S04]  /*178b0*/  LDL.64 R156, [R1+0x8] ;  /* 0x00000800019c7983 */ /* 0x000ee80000100a00 */
[----:B------:R-:W4:Y:S01]  /*178c0*/  LDL.64 R154, [R1] ;  /* 0x00000000019a7983 */ /* 0x000f220000100a00 */
[----:B------:R-:W-:Y:S02]  /*178d0*/  R2UR UR10, R4 ;  /* 0x00000000040a72ca */ /* 0x000fe400000e0000 */
[----:B------:R-:W-:Y:S01]  /*178e0*/  R2UR UR11, R5 ;  /* 0x00000000050b72ca */ /* 0x000fe200000e0000 */
[----:B------:R-:W-:Y:S01]  /*178f0*/  WARPGROUP.ARRIVE ;  /* 0x00000000000079c5 */ /* 0x000fe20000000000 */
[----:B01----:R-:W-:-:S02]  /*17900*/  IMAD.MOV.U32 R6, RZ, RZ, R3 ;  /* 0x000000ffff067224 */ /* 0x003fc400078e0003 */
[----:B------:R-:W-:-:S03]  /*17910*/  IMAD.MOV.U32 R7, RZ, RZ, 0x40000040 ;  /* 0x40000040ff077424 */ /* 0x000fc600078e00ff */
[----:B------:R-:W-:Y:S02]  /*17920*/  R2UR UR6, R6 ;  /* 0x00000000060672ca */ /* 0x000fe400000e0000 */
[----:B------:R-:W-:Y:S01]  /*17930*/  R2UR UR7, R7 ;  /* 0x00000000070772ca */ /* 0x000fe200000e0000 */
[C---:B------:R-:W-:Y:S01]  /*17940*/  VIADD R6, R4.reuse, 0x100 ;  /* 0x0000010004067836 */ /* 0x040fe20000000000 */
[----:B------:R-:W-:Y:S01]  /*17950*/  MOV R7, 0x40000040 ;  /* 0x4000004000077802 */ /* 0x000fe20000000f00 */
[----:B------:R-:W-:Y:S02]  /*17960*/  VIADD R10, R4, 0x180 ;  /* 0x00000180040a7836 */ /* 0x000fe40000000000 */
[----:B------:R-:W-:Y:S01]  /*17970*/  IMAD.MOV.U32 R11, RZ, RZ, 0x40000040 ;  /* 0x40000040ff0b7424 */ /* 0x000fe200078e00ff */
[----:B--2---:R-:W-:Y:S02]  /*17980*/  R2UR UR46, R152 ;  /* 0x00000000982e72ca */ /* 0x004fe400000e0000 */
[----:B------:R-:W-:-:S02]  /*17990*/  R2UR UR47, R153 ;  /* 0x00000000992f72ca */ /* 0x000fc400000e0000 */
[----:B------:R-:W2:Y:S01]  /*179a0*/  LDL.64 R152, [R1+0x40] ;  /* 0x0000400001987983 */ /* 0x000ea20000100a00 */
[----:B---3--:R-:W-:Y:S02]  /*179b0*/  R2UR UR12, R156 ;  /* 0x000000009c0c72ca */ /* 0x008fe400000e0000 */
[----:B------:R-:W-:-:S11]  /*179c0*/  R2UR UR13, R157 ;  /* 0x000000009d0d72ca */ /* 0x000fd600000e0000 */
[----:B------:R-:W-:Y:S02]  /*179d0*/  UMOV UR8, UR12 ;  /* 0x0000000c00087c82 */ /* 0x000fe40008000000 */
[----:B------:R-:W-:Y:S02]  /*179e0*/  UMOV UR9, UR13 ;  /* 0x0000000d00097c82 */ /* 0x000fe40008000000 */
[----:B------:R-:W-:Y:S01]  /*179f0*/  HGMMA.64x16x16.F32.BF16 R184, gdesc[UR8], RZ, !UPT, gsb0 ;  /* 0x0020000008b879f0 */ /* 0x000fe2000c0018ff */
[----:B------:R-:W-:Y:S01]  /*17a00*/  UMOV UR4, UR12 ;  /* 0x0000000c00047c82 */ /* 0x000fe20008000000 */
[----:B------:R-:W-:Y:S01]  /*17a10*/  UMOV UR5, UR13 ;  /* 0x0000000d00057c82 */ /* 0x000fe20008000000 */
[----:B------:R-:W-:Y:S02]  /*17a20*/  WARPGROUP.DEPBAR.LE gsb0, 0x0 ;  /* 0x00008000000079c5 */ /* 0x000fe40000010000 */
[----:B------:R-:W-:-:S06]  /*17a30*/  WARPGROUP.ARRIVE ;  /* 0x00000000000079c5 */ /* 0x000fcc0000000000 */
[----:B------:R-:W-:Y:S01]  /*17a40*/  HGMMA.64x16x16.F32.BF16 R176, gdesc[UR4], RZ, !UPT, gsb0 ;  /* 0x0020000004b079f0 */ /* 0x000fe2000c0018ff */
[----:B------:R-:W-:Y:S02]  /*17a50*/  R2UR UR10, R6 ;  /* 0x00000000060a72ca */ /* 0x000fe400000e0000 */
[----:B------:R-:W-:Y:S01]  /*17a60*/  R2UR UR11, R7 ;  /* 0x00000000070b72ca */ /* 0x000fe200000e0000 */
[----:B------:R-:W-:Y:S01]  /*17a70*/  UMOV UR8, UR12 ;  /* 0x0000000c00087c82 */ /* 0x000fe20008000000 */
[----:B------:R-:W-:Y:S01]  /*17a80*/  UMOV UR9, UR13 ;  /* 0x0000000d00097c82 */ /* 0x000fe20008000000 */
[----:B------:R-:W-:Y:S02]  /*17a90*/  WARPGROUP.DEPBAR.LE gsb0, 0x0 ;  /* 0x00008000000079c5 */ /* 0x000fe40000010000 */
[----:B------:R-:W-:-:S08]  /*17aa0*/  WARPGROUP.ARRIVE ;  /* 0x00000000000079c5 */ /* 0x000fd00000000000 */
        /* <DEDUP_REMOVED lines=8> */
[----:B------:R-:W-:Y:S02]  /*17b30*/  VIADD R6, R4, 0x200 ;  /* 0x0000020004067836 */ /* 0x000fe40000000000 */
[----:B------:R-:W-:-:S03]  /*17b40*/  IMAD.MOV.U32 R7, RZ, RZ, 0x40000040 ;  /* 0x40000040ff077424 */ /* 0x000fc600078e00ff */
[----:B------:R-:W-:Y:S02]  /*17b50*/  R2UR UR34, R6 ;  /* 0x00000000062272ca */ /* 0x000fe400000e0000 */
[----:B------:R-:W-:Y:S02]  /*17b60*/  R2UR UR35, R7 ;  /* 0x00000000072372ca */ /* 0x000fe400000e0000 */
[----:B----4-:R-:W-:Y:S02]  /*17b70*/  R2UR UR28, R154 ;  /* 0x000000009a1c72ca */ /* 0x010fe400000e0000 */
[----:B------:R-:W-:Y:S01]  /*17b80*/  R2UR UR29, R155 ;  /* 0x000000009b1d72ca */ /* 0x000fe200000e0000 */
[----:B------:R-:W-:Y:S01]  /*17b90*/  UMOV UR32, UR12 ;  /* 0x0000000c00207c82 */ /* 0x000fe20008000000 */
[----:B------:R-:W-:Y:S01]  /*17ba0*/  UMOV UR33, UR13 ;  /* 0x0000000d00217c82 */ /* 0x000fe20008000000 */
[----:B------:R-:W-:Y:S02]  /*17bb0*/  WARPGROUP.DEPBAR.LE gsb0, 0x0 ;  /* 0x00008000000079c5 */ /* 0x000fe40000010000 */
[----:B------:R-:W-:Y:S01]  /*17bc0*/  VIADD R12, R4, 0x2 ;  /* 0x00000002040c7836 */ /* 0x000fe20000000000 */
[----:B--2---:R-:W-:-:S02]  /*17bd0*/  R2UR UR42, R152 ;  /* 0x00000000982a72ca */ /* 0x004fc400000e0000 */
[----:B------:R-:W-:Y:S02]  /*17be0*/  R2UR UR43, R153 ;  /* 0x00000000992b72ca */ /* 0x000fe400000e0000 */
[----:B------:R-:W-:-:S06]  /*17bf0*/  WARPGROUP.ARRIVE ;  /* 0x00000000000079c5 */ /* 0x000fcc0000000000 */
[----:B------:R-:W-:Y:S01]  /*17c00*/  HGMMA.64x16x16.F32.BF16 R152, gdesc[UR32], RZ, !UPT, gsb0 ;  /* 0x00200000209879f0 */ /* 0x000fe2000c0018ff */
[----:B------:R-:W-:Y:S01]  /*17c10*/  IMAD.MOV.U32 R13, RZ, RZ, 0x40000040 ;  /* 0x40000040ff0d7424 */ /* 0x000fe200078e00ff */
[----:B------:R-:W-:-:S04]  /*17c20*/  R2UR UR26, R12 ;  /* 0x000000000c1a72ca */ /* 0x000fc800000e0000 */
[----:B------:R-:W-:Y:S01]  /*17c30*/  R2UR UR27, R13 ;  /* 0x000000000d1b72ca */ /* 0x000fe200000e0000 */
[----:B------:R-:W-:Y:S01]  /*17c40*/  UMOV UR24, UR28 ;  /* 0x0000001c00187c82 */ /* 0x000fe20008000000 */
[----:B------:R-:W-:Y:S01]  /*17c50*/  UMOV UR25, UR29 ;  /* 0x0000001d00197c82 */ /* 0x000fe20008000000 */
[----:B------:R-:W-:Y:S02]  /*17c60*/  WARPGROUP.DEPBAR.LE gsb0, 0x0 ;  /* 0x00008000000079c5 */ /* 0x000fe40000010000 */
[----:B------:R-:W-:-:S08]  /*17c70*/  WARPGROUP.ARRIVE ;  /* 0x00000000000079c5 */ /* 0x000fd00000000000 */
[----:B------:R-:W-:Y:S01]  /*17c80*/  HGMMA.64x16x16.F32.BF16 R184, gdesc[UR24], R184, gsb0 ;  /* 0x0020000018b879f0 */ /* 0x000fe200080018b8 */
[----:B------:R-:W-:Y:S02]  /*17c90*/  VIADD R10, R4, 0x82 ;  /* 0x00000082040a7836 */ /* 0x000fe40000000000 */
[----:B------:R-:W-:-:S03]  /*17ca0*/  IMAD.MOV.U32 R11, RZ, RZ, 0x40000040 ;  /* 0x40000040ff0b7424 */ /* 0x000fc600078e00ff */
[----:B------:R-:W-:Y:S02]  /*17cb0*/  R2UR UR22, R10 ;  /* 0x000000000a1672ca */ /* 0x000fe400000e0000 */
        /* <DEDUP_REMOVED lines=21> */
[C---:B------:R-:W-:Y:S02]  /*17e10*/  VIADD R12, R4.reuse, 0x202 ;  /* 0x00000202040c7836 */ /* 0x040fe40000000000 */
[----:B------:R-:W-:Y:S02]  /*17e20*/  IMAD.MOV.U32 R13, RZ, RZ, 0x40000040 ;  /* 0x40000040ff0d7424 */ /* 0x000fe400078e00ff */
[----:B------:R-:W-:Y:S01]  /*17e30*/  VIADD R6, R4, 0x4 ;  /* 0x0000000404067836 */ /* 0x000fe20000000000 */
[----:B------:R-:W-:-:S02]  /*17e40*/  WARPGROUP.DEPBAR.LE gsb0, 0x0 ;  /* 0x00008000000079c5 */ /* 0x000fc40000010000 */
[----:B------:R-:W-:Y:S01]  /*17e50*/  WARPGROUP.ARRIVE ;  /* 0x00000000000079c5 */ /* 0x000fe20000000000 */
[----:B------:R-:W-:Y:S01]  /*17e60*/  IMAD.MOV.U32 R7, RZ, RZ, 0x40000040 ;  /* 0x40000040ff077424 */ /* 0x000fe200078e00ff */
[----:B------:R-:W-:Y:S01]  /*17e70*/  UMOV UR8, UR46 ;  /* 0x0000002e00087c82 */ /* 0x000fe20008000000 */
[----:B------:R-:W-:Y:S01]  /*17e80*/  UMOV UR9, UR47 ;  /* 0x0000002f00097c82 */ /* 0x000fe20008000000 */
[----:B------:R-:W-:Y:S01]  /*17e90*/  UMOV UR4, UR46 ;  /* 0x0000002e00047c82 */ /* 0x000fe20008000000 */
[----:B------:R-:W-:Y:S01]  /*17ea0*/  UMOV UR5, UR47 ;  /* 0x0000002f00057c82 */ /* 0x000fe20008000000 */
[----:B------:R-:W-:Y:S01]  /*17eb0*/  HGMMA.64x16x16.F32.BF16 R160, gdesc[UR12], R160, gsb0 ;  /* 0x002000000ca079f0 */ /* 0x000fe200080018a0 */
[----:B------:R-:W-:Y:S01]  /*17ec0*/  R2UR UR30, R12 ;  /* 0x000000000c1e72ca */ /* 0x000fe200000e0000 */
[----:B------:R-:W-:Y:S01]  /*17ed0*/  UMOV UR24, UR46 ;  /* 0x0000002e00187c82 */ /* 0x000fe20008000000 */
[----:B------:R-:W-:Y:S01]  /*17ee0*/  R2UR UR31, R13 ;  /* 0x000000000d1f72ca */ /* 0x000fe200000e0000 */
[----:B------:R-:W-:Y:S01]  /*17ef0*/  UMOV UR25, UR47 ;  /* 0x0000002f00197c82 */ /* 0x000fe20008000000 */
[----:B------:R-:W-:Y:S01]  /*17f00*/  R2UR UR10, R6 ;  /* 0x00000000060a72ca */ /* 0x000fe200000e0000 */
[----:B------:R-:W-:Y:S01]  /*17f10*/  UMOV UR20, UR46 ;  /* 0x0000002e00147c82 */ /* 0x000fe20008000000 */
[----:B------:R-:W-:Y:S01]  /*17f20*/  UMOV UR21, UR47 ;  /* 0x0000002f00157c82 */ /* 0x000fe20008000000 */
[----:B------:R-:W-:Y:S01]  /*17f30*/  UMOV UR32, UR46 ;  /* 0x0000002e00207c82 */ /* 0x000fe20008000000 */
[----:B------:R-:W-:Y:S01]  /*17f40*/  UMOV UR33, UR47 ;  /* 0x0000002f00217c82 */ /* 0x000fe20008000000 */
[----:B------:R-:W-:Y:S01]  /*17f50*/  UMOV UR16, UR42 ;  /* 0x0000002a00107c82 */ /* 0x000fe20008000000 */
[----:B------:R-:W-:Y:S01]  /*17f60*/  UMOV UR17, UR43 ;  /* 0x0000002b00117c82 */ /* 0x000fe20008000000 */
[----:B------:R-:W2:Y:S01]  /*17f70*/  LDL.64 R10, [R1+0x30] ;  /* 0x00003000010a7983 */ /* 0x000ea20000100a00 */
[----:B------:R-:W-:-:S02]  /*17f80*/  WARPGROUP.DEPBAR.LE gsb0, 0x0 ;  /* 0x00008000000079c5 */ /* 0x000fc40000010000 */
[----:B------:R-:W-:Y:S01]  /*17f90*/  WARPGROUP.ARRIVE ;  /* 0x00000000000079c5 */ /* 0x000fe20000000000 */
[----:B------:R-:W-:Y:S01]  /*17fa0*/  R2UR UR11, R7 ;  /* 0x00000000070b72ca */ /* 0x000fe200000e0000 */
[----:B------:R-:W3:Y:S04]  /*17fb0*/  LDL.64 R12, [R1+0x38] ;  /* 0x00003800010c7983 */ /* 0x000ee80000100a00 */
[----:B------:R-:W-:Y:S01]  /*17fc0*/  HGMMA.64x16x16.F32.BF16 R152, gdesc[UR28], R152, gsb0 ;  /* 0x002000001c9879f0 */ /* 0x000fe20008001898 */
[----:B------:R-:W-:Y:S01]  /*17fd0*/  VIADD R6, R4, 0x84 ;  /* 0x0000008404067836 */ /* 0x000fe20000000000 */
[----:B------:R-:W-:Y:S01]  /*17fe0*/  MOV R7, 0x40000040 ;  /* 0x4000004000077802 */ /* 0x000fe20000000f00 */
[----:B------:R-:W-:Y:S02]  /*17ff0*/  WARPGROUP.DEPBAR.LE gsb0, 0x0 ;  /* 0x00008000000079c5 */ /* 0x000fe40000010000 */
[----:B------:R-:W-:-:S06]  /*18000*/  WARPGROUP.ARRIVE ;  /* 0x00000000000079c5 */ /* 0x000fcc0000000000 */
[----:B------:R-:W-:Y:S01]  /*18010*/  HGMMA.64x16x16.F32.BF16 R184, gdesc[UR8], R184, gsb0 ;  /* 0x0020000008b879f0 */ /* 0x000fe200080018b8 */
[----:B------:R-:W-:Y:S02]  /*18020*/  R2UR UR6, R6 ;  /* 0x00000000060672ca */ /* 0x000fe400000e0000 */
[----:B------:R-:W-:Y:S01]  /*18030*/  R2UR UR7, R7 ;  /* 0x00000000070772ca */ /* 0x000fe200000e0000 */
[----:B------:R-:W-:Y:S01]  /*18040*/  VIADD R6, R4, 0x104 ;  /* 0x0000010404067836 */ /* 0x000fe20000000000 */
[----:B------:R-:W-:Y:S02]  /*18050*/  WARPGROUP.DEPBAR.LE gsb0, 0x0 ;  /* 0x00008000000079c5 */ /* 0x000fe40000010000 */
[----:B------:R-:W-:-:S09]  /*18060*/  WARPGROUP.ARRIVE ;  /* 0x00000000000079c5 */ /* 0x000fd20000000000 */
[----:B------:R-:W-:Y:S01]  /*18070*/  HGMMA.64x16x16.F32.BF16 R176, gdesc[UR4], R176, gsb0 ;  /* 0x0020000004b079f0 */ /* 0x000fe200080018b0 */
[----:B------:R-:W-:Y:S01]  /*18080*/  IMAD.MOV.U32 R7, RZ, RZ, 0x40000040 ;  /* 0x40000040ff077424 */ /* 0x000fe200078e00ff */
[----:B------:R-:W-:-:S04]  /*18090*/  R2UR UR26, R6 ;  /* 0x00000000061a72ca */ /* 0x000fc800000e0000 */
[----:B------:R-:W-:Y:S01]  /*180a0*/  R2UR UR27, R7 ;  /* 0x00000000071b72ca */ /* 0x000fe200000e0000 */
[----:B------:R-:W-:Y:S02]  /*180b0*/  WARPGROUP.DEPBAR.LE gsb0, 0x0 ;  /* 0x00008000000079c5 */ /* 0x000fe40000010000 */
[----:B------:R-:W-:-:S10]  /*180c0*/  WARPGROUP.ARRIVE ;  /* 0x00000000000079c5 */ /* 0x000fd40000000000 */
[----:B------:R-:W-:Y:S01]  /*180d0*/  HGMMA.64x16x16.F32.BF16 R168, gdesc[UR24], R168, gsb0 ;  /* 0x0020000018a879f0 */ /* 0x000fe200080018a8 */
[----:B------:R-:W-:Y:S02]  /*180e0*/  VIADD R6, R4, 0x184 ;  /* 0x0000018404067836 */ /* 0x000fe40000000000 */
[----:B------:R-:W-:-:S03]  /*180f0*/  IMAD.MOV.U32 R7, RZ, RZ, 0x40000040 ;  /* 0x40000040ff077424 */ /* 0x000fc600078e00ff */
[----:B------:R-:W-:Y:S02]  /*18100*/  R2UR UR22, R6 ;  /* 0x00000000061672ca */ /* 0x000fe400000e0000 */
        /* <DEDUP_REMOVED lines=54> */
[----:B------:R-:W-:Y:S01]  /*18470*/  IMAD.MOV.U32 R7, RZ, RZ, 0x40000040 ;  /* 0x40000040ff077424 */ /* 0x000fe200078e00ff */
[----:B------:R-:W-:Y:S02]  /*18480*/  IADD3 R6, R4, 0x280, RZ ;  /* 0x0000028004067810 */ /* 0x000fe40007ffe0ff */
[----:B---3--:R-:W-:Y:S02]  /*18490*/  R2UR UR50, R12 ;  /* 0x000000000c3272ca */ /* 0x008fe400000e0000 */
[----:B------:R-:W-:Y:S02]  /*184a0*/  R2UR UR51, R13 ;  /* 0x000000000d3372ca */ /* 0x000fe400000e0000 */
[----:B------:R-:W-:Y:S01]  /*184b0*/  R2UR UR26, R6 ;  /* 0x00000000061a72ca */ /* 0x000fe200000e0000 */
[----:B------:R-:W3:Y:S01]  /*184c0*/  LDL.64 R12, [R1+0x28] ;  /* 0x00002800010c7983 */ /* 0x000ee20000100a00 */
[----:B------:R-:W-:-:S07]  /*184d0*/  R2UR UR27, R7 ;  /* 0x00000000071b72ca */ /* 0x000fce00000e0000 */
[----:B------:R-:W-:Y:S02]  /*184e0*/  UMOV UR24, UR50 ;  /* 0x0000003200187c82 */ /* 0x000fe40008000000 */
[----:B------:R-:W-:Y:S01]  /*184f0*/  UMOV UR25, UR51 ;  /* 0x0000003300197c82 */ /* 0x000fe20008000000 */
[----:B------:R-:W-:Y:S02]  /*18500*/  WARPGROUP.DEPBAR.LE gsb0, 0x0 ;  /* 0x00008000000079c5 */ /* 0x000fe40000010000 */
[----:B------:R-:W-:-:S06]  /*18510*/  WARPGROUP.ARRIVE ;  /* 0x00000000000079c5 */ /* 0x000fcc0000000000 */
        /* <DEDUP_REMOVED lines=38> */
[----:B------:R-:W-:Y:S01]  /*18780*/  IMAD.MOV.U32 R7, RZ, RZ, 0x40000040 ;  /* 0x40000040ff077424 */ /* 0x000fe200078e00ff */
[----:B--2---:R-:W-:Y:S02]  /*18790*/  R2UR UR46, R10 ;  /* 0x000000000a2e72ca */ /* 0x004fe400000e0000 */
[----:B------:R-:W-:Y:S02]  /*187a0*/  R2UR UR47, R11 ;  /* 0x000000000b2f72ca */ /* 0x000fe400000e0000 */
[----:B------:R-:W-:Y:S01]  /*187b0*/  R2UR UR10, R6 ;  /* 0x00000000060a72ca */ /* 0x000fe200000e0000 */
[----:B------:R-:W2:Y:S01]  /*187c0*/  LDL.64 R10, [R1+0x20] ;  /* 0x00002000010a7983 */ /* 0x000ea20000100a00 */
        /* <DEDUP_REMOVED lines=24> */
[----:B------:R-:W-:Y:S01]  /*18950*/  VIADD R6, R4, 0x402 ;  /* 0x0000040204067836 */ /* 0x000fe20000000000 */
[----:B------:R-:W-:-:S04]  /*18960*/  MOV R7, 0x40000040 ;  /* 0x4000004000077802 */ /* 0x000fc80000000f00 */
        /* <DEDUP_REMOVED lines=86> */
[----:B------:R-:W-:-:S04]  /*18ed0*/  IADD3 R6, R4, 0x386, RZ ;  /* 0x0000038604067810 */ /* 0x000fc80007ffe0ff */
        /* <DEDUP_REMOVED lines=29> */
[----:B------:R-:W-:Y:S02]  /*190b0*/  R2UR UR10, R6 ;  /* 0x00000000060a72ca */ /* 0x000fe400000e0000 */
        /* <DEDUP_REMOVED lines=43> */
[----:B------:R-:W-:Y:S02]  /*19370*/  MOV R7, 0x40000040 ;  /* 0x4000004000077802 */ /* 0x000fe40000000f00 */
[----:B--2---:R-:W-:Y:S02]  /*19380*/  R2UR UR42, R10 ;  /* 0x000000000a2a72ca */ /* 0x004fe400000e0000 */
        /* <DEDUP_REMOVED lines=445> */
.L_x_641:
[----:B------:R-:W-:Y:S01]  /*1af60*/  SHF.L.U32 R0, R14, 0x1f, RZ ;  /* 0x0000001f0e007819 */ /* 0x000fe200000006ff */
[----:B------:R-:W-:-:S04]  /*1af70*/  IMAD R6, R8, 0x8, R22 ;  /* 0x0000000808067824 */ /* 0x000fc800078e0216 */
[----:B------:R0:W1:Y:S01]  /*1af80*/  SYNCS.PHASECHK.TRANS64.TRYWAIT P1, [R6+URZ+0x38850], R0 ;  /* 0x03885000060075a7 */ /* 0x000062000802017f */
[----:B------:R-:W-:Y:S05]  /*1af90*/  @!P0 BRA `(.L_x_642) ;  /* 0x0000000000048947 */ /* 0x000fea0003800000 */
[----:B------:R-:W-:Y:S01]  /*1afa0*/  BPT.TRAP 0x1 ;  /* 0x000000040000795c */ /* 0x000fe20000300000 */
.L_x_642:
[----:B------:R-:W-:Y:S04]  /*1afb0*/  BSSY B1, `(.L_x_643) ;  /* 0x0000004000017945 */ /* 0x000fe80003800000 */
[----:B-1----:R-:W-:Y:S05]  /*1afc0*/  @P1 BRA `(.L_x_644) ;  /* 0x0000000000081947 */ /* 0x002fea0003800000 */
[----:B------:R-:W1:Y:S02]  /*1afd0*/  SYNCS.PHASECHK.TRANS64.TRYWAIT P1, [R6+URZ+0x38850], R0 ;  /* 0x03885000060075a7 */ /* 0x000e64000802017f */
[----:B-1----:R-:W-:Y:S05]  /*1afe0*/  @!P1 BRA `(.L_x_645) ;  /* 0x000000d800109947 */ /* 0x002fea0003800000 */
.L_x_644:
[----:B------:R-:W-:Y:S05]  /*1aff0*/  BSYNC B1 ;  /* 0x0000000000017941 */ /* 0x000fea0003800000 */
.L_x_643:
[----:B01----:R-:W-:Y:S01]  /*1b000*/  VIADD R0, R22, 0x400 ;  /* 0x0000040016007836 */ /* 0x003fe20000000000 */
[----:B------:R-:W-:Y:S01]  /*1b010*/  WARPGROUP.ARRIVE ;  /* 0x00000000000079c5 */ /* 0x000fe20000000000 */
[----:B------:R-:W-:Y:S02]  /*1b020*/  IMAD.MOV.U32 R3, RZ, RZ, 0x40000040 ;  /* 0x40000040ff037424 */ /* 0x000fe400078e00ff */
[----:B------:R-:W-:Y:S01]  /*1b030*/  IMAD.MOV.U32 R5, RZ, RZ, 0x40000040 ;  /* 0x40000040ff057424 */ /* 0x000fe200078e00ff */
[----:B------:R-:W-:Y:S02]  /*1b040*/  SHF.R.U32.HI R0, RZ, 0x4, R0 ;  /* 0x00000004ff007819 */ /* 0x000fe40000011600 */
[----:B------:R-:W-:Y:S01]  /*1b050*/  R2UR UR7, R3 ;  /* 0x00000000030772ca */ /* 0x000fe200000e0000 */
[----:B------:R-:W-:Y:S01]  /*1b060*/  IMAD.MOV.U32 R3, RZ, RZ, 0x40000040 ;  /* 0x40000040ff037424 */ /* 0x000fe200078e00ff */
[----:B------:R-:W-:-:S04]  /*1b070*/  LOP3.LUT R0, R0, 0x3fff, RZ, 0xc0, !PT ;  /* 0x00003fff00007812 */ /* 0x000fc800078ec0ff */
[----:B------:R-:W-:-:S05]  /*1b080*/  LOP3.LUT R0, R0, 0x2800000, RZ, 0xfc, !PT ;  /* 0x0280000000007812 */ /* 0x000fca00078efcff */
[----:B------:R-:W-:-:S04]  /*1b090*/  IMAD R2, R8, 0xa00, R0 ;  /* 0x00000a0008027824 */ /* 0x000fc800078e0200 */
[C---:B------:R-:W-:Y:S01]  /*1b0a0*/  VIADD R4, R2.reuse, 0x80 ;  /* 0x0000008002047836 */ /* 0x040fe20000000000 */
[----:B------:R-:W-:-:S13]  /*1b0b0*/  R2UR UR6, R2 ;  /* 0x00000000020672ca */ /* 0x000fda00000e0000 */
[----:B------:R-:W-:Y:S01]  /*1b0c0*/  HGMMA.64x256x16.F32.BF16 R24, R208, gdesc[UR4].tnspB, R24, gsb0 ;  /* 0x43e00004d0187df0 */ /* 0x000fe20008001818 */
[----:B------:R-:W-:Y:S01]  /*1b0d0*/  R2UR UR6, R4 ;  /* 0x00000000040672ca */ /* 0x000fe200000e0000 */
[----:B------:R-:W-:Y:S01]  /*1b0e0*/  VIADD R4, R2, 0x100 ;  /* 0x0000010002047836 */ /* 0x000fe20000000000 */
[----:B------:R-:W-:Y:S01]  /*1b0f0*/  R2UR UR7, R5 ;  /* 0x00000000050772ca */ /* 0x000fe200000e0000 */
[----:B------:R-:W-:Y:S01]  /*1b100*/  IMAD.MOV.U32 R5, RZ, RZ, 0x40000040 ;  /* 0x40000040ff057424 */ /* 0x000fe200078e00ff */
[----:B------:R-:W-:Y:S02]  /*1b110*/  WARPGROUP.DEPBAR.LE gsb0, 0x0 ;  /* 0x00008000000079c5 */ /* 0x000fe40000010000 */
[----:B------:R-:W-:-:S15]  /*1b120*/  WARPGROUP.ARRIVE ;  /* 0x00000000000079c5 */ /* 0x000fde0000000000 */
[----:B------:R-:W-:-:S06]  /*1b130*/  NOP ;  /* 0x0000000000007918 */ /* 0x000fcc0000000000 */
[----:B------:R-:W-:Y:S01]  /*1b140*/  HGMMA.64x256x16.F32.BF16 R24, R204, gdesc[UR4].tnspB, R24, gsb0 ;  /* 0x43e00004cc187df0 */ /* 0x000fe20008001818 */
[----:B------:R-:W-:Y:S01]  /*1b150*/  R2UR UR6, R4 ;  /* 0x00000000040672ca */ /* 0x000fe200000e0000 */
[C---:B------:R-:W-:Y:S01]  /*1b160*/  VIADD R4, R2.reuse, 0x180 ;  /* 0x0000018002047836 */ /* 0x040fe20000000000 */
[----:B------:R-:W-:Y:S01]  /*1b170*/  R2UR UR7, R5 ;  /* 0x00000000050772ca */ /* 0x000fe200000e0000 */
[----:B------:R-:W-:Y:S02]  /*1b180*/  IMAD.MOV.U32 R5, RZ, RZ, 0x40000040 ;  /* 0x40000040ff057424 */ /* 0x000fe400078e00ff */
[----:B------:R-:W-:Y:S01]  /*1b190*/  VIADD R2, R2, 0x200 ;  /* 0x0000020002027836 */ /* 0x000fe20000000000 */
[----:B------:R-:W-:Y:S02]  /*1b1a0*/  WARPGROUP.DEPBAR.LE gsb0, 0x0 ;  /* 0x00008000000079c5 */ /* 0x000fe40000010000 */
[----:B------:R-:W-:-:S15]  /*1b1b0*/  WARPGROUP.ARRIVE ;  /* 0x00000000000079c5 */ /* 0x000fde0000000000 */
[----:B------:R-:W-:-:S04]  /*1b1c0*/  NOP ;  /* 0x0000000000007918 */ /* 0x000fc80000000000 */
[----:B------:R-:W-:Y:S01]  /*1b1d0*/  HGMMA.64x256x16.F32.BF16 R24, R200, gdesc[UR4].tnspB, R24, gsb0 ;  /* 0x43e00004c8187df0 */ /* 0x000fe20008001818 */
[----:B------:R-:W-:Y:S02]  /*1b1e0*/  R2UR UR6, R4 ;  /* 0x00000000040672ca */ /* 0x000fe400000e0000 */
[----:B------:R-:W-:Y:S01]  /*1b1f0*/  R2UR UR7, R5 ;  /* 0x00000000050772ca */ /* 0x000fe200000e0000 */
[----:B------:R-:W-:Y:S02]  /*1b200*/  WARPGROUP.DEPBAR.LE gsb0, 0x0 ;  /* 0x00008000000079c5 */ /* 0x000fe40000010000 */
[----:B------:R-:W-:-:S15]  /*1b210*/  WARPGROUP.ARRIVE ;  /* 0x00000000000079c5 */ /* 0x000fde0000000000 */
[----:B------:R-:W-:-:S07]  /*1b220*/  NOP ;  /* 0x0000000000007918 */ /* 0x000fce0000000000 */
[----:B------:R-:W-:Y:S01]  /*1b230*/  HGMMA.64x256x16.F32.BF16 R24, R196, gdesc[UR4].tnspB, R24, gsb0 ;  /* 0x43e00004c4187df0 */ /* 0x000fe20008001818 */
[----:B------:R-:W-:Y:S02]  /*1b240*/  R2UR UR6, R2 ;  /* 0x00000000020672ca */ /* 0x000fe400000e0000 */
[----:B------:R-:W-:Y:S01]  /*1b250*/  R2UR UR7, R3 ;  /* 0x00000000030772ca */ /* 0x000fe200000e0000 */
[----:B------:R-:W-:Y:S02]  /*1b260*/  WARPGROUP.DEPBAR.LE gsb0, 0x0 ;  /* 0x00008000000079c5 */ /* 0x000fe40000010000 */
[----:B------:R-:W-:-:S15]  /*1b270*/  WARPGROUP.ARRIVE ;  /* 0x00000000000079c5 */ /* 0x000fde0000000000 */
[----:B------:R-:W-:-:S07]  /*1b280*/  NOP ;  /* 0x0000000000007918 */ /* 0x000fce0000000000 */
[----:B------:R-:W-:Y:S03]  /*1b290*/  HGMMA.64x256x16.F32.BF16 R24, R192, gdesc[UR4].tnspB, R24, gsb0 ;  /* 0x43e00004c0187df0 */ /* 0x000fe60008001818 */
[----:B------:R-:W-:Y:S02]  /*1b2a0*/  WARPGROUP.DEPBAR.LE gsb0, 0x0 ;  /* 0x00008000000079c5 */ /* 0x000fe40000010000 */
[----:B------:R-:W-:Y:S05]  /*1b2b0*/  @!P0 BRA `(.L_x_646) ;  /* 0x0000000000048947 */ /* 0x000fea0003800000 */
[----:B------:R-:W-:Y:S01]  /*1b2c0*/  BPT.TRAP 0x1 ;  /* 0x000000040000795c */ /* 0x000fe20000300000 */
.L_x_646:
[----:B------:R-:W-:Y:S01]  /*1b2d0*/  FMNMX.FTZ R5, R184, R15, !PT ;  /* 0x0000000fb8057209 */ /* 0x000fe20007810000 */
[----:B------:R-:W-:Y:S01]  /*1b2e0*/  IMAD.U32 R3, RZ, RZ, UR38 ;  /* 0x00000026ff037e24 */ /* 0x000fe2000f8e00ff */
        /* <DEDUP_REMOVED lines=47> */
[C---:B------:R-:W-:Y:S01]  /*1b5e0*/  FMUL.FTZ R8, R5.reuse, R3 ;  /* 0x0000000305087220 */ /* 0x040fe20000410000 */
[----:B------:R-:W-:-:S03]  /*1b5f0*/  FADD.FTZ R0, -R5, R15 ;  /* 0x0000000f05007221 */ /* 0x000fc60000010100 */
[-CC-:B------:R-:W-:Y:S01]  /*1b600*/  FFMA.FTZ R208, R184, R3.reuse, -R8.reuse ;  /* 0x00000003b8d07223 */ /* 0x180fe20000010808 */
[-C--:B------:R-:W-:Y:S01]  /*1b610*/  FFMA.FTZ R192, R152, R3.reuse, -R8 ;  /* 0x0000000398c07223 */ /* 0x080fe20000010808 */
[----:B------:R-:W2:Y:S01]  /*1b620*/  LDL R184, [R1+0x60] ;  /* 0x0000600001b87983 */ /* 0x000ea20000100800 */
[C---:B------:R-:W-:Y:S01]  /*1b630*/  FADD.FTZ R2, -R4.reuse, R20 ;  /* 0x0000001404027221 */ /* 0x040fe20000010100 */
[-C--:B------:R-:W-:Y:S01]  /*1b640*/  FMUL.FTZ R152, R4, R3.reuse ;  /* 0x0000000304987220 */ /* 0x080fe20000410000 */
[-C--:B------:R-:W-:Y:S02]  /*1b650*/  FMUL.FTZ R0, R0, R3.reuse ;  /* 0x0000000300007220 */ /* 0x080fe40000410000 */
[-C--:B------:R-:W-:Y:S01]  /*1b660*/  FMUL.FTZ R2, R2, R3.reuse ;  /* 0x0000000302027220 */ /* 0x080fe20000410000 */
[-C--:B------:R-:W-:Y:S01]  /*1b670*/  FFMA.FTZ R209, R186, R3.reuse, -R152 ;  /* 0x00000003bad17223 */ /* 0x080fe20000010898 */
[-CC-:B------:R-:W-:Y:S01]  /*1b680*/  FFMA.FTZ R196, R160, R3.reuse, -R8.reuse ;  /* 0x00000003a0c47223 */ /* 0x180fe20000010808 */
[-C--:B------:R-:W-:Y:S01]  /*1b690*/  FFMA.FTZ R21, R185, R3.reuse, -R8 ;  /* 0x00000003b9157223 */ /* 0x080fe20000010808 */
[-C--:B------:R-:W-:Y:S01]  /*1b6a0*/  FFMA.FTZ R160, R187, R3.reuse, -R152 ;  /* 0x00000003bba07223 */ /* 0x080fe20000010898 */
[----:B------:R-:W-:Y:S01]  /*1b6b0*/  MUFU.EX2 R0, R0 ;  /* 0x0000000000007308 */ /* 0x000fe20000000800 */
[-C--:B------:R-:W-:Y:S01]  /*1b6c0*/  FFMA.FTZ R210, R188, R3.reuse, -R8 ;  /* 0x00000003bcd27223 */ /* 0x080fe20000010808 */
[-C--:B------:R-:W-:Y:S01]  /*1b6d0*/  FFMA.FTZ R211, R190, R3.reuse, -R152 ;  /* 0x00000003bed37223 */ /* 0x080fe20000010898 */
[-CC-:B------:R-:W-:Y:S01]  /*1b6e0*/  FFMA.FTZ R20, R189, R3.reuse, -R8.reuse ;  /* 0x00000003bd147223 */ /* 0x180fe20000010808 */
[----:B------:R-:W-:-:S04]  /*1b6f0*/  FFMA.FTZ R204, R176, R3, -R8 ;  /* 0x00000003b0cc7223 */ /* 0x000fc80000010808 */
[----:B------:R-:W-:Y:S01]  /*1b700*/  MUFU.EX2 R2, R2 ;  /* 0x0000000200027308 */ /* 0x000fe20000000800 */
[-CC-:B------:R-:W-:Y:S01]  /*1b710*/  FFMA.FTZ R15, R177, R3.reuse, -R8.reuse ;  /* 0x00000003b10f7223 */ /* 0x180fe20000010808 */
[-CC-:B------:R-:W-:Y:S01]  /*1b720*/  FFMA.FTZ R206, R180, R3.reuse, -R8.reuse ;  /* 0x00000003b4ce7223 */ /* 0x180fe20000010808 */
[-CC-:B------:R-:W-:Y:S01]  /*1b730*/  FFMA.FTZ R14, R181, R3.reuse, -R8.reuse ;  /* 0x00000003b50e7223 */ /* 0x180fe20000010808 */
[----:B------:R-:W-:-:S04]  /*1b740*/  FFMA.FTZ R200, R168, R3, -R8 ;  /* 0x00000003a8c87223 */ /* 0x000fc80000010808 */
[----:B------:R-:W0:Y:S01]  /*1b750*/  MUFU.EX2 R208, R208 ;  /* 0x000000d000d07308 */ /* 0x000e220000000800 */
[-CC-:B------:R-:W-:Y:S01]  /*1b760*/  FFMA.FTZ R13, R169, R3.reuse, -R8.reuse ;  /* 0x00000003a90d7223 */ /* 0x180fe20000010808 */
[-CC-:B------:R-:W-:Y:S01]  /*1b770*/  FFMA.FTZ R202, R172, R3.reuse, -R8.reuse ;  /* 0x00000003acca7223 */ /* 0x180fe20000010808 */
[-CC-:B------:R-:W-:Y:S01]  /*1b780*/  FFMA.FTZ R12, R173, R3.reuse, -R8.reuse ;  /* 0x00000003ad0c7223 */ /* 0x180fe20000010808 */
[----:B------:R-:W-:-:S04]  /*1b790*/  FFMA.FTZ R11, R161, R3, -R8 ;  /* 0x00000003a10b7223 */ /* 0x000fc80000010808 */
[----:B------:R-:W1:Y:S01]  /*1b7a0*/  MUFU.EX2 R209, R209 ;  /* 0x000000d100d17308 */ /* 0x000e620000000800 */
[-CC-:B------:R-:W-:Y:S01]  /*1b7b0*/  FFMA.FTZ R198, R164, R3.reuse, -R8.reuse ;  /* 0x00000003a4c67223 */ /* 0x180fe20000010808 */
[-CC-:B------:R-:W-:Y:S01]  /*1b7c0*/  FFMA.FTZ R10, R165, R3.reuse, -R8.reuse ;  /* 0x00000003a50a7223 */ /* 0x180fe20000010808 */
[-CC-:B------:R-:W-:Y:S01]  /*1b7d0*/  FFMA.FTZ R7, R153, R3.reuse, -R8.reuse ;  /* 0x0000000399077223 */ /* 0x180fe20000010808 */
[-CC-:B------:R-:W-:Y:S01]  /*1b7e0*/  FFMA.FTZ R194, R156, R3.reuse, -R8.reuse ;  /* 0x000000039cc27223 */ /* 0x180fe20000010808 */
[-C--:B------:R-:W-:Y:S01]  /*1b7f0*/  FFMA.FTZ R8, R157, R3.reuse, -R8 ;  /* 0x000000039d087223 */ /* 0x080fe20000010808 */
[-CC-:B------:R-:W-:Y:S02]  /*1b800*/  FFMA.FTZ R157, R191, R3.reuse, -R152.reuse ;  /* 0x00000003bf9d7223 */ /* 0x180fe40000010898 */
[----:B------:R-:W3:Y:S01]  /*1b810*/  MUFU.EX2 R21, R21 ;  /* 0x0000001500157308 */ /* 0x000ee20000000800 */
[----:B------:R-:W-:Y:S02]  /*1b820*/  VIADD R161, R9, 0x38840 ;  /* 0x0003884009a17836 */ /* 0x000fe40000000000 */
[----:B------:R-:W-:-:S05]  /*1b830*/  FFMA.FTZ R205, R178, R3, -R152 ;  /* 0x00000003b2cd7223 */ /* 0x000fca0000010898 */
[----:B------:R-:W-:Y:S01]  /*1b840*/  MUFU.EX2 R160, R160 ;  /* 0x000000a000a07308 */ /* 0x000fe20000000800 */
[----:B------:R-:W-:-:S07]  /*1b850*/  FFMA.FTZ R156, R179, R3, -R152 ;  /* 0x00000003b39c7223 */ /* 0x000fce0000010898 */
[----:B------:R-:W4:Y:S08]  /*1b860*/  MUFU.EX2 R210, R210 ;  /* 0x000000d200d27308 */ /* 0x000f300000000800 */
[----:B------:R-:W-:Y:S01]  /*1b870*/  MUFU.EX2 R211, R211 ;  /* 0x000000d300d37308 */ /* 0x000fe20000000800 */
[----:B0-----:R-:W-:Y:S01]  /*1b880*/  FFMA.FTZ R228, R0, R228, R208 ;  /* 0x000000e400e47223 */ /* 0x001fe200000100d0 */
[----:B-1----:R-:W-:-:S06]  /*1b890*/  FFMA.FTZ R227, R2, R227, R209 ;  /* 0x000000e302e37223 */ /* 0x002fcc00000100d1 */
[----:B------:R-:W0:Y:S01]  /*1b8a0*/  MUFU.EX2 R20, R20 ;  /* 0x0000001400147308 */ /* 0x000e220000000800 */
[-CC-:B------:R-:W-:Y:S01]  /*1b8b0*/  FFMA.FTZ R207, R182, R3.reuse, -R152.reuse ;  /* 0x00000003b6cf7223 */ /* 0x180fe20000010898 */
[----:B------:R-:W-:-:S06]  /*1b8c0*/  FFMA.FTZ R193, R154, R3, -R152 ;  /* 0x000000039ac17223 */ /* 0x000fcc0000010898 */
[----:B------:R-:W-:Y:S01]  /*1b8d0*/  MUFU.EX2 R157, R157 ;  /* 0x0000009d009d7308 */ /* 0x000fe20000000800 */
[-CC-:B------:R-:W-:Y:S01]  /*1b8e0*/  FFMA.FTZ R153, R183, R3.reuse, -R152.reuse ;  /* 0x00000003b7997223 */ /* 0x180fe20000010898 */
[-CC-:B------:R-:W-:Y:S01]  /*1b8f0*/  FFMA.FTZ R201, R170, R3.reuse, -R152.reuse ;  /* 0x00000003aac97223 */ /* 0x180fe20000010898 */
[-CC-:B------:R-:W-:Y:S01]  /*1b900*/  FFMA.FTZ R171, R171, R3.reuse, -R152.reuse ;  /* 0x00000003abab7223 */ /* 0x180fe20000010898 */
[-CC-:B------:R-:W-:Y:S01]  /*1b910*/  FFMA.FTZ R203, R174, R3.reuse, -R152.reuse ;  /* 0x00000003aecb7223 */ /* 0x180fe20000010898 */
[----:B------:R-:W-:-:S03]  /*1b920*/  FFMA.FTZ R197, R162, R3, -R152 ;  /* 0x00000003a2c57223 */ /* 0x000fc60000010898 */
[----:B------:R-:W1:Y:S01]  /*1b930*/  MUFU.EX2 R204, R204 ;  /* 0x000000cc00cc7308 */ /* 0x000e620000000800 */
[-CC-:B------:R-:W-:Y:S01]  /*1b940*/  FFMA.FTZ R163, R163, R3.reuse, -R152.reuse ;  /* 0x00000003a3a37223 */ /* 0x180fe20000010898 */
[-CC-:B------:R-:W-:Y:S01]  /*1b950*/  FFMA.FTZ R199, R166, R3.reuse, -R152.reuse ;  /* 0x00000003a6c77223 */ /* 0x180fe20000010898 */
[-CC-:B------:R-:W-:Y:S01]  /*1b960*/  FFMA.FTZ R167, R167, R3.reuse, -R152.reuse ;  /* 0x00000003a7a77223 */ /* 0x180fe20000010898 */
[-CC-:B------:R-:W-:Y:S01]  /*1b970*/  FFMA.FTZ R154, R155, R3.reuse, -R152.reuse ;  /* 0x000000039b9a7223 */ /* 0x180fe20000010898 */
[----:B------:R-:W-:-:S03]  /*1b980*/  FFMA.FTZ R195, R158, R3, -R152 ;  /* 0x000000039ec37223 */ /* 0x000fc60000010898 */
[----:B------:R-:W-:Y:S01]  /*1b990*/  MUFU.EX2 R205, R205 ;  /* 0x000000cd00cd7308 */ /* 0x000fe20000000800 */
[----:B---3--:R-:W-:-:S07]  /*1b9a0*/  FADD.FTZ R155, R21, R228 ;  /* 0x000000e4159b7221 */ /* 0x008fce0000010000 */
[----:B------:R-:W3:Y:S01]  /*1b9b0*/  MUFU.EX2 R15, R15 ;  /* 0x0000000f000f7308 */ /* 0x000ee20000000800 */
[----:B----4-:R-:W-:-:S07]  /*1b9c0*/  FADD.FTZ R155, R210, R155 ;  /* 0x0000009bd29b7221 */ /* 0x010fce0000010000 */
[----:B------:R-:W4:Y:S01]  /*1b9d0*/  MUFU.EX2 R156, R156 ;  /* 0x0000009c009c7308 */ /* 0x000f220000000800 */
[----:B0-----:R-:W-:-:S07]  /*1b9e0*/  FADD.FTZ R155, R20, R155 ;  /* 0x0000009b149b7221 */ /* 0x001fce0000010000 */
[----:B------:R-:W0:Y:S08]  /*1b9f0*/  MUFU.EX2 R206, R206 ;  /* 0x000000ce00ce7308 */ /* 0x000e300000000800 */
[----:B------:R-:W5:Y:S01]  /*1ba00*/  MUFU.EX2 R207, R207 ;  /* 0x000000cf00cf7308 */ /* 0x000f620000000800 */
[----:B-1----:R-:W-:-:S07]  /*1ba10*/  FADD.FTZ R155, R204, R155 ;  /* 0x0000009bcc9b7221 */ /* 0x002fce0000010000 */
[----:B------:R-:W1:Y:S08]  /*1ba20*/  MUFU.EX2 R14, R14 ;  /* 0x0000000e000e7308 */ /* 0x000e700000000800 */
[----:B------:R-:W1:Y:S01]  /*1ba30*/  MUFU.EX2 R153, R153 ;  /* 0x0000009900997308 */ /* 0x000e620000000800 */
[----:B---3--:R-:W-:-:S07]  /*1ba40*/  FADD.FTZ R155, R15, R155 ;  /* 0x0000009b0f9b7221 */ /* 0x008fce0000010000 */
[----:B------:R-:W3:Y:S08]  /*1ba50*/  MUFU.EX2 R200, R200 ;  /* 0x000000c800c87308 */ /* 0x000ef00000000800 */
[----:B------:R-:W3:Y:S08]  /*1ba60*/  MUFU.EX2 R201, R201 ;  /* 0x000000c900c97308 */ /* 0x000ef00000000800 */
[----:B------:R-:W3:Y:S08]  /*1ba70*/  MUFU.EX2 R13, R13 ;  /* 0x0000000d000d7308 */ /* 0x000ef00000000800 */
[----:B------:R-:W3:Y:S08]  /*1ba80*/  MUFU.EX2 R9, R171 ;  /* 0x000000ab00097308 */ /* 0x000ef00000000800 */
[----:B------:R-:W3:Y:S08]  /*1ba90*/  MUFU.EX2 R202, R202 ;  /* 0x000000ca00ca7308 */ /* 0x000ef00000000800 */
[----:B------:R-:W3:Y:S08]  /*1baa0*/  MUFU.EX2 R203, R203 ;  /* 0x000000cb00cb7308 */ /* 0x000ef00000000800 */
[----:B------:R-:W3:Y:S08]  /*1bab0*/  MUFU.EX2 R12, R12 ;  /* 0x0000000c000c7308 */ /* 0x000ef00000000800 */
[----:B------:R-:W-:Y:S08]  /*1bac0*/  MUFU.EX2 R196, R196 ;  /* 0x000000c400c47308 */ /* 0x000ff00000000800 */
[----:B------:R-:W-:Y:S08]  /*1bad0*/  MUFU.EX2 R197, R197 ;  /* 0x000000c500c57308 */ /* 0x000ff00000000800 */
[----:B------:R-:W-:Y:S08]  /*1bae0*/  MUFU.EX2 R11, R11 ;  /* 0x0000000b000b7308 */ /* 0x000ff00000000800 */
[----:B------:R-:W-:Y:S08]  /*1baf0*/  MUFU.EX2 R158, R163 ;  /* 0x000000a3009e7308 */ /* 0x000ff00000000800 */
[----:B------:R-:W-:Y:S08]  /*1bb00*/  MUFU.EX2 R198, R198 ;  /* 0x000000c600c67308 */ /* 0x000ff00000000800 */
[----:B------:R-:W-:Y:S01]  /*1bb10*/  MUFU.EX2 R199, R199 ;  /* 0x000000c700c77308 */ /* 0x000fe20000000800 */
[----:B--2---:R-:W-:-:S04]  /*1bb20*/  PRMT R161, R184, 0x654, R161 ;  /* 0x00000654b8a17816 */ /* 0x004fc800000000a1 */
[----:B------:R2:W-:Y:S02]  /*1bb30*/  SYNCS.ARRIVE.TRANS64.RED.A1T0 RZ, [R161+URZ], RZ ;  /* 0x000000ffa1ff79a7 */ /* 0x0005e4000810043f */
[-CC-:B--2---:R-:W-:Y:S01]  /*1bb40*/  FFMA.FTZ R161, R175, R3.reuse, -R152.reuse ;  /* 0x00000003afa17223 */ /* 0x184fe20000010898 */
[----:B------:R-:W-:Y:S01]  /*1bb50*/  FFMA.FTZ R152, R159, R3, -R152 ;  /* 0x000000039f987223 */ /* 0x000fe20000010898 */
[----:B------:R-:W-:-:S04]  /*1bb60*/  FADD.FTZ R159, R160, R227 ;  /* 0x000000e3a09f7221 */ /* 0x000fc80000010000 */
[----:B------:R-:W-:-:S04]  /*1bb70*/  FADD.FTZ R159, R211, R159 ;  /* 0x0000009fd39f7221 */ /* 0x000fc80000010000 */
[----:B------:R-:W-:-:S04]  /*1bb80*/  FADD.FTZ R159, R157, R159 ;  /* 0x0000009f9d9f7221 */ /* 0x000fc80000010000 */
[----:B------:R-:W-:-:S04]  /*1bb90*/  FADD.FTZ R159, R205, R159 ;  /* 0x0000009fcd9f7221 */ /* 0x000fc80000010000 */
[----:B----4-:R-:W-:Y:S01]  /*1bba0*/  FADD.FTZ R162, R156, R159 ;  /* 0x0000009f9ca27221 */ /* 0x010fe20000010000 */
[----:B0-----:R-:W-:-:S03]  /*1bbb0*/  FADD.FTZ R159, R206, R155 ;  /* 0x0000009bce9f7221 */ /* 0x001fc60000010000 */
[----:B-----5:R-:W-:Y:S01]  /*1bbc0*/  FADD.FTZ R162, R207, R162 ;  /* 0x000000a2cfa27221 */ /* 0x020fe20000010000 */
[----:B------:R-:W0:Y:S01]  /*1bbd0*/  MUFU.EX2 R161, R161 ;  /* 0x000000a100a17308 */ /* 0x000e220000000800 */
[----:B-1----:R-:W-:Y:S02]  /*1bbe0*/  FADD.FTZ R159, R14, R159 ;  /* 0x0000009f0e9f7221 */ /* 0x002fe40000010000 */
[----:B------:R-:W-:Y:S02]  /*1bbf0*/  FADD.FTZ R162, R153, R162 ;  /* 0x000000a299a27221 */ /* 0x000fe40000010000 */
[----:B---3--:R-:W-:Y:S02]  /*1bc00*/  FADD.FTZ R159, R200, R159 ;  /* 0x0000009fc89f7221 */ /* 0x008fe40000010000 */
[----:B------:R-:W-:Y:S02]  /*1bc10*/  FADD.FTZ R162, R201, R162 ;  /* 0x000000a2c9a27221 */ /* 0x000fe40000010000 */
[----:B------:R-:W-:-:S02]  /*1bc20*/  FADD.FTZ R159, R13, R159 ;  /* 0x0000009f0d9f7221 */ /* 0x000fc40000010000 */
[----:B------:R-:W-:Y:S02]  /*1bc30*/  FADD.FTZ R162, R9, R162 ;  /* 0x000000a209a27221 */ /* 0x000fe40000010000 */
[----:B------:R-:W-:Y:S02]  /*1bc40*/  FADD.FTZ R159, R202, R159 ;  /* 0x0000009fca9f7221 */ /* 0x000fe40000010000 */
[----:B------:R-:W-:Y:S01]  /*1bc50*/  FADD.FTZ R162, R203, R162 ;  /* 0x000000a2cba27221 */ /* 0x000fe20000010000 */
[----:B------:R-:W1:Y:S01]  /*1bc60*/  MUFU.EX2 R10, R10 ;  /* 0x0000000a000a7308 */ /* 0x000e620000000800 */
[----:B------:R-:W-:Y:S02]  /*1bc70*/  FADD.FTZ R159, R12, R159 ;  /* 0x0000009f0c9f7221 */ /* 0x000fe40000010000 */
[----:B0-----:R-:W-:-:S05]  /*1bc80*/  FADD.FTZ R162, R161, R162 ;  /* 0x000000a2a1a27221 */ /* 0x001fca0000010000 */
[----:B------:R-:W0:Y:S01]  /*1bc90*/  MUFU.EX2 R155, R167 ;  /* 0x000000a7009b7308 */ /* 0x000e220000000800 */
[----:B------:R-:W-:Y:S01]  /*1bca0*/  FADD.FTZ R159, R196, R159 ;  /* 0x0000009fc49f7221 */ /* 0x000fe20000010000 */
[----:B------:R-:W-:-:S06]  /*1bcb0*/  FADD.FTZ R162, R197, R162 ;  /* 0x000000a2c5a27221 */ /* 0x000fcc0000010000 */
[----:B------:R-:W2:Y:S01]  /*1bcc0*/  MUFU.EX2 R192, R192 ;  /* 0x000000c000c07308 */ /* 0x000ea20000000800 */
[----:B------:R-:W-:Y:S01]  /*1bcd0*/  FADD.FTZ R159, R11, R159 ;  /* 0x0000009f0b9f7221 */ /* 0x000fe20000010000 */
[----:B------:R-:W-:-:S06]  /*1bce0*/  FADD.FTZ R162, R158, R162 ;  /* 0x000000a29ea27221 */ /* 0x000fcc0000010000 */
[----:B------:R-:W3:Y:S01]  /*1bcf0*/  MUFU.EX2 R193, R193 ;  /* 0x000000c100c17308 */ /* 0x000ee20000000800 */
[----:B------:R-:W-:Y:S01]  /*1bd00*/  FADD.FTZ R159, R198, R159 ;  /* 0x0000009fc69f7221 */ /* 0x000fe20000010000 */
[----:B------:R-:W-:-:S06]  /*1bd10*/  FADD.FTZ R162, R199, R162 ;  /* 0x000000a2c7a27221 */ /* 0x000fcc0000010000 */
[----:B------:R-:W4:Y:S08]  /*1bd20*/  MUFU.EX2 R7, R7 ;  /* 0x0000000700077308 */ /* 0x000f300000000800 */
[----:B------:R-:W5:Y:S01]  /*1bd30*/  MUFU.EX2 R154, R154 ;  /* 0x0000009a009a7308 */ /* 0x000f620000000800 */
[----:B-1----:R-:W-:Y:S01]  /*1bd40*/  FADD.FTZ R159, R10, R159 ;  /* 0x0000009f0a9f7221 */ /* 0x002fe20000010000 */
[----:B0-----:R-:W-:-:S06]  /*1bd50*/  FADD.FTZ R162, R155, R162 ;  /* 0x000000a29ba27221 */ /* 0x001fcc0000010000 */
[----:B------:R-:W0:Y:S08]  /*1bd60*/  MUFU.EX2 R194, R194 ;  /* 0x000000c200c27308 */ /* 0x000e300000000800 */
[----:B------:R-:W1:Y:S01]  /*1bd70*/  MUFU.EX2 R195, R195 ;  /* 0x000000c300c37308 */ /* 0x000e620000000800 */
[----:B--2---:R-:W-:Y:S01]  /*1bd80*/  FADD.FTZ R159, R192, R159 ;  /* 0x0000009fc09f7221 */ /* 0x004fe20000010000 */
[----:B---3--:R-:W-:-:S06]  /*1bd90*/  FADD.FTZ R162, R193, R162 ;  /* 0x000000a2c1a27221 */ /* 0x008fcc0000010000 */
[----:B------:R-:W2:Y:S08]  /*1bda0*/  MUFU.EX2 R8, R8 ;  /* 0x0000000800087308 */ /* 0x000eb00000000800 */
[----:B------:R-:W3:Y:S01]  /*1bdb0*/  MUFU.EX2 R152, R152 ;  /* 0x0000009800987308 */ /* 0x000ee20000000800 */
[----:B----4-:R-:W-:Y:S01]  /*1bdc0*/  FADD.FTZ R159, R7, R159 ;  /* 0x0000009f079f7221 */ /* 0x010fe20000010000 */
[----:B-----5:R-:W-:-:S03]  /*1bdd0*/  FADD.FTZ R162, R154, R162 ;  /* 0x000000a29aa27221 */ /* 0x020fc60000010000 */
[----:B0-----:R-:W-:Y:S01]  /*1bde0*/  FADD.FTZ R159, R194, R159 ;  /* 0x0000009fc29f7221 */ /* 0x001fe20000010000 */
[----:B-1----:R-:W-:-:S03]  /*1bdf0*/  FADD.FTZ R162, R195, R162 ;  /* 0x000000a2c3a27221 */ /* 0x002fc60000010000 */
[----:B--2---:R-:W-:Y:S01]  /*1be00*/  FADD.FTZ R228, R8, R159 ;  /* 0x0000009f08e47221 */ /* 0x004fe20000010000 */
[----:B---3--:R-:W-:Y:S01]  /*1be10*/  FADD.FTZ R227, R152, R162 ;  /* 0x000000a298e37221 */ /* 0x008fe20000010000 */
[----:B------:R-:W-:Y:S06]  /*1be20*/  @!P0 BRA `(.L_x_647) ;  /* 0x0000000000048947 */ /* 0x000fec0003800000 */
[----:B------:R-:W-:Y:S01]  /*1be30*/  BPT.TRAP 0x1 ;  /* 0x000000040000795c */ /* 0x000fe20000300000 */
.L_x_647:
[----:B------:R-:W-:Y:S01]  /*1be40*/  F2FP.BF16.F32.PACK_AB R206, R14, R206 ;  /* 0x000000ce0ece723e */ /* 0x000fe200000010ff */
[----:B------:R-:W-:Y:S01]  /*1be50*/  VIADD R6, R6, 0x38860 ;  /* 0x0003886006067836 */ /* 0x000fe20000000000 */
[----:B------:R0:W5:Y:S01]  /*1be60*/  LDL R14, [R1+0x50] ;  /* 0x00005000010e7983 */ /* 0x0001620000100800 */
[C---:B------:R-:W-:Y:S01]  /*1be70*/  ISETP.GT.AND P1, PT, R223.reuse, RZ, PT ;  /* 0x000000ffdf00720c */ /* 0x040fe20003f24270 */
[----:B------:R-:W-:Y:S01]  /*1be80*/  VIADD R223, R223, 0xffffffff ;  /* 0xffffffffdfdf7836 */ /* 0x000fe20000000000 */
[----:B------:R-:W-:Y:S01]  /*1be90*/  F2FP.BF16.F32.PACK_AB R210, R20, R210 ;  /* 0x000000d214d2723e */ /* 0x000fe200000010ff */
[----:B------:R-:W-:Y:S01]  /*1bea0*/  IMAD.MOV.U32 R20, RZ, RZ, R4 ;  /* 0x000000ffff147224 */ /* 0x000fe200078e0004 */
[----:B------:R-:W-:Y:S02]  /*1beb0*/  PRMT R6, R184, 0x654, R6 ;  /* 0x00000654b8067816 */ /* 0x000fe40000000006 */
[----:B------:R-:W-:Y:S02]  /*1bec0*/  F2FP.BF16.F32.PACK_AB R204, R15, R204 ;  /* 0x000000cc0fcc723e */ /* 0x000fe400000010ff */
[----:B------:R0:W-:Y:S01]  /*1bed0*/  SYNCS.ARRIVE.TRANS64.RED.A1T0 RZ, [R6+URZ], RZ ;  /* 0x000000ff06ff79a7 */ /* 0x0001e2000810043f */
[----:B------:R-:W-:Y:S01]  /*1bee0*/  F2FP.BF16.F32.PACK_AB R194, R8, R194 ;  /* 0x000000c208c2723e */ /* 0x000fe200000010ff */
[----:B------:R-:W-:Y:S01]  /*1bef0*/  IMAD.MOV.U32 R8, RZ, RZ, R226 ;  /* 0x000000ffff087224 */ /* 0x000fe200078e00e2 */
[----:B------:R-:W-:-:S02]  /*1bf00*/  F2FP.BF16.F32.PACK_AB R208, R21, R208 ;  /* 0x000000d015d0723e */ /* 0x000fc400000010ff */
        /* <DEDUP_REMOVED lines=15> */
[----:B------:R-:W-:Y:S01]  /*1c000*/  MOV R15, R5 ;  /* 0x00000005000f7202 */ /* 0x000fe20000000f00 */
[----:B0-----:R-:W-:Y:S06]  /*1c010*/  @P1 BRA `(.L_x_648) ;  /* 0xffffffb400c41947 */ /* 0x001fec000383ffff */
.L_x_635:
[----:B------:R-:W-:Y:S05]  /*1c020*/  BSYNC B0 ;  /* 0x0000000000007941 */ /* 0x000fea0003800000 */
.L_x_634:
        /* <DEDUP_REMOVED lines=131> */
.L_x_649:
[----:B------:R-:W2:Y:S01]  /*1c860*/  LDL R0, [R1+0x50] ;  /* 0x0000500001007983 */ /* 0x000ea20000100800 */
[----:B------:R-:W-:Y:S01]  /*1c870*/  IMAD R8, R226, 0x8, R22 ;  /* 0x00000008e2087824 */ /* 0x000fe200078e0216 */
[----:B--2---:R-:W-:-:S04]  /*1c880*/  SHF.L.U32 R7, R0, 0x1f, RZ ;  /* 0x0000001f00077819 */ /* 0x004fc800000006ff */
[----:B------:R0:W1:Y:S01]  /*1c890*/  SYNCS.PHASECHK.TRANS64.TRYWAIT P1, [R8+URZ+0x38850], R7 ;  /* 0x03885007080075a7 */ /* 0x000062000802017f */
[----:B------:R-:W-:Y:S05]  /*1c8a0*/  @!P0 BRA `(.L_x_650) ;  /* 0x0000000000048947 */ /* 0x000fea0003800000 */
[----:B------:R-:W-:Y:S01]  /*1c8b0*/  BPT.TRAP 0x1 ;  /* 0x000000040000795c */ /* 0x000fe20000300000 */
.L_x_650:
[----:B------:R-:W-:Y:S01]  /*1c8c0*/  VIADD R22, R22, 0x400 ;  /* 0x0000040016167836 */ /* 0x000fe20000000000 */
[----:B------:R-:W-:Y:S04]  /*1c8d0*/  BSSY B0, `(.L_x_651) ;  /* 0x0000008000007945 */ /* 0x000fe80003800000 */
[----:B------:R-:W-:-:S04]  /*1c8e0*/  SHF.R.U32.HI R22, RZ, 0x4, R22 ;  /* 0x00000004ff167819 */ /* 0x000fc80000011616 */
[----:B------:R-:W-:-:S04]  /*1c8f0*/  LOP3.LUT R22, R22, 0x3fff, RZ, 0xc0, !PT ;  /* 0x00003fff16167812 */ /* 0x000fc800078ec0ff */
[----:B------:R-:W-:-:S05]  /*1c900*/  LOP3.LUT R9, R22, 0x2800000, RZ, 0xfc, !PT ;  /* 0x0280000016097812 */ /* 0x000fca00078efcff */
[----:B------:R-:W-:Y:S01]  /*1c910*/  IMAD R0, R226, 0xa00, R9 ;  /* 0x00000a00e2007824 */ /* 0x000fe200078e0209 */
[----:B-1----:R-:W-:Y:S06]  /*1c920*/  @P1 BRA `(.L_x_652) ;  /* 0x0000000000081947 */ /* 0x002fec0003800000 */
[----:B------:R-:W1:Y:S02]  /*1c930*/  SYNCS.PHASECHK.TRANS64.TRYWAIT P1, [R8+URZ+0x38850], R7 ;  /* 0x03885007080075a7 */ /* 0x000e64000802017f */
[----:B-1----:R-:W-:Y:S05]  /*1c940*/  @!P1 BRA `(.L_x_653) ;  /* 0x000000bc00cc9947 */ /* 0x002fea0003800000 */
.L_x_652:
[----:B------:R-:W-:Y:S05]  /*1c950*/  BSYNC B0 ;  /* 0x0000000000007941 */ /* 0x000fea0003800000 */
.L_x_651:
[----:B------:R-:W-:Y:S01]  /*1c960*/  IMAD.MOV.U32 R6, RZ, RZ, R0 ;  /* 0x000000ffff067224 */ /* 0x000fe200078e0000 */
[----:B------:R-:W-:Y:S01]  /*1c970*/  WARPGROUP.ARRIVE ;  /* 0x00000000000079c5 */ /* 0x000fe20000000000 */
[----:B01----:R-:W-:Y:S01]  /*1c980*/  IMAD.MOV.U32 R7, RZ, RZ, 0x40000040 ;  /* 0x40000040ff077424 */ /* 0x003fe200078e00ff */
[----:B------:R-:W0:Y:S02]  /*1c990*/  SHFL.BFLY PT, R2, R227, 0x2, 0x1f ;  /* 0x0c401f00e3027f89 */ /* 0x000e2400000e0000 */
[----:B------:R-:W-:Y:S01]  /*1c9a0*/  R2UR UR6, R6 ;  /* 0x00000000060672ca */ /* 0x000fe200000e0000 */
[----:B------:R-:W-:Y:S01]  /*1c9b0*/  VIADD R6, R0, 0x80 ;  /* 0x0000008000067836 */ /* 0x000fe20000000000 */
[----:B------:R-:W-:Y:S01]  /*1c9c0*/  R2UR UR7, R7 ;  /* 0x00000000070772ca */ /* 0x000fe200000e0000 */
[----:B------:R-:W-:-:S12]  /*1c9d0*/  IMAD.MOV.U32 R7, RZ, RZ, 0x40000040 ;  /* 0x40000040ff077424 */ /* 0x000fd800078e00ff */
[----:B------:R-:W-:Y:S01]  /*1c9e0*/  HGMMA.64x256x16.F32.BF16 R24, R208, gdesc[UR4].tnspB, R24, gsb0 ;  /* 0x43e00004d0187df0 */ /* 0x000fe20008001818 */
[----:B------:R-:W-:Y:S01]  /*1c9f0*/  R2UR UR6, R6 ;  /* 0x00000000060672ca */ /* 0x000fe200000e0000 */
[----:B------:R-:W-:Y:S01]  /*1ca00*/  VIADD R6, R0, 0x100 ;  /* 0x0000010000067836 */ /* 0x000fe20000000000 */
[----:B------:R-:W-:Y:S01]  /*1ca10*/  R2UR UR7, R7 ;  /* 0x00000000070772ca */ /* 0x000fe200000e0000 */
[----:B------:R-:W-:Y:S02]  /*1ca20*/  IMAD.MOV.U32 R7, RZ, RZ, 0x40000040 ;  /* 0x40000040ff077424 */ /* 0x000fe400078e00ff */
[----:B0-----:R-:W-:-:S05]  /*1ca30*/  FADD.FTZ R2, R2, R227 ;  /* 0x000000e302027221 */ /* 0x001fca0000010000 */
[----:B------:R-:W0:Y:S02]  /*1ca40*/  SHFL.BFLY PT, R9, R2, 0x1, 0x1f ;  /* 0x0c201f0002097f89 */ /* 0x000e2400000e0000 */
[----:B0-----:R-:W-:Y:S01]  /*1ca50*/  FADD.FTZ R13, R2, R9 ;  /* 0x00000009020d7221 */ /* 0x001fe20000010000 */
[----:B------:R-:W-:-:S04]  /*1ca60*/  IMAD.MOV.U32 R2, RZ, RZ, -0x800000 ;  /* 0xff800000ff027424 */ /* 0x000fc800078e00ff */
[----:B------:R-:W-:-:S13]  /*1ca70*/  FSETP.NE.FTZ.AND P2, PT, R13, RZ, PT ;  /* 0x000000ff0d00720b */ /* 0x000fda0003f55000 */
[----:B------:R-:W0:Y:S01]  /*1ca80*/  @P2 MUFU.LG2 R11, R13 ;  /* 0x0000000d000b2308 */ /* 0x000e220000000c00 */
[----:B-----5:R-:W-:Y:S01]  /*1ca90*/  @P2 FMUL.FTZ R14, R3, 0.69314718246459960938 ;  /* 0x3f317218030e2820 */ /* 0x020fe20000410000 */
[----:B0-----:R-:W-:-:S04]  /*1caa0*/  @P2 FMUL.FTZ R11, R11, 0.69314718246459960938 ;  /* 0x3f3172180b0b2820 */ /* 0x001fc80000410000 */
[----:B------:R-:W-:Y:S01]  /*1cab0*/  @P2 FFMA.FTZ R2, R14, R4, R11 ;  /* 0x000000040e022223 */ /* 0x000fe2000001000b */
[----:B------:R-:W-:Y:S02]  /*1cac0*/  WARPGROUP.DEPBAR.LE gsb0, 0x0 ;  /* 0x00008000000079c5 */ /* 0x000fe40000010000 */
[----:B------:R-:W-:-:S06]  /*1cad0*/  WARPGROUP.ARRIVE ;  /* 0x00000000000079c5 */ /* 0x000fcc0000000000 */
        /* <DEDUP_REMOVED lines=17> */
[----:B------:R-:W-:Y:S02]  /*1cbf0*/  R2UR UR6, R6 ;  /* 0x00000000060672ca */ /* 0x000fe400000e0000 */
[----:B------:R-:W-:Y:S02]  /*1cc00*/  R2UR UR7, R7 ;  /* 0x00000000070772ca */ /* 0x000fe400000e0000 */
[----:B------:R-:W0:Y:S02]  /*1cc10*/  SHFL.BFLY PT, R7, R228, 0x2, 0x1f ;  /* 0x0c401f00e4077f89 */ /* 0x000e2400000e0000 */
[----:B0-----:R-:W-:-:S05]  /*1cc20*/  FADD.FTZ R0, R7, R228 ;  /* 0x000000e407007221 */ /* 0x001fca0000010000 */
[----:B------:R-:W0:Y:S02]  /*1cc30*/  SHFL.BFLY PT, R7, R0, 0x1, 0x1f ;  /* 0x0c201f0000077f89 */ /* 0x000e2400000e0000 */
[----:B0-----:R-:W-:Y:S01]  /*1cc40*/  FADD.FTZ R12, R0, R7 ;  /* 0x00000007000c7221 */ /* 0x001fe20000010000 */
[----:B------:R-:W-:Y:S01]  /*1cc50*/  CS2R R6, SRZ ;  /* 0x0000000000067805 */ /* 0x000fe2000001ff00 */
[----:B------:R-:W-:-:S03]  /*1cc60*/  IMAD.MOV.U32 R0, RZ, RZ, -0x800000 ;  /* 0xff800000ff007424 */ /* 0x000fc600078e00ff */
[----:B------:R-:W-:Y:S02]  /*1cc70*/  FSETP.NE.FTZ.AND P1, PT, R12, RZ, PT ;  /* 0x000000ff0c00720b */ /* 0x000fe40003f35000 */
[----:B------:R-:W-:Y:S11]  /*1cc80*/  @P2 MUFU.RCP R6, R13 ;  /* 0x0000000d00062308 */ /* 0x000ff60000001000 */
[----:B------:R-:W0:Y:S01]  /*1cc90*/  @P1 MUFU.LG2 R9, R12 ;  /* 0x0000000c00091308 */ /* 0x000e220000000c00 */
[----:B------:R-:W-:-:S07]  /*1cca0*/  @P1 FMUL.FTZ R10, R3, 0.69314718246459960938 ;  /* 0x3f317218030a1820 */ /* 0x000fce0000410000 */
[----:B------:R1:W2:Y:S01]  /*1ccb0*/  @P1 MUFU.RCP R7, R12 ;  /* 0x0000000c00071308 */ /* 0x0002a20000001000 */
[----:B0-----:R-:W-:-:S04]  /*1ccc0*/  @P1 FMUL.FTZ R9, R9, 0.69314718246459960938 ;  /* 0x3f31721809091820 */ /* 0x001fc80000410000 */
[----:B------:R-:W-:Y:S01]  /*1ccd0*/  @P1 FFMA.FTZ R0, R10, R5, R9 ;  /* 0x000000050a001223 */ /* 0x000fe20000010009 */
[----:B------:R-:W-:Y:S02]  /*1cce0*/  WARPGROUP.DEPBAR.LE gsb0, 0x0 ;  /* 0x00008000000079c5 */ /* 0x000fe40000010000 */
[----:B------:R-:W-:-:S06]  /*1ccf0*/  WARPGROUP.ARRIVE ;  /* 0x00000000000079c5 */ /* 0x000fcc0000000000 */
[----:B------:R-:W-:Y:S03]  /*1cd00*/  HGMMA.64x256x16.F32.BF16 R24, R192, gdesc[UR4].tnspB, R24, gsb0 ;  /* 0x43e00004c0187df0 */ /* 0x000fe60008001818 */
[----:B------:R-:W-:Y:S02]  /*1cd10*/  WARPGROUP.DEPBAR.LE gsb0, 0x0 ;  /* 0x00008000000079c5 */ /* 0x000fe40000010000 */
[----:B-12---:R-:W-:Y:S05]  /*1cd20*/  @!P0 BRA `(.L_x_654) ;  /* 0x0000000000048947 */ /* 0x006fea0003800000 */
[----:B------:R-:W-:Y:S01]  /*1cd30*/  BPT.TRAP 0x1 ;  /* 0x000000040000795c */ /* 0x000fe20000300000 */
.L_x_654:
[----:B------:R-:W2:Y:S01]  /*1cd40*/  LDL.LU R3, [R1+0x60] ;  /* 0x0000600001037983 */ /* 0x000ea20000300800 */
[----:B------:R-:W-:Y:S01]  /*1cd50*/  IADD3 R5, R8, 0x38860, RZ ;  /* 0x0003886008057810 */ /* 0x000fe20007ffe0ff */
[-C--:B------:R-:W-:Y:S01]  /*1cd60*/  FMUL.FTZ R4, R24, R7.reuse ;  /* 0x0000000718047220 */ /* 0x080fe20000410000 */
[----:B------:R-:W-:Y:S01]  /*1cd70*/  FMUL.FTZ R25, R25, R7 ;  /* 0x0000000719197220 */ /* 0x000fe20000410000 */
[----:B------:R-:W3:Y:S04]  /*1cd80*/  LDL.LU R14, [R1+0x50] ;  /* 0x00005000010e7983 */ /* 0x000ee80000300800 */
[----:B------:R-:W4:Y:S01]  /*1cd90*/  LDL.LU R13, [R1+0x74] ;  /* 0x00007400010d7983 */ /* 0x000f220000300800 */
[----:B------:R-:W-:-:S05]  /*1cda0*/  VIADD R226, R226, 0x1 ;  /* 0x00000001e2e27836 */ /* 0x000fca0000000000 */
[----:B------:R-:W-:-:S04]  /*1cdb0*/  ISETP.NE.AND P0, PT, R226, 0x2, PT ;  /* 0x00000002e200780c */ /* 0x000fc80003f05270 */
[----:B------:R-:W-:Y:S01]  /*1cdc0*/  SEL R12, RZ, 0x1, P0 ;  /* 0x00000001ff0c7807 */ /* 0x000fe20000000000 */
        /* <DEDUP_REMOVED lines=120> */
[----:B------:R-:W-:Y:S01]  /*1d550*/  PLOP3.LUT P1, PT, PT, PT, PT, 0x8, 0x0 ;  /* 0x000000000000781c */ /* 0x000fe20003f2e170 */
[-C--:B------:R-:W-:Y:S01]  /*1d560*/  FMUL.FTZ R147, R147, R6.reuse ;  /* 0x0000000693937220 */ /* 0x080fe20000410000 */
[-C--:B------:R-:W-:Y:S01]  /*1d570*/  FMUL.FTZ R150, R150, R6.reuse ;  /* 0x0000000696967220 */ /* 0x080fe20000410000 */
[----:B------:R-:W-:Y:S01]  /*1d580*/  FMUL.FTZ R151, R151, R6 ;  /* 0x0000000697977220 */ /* 0x000fe20000410000 */
[----:B------:R-:W-:-:S02]  /*1d590*/  SEL R226, R226, RZ, P0 ;  /* 0x000000ffe2e27207 */ /* 0x000fc40000000000 */
[----:B--2---:R-:W-:Y:S02]  /*1d5a0*/  PRMT R5, R3, 0x654, R5 ;  /* 0x0000065403057816 */ /* 0x004fe40000000005 */
[----:B---3--:R-:W-:Y:S01]  /*1d5b0*/  LOP3.LUT R14, R14, R12, RZ, 0x3c, !PT ;  /* 0x0000000c0e0e7212 */ /* 0x008fe200078e3cff */
[----:B----4-:R-:W-:Y:S02]  /*1d5c0*/  VIADD R13, R13, 0x1 ;  /* 0x000000010d0d7836 */ /* 0x010fe40000000000 */
[----:B------:R-:W-:Y:S01]  /*1d5d0*/  FMUL.FTZ R3, R29, R7 ;  /* 0x000000071d037220 */ /* 0x000fe20000410000 */
[----:B------:R0:W-:Y:S02]  /*1d5e0*/  SYNCS.ARRIVE.TRANS64.RED.A1T0 RZ, [R5+URZ], RZ ;  /* 0x000000ff05ff79a7 */ /* 0x0001e4000810043f */
[----:B------:R1:W-:Y:S04]  /*1d5f0*/  STL [R1+0x74], R13 ;  /* 0x0000740d01007387 */ /* 0x0003e80000100800 */
[----:B------:R1:W-:Y:S01]  /*1d600*/  STL [R1+0x50], R14 ;  /* 0x0000500e01007387 */ /* 0x0003e20000100800 */
[-C--:B0-----:R-:W-:Y:S01]  /*1d610*/  FMUL.FTZ R5, R26, R6.reuse ;  /* 0x000000061a057220 */ /* 0x081fe20000410000 */
[----:B------:R-:W-:-:S07]  /*1d620*/  FMUL.FTZ R7, R30, R6 ;  /* 0x000000061e077220 */ /* 0x000fce0000410000 */
.L_x_564:
[----:B------:R-:W0:Y:S08]  /*1d630*/  S2UR UR4, SR_CgaCtaId ;  /* 0x00000000000479c3 */ /* 0x000e300000008800 */
[----:B------:R-:W-:Y:S01]  /*1d640*/  BAR.SYNC.DEFER_BLOCKING 0x5, 0x180 ;  /* 0x0146000000007b1d */ /* 0x000fe20000010000 */
[----:B------:R-:W-:-:S05]  /*1d650*/  MOV R22, 0x400 ;  /* 0x0000040000167802 */ /* 0x000fca0000000f00 */
[----:B------:R-:W-:Y:S01]  /*1d660*/  BSSY B0, `(.L_x_655) ;  /* 0x00002f6000007945 */ /* 0x000fe20003800000 */
[----:B0-----:R-:W-:-:S05]  /*1d670*/  IMAD.U32 R6, RZ, RZ, UR4 ;  /* 0x00000004ff067e24 */ /* 0x001fca000f8e00ff */
[----:B------:R0:W-:Y:S01]  /*1d680*/  STL [R1+0x60], R6 ;  /* 0x0000600601007387 */ /* 0x0001e20000100800 */
[----:B------:R-:W-:-:S05]  /*1d690*/  LEA R22, R6, R22, 0x18 ;  /* 0x0000001606167211 */ /* 0x000fca00078ec0ff */
[----:B----4-:R0:W2:Y:S01]  /*1d6a0*/  LDS.128 R28, [R22+0x388d0] ;  /* 0x0388d000161c7984 */ /* 0x0100a20000000c00 */
[----:B------:R-:W-:Y:S06]  /*1d6b0*/  BAR.ARV 0x4, 0x180 ;  /* 0x0106000000007b1d */ /* 0x000fec0000002000 */
[----:B------:R-:W-:Y:S05]  /*1d6c0*/  @P1 BRA `(.L_x_656) ;  /* 0x0000002000501947 */ /* 0x000fea0003800000 */
[----:B0-----:R-:W3:Y:S04]  /*1d6d0*/  LDL R6, [R1+0x7c] ;  /* 0x00007c0001067983 */ /* 0x001ee80000100800 */
[----:B-----5:R-:W4:Y:S01]  /*1d6e0*/  LDL R136, [R1+0x64] ;  /* 0x0000640001887983 */ /* 0x020f220000100800 */
[----:B-1----:R-:W0:Y:S01]  /*1d6f0*/  S2R R13, SR_SWINHI ;  /* 0x00000000000d7919 */ /* 0x002e220000002f00 */
[----:B------:R-:W-:Y:S01]  /*1d700*/  F2FP.BF16.F32.PACK_AB R4, R25, R4 ;  /* 0x000000041904723e */ /* 0x000fe200000010ff */
[----:B------:R-:W-:Y:S01]  /*1d710*/  ULDC.64 UR4, c[0x0][0xc00] ;  /* 0x0003000000047ab9 */ /* 0x000fe20000000a00 */
[----:B------:R-:W-:Y:S02]  /*1d720*/  MOV R20, R22 ;  /* 0x0000001600147202 */ /* 0x000fe40000000f00 */
[----:B0-----:R-:W-:-:S02]  /*1d730*/  MOV R21, R13 ;  /* 0x0000000d00157202 */ /* 0x001fc40000000f00 */
        /* <DEDUP_REMOVED lines=9> */
[----:B------:R-:W-:Y:S01]  /*1d7d0*/  F2FP.BF16.F32.PACK_AB R147, R151, R150 ;  /* 0x000000969793723e */ /* 0x000fe200000010ff */
[----:B------:R-:W-:Y:S01]  /*1d7e0*/  ULDC.64 UR6, c[0x0][0x208] ;  /* 0x0000820000067ab9 */ /* 0x000fe20000000a00 */
[----:B------:R-:W-:Y:S01]  /*1d7f0*/  BAR.SYNC.DEFER_BLOCKING 0x1, 0x100 ;  /* 0x0044000000007b1d */ /* 0x000fe20000010000 */
[----:B---3--:R-:W-:-:S03]  /*1d800*/  IMAD.WIDE R114, R6, 0x2, R20 ;  /* 0x0000000206727825 */ /* 0x008fc600078e0214 */
[C---:B--2---:R-:W-:Y:S02]  /*1d810*/  IADD3 R28, P0, R114.reuse, 0x40, RZ ;  /* 0x00000040721c7810 */ /* 0x044fe40007f1e0ff */
[----:B------:R-:W-:Y:S02]  /*1d820*/  IADD3 R6, P1, R114, 0x20, RZ ;  /* 0x0000002072067810 */ /* 0x000fe40007f3e0ff */
[----:B------:R-:W-:Y:S02]  /*1d830*/  LOP3.LUT R76, R28, 0x380, RZ, 0xc0, !PT ;  /* 0x000003801c4c7812 */ /* 0x000fe400078ec0ff */
[----:B------:R-:W-:Y:S02]  /*1d840*/  IADD3 R84, P3, R114, 0x4000, RZ ;  /* 0x0000400072547810 */ /* 0x000fe40007f7e0ff */
[----:B------:R-:W-:Y:S02]  /*1d850*/  LOP3.LUT R72, R6, 0x380, RZ, 0xc0, !PT ;  /* 0x0000038006487812 */ /* 0x000fe400078ec0ff */
[----:B------:R-:W-:-:S02]  /*1d860*/  SHF.R.U64 R76, R76, 0x3, RZ ;  /* 0x000000034c4c7819 */ /* 0x000fc400000012ff */
[----:B------:R-:W-:Y:S01]  /*1d870*/  IADD3 R96, P2, R114, 0x4060, RZ ;  /* 0x0000406072607810 */ /* 0x000fe20007f5e0ff */
[----:B------:R-:W-:Y:S01]  /*1d880*/  IMAD.X R73, RZ, RZ, R115, P1 ;  /* 0x000000ffff497224 */ /* 0x000fe200008e0673 */
[----:B------:R-:W-:Y:S02]  /*1d890*/  LOP3.LUT R112, R84, 0x380, RZ, 0xc0, !PT ;  /* 0x0000038054707812 */ /* 0x000fe400078ec0ff */
[----:B------:R-:W-:Y:S02]  /*1d8a0*/  SHF.R.U64 R72, R72, 0x3, RZ ;  /* 0x0000000348487819 */ /* 0x000fe400000012ff */
[----:B------:R-:W-:Y:S02]  /*1d8b0*/  IADD3 R100, P1, R114, 0x8000, RZ ;  /* 0x0000800072647810 */ /* 0x000fe40007f3e0ff */
[----:B------:R-:W-:Y:S02]  /*1d8c0*/  LOP3.LUT R76, R76, R28, RZ, 0x3c, !PT ;  /* 0x0000001c4c4c7212 */ /* 0x000fe400078e3cff */
[----:B------:R-:W-:-:S02]  /*1d8d0*/  LOP3.LUT R28, R96, 0x380, RZ, 0xc0, !PT ;  /* 0x00000380601c7812 */ /* 0x000fc400078ec0ff */
[----:B------:R-:W-:Y:S02]  /*1d8e0*/  SHF.R.U64 R112, R112, 0x3, RZ ;  /* 0x0000000370707819 */ /* 0x000fe400000012ff */
[C---:B------:R-:W-:Y:S02]  /*1d8f0*/  IADD3 R47, P4, R114.reuse, 0x60, RZ ;  /* 0x00000060722f7810 */ /* 0x040fe40007f9e0ff */
[----:B------:R-:W-:Y:S02]  /*1d900*/  IADD3 R88, P6, R114, 0x4020, RZ ;  /* 0x0000402072587810 */ /* 0x000fe40007fde0ff */
[----:B------:R-:W-:Y:S01]  /*1d910*/  LOP3.LUT R72, R72, R6, RZ, 0x3c, !PT ;  /* 0x0000000648487212 */ /* 0x000fe200078e3cff */
[----:B------:R-:W-:Y:S01]  /*1d920*/  IMAD.X R85, RZ, RZ, R115, P3 ;  /* 0x000000ffff557224 */ /* 0x000fe200018e0673 */
[----:B------:R-:W-:Y:S02]  /*1d930*/  LOP3.LUT R6, R100, 0x380, RZ, 0xc0, !PT ;  /* 0x0000038064067812 */ /* 0x000fe400078ec0ff */
[----:B------:R-:W-:-:S02]  /*1d940*/  SHF.R.U64 R28, R28, 0x3, RZ ;  /* 0x000000031c1c7819 */ /* 0x000fc400000012ff */
[----:B------:R-:W-:Y:S02]  /*1d950*/  IADD3 R108, P3, R114, 0x8060, RZ ;  /* 0x00008060726c7810 */ /* 0x000fe40007f7e0ff */
[----:B------:R-:W-:Y:S01]  /*1d960*/  LOP3.LUT R84, R112, R84, RZ, 0x3c, !PT ;  /* 0x0000005470547212 */ /* 0x000fe200078e3cff */
[----:B------:R-:W-:Y:S01]  /*1d970*/  IMAD.X R81, RZ, RZ, R115, P4 ;  /* 0x000000ffff517224 */ /* 0x000fe200020e0673 */
[----:B------:R-:W-:Y:S02]  /*1d980*/  IADD3 R92, P5, R114, 0x4040, RZ ;  /* 0x00004040725c7810 */ /* 0x000fe40007fbe0ff */
[----:B------:R-:W-:Y:S02]  /*1d990*/  LOP3.LUT R112, R88, 0x380, RZ, 0xc0, !PT ;  /* 0x0000038058707812 */ /* 0x000fe400078ec0ff */
[----:B------:R-:W-:Y:S02]  /*1d9a0*/  SHF.R.U64 R6, R6, 0x3, RZ ;  /* 0x0000000306067819 */ /* 0x000fe400000012ff */
[----:B------:R-:W-:-:S02]  /*1d9b0*/  IADD3 R106, P4, R114, 0x8040, RZ ;  /* 0x00008040726a7810 */ /* 0x000fc40007f9e0ff */
[----:B------:R-:W-:Y:S01]  /*1d9c0*/  LOP3.LUT R96, R28, R96, RZ, 0x3c, !PT ;  /* 0x000000601c607212 */ /* 0x000fe200078e3cff */
[--C-:B------:R-:W-:Y:S01]  /*1d9d0*/  IMAD.X R77, RZ, RZ, R115.reuse, P0 ;  /* 0x000000ffff4d7224 */ /* 0x100fe200000e0673 */
[----:B------:R-:W-:Y:S02]  /*1d9e0*/  LOP3.LUT R13, R114, 0x380, RZ, 0xc0, !PT ;  /* 0x00000380720d7812 */ /* 0x000fe400078ec0ff */
[----:B------:R-:W-:Y:S01]  /*1d9f0*/  LOP3.LUT R28, R108, 0x380, RZ, 0xc0, !PT ;  /* 0x000003806c1c7812 */ /* 0x000fe200078ec0ff */
[--C-:B------:R-:W-:Y:S01]  /*1da00*/  IMAD.X R93, RZ, RZ, R115.reuse, P5 ;  /* 0x000000ffff5d7224 */ /* 0x100fe200028e0673 */
[----:B------:R-:W-:Y:S02]  /*1da10*/  LOP3.LUT R80, R47, 0x380, RZ, 0xc0, !PT ;  /* 0x000003802f507812 */ /* 0x000fe400078ec0ff */
[----:B------:R-:W-:Y:S01]  /*1da20*/  SHF.R.U64 R112, R112, 0x3, RZ ;  /* 0x0000000370707819 */ /* 0x000fe200000012ff */
[----:B------:R-:W-:Y:S01]  /*1da30*/  IMAD.X R97, RZ, RZ, R115, P2 ;  /* 0x000000ffff617224 */ /* 0x000fe200010e0673 */
[----:B------:R-:W-:-:S02]  /*1da40*/  IADD3 R104, P0, R114, 0x8020, RZ ;  /* 0x0000802072687810 */ /* 0x000fc40007f1e0ff */
[----:B------:R-:W-:Y:S01]  /*1da50*/  LOP3.LUT R100, R6, R100, RZ, 0x3c, !PT ;  /* 0x0000006406647212 */ /* 0x000fe200078e3cff */
[--C-:B------:R-:W-:Y:S01]  /*1da60*/  IMAD.X R101, RZ, RZ, R115.reuse, P1 ;  /* 0x000000ffff657224 */ /* 0x100fe200008e0673 */
[----:B------:R-:W-:Y:S02]  /*1da70*/  IADD3 R12, P5, R114, 0xc020, RZ ;  /* 0x0000c020720c7810 */ /* 0x000fe40007fbe0ff */
[----:B------:R-:W-:Y:S02]  /*1da80*/  LOP3.LUT R6, R106, 0x380, RZ, 0xc0, !PT ;  /* 0x000003806a067812 */ /* 0x000fe400078ec0ff */
[----:B------:R-:W-:Y:S02]  /*1da90*/  IADD3 R14, P2, R114, 0xc040, RZ ;  /* 0x0000c040720e7810 */ /* 0x000fe40007f5e0ff */
[----:B------:R-:W-:Y:S02]  /*1daa0*/  SHF.R.U64 R13, R13, 0x3, RZ ;  /* 0x000000030d0d7819 */ /* 0x000fe400000012ff */
[----:B------:R-:W-:Y:S01]  /*1dab0*/  SHF.R.U64 R28, R28, 0x3, RZ ;  /* 0x000000031c1c7819 */ /* 0x000fe200000012ff */
[----:B------:R-:W-:Y:S01]  /*1dac0*/  IMAD.X R89, RZ, RZ, R115, P6 ;  /* 0x000000ffff597224 */ /* 0x000fe200030e0673 */
[----:B------:R-:W-:-:S02]  /*1dad0*/  IADD3 R26, P1, R114, 0xc060, RZ ;  /* 0x0000c060721a7810 */ /* 0x000fc40007f3e0ff */
[----:B------:R-:W-:Y:S02]  /*1dae0*/  SHF.R.U64 R80, R80, 0x3, RZ ;  /* 0x0000000350507819 */ /* 0x000fe400000012ff */
[----:B------:R-:W-:Y:S02]  /*1daf0*/  LOP3.LUT R88, R112, R88, RZ, 0x3c, !PT ;  /* 0x0000005870587212 */ /* 0x000fe400078e3cff */
[----:B------:R-:W-:Y:S02]  /*1db00*/  LOP3.LUT R112, R104, 0x380, RZ, 0xc0, !PT ;  /* 0x0000038068707812 */ /* 0x000fe400078ec0ff */
[----:B------:R-:W-:Y:S02]  /*1db10*/  IADD3 R110, P6, R114, 0xc000, RZ ;  /* 0x0000c000726e7810 */ /* 0x000fe40007fde0ff */
[----:B------:R-:W-:Y:S02]  /*1db20*/  SHF.R.U64 R6, R6, 0x3, RZ ;  /* 0x0000000306067819 */ /* 0x000fe400000012ff */
[----:B------:R-:W-:-:S02]  /*1db30*/  LOP3.LUT R25, R12, 0x380, RZ, 0xc0, !PT ;  /* 0x000003800c197812 */ /* 0x000fc400078ec0ff */
[----:B------:R-:W-:Y:S02]  /*1db40*/  LOP3.LUT R114, R13, R114, RZ, 0x3c, !PT ;  /* 0x000000720d727212 */ /* 0x000fe400078e3cff */
[----:B------:R-:W-:Y:S02]  /*1db50*/  LOP3.LUT R108, R28, R108, RZ, 0x3c, !PT ;  /* 0x0000006c1c6c7212 */ /* 0x000fe400078e3cff */
[----:B------:R-:W-:Y:S02]  /*1db60*/  LOP3.LUT R27, R14, 0x380, RZ, 0xc0, !PT ;  /* 0x000003800e1b7812 */ /* 0x000fe400078ec0ff */
[----:B------:R-:W-:Y:S02]  /*1db70*/  LOP3.LUT R80, R80, R47, RZ, 0x3c, !PT ;  /* 0x0000002f50507212 */ /* 0x000fe400078e3cff */
[----:B------:R-:W-:Y:S02]  /*1db80*/  LOP3.LUT R28, R26, 0x380, RZ, 0xc0, !PT ;  /* 0x000003801a1c7812 */ /* 0x000fe400078ec0ff */
[----:B------:R-:W-:-:S02]  /*1db90*/  LOP3.LUT R47, R92, 0x380, RZ, 0xc0, !PT ;  /* 0x000003805c2f7812 */ /* 0x000fc400078ec0ff */
[----:B------:R-:W-:Y:S02]  /*1dba0*/  SHF.R.U64 R112, R112, 0x3, RZ ;  /* 0x0000000370707819 */ /* 0x000fe400000012ff */
[----:B------:R-:W-:Y:S02]  /*1dbb0*/  LOP3.LUT R106, R6, R106, RZ, 0x3c, !PT ;  /* 0x0000006a066a7212 */ /* 0x000fe400078e3cff */
[----:B------:R-:W-:Y:S02]  /*1dbc0*/  SHF.R.U64 R25, R25, 0x3, RZ ;  /* 0x0000000319197819 */ /* 0x000fe400000012ff */
[----:B------:R-:W-:Y:S02]  /*1dbd0*/  MOV R114, R114 ;  /* 0x0000007200727202 */ /* 0x000fe40000000f00 */
[----:B------:R-:W-:Y:S02]  /*1dbe0*/  F2FP.BF16.F32.PACK_AB R6, R3, R10 ;  /* 0x0000000a0306723e */ /* 0x000fe400000010ff */
[----:B------:R-:W-:-:S02]  /*1dbf0*/  SHF.R.U64 R27, R27, 0x3, RZ ;  /* 0x000000031b1b7819 */ /* 0x000fc400000012ff */
[----:B------:R-:W-:Y:S02]  /*1dc00*/  SHF.R.U64 R28, R28, 0x3, RZ ;  /* 0x000000031c1c7819 */ /* 0x000fe400000012ff */
[----:B------:R-:W-:Y:S02]  /*1dc10*/  SHF.R.U64 R47, R47, 0x3, RZ ;  /* 0x000000032f2f7819 */ /* 0x000fe400000012ff */
[----:B------:R-:W-:Y:S01]  /*1dc20*/  LOP3.LUT R104, R112, R104, RZ, 0x3c, !PT ;  /* 0x0000006870687212 */ /* 0x000fe200078e3cff */
[--C-:B------:R-:W-:Y:S01]  /*1dc30*/  IMAD.X R13, RZ, RZ, R115.reuse, P2 ;  /* 0x000000ffff0d7224 */ /* 0x100fe200010e0673 */
[----:B------:R-:W-:Y:S01]  /*1dc40*/  LOP3.LUT R112, R25, R12, RZ, 0x3c, !PT ;  /* 0x0000000c19707212 */ /* 0x000fe200078e3cff */
[----:B------:R-:W-:Y:S01]  /*1dc50*/  IMAD.X R15, RZ, RZ, R115, P1 ;  /* 0x000000ffff0f7224 */ /* 0x000fe200008e0673 */
[----:B------:R-:W-:Y:S01]  /*1dc60*/  LOP3.LUT R12, R27, R14, RZ, 0x3c, !PT ;  /* 0x0000000e1b0c7212 */ /* 0x000fe200078e3cff */
[----:B------:R0:W-:Y:S01]  /*1dc70*/  STSM.16.M88.4 [R114], R4 ;  /* 0x0000000472007844 */ /* 0x0001e20000000200 */
[----:B------:R-:W-:-:S02]  /*1dc80*/  LOP3.LUT R14, R28, R26, RZ, 0x3c, !PT ;  /* 0x0000001a1c0e7212 */ /* 0x000fc400078e3cff */
[----:B------:R-:W-:Y:S02]  /*1dc90*/  LOP3.LUT R92, R47, R92, RZ, 0x3c, !PT ;  /* 0x0000005c2f5c7212 */ /* 0x000fe400078e3cff */
[----:B------:R-:W-:Y:S02]  /*1dca0*/  MOV R72, R72 ;  /* 0x0000004800487202 */ /* 0x000fe40000000f00 */
[----:B------:R-:W-:Y:S02]  /*1dcb0*/  LOP3.LUT R47, R110, 0x380, RZ, 0xc0, !PT ;  /* 0x000003806e2f7812 */ /* 0x000fe400078ec0ff */
[----:B------:R-:W-:Y:S02]  /*1dcc0*/  MOV R76, R76 ;  /* 0x0000004c004c7202 */ /* 0x000fe40000000f00 */
[----:B------:R-:W-:Y:S02]  /*1dcd0*/  F2FP.BF16.F32.PACK_AB R10, R45, R160 ;  /* 0x000000a02d0a723e */ /* 0x000fe400000010ff */
[----:B------:R-:W-:-:S02]  /*1dce0*/  MOV R3, R12 ;  /* 0x0000000c00037202 */ /* 0x000fc40000000f00 */
[----:B0-----:R-:W-:Y:S02]  /*1dcf0*/  F2FP.BF16.F32.PACK_AB R4, R33, R24 ;  /* 0x000000182104723e */ /* 0x001fe400000010ff */
[----:B------:R-:W-:Y:S02]  /*1dd00*/  F2FP.BF16.F32.PACK_AB R5, R35, R34 ;  /* 0x000000222305723e */ /* 0x000fe400000010ff */
[----:B------:R-:W-:Y:S02]  /*1dd10*/  F2FP.BF16.F32.PACK_AB R6, R37, R158 ;  /* 0x0000009e2506723e */ /* 0x000fe400000010ff */
[----:B------:R-:W-:Y:S02]  /*1dd20*/  F2FP.BF16.F32.PACK_AB R7, R39, R38 ;  /* 0x000000262707723e */ /* 0x000fe400000010ff */
[----:B------:R-:W-:Y:S02]  /*1dd30*/  MOV R28, R14 ;  /* 0x0000000e001c7202 */ /* 0x000fe40000000f00 */
[----:B------:R-:W-:Y:S01]  /*1dd40*/  MOV R80, R80 ;  /* 0x0000005000507202 */ /* 0x000fe20000000f00 */
[----:B------:R0:W-:Y:S01]  /*1dd50*/  STSM.16.M88.4 [R72], R4 ;  /* 0x0000000448007844 */ /* 0x0001e20000000200 */
[----:B------:R-:W-:-:S02]  /*1dd60*/  F2FP.BF16.F32.PACK_AB R12, R49, R161 ;  /* 0x000000a1310c723e */ /* 0x000fc400000010ff */
[----:B------:R-:W-:Y:S02]  /*1dd70*/  F2FP.BF16.F32.PACK_AB R13, R51, R50 ;  /* 0x00000032330d723e */ /* 0x000fe400000010ff */
[----:B------:R-:W-:Y:S02]  /*1dd80*/  F2FP.BF16.F32.PACK_AB R14, R53, R162 ;  /* 0x000000a2350e723e */ /* 0x000fe400000010ff */
[----:B------:R-:W-:Y:S01]  /*1dd90*/  F2FP.BF16.F32.PACK_AB R15, R55, R54 ;  /* 0x00000036370f723e */ /* 0x000fe200000010ff */
[----:B------:R-:W-:Y:S01]  /*1dda0*/  IMAD.X R105, RZ, RZ, R115, P0 ;  /* 0x000000ffff697224 */ /* 0x000fe200000e0673 */
[----:B------:R-:W-:Y:S02]  /*1ddb0*/  SHF.R.U64 R47, R47, 0x3, RZ ;  /* 0x000000032f2f7819 */ /* 0x000fe400000012ff */
[----:B------:R-:W-:Y:S02]  /*1ddc0*/  MOV R84, R84 ;  /* 0x0000005400547202 */ /* 0x000fe40000000f00 */
[----:B------:R-:W-:-:S02]  /*1ddd0*/  F2FP.BF16.F32.PACK_AB R24, R57, R163 ;  /* 0x000000a33918723e */ /* 0x000fc400000010ff */
[----:B------:R-:W-:Y:S02]  /*1dde0*/  F2FP.BF16.F32.PACK_AB R25, R59, R58 ;  /* 0x0000003a3b19723e */ /* 0x000fe400000010ff */
[----:B------:R-:W-:Y:S02]  /*1ddf0*/  F2FP.BF16.F32.PACK_AB R26, R61, R164 ;  /* 0x000000a43d1a723e */ /* 0x000fe400000010ff */
[----:B------:R-:W-:Y:S01]  /*1de00*/  F2FP.BF16.F32.PACK_AB R27, R63, R62 ;  /* 0x0000003e3f1b723e */ /* 0x000fe200000010ff */
[----:B------:R-:W-:Y:S01]  /*1de10*/  IMAD.X R107, RZ, RZ, R115, P4 ;  /* 0x000000ffff6b7224 */ /* 0x000fe200020e0673 */
[----:B------:R-:W-:Y:S01]  /*1de20*/  MOV R88, R88 ;  /* 0x0000005800587202 */ /* 0x000fe20000000f00 */
[----:B------:R1:W-:Y:S01]  /*1de30*/  STSM.16.M88.4 [R76], R8 ;  /* 0x000000084c007844 */ /* 0x0003e20000000200 */
[----:B0-----:R-:W-:Y:S02]  /*1de40*/  F2FP.BF16.F32.PACK_AB R4, R65, R165 ;  /* 0x000000a54104723e */ /* 0x001fe400000010ff */
[----:B------:R-:W-:-:S02]  /*1de50*/  F2FP.BF16.F32.PACK_AB R5, R67, R66 ;  /* 0x000000424305723e */ /* 0x000fc400000010ff */
[----:B------:R-:W-:Y:S02]  /*1de60*/  F2FP.BF16.F32.PACK_AB R6, R69, R166 ;  /* 0x000000a64506723e */ /* 0x000fe400000010ff */
[----:B------:R-:W-:Y:S01]  /*1de70*/  F2FP.BF16.F32.PACK_AB R7, R71, R70 ;  /* 0x000000464707723e */ /* 0x000fe200000010ff */
[----:B------:R-:W-:Y:S01]  /*1de80*/  STSM.16.M88.4 [R80], R12 ;  /* 0x0000000c50007844 */ /* 0x000fe20000000200 */
[----:B------:R-:W-:Y:S02]  /*1de90*/  MOV R92, R92 ;  /* 0x0000005c005c7202 */ /* 0x000fe40000000f00 */
[----:B------:R-:W-:Y:S01]  /*1dea0*/  LOP3.LUT R110, R47, R110, RZ, 0x3c, !PT ;  /* 0x0000006e2f6e7212 */ /* 0x000fe200078e3cff */
[----:B------:R-:W-:Y:S01]  /*1deb0*/  STSM.16.M88.4 [R84], R24 ;  /* 0x0000001854007844 */ /* 0x000fe20000000200 */
[----:B------:R-:W-:Y:S02]  /*1dec0*/  MOV R96, R96 ;  /* 0x0000006000607202 */ /* 0x000fe40000000f00 */
[----:B------:R-:W-:-:S02]  /*1ded0*/  F2FP.BF16.F32.PACK_AB R33, R83, R82 ;  /* 0x000000525321723e */ /* 0x000fc400000010ff */
[----:B-1----:R-:W-:Y:S02]  /*1dee0*/  F2FP.BF16.F32.PACK_AB R8, R32, R167 ;  /* 0x000000a72008723e */ /* 0x002fe400000010ff */
[----:B------:R-:W-:Y:S02]  /*1def0*/  F2FP.BF16.F32.PACK_AB R9, R75, R74 ;  /* 0x0000004a4b09723e */ /* 0x000fe400000010ff */
[----:B------:R-:W-:Y:S02]  /*1df00*/  F2FP.BF16.F32.PACK_AB R10, R44, R168 ;  /* 0x000000a82c0a723e */ /* 0x000fe400000010ff */
[----:B------:R-:W-:Y:S02]  /*1df10*/  F2FP.BF16.F32.PACK_AB R11, R79, R78 ;  /* 0x0000004e4f0b723e */ /* 0x000fe400000010ff */
[----:B------:R-:W-:Y:S02]  /*1df20*/  F2FP.BF16.F32.PACK_AB R34, R64, R170 ;  /* 0x000000aa4022723e */ /* 0x000fe400000010ff */
[----:B------:R-:W-:Y:S01]  /*1df30*/  F2FP.BF16.F32.PACK_AB R35, R87, R86 ;  /* 0x000000565723723e */ /* 0x000fe200000010ff */
[----:B------:R0:W-:Y:S01]  /*1df40*/  STSM.16.M88.4 [R88], R4 ;  /* 0x0000000458007844 */ /* 0x0001e20000000200 */
[----:B------:R-:W-:-:S02]  /*1df50*/  F2FP.BF16.F32.PACK_AB R32, R56, R169 ;  /* 0x000000a93820723e */ /* 0x000fc400000010ff */
[----:B------:R-:W-:Y:S01]  /*1df60*/  MOV R100, R100 ;  /* 0x0000006400647202 */ /* 0x000fe20000000f00 */
[--C-:B------:R-:W-:Y:S01]  /*1df70*/  IMAD.X R109, RZ, RZ, R115.reuse, P3 ;  /* 0x000000ffff6d7224 */ /* 0x100fe200018e0673 */
[----:B------:R-:W-:Y:S01]  /*1df80*/  F2FP.BF16.F32.PACK_AB R44, R68, R171 ;  /* 0x000000ab442c723e */ /* 0x000fe200000010ff */
[----:B------:R-:W-:Y:S01]  /*1df90*/  IMAD.X R111, RZ, RZ, R115, P6 ;  /* 0x000000ffff6f7224 */ /* 0x000fe200030e0673 */
[----:B------:R-:W-:Y:S01]  /*1dfa0*/  F2FP.BF16.F32.PACK_AB R45, R91, R90 ;  /* 0x0000005a5b2d723e */ /* 0x000fe200000010ff */
[----:B------:R-:W1:Y:S01]  /*1dfb0*/  LDC R82, c[0x0][0xbe8] ;  /* 0x0002fa00ff527b82 */ /* 0x000e620000000800 */
        /* <DEDUP_REMOVED lines=8> */
[----:B0-----:R-:W-:Y:S02]  /*1e040*/  F2FP.BF16.F32.PACK_AB R4, R155, R175 ;  /* 0x000000af9b04723e */ /* 0x001fe400000010ff */
[----:B------:R-:W-:-:S02]  /*1e050*/  F2FP.BF16.F32.PACK_AB R5, R40, R36 ;  /* 0x000000242805723e */ /* 0x000fc400000010ff */
[----:B------:R-:W-:Y:S02]  /*1e060*/  F2FP.BF16.F32.PACK_AB R6, R156, R176 ;  /* 0x000000b09c06723e */ /* 0x000fe400000010ff */
[----:B------:R-:W-:Y:S01]  /*1e070*/  F2FP.BF16.F32.PACK_AB R7, R48, R43 ;  /* 0x0000002b3007723e */ /* 0x000fe200000010ff */
[----:B------:R-:W-:Y:S04]  /*1e080*/  STSM.16.M88.4 [R96], R32 ;  /* 0x0000002060007844 */ /* 0x000fe80000000200 */
[----:B------:R-:W-:Y:S04]  /*1e090*/  STSM.16.M88.4 [R100], R44 ;  /* 0x0000002c64007844 */ /* 0x000fe80000000200 */
[----:B------:R-:W-:Y:S04]  /*1e0a0*/  STSM.16.M88.4 [R104], R56 ;  /* 0x0000003868007844 */ /* 0x000fe80000000200 */
[----:B------:R0:W-:Y:S02]  /*1e0b0*/  STSM.16.M88.4 [R106], R4 ;  /* 0x000000046a007844 */ /* 0x0001e40000000200 */
[----:B0-----:R-:W0:Y:S01]  /*1e0c0*/  S2R R5, SR_TID.X ;  /* 0x0000000000057919 */ /* 0x001e220000002100 */
[----:B------:R-:W-:-:S02]  /*1e0d0*/  MOV R108, R108 ;  /* 0x0000006c006c7202 */ /* 0x000fc40000000f00 */
[----:B------:R-:W-:Y:S02]  /*1e0e0*/  F2FP.BF16.F32.PACK_AB R8, R157, R177 ;  /* 0x000000b19d08723e */ /* 0x000fe400000010ff */
[----:B------:R-:W-:Y:S02]  /*1e0f0*/  F2FP.BF16.F32.PACK_AB R9, R60, R52 ;  /* 0x000000343c09723e */ /* 0x000fe400000010ff */
[----:B------:R-:W-:Y:S02]  /*1e100*/  F2FP.BF16.F32.PACK_AB R10, R117, R116 ;  /* 0x00000074750a723e */ /* 0x000fe400000010ff */
[----:B------:R-:W-:Y:S02]  /*1e110*/  F2FP.BF16.F32.PACK_AB R11, R119, R118 ;  /* 0x00000076770b723e */ /* 0x000fe400000010ff */
[----:B------:R-:W-:Y:S02]  /*1e120*/  MOV R110, R110 ;  /* 0x0000006e006e7202 */ /* 0x000fe40000000f00 */
[----:B------:R-:W-:-:S02]  /*1e130*/  F2FP.BF16.F32.PACK_AB R12, R121, R120 ;  /* 0x00000078790c723e */ /* 0x000fc400000010ff */
[----:B------:R-:W-:Y:S02]  /*1e140*/  F2FP.BF16.F32.PACK_AB R13, R123, R122 ;  /* 0x0000007a7b0d723e */ /* 0x000fe400000010ff */
[----:B------:R-:W-:Y:S02]  /*1e150*/  F2FP.BF16.F32.PACK_AB R14, R125, R124 ;  /* 0x0000007c7d0e723e */ /* 0x000fe400000010ff */
[----:B------:R-:W-:Y:S01]  /*1e160*/  F2FP.BF16.F32.PACK_AB R15, R127, R126 ;  /* 0x0000007e7f0f723e */ /* 0x000fe200000010ff */
[----:B------:R-:W-:Y:S04]  /*1e170*/  STSM.16.M88.4 [R108], R8 ;  /* 0x000000086c007844 */ /* 0x000fe80000000200 */
[----:B------:R2:W-:Y:S01]  /*1e180*/  STSM.16.M88.4 [R110], R12 ;  /* 0x0000000c6e007844 */ /* 0x0005e20000000200 */
[----:B0-----:R-:W-:Y:S01]  /*1e190*/  VIADD R5, R5, 0xffffff80 ;  /* 0xffffff8005057836 */ /* 0x001fe20000000000 */
[----:B------:R-:W-:-:S04]  /*1e1a0*/  IADD3.X R113, RZ, R115, RZ, P5, !PT ;  /* 0x00000073ff717210 */ /* 0x000fc80002ffe4ff */
[----:B--2---:R-:W-:-:S04]  /*1e1b0*/  SHF.R.S32.HI R12, RZ, 0x1f, R5 ;  /* 0x0000001fff0c7819 */ /* 0x004fc80000011405 */
[----:B------:R-:W-:Y:S02]  /*1e1c0*/  LEA.HI R9, R12, R5, RZ, 0x7 ;  /* 0x000000050c097211 */ /* 0x000fe400078f38ff */
[----:B------:R-:W-:Y:S02]  /*1e1d0*/  MOV R112, R112 ;  /* 0x0000007000707202 */ /* 0x000fe40000000f00 */
[----:B------:R-:W-:Y:S02]  /*1e1e0*/  F2FP.BF16.F32.PACK_AB R24, R129, R128 ;  /* 0x000000808118723e */ /* 0x000fe400000010ff */
[----:B------:R-:W-:Y:S02]  /*1e1f0*/  F2FP.BF16.F32.PACK_AB R25, R131, R130 ;  /* 0x000000828319723e */ /* 0x000fe400000010ff */
[----:B------:R-:W-:Y:S02]  /*1e200*/  F2FP.BF16.F32.PACK_AB R26, R133, R132 ;  /* 0x00000084851a723e */ /* 0x000fe400000010ff */
[----:B------:R-:W-:-:S02]  /*1e210*/  F2FP.BF16.F32.PACK_AB R27, R135, R134 ;  /* 0x00000086871b723e */ /* 0x000fc400000010ff */
[----:B------:R-:W-:Y:S01]  /*1e220*/  LOP3.LUT R8, R9, 0xffffff80, RZ, 0xc0, !PT ;  /* 0xffffff8009087812 */ /* 0x000fe200078ec0ff */
[----:B----4-:R-:W-:Y:S01]  /*1e230*/  IMAD.SHL.U32 R4, R136, 0x4, RZ ;  /* 0x0000000488047824 */ /* 0x010fe200078e00ff */
[----:B------:R-:W-:Y:S01]  /*1e240*/  SHF.R.S32.HI R10, RZ, 0x1f, R136 ;  /* 0x0000001fff0a7819 */ /* 0x000fe20000011488 */
[----:B------:R0:W-:Y:S01]  /*1e250*/  STSM.16.M88.4 [R112], R24 ;  /* 0x0000001870007844 */ /* 0x0001e20000000200 */
[----:B------:R-:W-:Y:S02]  /*1e260*/  F2FP.BF16.F32.PACK_AB R32, R137, R178 ;  /* 0x000000b28920723e */ /* 0x000fe400000010ff */
[----:B------:R-:W-:Y:S02]  /*1e270*/  F2FP.BF16.F32.PACK_AB R33, R139, R138 ;  /* 0x0000008a8b21723e */ /* 0x000fe400000010ff */
[----:B------:R-:W-:Y:S02]  /*1e280*/  F2FP.BF16.F32.PACK_AB R34, R141, R179 ;  /* 0x000000b38d22723e */ /* 0x000fe400000010ff */
[----:B------:R-:W-:-:S02]  /*1e290*/  F2FP.BF16.F32.PACK_AB R35, R143, R142 ;  /* 0x0000008e8f23723e */ /* 0x000fc400000010ff */
[----:B------:R-:W-:Y:S02]  /*1e2a0*/  SHF.L.U64.HI R15, R136, 0x2, R10 ;  /* 0x00000002880f7819 */ /* 0x000fe4000001020a */
[----:B------:R-:W-:Y:S01]  /*1e2b0*/  IADD3 R6, P1, R4, UR4, RZ ;  /* 0x0000000404067c10 */ /* 0x000fe2000ff3e0ff */
[----:B------:R2:W-:Y:S01]  /*1e2c0*/  STSM.16.M88.4 [R3], R32 ;  /* 0x0000002003007844 */ /* 0x0005e20000000200 */
[----:B0-----:R-:W-:Y:S01]  /*1e2d0*/  IMAD.IADD R24, R5, 0x1, -R8 ;  /* 0x0000000105187824 */ /* 0x001fe200078e0a08 */
[----:B------:R-:W-:Y:S02]  /*1e2e0*/  ISETP.NE.U32.AND P0, PT, RZ, UR4, PT ;  /* 0x00000004ff007c0c */ /* 0x000fe4000bf05070 */
[----:B------:R-:W-:Y:S02]  /*1e2f0*/  IADD3.X R7, R15, UR5, RZ, P1, !PT ;  /* 0x000000050f077c10 */ /* 0x000fe40008ffe4ff */
[----:B-1----:R-:W-:Y:S02]  /*1e300*/  ISETP.NE.AND P1, PT, R82, 0x1, PT ;  /* 0x000000015200780c */ /* 0x002fe40003f25270 */
[----:B------:R-:W-:Y:S01]  /*1e310*/  ISETP.NE.AND.EX P0, PT, RZ, UR5, PT, P0 ;  /* 0x00000005ff007c0c */ /* 0x000fe2000bf05300 */
[----:B------:R-:W-:Y:S01]  /*1e320*/  ULDC.64 UR4, c[0x0][0xc08] ;  /* 0x0003020000047ab9 */ /* 0x000fe20000000a00 */
[----:B--2---:R-:W-:Y:S01]  /*1e330*/  SHF.R.S32.HI R3, RZ, 0x1f, R24 ;  /* 0x0000001fff037819 */ /* 0x004fe20000011418 */
[----:B------:R0:W-:Y:S01]  /*1e340*/  STSM.16.M88.4 [R28], R144 ;  /* 0x000000901c007844 */ /* 0x0001e20000000200 */
[----:B------:R-:W-:Y:S02]  /*1e350*/  BAR.SYNC.DEFER_BLOCKING 0x1, 0x100 ;  /* 0x0044000000007b1d */ /* 0x000fe40000010000 */
[----:B------:R-:W-:-:S02]  /*1e360*/  LEA.HI R8, R3, R24, RZ, 0x2 ;  /* 0x0000001803087211 */ /* 0x000fc400078f10ff */
[----:B------:R-:W-:Y:S02]  /*1e370*/  ISETP.NE.U32.AND P2, PT, RZ, UR4, PT ;  /* 0x00000004ff007c0c */ /* 0x000fe4000bf45070 */
[--C-:B------:R-:W-:Y:S02]  /*1e380*/  SHF.R.S32.HI R11, RZ, 0x2, R8.reuse ;  /* 0x00000002ff0b7819 */ /* 0x100fe40000011408 */
[----:B------:R-:W1:Y:S01]  /*1e390*/  @P1 LDC R13, c[0x0][0xbf0] ;  /* 0x0002fc00ff0d1b82 */ /* 0x000e620000000800 */
[----:B------:R-:W-:Y:S02]  /*1e3a0*/  SHF.R.S32.HI R26, RZ, 0x1f, R8 ;  /* 0x0000001fff1a7819 */ /* 0x000fe40000011408 */
[----:B------:R-:W-:Y:S02]  /*1e3b0*/  LEA.HI R12, R12, R5, RZ, 0x2 ;  /* 0x000000050c0c7211 */ /* 0x000fe400078f10ff */
[----:B------:R-:W-:Y:S02]  /*1e3c0*/  ISETP.NE.AND.EX P2, PT, RZ, UR5, PT, P2 ;  /* 0x00000005ff007c0c */ /* 0x000fe4000bf45320 */
[----:B------:R-:W-:Y:S01]  /*1e3d0*/  LEA.HI R26, R26, R11, RZ, 0x3 ;  /* 0x0000000b1a1a7211 */ /* 0x000fe200078f18ff */
[----:B------:R-:W2:Y:S01]  /*1e3e0*/  @P1 LDC R8, c[0x0][0xbec] ;  /* 0x0002fb00ff081b82 */ /* 0x000ea20000000800 */
[----:B------:R-:W-:-:S02]  /*1e3f0*/  LOP3.LUT R12, R12, 0xfffffffc, RZ, 0xc0, !PT ;  /* 0xfffffffc0c0c7812 */ /* 0x000fc400078ec0ff */
[----:B------:R-:W-:Y:S02]  /*1e400*/  LOP3.LUT R26, R26, 0xfffffff8, RZ, 0xc0, !PT ;  /* 0xfffffff81a1a7812 */ /* 0x000fe400078ec0ff */
[----:B------:R-:W-:Y:S01]  /*1e410*/  LEA.HI R3, R3, R24, RZ, 0x5 ;  /* 0x0000001803037211 */ /* 0x000fe200078f28ff */
[----:B------:R-:W-:Y:S01]  /*1e420*/  IMAD.IADD R12, R5, 0x1, -R12 ;  /* 0x00000001050c7824 */ /* 0x000fe200078e0a0c */
[----:B------:R-:W-:Y:S01]  /*1e430*/  SHF.R.S32.HI R14, RZ, 0x7, R9 ;  /* 0x00000007ff0e7819 */ /* 0x000fe20000011409 */
[----:B------:R-:W-:Y:S01]  /*1e440*/  IMAD.IADD R26, R11, 0x1, -R26 ;  /* 0x000000010b1a7824 */ /* 0x000fe200078e0a1a */
[----:B------:R-:W-:Y:S02]  /*1e450*/  SHF.R.S32.HI R3, RZ, 0x5, R3 ;  /* 0x00000005ff037819 */ /* 0x000fe40000011403 */
[----:B------:R-:W-:Y:S02]  /*1e460*/  LEA.HI R9, R9, R14, RZ, 0x1 ;  /* 0x0000000e09097211 */ /* 0x000fe400078f08ff */
[----:B------:R-:W-:-:S02]  /*1e470*/  LEA.HI R5, R12, R12, RZ, 0x1 ;  /* 0x0000000c0c057211 */ /* 0x000fc400078f08ff */
[----:B------:R-:W-:Y:S01]  /*1e480*/  @P2 IADD3 R4, P3, R4, UR4, RZ ;  /* 0x0000000404042c10 */ /* 0x000fe2000ff7e0ff */
[----:B------:R-:W-:Y:S01]  /*1e490*/  ULDC UR4, c[0x0][0xa88] ;  /* 0x0002a20000047ab9 */ /* 0x000fe20000000800 */
[----:B------:R-:W-:Y:S01]  /*1e4a0*/  IMAD R26, R3, 0x10, R26 ;  /* 0x00000010031a7824 */ /* 0x000fe200078e021a */
[----:B------:R-:W-:Y:S01]  /*1e4b0*/  LOP3.LUT R9, R9, 0x3fffffe, RZ, 0xc0, !PT ;  /* 0x03fffffe09097812 */ /* 0x000fe200078ec0ff */
[----:B------:R-:W-:Y:S01]  /*1e4c0*/  IMAD.MOV.U32 R80, RZ, RZ, RZ ;  /* 0x000000ffff507224 */ /* 0x000fe200078e00ff */
[----:B------:R-:W-:Y:S01]  /*1e4d0*/  LOP3.LUT R11, R5, 0x1ffffffe, RZ, 0xc0, !PT ;  /* 0x1ffffffe050b7812 */ /* 0x000fe200078ec0ff */
[----:B------:R-:W-:Y:S01]  /*1e4e0*/  IMAD.U32 R3, RZ, RZ, UR4 ;  /* 0x00000004ff037e24 */ /* 0x000fe2000f8e00ff */
[----:B------:R-:W-:Y:S01]  /*1e4f0*/  @P2 IADD3.X R5, R15, UR5, RZ, P3, !PT ;  /* 0x000000050f052c10 */ /* 0x000fe20009ffe4ff */
[----:B------:R-:W-:Y:S02]  /*1e500*/  IMAD.IADD R9, R14, 0x1, -R9 ;  /* 0x000000010e097824 */ /* 0x000fe400078e0a09 */
[----:B------:R0:W5:Y:S01]  /*1e510*/  @P0 LDG.E R80, desc[UR6][R6.64] ;  /* 0x0000000606500981 */ /* 0x000162000c1e1900 */
[----:B------:R-:W-:-:S03]  /*1e520*/  IMAD.IADD R11, R12, 0x1, -R11 ;  /* 0x000000010c0b7824 */ /* 0x000fc600078e0a0b */
[----:B------:R0:W5:Y:S01]  /*1e530*/  @P2 LDG.E R3, desc[UR6][R4.64] ;  /* 0x0000000604032981 */ /* 0x000162000c1e1900 */
[----:B------:R-:W-:Y:S01]  /*1e540*/  IMAD R26, R9, 0x40, R26 ;  /* 0x00000040091a7824 */ /* 0x000fe200078e021a */
[----:B------:R-:W-:Y:S06]  /*1e550*/  @P2 BRA `(.L_x_657) ;  /* 0x0000000000142947 */ /* 0x000fec0003800000 */
[----:B------:R-:W-:Y:S05]  /*1e560*/  @!P0 BRA `(.L_x_657) ;  /* 0x0000000000108947 */ /* 0x000fea0003800000 */
[----:B------:R-:W-:Y:S02]  /*1e570*/  ULDC.64 UR4, c[0x0][0x208] ;  /* 0x0000820000047ab9 */ /* 0x000fe40000000a00 */
[----:B0-----:R-:W3:Y:S04]  /*1e580*/  LDG.E R4, desc[UR4][R6.64] ;  /* 0x0000000406047981 */ /* 0x001ee8000c1e1900 */
[----:B-----5:R-:W3:Y:S02]  /*1e590*/  LDG.E R3, desc[UR4][R6.64+0x4] ;  /* 0x0000040406037981 */ /* 0x020ee4000c1e1900 */
[----:B---3--:R-:W-:-:S07]  /*1e5a0*/  IMAD.IADD R3, R3, 0x1, -R4 ;  /* 0x0000000103037824 */ /* 0x008fce00078e0a04 */
.L_x_657:
[----:B------:R-:W3:Y:S01]  /*1e5b0*/  LDL R89, [R1+0x68] ;  /* 0x0000680001597983 */ /* 0x000ee20000100800 */
[----:B------:R-:W-:Y:S01]  /*1e5c0*/  IMAD R11, R11, 0x8, R26 ;  /* 0x000000080b0b7824 */ /* 0x000fe200078e021a */
[----:B------:R-:W-:Y:S01]  /*1e5d0*/  ULDC.64 UR4, c[0x0][0xb90] ;  /* 0x0002e40000047ab9 */ /* 0x000fe20000000a00 */
[----:B-----5:R-:W-:Y:S01]  /*1e5e0*/  SHF.R.S32.HI R81, RZ, 0x1f, R80 ;  /* 0x0000001fff517819 */ /* 0x020fe20000011450 */
[----:B------:R-:W4:Y:S01]  /*1e5f0*/  LDL.LU R88, [R1+0x6c] ;  /* 0x00006c0001587983 */ /* 0x000f220000300800 */
[----:B0-----:R-:W-:Y:S02]  /*1e600*/  SEL R28, R10, RZ, !P0 ;  /* 0x000000ff0a1c7207 */ /* 0x001fe40004000000 */
[----:B------:R-:W-:Y:S01]  /*1e610*/  SEL R83, R136, RZ, !P0 ;  /* 0x000000ff88537207 */ /* 0x000fe20004000000 */
[----:B------:R-:W2:Y:S01]  /*1e620*/  LDL.LU R86, [R1+0x78] ;  /* 0x0000780001567983 */ /* 0x000ea20000300800 */
[----:B------:R-:W-:Y:S01]  /*1e630*/  IMAD R3, R3, R82, RZ ;  /* 0x0000005203037224 */ /* 0x000fe200078e02ff */
[----:B------:R-:W0:Y:S01]  /*1e640*/  @P1 LDC R85, c[0x0][0xbec] ;  /* 0x0002fb00ff551b82 */ /* 0x000e220000000800 */
[----:B------:R-:W-:-:S07]  /*1e650*/  ULDC.64 UR6, c[0x0][0x208] ;  /* 0x0000820000067ab9 */ /* 0x000fce0000000a00 */
[----:B------:R-:W0:Y:S01]  /*1e660*/  @P1 LDC R87, c[0x0][0xbf0] ;  /* 0x0002fc00ff571b82 */ /* 0x000e220000000800 */
[----:B------:R-:W-:Y:S01]  /*1e670*/  BSSY B1, `(.L_x_658) ;  /* 0x00000d1000017945 */ /* 0x000fe20003800000 */
[----:B---3--:R-:W-:Y:S01]  /*1e680*/  IMAD R9, R219, 0x8, R89 ;  /* 0x00000008db097824 */ /* 0x008fe200078e0259 */
[----:B----4-:R-:W-:-:S03]  /*1e690*/  SHF.R.S32.HI R84, RZ, 0x1f, R88 ;  /* 0x0000001fff547819 */ /* 0x010fc60000011458 */
[----:B------:R-:W-:Y:S01]  /*1e6a0*/  IMAD.SHL.U32 R9, R9, 0x8, RZ ;  /* 0x0000000809097824 */ /* 0x000fe200078e00ff */
[----:B--2---:R-:W-:Y:S01]  /*1e6b0*/  LEA R15, R86, R11, 0x7 ;  /* 0x0000000b560f7211 */ /* 0x004fe200078e38ff */
[----:B------:R-:W-:Y:S01]  /*1e6c0*/  IMAD R4, R84, UR4, RZ ;  /* 0x0000000454047c24 */ /* 0x000fe2000f8e02ff */
[----:B------:R-:W-:Y:S01]  /*1e6d0*/  LEA R14, R86, R26, 0x7 ;  /* 0x0000001a560e7211 */ /* 0x000fe200078e38ff */
[----:B------:R-:W-:-:S04]  /*1e6e0*/  IMAD.WIDE R20, R9, 0x2, R20 ;  /* 0x0000000209147825 */ /* 0x000fc800078e0214 */
[----:B------:R-:W-:Y:S01]  /*1e6f0*/  @P1 IMAD.HI.U32 R6, R15, R8, RZ ;  /* 0x000000080f061227 */ /* 0x000fe200078e00ff */
[C---:B------:R-:W-:Y:S02]  /*1e700*/  IADD3 R25, P5, R20.reuse, 0x3000, RZ ;  /* 0x0000300014197810 */ /* 0x040fe40007fbe0ff */
[----:B------:R-:W-:Y:S01]  /*1e710*/  IADD3 R33, P4, R20, 0x4000, RZ ;  /* 0x0000400014217810 */ /* 0x000fe20007f9e0ff */
[C---:B------:R-:W-:Y:S02]  /*1e720*/  IMAD R11, R88.reuse, UR5, R4 ;  /* 0x00000005580b7c24 */ /* 0x040fe4000f8e0204 */
[----:B------:R-:W-:Y:S01]  /*1e730*/  IMAD.MOV.U32 R7, RZ, RZ, R15 ;  /* 0x000000ffff077224 */ /* 0x000fe200078e000f */
[----:B-1----:R-:W-:Y:S01]  /*1e740*/  @P1 SHF.R.U32.HI R7, RZ, R13, R6 ;  /* 0x0000000dff071219 */ /* 0x002fe20000011606 */
[----:B------:R-:W-:Y:S01]  /*1e750*/  IMAD.WIDE.U32 R4, R88, UR4, R80 ;  /* 0x0000000458047c25 */ /* 0x000fe2000f8e0050 */
[----:B------:R-:W-:Y:S01]  /*1e760*/  ULDC.64 UR4, c[0x0][0xb98] ;  /* 0x0002e60000047ab9 */ /* 0x000fe20000000a00 */
[----:B------:R-:W-:-:S02]  /*1e770*/  IADD3 R13, P6, R20, 0x2000, RZ ;  /* 0x00002000140d7810 */ /* 0x000fc40007fde0ff */
[----:B------:R-:W-:Y:S01]  /*1e780*/  IMAD.IADD R5, R5, 0x1, R11 ;  /* 0x0000000105057824 */ /* 0x000fe200078e020b */
[----:B------:R-:W-:Y:S01]  /*1e790*/  LOP3.LUT R32, R33, 0x380, RZ, 0xc0, !PT ;  /* 0x0000038021207812 */ /* 0x000fe200078ec0ff */
[----:B------:R-:W-:Y:S01]  /*1e7a0*/  IMAD.MOV R11, RZ, RZ, -R7 ;  /* 0x000000ffff0b7224 */ /* 0x000fe200078e0a07 */
[----:B------:R-:W-:Y:S01]  /*1e7b0*/  LOP3.LUT R12, R13, 0x380, RZ, 0xc0, !PT ;  /* 0x000003800d0c7812 */ /* 0x000fe200078ec0ff */
[----:B------:R-:W-:Y:S01]  /*1e7c0*/  IMAD R6, R28, UR4, RZ ;  /* 0x000000041c067c24 */ /* 0x000fe2000f8e02ff */
[----:B------:R-:W-:Y:S01]  /*1e7d0*/  SHF.R.U64 R32, R32, 0x3, RZ ;  /* 0x0000000320207819 */ /* 0x000fe200000012ff */
[C---:B------:R-:W-:Y:S01]  /*1e7e0*/  IMAD.WIDE.U32 R4, R83.reuse, UR4, R4 ;  /* 0x0000000453047c25 */ /* 0x040fe2000f8e0004 */
[----:B------:R-:W-:Y:S02]  /*1e7f0*/  SHF.R.U64 R12, R12, 0x3, RZ ;  /* 0x000000030c0c7819 */ /* 0x000fe400000012ff */
[----:B------:R-:W-:Y:S01]  /*1e800*/  LOP3.LUT R32, R32, R33, RZ, 0x3c, !PT ;  /* 0x0000002120207212 */ /* 0x000fe200078e3cff */
[----:B------:R-:W-:Y:S01]  /*1e810*/  IMAD R9, R82, R11, R15 ;  /* 0x0000000b52097224 */ /* 0x000fe200078e020f */
[----:B------:R-:W-:Y:S01]  /*1e820*/  SHF.R.S32.HI R11, RZ, 0x1f, R7 ;  /* 0x0000001fff0b7819 */ /* 0x000fe20000011407 */
[----:B------:R-:W-:Y:S01]  /*1e830*/  IMAD R8, R83, UR5, R6 ;  /* 0x0000000553087c24 */ /* 0x000fe2000f8e0206 */
[----:B------:R-:W-:Y:S01]  /*1e840*/  IADD3 R4, P0, R7, R4, RZ ;  /* 0x0000000407047210 */ /* 0x000fe20007f1e0ff */
[----:B------:R-:W-:Y:S01]  /*1e850*/  ULDC.64 UR4, c[0x0][0xb88] ;  /* 0x0002e20000047ab9 */ /* 0x000fe20000000a00 */
[----:B------:R-:W-:Y:S01]  /*1e860*/  SHF.R.S32.HI R6, RZ, 0x1f, R9 ;  /* 0x0000001fff067819 */ /* 0x000fe20000011409 */
[----:B------:R-:W-:Y:S01]  /*1e870*/  IMAD.X R33, RZ, RZ, R21, P4 ;  /* 0x000000ffff217224 */ /* 0x000fe200020e0615 */
[----:B------:R-:W-:-:S02]  /*1e880*/  IADD3.X R5, R11, R5, R8, P0, !PT ;  /* 0x000000050b057210 */ /* 0x000fc400007fe408 */
[----:B------:R-:W-:Y:S01]  /*1e890*/  IADD3 R7, P2, R20, 0x1000, RZ ;  /* 0x0000100014077810 */ /* 0x000fe20007f5e0ff */
[----:B------:R-:W-:Y:S01]  /*1e8a0*/  IMAD R6, R6, UR4, RZ ;  /* 0x0000000406067c24 */ /* 0x000fe2000f8e02ff */
[----:B------:R-:W-:Y:S01]  /*1e8b0*/  LOP3.LUT P0, RZ, R24, 0x3, RZ, 0xc0, !PT ;  /* 0x0000000318ff7812 */ /* 0x000fe2000780c0ff */
[----:B------:R-:W-:Y:S01]  /*1e8c0*/  IMAD.WIDE.U32 R4, R9, UR4, R4 ;  /* 0x0000000409047c25 */ /* 0x000fe2000f8e0004 */
[----:B------:R-:W-:Y:S02]  /*1e8d0*/  LOP3.LUT R24, R25, 0x380, RZ, 0xc0, !PT ;  /* 0x0000038019187812 */ /* 0x000fe400078ec0ff */
[----:B------:R-:W-:Y:S01]  /*1e8e0*/  LOP3.LUT R12, R12, R13, RZ, 0x3c, !PT ;  /* 0x0000000d0c0c7212 */ /* 0x000fe200078e3cff */
[----:B------:R-:W-:Y:S01]  /*1e8f0*/  IMAD R11, R9, UR5, R6 ;  /* 0x00000005090b7c24 */ /* 0x000fe2000f8e0206 */
[----:B------:R-:W-:Y:S01]  /*1e900*/  ULDC.64 UR4, c[0x0][0xb50] ;  /* 0x0002d40000047ab9 */ /* 0x000fe20000000a00 */
[----:B------:R-:W-:Y:S01]  /*1e910*/  IMAD.X R9, RZ, RZ, R21, P2 ;  /* 0x000000ffff097224 */ /* 0x000fe200010e0615 */
[----:B------:R-:W-:Y:S01]  /*1e920*/  LEA R6, P3, R4, UR4, 0x2 ;  /* 0x0000000404067c11 */ /* 0x000fe2000f8610ff */
[----:B------:R-:W-:Y:S01]  /*1e930*/  IMAD.IADD R5, R5, 0x1, R11 ;  /* 0x0000000105057824 */ /* 0x000fe200078e020b */
[----:B------:R-:W-:Y:S01]  /*1e940*/  IADD3 R41, P2, R20, 0x6000, RZ ;  /* 0x0000600014297810 */ /* 0x000fe20007f5e0ff */
[----:B------:R-:W-:Y:S01]  /*1e950*/  IMAD.X R13, RZ, RZ, R21, P6 ;  /* 0x000000ffff0d7224 */ /* 0x000fe200030e0615 */
[----:B------:R-:W-:Y:S01]  /*1e960*/  SHF.R.U64 R24, R24, 0x3, RZ ;  /* 0x0000000318187819 */ /* 0x000fe200000012ff */
[----:B------:R-:W-:Y:S01]  /*1e970*/  SHFL.IDX PT, R54, R6, RZ, 0x1c1f ;  /* 0x001c1fff06367589 */ /* 0x000fe200000e0000 */
[----:B------:R-:W-:Y:S01]  /*1e980*/  LEA.HI.X R10, R4, UR5, R5, 0x2, P3 ;  /* 0x00000005040a7c11 */ /* 0x000fe200098f1405 */
[----:B------:R-:W-:Y:S01]  /*1e990*/  VIADD R4, R14, 0x8 ;  /* 0x000000080e047836 */ /* 0x000fe20000000000 */
[----:B------:R-:W-:Y:S01]  /*1e9a0*/  IADD3 R37, P3, R20, 0x5000, RZ ;  /* 0x0000500014257810 */ /* 0x000fe20007f7e0ff */
[----:B------:R-:W-:Y:S01]  /*1e9b0*/  SHFL.IDX PT, R58, R6, 0x1, 0x1c1f ;  /* 0x003c1f00063a7f89 */ /* 0x000fe200000e0000 */
[----:B------:R-:W-:Y:S01]  /*1e9c0*/  LOP3.LUT R40, R41, 0x380, RZ, 0xc0, !PT ;  /* 0x0000038029287812 */ /* 0x000fe200078ec0ff */
[----:B------:R-:W-:Y:S01]  /*1e9d0*/  ULDC.64 UR4, c[0x0][0xaa0] ;  /* 0x0002a80000047ab9 */ /* 0x000fe20000000a00 */
[----:B------:R-:W-:Y:S01]  /*1e9e0*/  LOP3.LUT R36, R37, 0x380, RZ, 0xc0, !PT ;  /* 0x0000038025247812 */ /* 0x000fe200078ec0ff */
[----:B------:R-:W1:Y:S01]  /*1e9f0*/  SHFL.IDX PT, R55, R10, RZ, 0x1c1f ;  /* 0x001c1fff0a377589 */ /* 0x000e6200000e0000 */
[----:B------:R-:W-:-:S02]  /*1ea00*/  SHF.R.U64 R40, R40, 0x3, RZ ;  /* 0x0000000328287819 */ /* 0x000fc400000012ff */
[----:B------:R-:W-:Y:S01]  /*1ea10*/  SHF.R.U64 R36, R36, 0x3, RZ ;  /* 0x0000000324247819 */ /* 0x000fe200000012ff */
[----:B------:R-:W2:Y:S01]  /*1ea20*/  SHFL.IDX PT, R59, R10, 0x1, 0x1c1f ;  /* 0x003c1f000a3b7f89 */ /* 0x000ea200000e0000 */
[----:B------:R-:W-:Y:S01]  /*1ea30*/  LOP3.LUT R40, R40, R41, RZ, 0x3c, !PT ;  /* 0x0000002928287212 */ /* 0x000fe200078e3cff */
[--C-:B------:R-:W-:Y:S01]  /*1ea40*/  IMAD.X R41, RZ, RZ, R21.reuse, P2 ;  /* 0x000000ffff297224 */ /* 0x100fe200010e0615 */
[----:B------:R-:W-:Y:S01]  /*1ea50*/  LOP3.LUT R36, R36, R37, RZ, 0x3c, !PT ;  /* 0x0000002524247212 */ /* 0x000fe200078e3cff */
[--C-:B------:R-:W-:Y:S01]  /*1ea60*/  IMAD.X R37, RZ, RZ, R21.reuse, P3 ;  /* 0x000000ffff257224 */ /* 0x100fe200018e0615 */
[----:B------:R-:W-:Y:S01]  /*1ea70*/  LOP3.LUT R24, R24, R25, RZ, 0x3c, !PT ;  /* 0x0000001918187212 */ /* 0x000fe200078e3cff */
[----:B------:R-:W-:Y:S01]  /*1ea80*/  IMAD.X R25, RZ, RZ, R21, P5 ;  /* 0x000000ffff197224 */ /* 0x000fe200028e0615 */
[C---:B------:R-:W-:Y:S02]  /*1ea90*/  IADD3 R61, P2, R20.reuse, 0xb000, RZ ;  /* 0x0000b000143d7810 */ /* 0x040fe40007f5e0ff */
[----:B------:R-:W-:-:S02]  /*1eaa0*/  IADD3 R57, P3, R20, 0xa000, RZ ;  /* 0x0000a00014397810 */ /* 0x000fc40007f7e0ff */
[C---:B------:R-:W-:Y:S02]  /*1eab0*/  IADD3 R45, P6, R20.reuse, 0x7000, RZ ;  /* 0x00007000142d7810 */ /* 0x040fe40007fde0ff */
[C---:B------:R-:W-:Y:S02]  /*1eac0*/  IADD3 R49, P5, R20.reuse, 0x8000, RZ ;  /* 0x0000800014317810 */ /* 0x040fe40007fbe0ff */
[----:B------:R-:W-:Y:S02]  /*1ead0*/  IADD3 R53, P4, R20, 0x9000, RZ ;  /* 0x0000900014357810 */ /* 0x000fe40007f9e0ff */
[----:B------:R-:W-:Y:S02]  /*1eae0*/  LOP3.LUT R60, R61, 0x380, RZ, 0xc0, !PT ;  /* 0x000003803d3c7812 */ /* 0x000fe400078ec0ff */
[----:B------:R-:W-:Y:S02]  /*1eaf0*/  LOP3.LUT R56, R57, 0x380, RZ, 0xc0, !PT ;  /* 0x0000038039387812 */ /* 0x000fe400078ec0ff */
[----:B------:R-:W-:-:S02]  /*1eb00*/  LOP3.LUT R44, R45, 0x380, RZ, 0xc0, !PT ;  /* 0x000003802d2c7812 */ /* 0x000fc400078ec0ff */
[----:B------:R-:W-:Y:S02]  /*1eb10*/  LOP3.LUT R48, R49, 0x380, RZ, 0xc0, !PT ;  /* 0x0000038031307812 */ /* 0x000fe400078ec0ff */
[----:B------:R-:W-:Y:S02]  /*1eb20*/  LOP3.LUT R52, R53, 0x380, RZ, 0xc0, !PT ;  /* 0x0000038035347812 */ /* 0x000fe400078ec0ff */
[----:B------:R-:W-:Y:S02]  /*1eb30*/  LOP3.LUT R8, R7, 0x380, RZ, 0xc0, !PT ;  /* 0x0000038007087812 */ /* 0x000fe400078ec0ff */
[----:B------:R-:W-:Y:S02]  /*1eb40*/  SHF.R.U64 R60, R60, 0x3, RZ ;  /* 0x000000033c3c7819 */ /* 0x000fe400000012ff */
[----:B------:R-:W-:Y:S02]  /*1eb50*/  SHF.R.U64 R56, R56, 0x3, RZ ;  /* 0x0000000338387819 */ /* 0x000fe400000012ff */
[----:B------:R-:W-:-:S02]  /*1eb60*/  SHF.R.U64 R44, R44, 0x3, RZ ;  /* 0x000000032c2c7819 */ /* 0x000fc400000012ff */
[----:B------:R-:W-:Y:S02]  /*1eb70*/  SHF.R.U64 R48, R48, 0x3, RZ ;  /* 0x0000000330307819 */ /* 0x000fe400000012ff */
[----:B------:R-:W-:Y:S02]  /*1eb80*/  SHF.R.U64 R52, R52, 0x3, RZ ;  /* 0x0000000334347819 */ /* 0x000fe400000012ff */
[----:B------:R-:W-:Y:S02]  /*1eb90*/  SHF.R.U64 R8, R8, 0x3, RZ ;  /* 0x0000000308087819 */ /* 0x000fe400000012ff */
[----:B------:R-:W-:Y:S01]  /*1eba0*/  LOP3.LUT R60, R60, R61, RZ, 0x3c, !PT ;  /* 0x0000003d3c3c7212 */ /* 0x000fe200078e3cff */
[--C-:B------:R-:W-:Y:S01]  /*1ebb0*/  IMAD.X R61, RZ, RZ, R21.reuse, P2 ;  /* 0x000000ffff3d7224 */ /* 0x100fe200010e0615 */
[----:B------:R-:W-:Y:S01]  /*1ebc0*/  LOP3.LUT R56, R56, R57, RZ, 0x3c, !PT ;  /* 0x0000003938387212 */ /* 0x000fe200078e3cff */
[--C-:B------:R-:W-:Y:S01]  /*1ebd0*/  IMAD.X R57, RZ, RZ, R21.reuse, P3 ;  /* 0x000000ffff397224 */ /* 0x100fe200018e0615 */
[----:B------:R-:W-:Y:S01]  /*1ebe0*/  LOP3.LUT R44, R44, R45, RZ, 0x3c, !PT ;  /* 0x0000002d2c2c7212 */ /* 0x000fe200078e3cff */
[--C-:B------:R-:W-:Y:S01]  /*1ebf0*/  IMAD.X R45, RZ, RZ, R21.reuse, P6 ;  /* 0x000000ffff2d7224 */ /* 0x100fe200030e0615 */
[----:B------:R-:W-:Y:S01]  /*1ec00*/  LOP3.LUT R48, R48, R49, RZ, 0x3c, !PT ;  /* 0x0000003130307212 */ /* 0x000fe200078e3cff */
[--C-:B------:R-:W-:Y:S01]  /*1ec10*/  IMAD.X R49, RZ, RZ, R21.reuse, P5 ;  /* 0x000000ffff317224 */ /* 0x100fe200028e0615 */
[----:B------:R-:W-:Y:S01]  /*1ec20*/  LOP3.LUT R52, R52, R53, RZ, 0x3c, !PT ;  /* 0x0000003534347212 */ /* 0x000fe200078e3cff */
[----:B------:R-:W-:Y:S01]  /*1ec30*/  IMAD.X R53, RZ, RZ, R21, P4 ;  /* 0x000000ffff357224 */ /* 0x000fe200020e0615 */
[----:B------:R-:W-:-:S02]  /*1ec40*/  ISETP.GE.OR P2, PT, R14, R3, P0 ;  /* 0x000000030e00720c */ /* 0x000fc40000746670 */
[----:B------:R-:W-:Y:S02]  /*1ec50*/  LOP3.LUT R8, R8, R7, RZ, 0x3c, !PT ;  /* 0x0000000708087212 */ /* 0x000fe400078e3cff */
[----:B------:R-:W-:Y:S02]  /*1ec60*/  IADD3 R5, P3, R20, 0xf000, RZ ;  /* 0x0000f00014057810 */ /* 0x000fe40007f7e0ff */
[----:B------:R-:W-:Y:S02]  /*1ec70*/  ISETP.GE.OR P0, PT, R4, R3, P0 ;  /* 0x000000030400720c */ /* 0x000fe40000706670 */
[C---:B------:R-:W-:Y:S01]  /*1ec80*/  IADD3 R65, P6, R20.reuse, 0xc000, RZ ;  /* 0x0000c00014417810 */ /* 0x040fe20007fde0ff */
[----:B------:R-:W-:Y:S01]  /*1ec90*/  IMAD.X R77, RZ, RZ, R21, P3 ;  /* 0x000000ffff4d7224 */ /* 0x000fe200018e0615 */
[C---:B------:R-:W-:Y:S02]  /*1eca0*/  IADD3 R69, P5, R20.reuse, 0xd000, RZ ;  /* 0x0000d00014457810 */ /* 0x040fe40007fbe0ff */
[C---:B------:R-:W-:Y:S01]  /*1ecb0*/  IADD3 R73, P4, R20.reuse, 0xe000, RZ ;  /* 0x0000e00014497810 */ /* 0x040fe20007f9e0ff */
[----:B-1----:R-:W-:Y:S01]  /*1ecc0*/  @!P2 ST.E desc[UR6][R54.64], R0 ;  /* 0x000000003600a985 */ /* 0x002fe2000c101906 */
[----:B------:R-:W-:-:S02]  /*1ecd0*/  LOP3.LUT R7, R20, 0x380, RZ, 0xc0, !PT ;  /* 0x0000038014077812 */ /* 0x000fc400078ec0ff */
[----:B------:R-:W-:Y:S02]  /*1ece0*/  LOP3.LUT R4, R5, 0x380, RZ, 0xc0, !PT ;  /* 0x0000038005047812 */ /* 0x000fe400078ec0ff */
[----:B------:R-:W-:Y:S01]  /*1ecf0*/  LOP3.LUT R64, R65, 0x380, RZ, 0xc0, !PT ;  /* 0x0000038041407812 */ /* 0x000fe200078ec0ff */
[----:B--2---:R1:W-:Y:S01]  /*1ed00*/  @!P0 ST.E desc[UR6][R58.64], R2 ;  /* 0x000000023a008985 */ /* 0x0043e2000c101906 */
[----:B------:R-:W-:Y:S02]  /*1ed10*/  LOP3.LUT R68, R69, 0x380, RZ, 0xc0, !PT ;  /* 0x0000038045447812 */ /* 0x000fe400078ec0ff */
[----:B------:R-:W-:Y:S01]  /*1ed20*/  LOP3.LUT R72, R73, 0x380, RZ, 0xc0, !PT ;  /* 0x0000038049487812 */ /* 0x000fe200078ec0ff */
[----:B------:R-:W5:Y:S01]  /*1ed30*/  LD.E.128 R8, desc[UR6][R8.64] ;  /* 0x0000000608087980 */ /* 0x000f62000c101d00 */
[----:B------:R-:W-:Y:S02]  /*1ed40*/  SHF.R.U64 R7, R7, 0x3, RZ ;  /* 0x0000000307077819 */ /* 0x000fe400000012ff */
[----:B------:R-:W-:Y:S01]  /*1ed50*/  SHF.R.U64 R4, R4, 0x3, RZ ;  /* 0x0000000304047819 */ /* 0x000fe200000012ff */
[----:B------:R-:W5:Y:S01]  /*1ed60*/  LD.E.128 R12, desc[UR6][R12.64] ;  /* 0x000000060c0c7980 */ /* 0x000f62000c101d00 */
[----:B------:R-:W-:-:S02]  /*1ed70*/  SHF.R.U64 R64, R64, 0x3, RZ ;  /* 0x0000000340407819 */ /* 0x000fc400000012ff */
[----:B------:R-:W-:Y:S01]  /*1ed80*/  SHF.R.U64 R68, R68, 0x3, RZ ;  /* 0x0000000344447819 */ /* 0x000fe200000012ff */
[----:B-1----:R-:W-:Y:S01]  /*1ed90*/  IMAD R2, R89, 0x20, R219 ;  /* 0x0000002059027824 */ /* 0x002fe200078e02db */
[----:B------:R-:W-:Y:S01]  /*1eda0*/  SHF.R.U64 R72, R72, 0x3, RZ ;  /* 0x0000000348487819 */ /* 0x000fe200000012ff */
[----:B------:R-:W5:Y:S01]  /*1edb0*/  LD.E.128 R24, desc[UR6][R24.64] ;  /* 0x0000000618187980 */ /* 0x000f62000c101d00 */
[----:B------:R-:W-:Y:S02]  /*1edc0*/  LOP3.LUT R20, R7, R20, RZ, 0x3c, !PT ;  /* 0x0000001407147212 */ /* 0x000fe400078e3cff */
[----:B------:R-:W-:Y:S01]  /*1edd0*/  LOP3.LUT R64, R64, R65, RZ, 0x3c, !PT ;  /* 0x0000004140407212 */ /* 0x000fe200078e3cff */
[--C-:B------:R-:W-:Y:S01]  /*1ede0*/  IMAD.X R65, RZ, RZ, R21.reuse, P6 ;  /* 0x000000ffff417224 */ /* 0x100fe200030e0615 */
[----:B------:R-:W-:Y:S01]  /*1edf0*/  LOP3.LUT R68, R68, R69, RZ, 0x3c, !PT ;  /* 0x0000004544447212 */ /* 0x000fe200078e3cff */
[--C-:B------:R-:W-:Y:S01]  /*1ee00*/  IMAD.X R69, RZ, RZ, R21.reuse, P5 ;  /* 0x000000ffff457224 */ /* 0x100fe200028e0615 */
[----:B------:R-:W-:Y:S01]  /*1ee10*/  LOP3.LUT R72, R72, R73, RZ, 0x3c, !PT ;  /* 0x0000004948487212 */ /* 0x000fe200078e3cff */
[----:B------:R-:W-:Y:S01]  /*1ee20*/  IMAD.X R73, RZ, RZ, R21, P4 ;  /* 0x000000ffff497224 */ /* 0x000fe200020e0615 */
[----:B------:R-:W-:Y:S01]  /*1ee30*/  LOP3.LUT R76, R4, R5, RZ, 0x3c, !PT ;  /* 0x00000005044c7212 */ /* 0x000fe200078e3cff */
[----:B------:R-:W-:Y:S01]  /*1ee40*/  IMAD R2, R86, 0x80, R2 ;  /* 0x0000008056027824 */ /* 0x000fe200078e0202 */
[----:B------:R1:W5:Y:S04]  /*1ee50*/  LD.E.128 R4, desc[UR6][R20.64] ;  /* 0x0000000614047980 */ /* 0x000368000c101d00 */
[----:B------:R-:W5:Y:S04]  /*1ee60*/  LD.E.128 R32, desc[UR6][R32.64] ;  /* 0x0000000620207980 */ /* 0x000f68000c101d00 */
[----:B------:R-:W5:Y:S01]  /*1ee70*/  LD.E.128 R36, desc[UR6][R36.64] ;  /* 0x0000000624247980 */ /* 0x000f62000c101d00 */
[----:B-1----:R-:W-:-:S03]  /*1ee80*/  IMAD R21, R81, UR4, RZ ;  /* 0x0000000451157c24 */ /* 0x002fc6000f8e02ff */
[----:B------:R-:W5:Y:S01]  /*1ee90*/  LD.E.128 R40, desc[UR6][R40.64] ;  /* 0x0000000628287980 */ /* 0x000f62000c101d00 */
[C---:B------:R-:W-:Y:S02]  /*1eea0*/  IMAD R81, R80.reuse, UR5, R21 ;  /* 0x0000000550517c24 */ /* 0x040fe4000f8e0215 */
[----:B------:R-:W-:Y:S01]  /*1eeb0*/  IMAD.WIDE.U32 R20, R80, UR4, RZ ;  /* 0x0000000450147c25 */ /* 0x000fe2000f8e00ff */
[----:B------:R-:W-:Y:S01]  /*1eec0*/  ULDC.64 UR4, c[0x0][0xae8] ;  /* 0x0002ba0000047ab9 */ /* 0x000fe20000000a00 */
[----:B------:R-:W5:Y:S02]  /*1eed0*/  LD.E.128 R44, desc[UR6][R44.64] ;  /* 0x000000062c2c7980 */ /* 0x000f64000c101d00 */
[----:B------:R-:W-:Y:S02]  /*1eee0*/  IMAD.IADD R21, R21, 0x1, R81 ;  /* 0x0000000115157824 */ /* 0x000fe400078e0251 */
[----:B------:R-:W-:Y:S01]  /*1eef0*/  IMAD R84, R84, UR4, RZ ;  /* 0x0000000454547c24 */ /* 0x000fe2000f8e02ff */
[----:B------:R-:W5:Y:S01]  /*1ef00*/  LD.E.128 R48, desc[UR6][R48.64] ;  /* 0x0000000630307980 */ /* 0x000f62000c101d00 */
[----:B------:R-:W-:-:S03]  /*1ef10*/  IMAD.WIDE.U32 R20, R88, UR4, R20 ;  /* 0x0000000458147c25 */ /* 0x000fc6000f8e0014 */
[----:B------:R-:W5:Y:S01]  /*1ef20*/  LD.E.128 R52, desc[UR6][R52.64] ;  /* 0x0000000634347980 */ /* 0x000f62000c101d00 */
[----:B------:R-:W-:Y:S01]  /*1ef30*/  IMAD R81, R88, UR5, R84 ;  /* 0x0000000558517c24 */ /* 0x000fe2000f8e0254 */
[----:B------:R-:W-:Y:S01]  /*1ef40*/  ULDC.64 UR4, c[0x0][0xaf0] ;  /* 0x0002bc0000047ab9 */ /* 0x000fe20000000a00 */
[----:B0-----:R-:W-:Y:S01]  /*1ef50*/  @P1 IMAD.HI.U32 R0, R2, R85, RZ ;  /* 0x0000005502001227 */ /* 0x001fe200078e00ff */
[----:B------:R-:W5:Y:S03]  /*1ef60*/  LD.E.128 R56, desc[UR6][R56.64] ;  /* 0x0000000638387980 */ /* 0x000f66000c101d00 */
[----:B------:R-:W-:Y:S01]  /*1ef70*/  IMAD.IADD R21, R21, 0x1, R81 ;  /* 0x0000000115157824 */ /* 0x000fe200078e0251 */
[----:B------:R-:W5:Y:S01]  /*1ef80*/  LD.E.128 R60, desc[UR6][R60.64] ;  /* 0x000000063c3c7980 */ /* 0x000f62000c101d00 */
[----:B------:R-:W-:Y:S01]  /*1ef90*/  IMAD.MOV.U32 R81, RZ, RZ, R2 ;  /* 0x000000ffff517224 */ /* 0x000fe200078e0002 */
[----:B------:R-:W-:Y:S01]  /*1efa0*/  @P1 SHF.R.U32.HI R81, RZ, R87, R0 ;  /* 0x00000057ff511219 */ /* 0x000fe20000011600 */
[----:B------:R-:W-:Y:S01]  /*1efb0*/  IMAD R28, R28, UR4, RZ ;  /* 0x000000041c1c7c24 */ /* 0x000fe2000f8e02ff */
[----:B------:R-:W5:Y:S01]  /*1efc0*/  LD.E.128 R64, desc[UR6][R64.64] ;  /* 0x0000000640407980 */ /* 0x000f62000c101d00 */
[----:B------:R-:W-:Y:S01]  /*1efd0*/  IMAD.WIDE.U32 R20, R83, UR4, R20 ;  /* 0x0000000453147c25 */ /* 0x000fe2000f8e0014 */
[----:B------:R-:W-:-:S02]  /*1efe0*/  SHF.R.S32.HI R0, RZ, 0x1f, R81 ;  /* 0x0000001fff007819 */ /* 0x000fc40000011451 */
[----:B------:R-:W5:Y:S01]  /*1eff0*/  LD.E.128 R68, desc[UR6][R68.64] ;  /* 0x0000000644447980 */ /* 0x000f62000c101d00 */
[----:B------:R-:W-:Y:S01]  /*1f000*/  IMAD R85, R83, UR5, R28 ;  /* 0x0000000553557c24 */ /* 0x000fe2000f8e021c */
[----:B------:R-:W-:Y:S01]  /*1f010*/  ULDC.64 UR4, c[0x0][0xae0] ;  /* 0x0002b80000047ab9 */ /* 0x000fe20000000a00 */
[----:B------:R-:W-:Y:S01]  /*1f020*/  IMAD.MOV R83, RZ, RZ, -R81 ;  /* 0x000000ffff537224 */ /* 0x000fe200078e0a51 */
[----:B------:R-:W5:Y:S01]  /*1f030*/  LD.E.128 R72, desc[UR6][R72.64] ;  /* 0x0000000648487980 */ /* 0x000f62000c101d00 */
[----:B------:R-:W-:Y:S02]  /*1f040*/  IMAD.IADD R21, R21, 0x1, R85 ;  /* 0x0000000115157824 */ /* 0x000fe400078e0255 */
[----:B------:R-:W-:Y:S01]  /*1f050*/  IMAD R0, R0, UR4, RZ ;  /* 0x0000000400007c24 */ /* 0x000fe2000f8e02ff */
[----:B------:R-:W5:Y:S01]  /*1f060*/  LD.E.128 R76, desc[UR6][R76.64] ;  /* 0x000000064c4c7980 */ /* 0x000f62000c101d00 */
[----:B------:R-:W-:Y:S02]  /*1f070*/  IMAD R83, R82, R83, R2 ;  /* 0x0000005352537224 */ /* 0x000fe400078e0202 */
[C---:B------:R-:W-:Y:S01]  /*1f080*/  IMAD R85, R81.reuse, UR5, R0 ;  /* 0x0000000551557c24 */ /* 0x040fe2000f8e0200 */
[----:B------:R-:W-:Y:S01]  /*1f090*/  @!PT LDS RZ, [RZ] ;  /* 0x00000000fffff984 */ /* 0x000fe20000000800 */
[----:B------:R-:W-:Y:S01]  /*1f0a0*/  @!PT LDS RZ, [RZ] ;  /* 0x00000000fffff984 */ /* 0x000fe20000000800 */
[----:B------:R-:W-:Y:S01]  /*1f0b0*/  @!PT LDS RZ, [RZ] ;  /* 0x00000000fffff984 */ /* 0x000fe20000000800 */
[----:B------:R-:W-:Y:S01]  /*1f0c0*/  @!PT LDS RZ, [RZ] ;  /* 0x00000000fffff984 */ /* 0x000fe20000000800 */
[----:B------:R0:W-:Y:S06]  /*1f0d0*/  MEMBAR.ALL.CTA ;  /* 0x0000000000007992 */ /* 0x0001ec0000008000 */
[----:B0-----:R-:W0:Y:S01]  /*1f0e0*/  FENCE.VIEW.ASYNC.S ;  /* 0x00000000000073c6 */ /* 0x001e220000000000 */
[----:B------:R-:W-:Y:S01]  /*1f0f0*/  IMAD.WIDE.U32 R20, R81, UR4, R20 ;  /* 0x0000000451147c25 */ /* 0x000fe2000f8e0014 */
[----:B------:R-:W-:Y:S01]  /*1f100*/  SHF.R.S32.HI R0, RZ, 0x1f, R83 ;  /* 0x0000001fff007819 */ /* 0x000fe20000011453 */
[----:B------:R-:W-:-:S02]  /*1f110*/  ULDC.64 UR4, c[0x0][0xad8] ;  /* 0x0002b60000047ab9 */ /* 0x000fc40000000a00 */
[----:B------:R-:W-:Y:S01]  /*1f120*/  IMAD R86, R86, 0x80, R219 ;  /* 0x0000008056567824 */ /* 0x000fe200078e02db */
[----:B------:R-:W-:Y:S01]  /*1f130*/  IADD3 R21, R21, R85, RZ ;  /* 0x0000005515157210 */ /* 0x000fe20007ffe0ff */
[----:B------:R-:W-:Y:S02]  /*1f140*/  IMAD R2, R0, UR4, RZ ;  /* 0x0000000400027c24 */ /* 0x000fe4000f8e02ff */
[C---:B------:R-:W-:Y:S02]  /*1f150*/  VIADD R0, R86.reuse, 0x20 ;  /* 0x0000002056007836 */ /* 0x040fe40000000000 */
[C---:B------:R-:W-:Y:S02]  /*1f160*/  IMAD R81, R83.reuse, UR5, R2 ;  /* 0x0000000553517c24 */ /* 0x040fe4000f8e0202 */
[----:B------:R-:W-:Y:S01]  /*1f170*/  IMAD.WIDE.U32 R20, R83, UR4, R20 ;  /* 0x0000000453147c25 */ /* 0x000fe2000f8e0014 */
[-C--:B------:R-:W-:Y:S01]  /*1f180*/  ISETP.GE.AND P2, PT, R86, R3.reuse, PT ;  /* 0x000000035600720c */ /* 0x080fe20003f46270 */
[----:B------:R-:W-:Y:S01]  /*1f190*/  ULDC.64 UR4, c[0x0][0xa80] ;  /* 0x0002a00000047ab9 */ /* 0x000fe20000000a00 */
[----:B------:R-:W-:Y:S01]  /*1f1a0*/  ISETP.GE.AND P1, PT, R0, R3, PT ;  /* 0x000000030000720c */ /* 0x000fe20003f26270 */
[----:B------:R-:W-:Y:S01]  /*1f1b0*/  VIADD R2, R86, 0x40 ;  /* 0x0000004056027836 */ /* 0x000fe20000000000 */
[----:B------:R-:W-:Y:S01]  /*1f1c0*/  LEA R28, P3, R20, UR4, 0x1 ;  /* 0x00000004141c7c11 */ /* 0x000fe2000f8608ff */
[----:B------:R-:W-:-:S02]  /*1f1d0*/  IMAD.IADD R21, R21, 0x1, R81 ;  /* 0x0000000115157824 */ /* 0x000fc400078e0251 */
[----:B------:R-:W-:Y:S01]  /*1f1e0*/  VIADD R0, R22, 0x38820 ;  /* 0x0003882016007836 */ /* 0x000fe20000000000 */
[----:B------:R-:W-:Y:S02]  /*1f1f0*/  ISETP.GE.AND P0, PT, R2, R3, PT ;  /* 0x000000030200720c */ /* 0x000fe40003f06270 */
[----:B------:R-:W-:Y:S02]  /*1f200*/  LEA.HI.X R2, R20, UR5, R21, 0x1, P3 ;  /* 0x0000000514027c11 */ /* 0x000fe400098f0c15 */
[----:B------:R-:W-:Y:S01]  /*1f210*/  PRMT R0, RZ, 0x654, R0 ;  /* 0x00000654ff007816 */ /* 0x000fe20000000000 */
[----:B0-----:R0:W1:Y:S03]  /*1f220*/  SHFL.IDX PT, R84, R28, RZ, 0x181f ;  /* 0x00181fff1c547589 */ /* 0x00106600000e0000 */
[----:B------:R0:W-:Y:S01]  /*1f230*/  SYNCS.ARRIVE.TRANS64.RED.A1T0 RZ, [R0+URZ], RZ ;  /* 0x000000ff00ff79a7 */ /* 0x0001e2000810043f */
[----:B------:R0:W2:Y:S01]  /*1f240*/  SHFL.IDX PT, R85, R2, RZ, 0x181f ;  /* 0x00181fff02557589 */ /* 0x0000a200000e0000 */
[----:B------:R-:W-:Y:S05]  /*1f250*/  @P2 BRA `(.L_x_659) ;  /* 0x0000000000482947 */ /* 0x000fea0003800000 */
[----:B------:R-:W-:Y:S01]  /*1f260*/  ULDC UR4, c[0x0][0xac8] ;  /* 0x0002b20000047ab9 */ /* 0x000fe20000000800 */
[----:B------:R-:W-:Y:S01]  /*1f270*/  ULDC.64 UR6, c[0x0][0x208] ;  /* 0x0000820000067ab9 */ /* 0x000fe20000000a00 */
        /* <DEDUP_REMOVED lines=16> */
.L_x_659:
[----:B------:R-:W-:Y:S05]  /*1f380*/  BSYNC B1 ;  /* 0x0000000000017941 */ /* 0x000fea0003800000 */
.L_x_658:
[----:B---3-5:R3:W4:Y:S01]  /*1f390*/  SHFL.IDX PT, R33, R2, 0x1, 0x181f ;  /* 0x00381f0002217f89 */ /* 0x02872200000e0000 */
[----:B------:R-:W-:Y:S03]  /*1f3a0*/  BSSY B1, `(.L_x_660) ;  /* 0x0000015000017945 */ /* 0x000fe60003800000 */
[----:B------:R3:W0:Y:S01]  /*1f3b0*/  SHFL.IDX PT, R32, R28, 0x1, 0x181f ;  /* 0x00381f001c207f89 */ /* 0x00062200000e0000 */
[----:B------:R-:W-:Y:S05]  /*1f3c0*/  @P1 BRA `(.L_x_661) ;  /* 0x0000000000481947 */ /* 0x000fea0003800000 */
[----:B------:R-:W-:Y:S01]  /*1f3d0*/  ULDC UR4, c[0x0][0xac8] ;  /* 0x0002b20000047ab9 */ /* 0x000fe20000000800 */
[----:B------:R-:W-:Y:S01]  /*1f3e0*/  ULDC.64 UR6, c[0x0][0x208] ;  /* 0x0000820000067ab9 */ /* 0x000fe20000000a00 */
[----:B------:R-:W-:Y:S02]  /*1f3f0*/  ISETP.GE.AND P4, PT, R16, UR4, PT ;  /* 0x0000000410007c0c */ /* 0x000fe4000bf86270 */
[----:B------:R-:W-:Y:S02]  /*1f400*/  ISETP.GE.AND P3, PT, R213, UR4, PT ;  /* 0x00000004d5007c0c */ /* 0x000fe4000bf66270 */
[----:B------:R-:W-:Y:S02]  /*1f410*/  ISETP.GE.AND P2, PT, R18, UR4, PT ;  /* 0x0000000412007c0c */ /* 0x000fe4000bf46270 */
[----:B------:R-:W-:-:S07]  /*1f420*/  ISETP.GE.AND P1, PT, R19, UR4, PT ;  /* 0x0000000413007c0c */ /* 0x000fce000bf26270 */
[CC--:B0-----:R-:W-:Y:S02]  /*1f430*/  @!P4 LEA R4, P6, R16.reuse, R32.reuse, 0x1 ;  /* 0x000000201004c211 */ /* 0x0c1fe400078c08ff */
[CC--:B------:R-:W-:Y:S02]  /*1f440*/  @!P3 LEA R6, P5, R23.reuse, R32.reuse, 0x1 ;  /* 0x000000201706b211 */ /* 0x0c0fe400078a08ff */
[-C--:B----4-:R-:W-:Y:S02]  /*1f450*/  @!P4 LEA.HI.X R5, R16, R33.reuse, R17, 0x1, P6 ;  /* 0x000000211005c211 */ /* 0x090fe400030f0c11 */
[-C--:B------:R-:W-:Y:S02]  /*1f460*/  @!P2 LEA R20, P6, R18, R32.reuse, 0x1 ;  /* 0x000000201214a211 */ /* 0x080fe400078c08ff */
        /* <DEDUP_REMOVED lines=8> */
.L_x_661:
[----:B------:R-:W-:Y:S05]  /*1f4f0*/  BSYNC B1 ;  /* 0x0000000000017941 */ /* 0x000fea0003800000 */
.L_x_660:
[----:B0-----:R0:W0:Y:S01]  /*1f500*/  SHFL.IDX PT, R11, R2, 0x2, 0x181f ;  /* 0x00581f00020b7f89 */ /* 0x00102200000e0000 */
        /* <DEDUP_REMOVED lines=9> */
[-C--:B0-----:R-:W-:Y:S02]  /*1f5a0*/  @!P3 LEA R4, P6, R16, R10.reuse, 0x1 ;  /* 0x0000000a1004b211 */ /* 0x081fe400078c08ff */
[-C--:B------:R-:W-:Y:S02]  /*1f5b0*/  @!P2 LEA R6, P5, R23, R10.reuse, 0x1 ;  /* 0x0000000a1706a211 */ /* 0x080fe400078a08ff */
[-C--:B------:R-:W-:Y:S02]  /*1f5c0*/  @!P1 LEA R8, P4, R18, R10.reuse, 0x1 ;  /* 0x0000000a12089211 */ /* 0x080fe400078808ff */
[-C--:B------:R-:W-:Y:S02]  /*1f5d0*/  @!P3 LEA.HI.X R5, R16, R11.reuse, R17, 0x1, P6 ;  /* 0x0000000b1005b211 */ /* 0x080fe400030f0c11 */
        /* <DEDUP_REMOVED lines=8> */
.L_x_663:
[----:B------:R-:W-:Y:S05]  /*1f660*/  BSYNC B1 ;  /* 0x0000000000017941 */ /* 0x000fea0003800000 */
.L_x_662:
[----:B------:R-:W-:Y:S01]  /*1f670*/  VIADD R0, R86, 0x60 ;  /* 0x0000006056007836 */ /* 0x000fe20000000000 */
[----:B0-----:R0:W0:Y:S04]  /*1f680*/  SHFL.IDX PT, R9, R2, 0x3, 0x181f ;  /* 0x00781f0002097f89 */ /* 0x00102800000e0000 */
[----:B------:R-:W-:Y:S01]  /*1f690*/  ISETP.GE.AND P0, PT, R0, R3, PT ;  /* 0x000000030000720c */ /* 0x000fe20003f06270 */
[----:B---3--:R-:W3:-:S12]  /*1f6a0*/  SHFL.IDX PT, R28, R28, 0x3, 0x181f ;  /* 0x00781f001c1c7f89 */ /* 0x008ed800000e0000 */
[----:B------:R-:W-:Y:S05]  /*1f6b0*/  @P0 BRA `(.L_x_664) ;  /* 0x0000000c00c00947 */ /* 0x000fea0003800000 */
[----:B------:R-:W-:Y:S01]  /*1f6c0*/  ULDC UR4, c[0x0][0xac8] ;  /* 0x0002b20000047ab9 */ /* 0x000fe20000000800 */
[----:B------:R-:W-:Y:S01]  /*1f6d0*/  ULDC.64 UR6, c[0x0][0x208] ;  /* 0x0000820000067ab9 */ /* 0x000fe20000000a00 */
[----:B------:R-:W-:Y:S02]  /*1f6e0*/  ISETP.GE.AND P3, PT, R16, UR4, PT ;  /* 0x0000000410007c0c */ /* 0x000fe4000bf66270 */
[----:B------:R-:W-:Y:S02]  /*1f6f0*/  ISETP.GE.AND P4, PT, R213, UR4, PT ;  /* 0x00000004d5007c0c */ /* 0x000fe4000bf86270 */
[----:B------:R-:W-:-:S09]  /*1f700*/  ISETP.GE.AND P5, PT, R18, UR4, PT ;  /* 0x0000000412007c0c */ /* 0x000fd2000bfa6270 */
[CC--:B0--3--:R-:W-:Y:S02]  /*1f710*/  @!P3 LEA R2, P0, R16.reuse, R28.reuse, 0x1 ;  /* 0x0000001c1002b211 */ /* 0x0c9fe400078008ff */
[-C--:B------:R-:W-:Y:S02]  /*1f720*/  @!P4 LEA R4, P1, R23, R28.reuse, 0x1 ;  /* 0x0000001c1704c211 */ /* 0x080fe400078208ff */
[-C--:B------:R-:W-:Y:S02]  /*1f730*/  @!P3 LEA.HI.X R3, R16, R9.reuse, R17, 0x1, P0 ;  /* 0x000000091003b211 */ /* 0x080fe400000f0c11 */
[----:B------:R-:W-:Y:S02]  /*1f740*/  ISETP.GE.AND P0, PT, R19, UR4, PT ;  /* 0x0000000413007c0c */ /* 0x000fe4000bf06270 */
[----:B------:R-:W-:Y:S01]  /*1f750*/  @!P5 LEA R6, P2, R18, R28, 0x1 ;  /* 0x0000001c1206d211 */ /* 0x000fe200078408ff */
[----:B------:R0:W-:Y:S01]  /*1f760*/  @!P3 ST.E.128 desc[UR6][R2.64], R24 ;  /* 0x000000180200b985 */ /* 0x0001e2000c101d06 */
[----:B------:R-:W-:-:S02]  /*1f770*/  @!P4 LEA.HI.X R5, R23, R9, R216, 0x1, P1 ;  /* 0x000000091705c211 */ /* 0x000fc400008f0cd8 */
[----:B------:R-:W-:-:S03]  /*1f780*/  @!P5 LEA.HI.X R7, R18, R9, R218, 0x1, P2 ;  /* 0x000000091207d211 */ /* 0x000fc600010f0cda */
[----:B------:R0:W-:Y:S04]  /*1f790*/  @!P4 ST.E.128 desc[UR6][R4.64], R44 ;  /* 0x0000002c0400c985 */ /* 0x0001e8000c101d06 */
[----:B------:R0:W-:Y:S01]  /*1f7a0*/  @!P5 ST.E.128 desc[UR6][R6.64], R60 ;  /* 0x0000003c0600d985 */ /* 0x0001e2000c101d06 */
[----:B------:R-:W-:Y:S05]  /*1f7b0*/  @P0 BRA `(.L_x_664) ;  /* 0x0000000c00800947 */ /* 0x000fea0003800000 */
[----:B0-----:R-:W-:Y:S01]  /*1f7c0*/  LEA R2, P0, R19, R28, 0x1 ;  /* 0x0000001c13027211 */ /* 0x001fe200078008ff */
[----:B------:R-:W-:-:S03]  /*1f7d0*/  ULDC.64 UR4, c[0x0][0x208] ;  /* 0x0000820000047ab9 */ /* 0x000fc60000000a00 */
[----:B------:R-:W-:-:S05]  /*1f7e0*/  LEA.HI.X R3, R19, R9, R217, 0x1, P0 ;  /* 0x0000000913037211 */ /* 0x000fca00000f0cd9 */
[----:B------:R0:W-:Y:S01]  /*1f7f0*/  ST.E.128 desc[UR4][R2.64], R76 ;  /* 0x0000004c02007985 */ /* 0x0001e2000c101d04 */
[----:B------:R-:W-:Y:S05]  /*1f800*/  BRA `(.L_x_664) ;  /* 0x0000000c006c7947 */ /* 0x000fea0003800000 */
.L_x_656:
[----:B------:R-:W3:Y:S01]  /*1f810*/  LDL R9, [R1+0x64] ;  /* 0x0000640001097983 */ /* 0x000ee20000100800 */
[----:B------:R-:W-:Y:S01]  /*1f820*/  ULDC.64 UR4, c[0x0][0xc00] ;  /* 0x0003000000047ab9 */ /* 0x000fe20000000a00 */
[----:B------:R-:W4:Y:S01]  /*1f830*/  LDC R25, c[0x0][0xbe8] ;  /* 0x0002fa00ff197b82 */ /* 0x000f220000000800 */
[----:B------:R-:W-:Y:S01]  /*1f840*/  ISETP.NE.U32.AND P0, PT, RZ, UR4, PT ;  /* 0x00000004ff007c0c */ /* 0x000fe2000bf05070 */
[----:B0-----:R-:W-:Y:S01]  /*1f850*/  IMAD.MOV.U32 R6, RZ, RZ, RZ ;  /* 0x000000ffff067224 */ /* 0x001fe200078e00ff */
[----:B------:R-:W-:Y:S02]  /*1f860*/  ULDC.64 UR6, c[0x0][0x208] ;  /* 0x0000820000067ab9 */ /* 0x000fe40000000a00 */
[----:B------:R-:W-:Y:S01]  /*1f870*/  ISETP.NE.AND.EX P0, PT, RZ, UR5, PT, P0 ;  /* 0x00000005ff007c0c */ /* 0x000fe2000bf05300 */
[----:B------:R-:W0:Y:S02]  /*1f880*/  S2R R7, SR_TID.X ;  /* 0x0000000000077919 */ /* 0x000e240000002100 */
[----:B0-----:R-:W-:-:S05]  /*1f890*/  VIADD R8, R7, 0xffffff80 ;  /* 0xffffff8007087836 */ /* 0x001fca0000000000 */
[----:B------:R-:W-:Y:S01]  /*1f8a0*/  ISETP.GE.AND P3, PT, R8, 0x80, PT ;  /* 0x000000800800780c */ /* 0x000fe20003f66270 */
[----:B---3--:R-:W-:Y:S01]  /*1f8b0*/  IMAD.SHL.U32 R4, R9, 0x4, RZ ;  /* 0x0000000409047824 */ /* 0x008fe200078e00ff */
[----:B------:R-:W-:-:S04]  /*1f8c0*/  SHF.R.S32.HI R12, RZ, 0x1f, R9 ;  /* 0x0000001fff0c7819 */ /* 0x000fc80000011409 */
[----:B------:R-:W-:Y:S02]  /*1f8d0*/  IADD3 R2, P1, R4, UR4, RZ ;  /* 0x0000000404027c10 */ /* 0x000fe4000ff3e0ff */
[----:B------:R-:W-:-:S04]  /*1f8e0*/  SHF.L.U64.HI R0, R9, 0x2, R12 ;  /* 0x0000000209007819 */ /* 0x000fc8000001020c */
[----:B------:R-:W-:Y:S01]  /*1f8f0*/  IADD3.X R3, R0, UR5, RZ, P1, !PT ;  /* 0x0000000500037c10 */ /* 0x000fe20008ffe4ff */
[----:B------:R-:W-:Y:S02]  /*1f900*/  ULDC.64 UR4, c[0x0][0xc08] ;  /* 0x0003020000047ab9 */ /* 0x000fe40000000a00 */
[----:B------:R-:W-:Y:S02]  /*1f910*/  ISETP.NE.U32.AND P1, PT, RZ, UR4, PT ;  /* 0x00000004ff007c0c */ /* 0x000fe4000bf25070 */
[----:B------:R0:W5:Y:S02]  /*1f920*/  @P0 LDG.E R6, desc[UR6][R2.64] ;  /* 0x0000000602060981 */ /* 0x000164000c1e1900 */
[----:B------:R-:W-:-:S13]  /*1f930*/  ISETP.NE.AND.EX P1, PT, RZ, UR5, PT, P1 ;  /* 0x00000005ff007c0c */ /* 0x000fda000bf25310 */
[----:B------:R-:W-:Y:S01]  /*1f940*/  @P1 IADD3 R4, P2, R4, UR4, RZ ;  /* 0x0000000404041c10 */ /* 0x000fe2000ff5e0ff */
[----:B------:R-:W-:-:S03]  /*1f950*/  ULDC UR4, c[0x0][0xa88] ;  /* 0x0002a20000047ab9 */ /* 0x000fc60000000800 */
[----:B------:R-:W-:Y:S01]  /*1f960*/  @P1 IADD3.X R5, R0, UR5, RZ, P2, !PT ;  /* 0x0000000500051c10 */ /* 0x000fe200097fe4ff */
[----:B------:R-:W-:Y:S01]  /*1f970*/  IMAD.U32 R0, RZ, RZ, UR4 ;  /* 0x00000004ff007e24 */ /* 0x000fe2000f8e00ff */
[----:B----4-:R-:W-:-:S05]  /*1f980*/  ISETP.NE.AND P2, PT, R25, 0x1, PT ;  /* 0x000000011900780c */ /* 0x010fca0003f45270 */
[----:B------:R0:W5:Y:S08]  /*1f990*/  @P1 LDG.E R0, desc[UR6][R4.64] ;  /* 0x0000000604001981 */ /* 0x000170000c1e1900 */
[----:B-1----:R-:W1:Y:S08]  /*1f9a0*/  @P2 LDC R14, c[0x0][0xbec] ;  /* 0x0002fb00ff0e2b82 */ /* 0x002e700000000800 */
[----:B------:R-:W3:Y:S01]  /*1f9b0*/  @P2 LDC R27, c[0x0][0xbf0] ;  /* 0x0002fc00ff1b2b82 */ /* 0x000ee20000000800 */
[----:B0-----:R-:W-:Y:S05]  /*1f9c0*/  @P1 BRA `(.L_x_665) ;  /* 0x0000000000141947 */ /* 0x001fea0003800000 */
[----:B------:R-:W-:Y:S05]  /*1f9d0*/  @!P0 BRA `(.L_x_665) ;  /* 0x0000000000108947 */ /* 0x000fea0003800000 */
[----:B------:R-:W-:Y:S02]  /*1f9e0*/  ULDC.64 UR4, c[0x0][0x208] ;  /* 0x0000820000047ab9 */ /* 0x000fe40000000a00 */
[----:B------:R-:W4:Y:S04]  /*1f9f0*/  LDG.E R5, desc[UR4][R2.64] ;  /* 0x0000000402057981 */ /* 0x000f28000c1e1900 */
[----:B-----5:R-:W4:Y:S02]  /*1fa00*/  LDG.E R0, desc[UR4][R2.64+0x4] ;  /* 0x0000040402007981 */ /* 0x020f24000c1e1900 */
[----:B----4-:R-:W-:-:S07]  /*1fa10*/  IMAD.IADD R0, R0, 0x1, -R5 ;  /* 0x0000000100007824 */ /* 0x010fce00078e0a05 */
.L_x_665:
[----:B------:R-:W4:Y:S04]  /*1fa20*/  LDL R24, [R1+0x6c] ;  /* 0x00006c0001187983 */ /* 0x000f280000100800 */
[----:B------:R0:W5:Y:S01]  /*1fa30*/  LDL R20, [R1+0x78] ;  /* 0x0000780001147983 */ /* 0x0001620000100800 */
[----:B------:R-:W-:Y:S01]  /*1fa40*/  BSSY B1, `(.L_x_666) ;  /* 0x000002e000017945 */ /* 0x000fe20003800000 */
[----:B------:R-:W-:Y:S02]  /*1fa50*/  SEL R13, R9, RZ, !P0 ;  /* 0x000000ff090d7207 */ /* 0x000fe40004000000 */
[----:B------:R-:W-:Y:S02]  /*1fa60*/  SEL R12, R12, RZ, !P0 ;  /* 0x000000ff0c0c7207 */ /* 0x000fe40004000000 */
[----:B-----5:R-:W-:-:S02]  /*1fa70*/  SHF.R.S32.HI R11, RZ, 0x1f, R6 ;  /* 0x0000001fff0b7819 */ /* 0x020fc40000011406 */
[----:B----4-:R-:W-:Y:S01]  /*1fa80*/  SHF.R.S32.HI R10, RZ, 0x1f, R24 ;  /* 0x0000001fff0a7819 */ /* 0x010fe20000011418 */
[----:B0-----:R-:W-:Y:S06]  /*1fa90*/  @P3 BRA `(.L_x_667) ;  /* 0x0000000000a03947 */ /* 0x001fec0003800000 */
[----:B------:R-:W0:Y:S01]  /*1faa0*/  LDC R9, c[0x0][0xbe8] ;  /* 0x0002fa00ff097b82 */ /* 0x000e220000000800 */
[----:B------:R-:W-:-:S04]  /*1fab0*/  IMAD R2, R20, 0x80, R7 ;  /* 0x0000008014027824 */ /* 0x000fc800078e0207 */
[----:B------:R-:W-:Y:S02]  /*1fac0*/  VIADD R8, R2, 0xffffff80 ;  /* 0xffffff8002087836 */ /* 0x000fe40000000000 */
[----:B0-----:R-:W-:-:S05]  /*1fad0*/  IMAD R3, R0, R9, RZ ;  /* 0x0000000900037224 */ /* 0x001fca00078e02ff */
[----:B------:R-:W-:-:S13]  /*1fae0*/  ISETP.GE.AND P0, PT, R8, R3, PT ;  /* 0x000000030800720c */ /* 0x000fda0003f06270 */
[----:B------:R-:W-:Y:S05]  /*1faf0*/  @P0 BRA `(.L_x_667) ;  /* 0x0000000000880947 */ /* 0x000fea0003800000 */
[----:B------:R-:W-:Y:S01]  /*1fb00*/  ISETP.NE.AND P0, PT, R9, 0x1, PT ;  /* 0x000000010900780c */ /* 0x000fe20003f05270 */
[----:B------:R-:W-:Y:S01]  /*1fb10*/  ULDC.64 UR4, c[0x0][0xb90] ;  /* 0x0002e40000047ab9 */ /* 0x000fe20000000a00 */
[----:B------:R-:W-:Y:S01]  /*1fb20*/  IMAD.MOV.U32 R2, RZ, RZ, R6 ;  /* 0x000000ffff027224 */ /* 0x000fe200078e0006 */
[----:B------:R-:W-:Y:S01]  /*1fb30*/  ULDC.64 UR6, c[0x0][0x208] ;  /* 0x0000820000067ab9 */ /* 0x000fe20000000a00 */
[----:B------:R-:W-:Y:S02]  /*1fb40*/  IMAD R7, R10, UR4, RZ ;  /* 0x000000040a077c24 */ /* 0x000fe4000f8e02ff */
[----:B------:R-:W-:Y:S02]  /*1fb50*/  IMAD.MOV.U32 R3, RZ, RZ, R11 ;  /* 0x000000ffff037224 */ /* 0x000fe400078e000b */
[----:B------:R-:W-:Y:S02]  /*1fb60*/  IMAD.MOV.U32 R5, RZ, RZ, R8 ;  /* 0x000000ffff057224 */ /* 0x000fe400078e0008 */
[----:B------:R-:W-:-:S03]  /*1fb70*/  IMAD.WIDE.U32 R2, R24, UR4, R2 ;  /* 0x0000000418027c25 */ /* 0x000fc6000f8e0002 */
[----:B------:R-:W0:Y:S01]  /*1fb80*/  @P0 LDC R15, c[0x0][0xbec] ;  /* 0x0002fb00ff0f0b82 */ /* 0x000e220000000800 */
[----:B------:R-:W-:Y:S01]  /*1fb90*/  IMAD R7, R24, UR5, R7 ;  /* 0x0000000518077c24 */ /* 0x000fe2000f8e0207 */
[----:B------:R-:W-:-:S04]  /*1fba0*/  ULDC.64 UR4, c[0x0][0xb98] ;  /* 0x0002e60000047ab9 */ /* 0x000fc80000000a00 */
[----:B------:R-:W-:Y:S02]  /*1fbb0*/  IADD3 R3, R3, R7, RZ ;  /* 0x0000000703037210 */ /* 0x000fe40007ffe0ff */
[----:B------:R-:W4:Y:S01]  /*1fbc0*/  @P0 LDC R21, c[0x0][0xbf0] ;  /* 0x0002fc00ff150b82 */ /* 0x000f220000000800 */
[----:B------:R-:W-:-:S04]  /*1fbd0*/  IMAD.WIDE.U32 R2, R13, UR4, R2 ;  /* 0x000000040d027c25 */ /* 0x000fc8000f8e0002 */
[----:B0-----:R-:W-:-:S05]  /*1fbe0*/  @P0 IMAD.HI.U32 R4, R8, R15, RZ ;  /* 0x0000000f08040227 */ /* 0x001fca00078e00ff */
[----:B----4-:R-:W-:Y:S01]  /*1fbf0*/  @P0 SHF.R.U32.HI R5, RZ, R21, R4 ;  /* 0x00000015ff050219 */ /* 0x010fe20000011604 */
[----:B------:R-:W-:-:S03]  /*1fc00*/  IMAD R4, R12, UR4, RZ ;  /* 0x000000040c047c24 */ /* 0x000fc6000f8e02ff */
[----:B------:R-:W-:Y:S01]  /*1fc10*/  IADD3 R2, P0, R5, R2, RZ ;  /* 0x0000000205027210 */ /* 0x000fe20007f1e0ff */
[----:B------:R-:W-:-:S04]  /*1fc20*/  IMAD.MOV R7, RZ, RZ, -R5 ;  /* 0x000000ffff077224 */ /* 0x000fc800078e0a05 */
[----:B------:R-:W-:Y:S01]  /*1fc30*/  IMAD R7, R9, R7, R8 ;  /* 0x0000000709077224 */ /* 0x000fe200078e0208 */
[----:B------:R-:W-:Y:S01]  /*1fc40*/  SHF.R.S32.HI R9, RZ, 0x1f, R5 ;  /* 0x0000001fff097819 */ /* 0x000fe20000011405 */
[----:B------:R-:W-:Y:S01]  /*1fc50*/  IMAD R8, R13, UR5, R4 ;  /* 0x000000050d087c24 */ /* 0x000fe2000f8e0204 */
[----:B------:R-:W-:Y:S02]  /*1fc60*/  ULDC.64 UR4, c[0x0][0xb88] ;  /* 0x0002e20000047ab9 */ /* 0x000fe40000000a00 */
[----:B------:R-:W-:Y:S02]  /*1fc70*/  SHF.R.S32.HI R4, RZ, 0x1f, R7 ;  /* 0x0000001fff047819 */ /* 0x000fe40000011407 */
[----:B------:R-:W-:-:S03]  /*1fc80*/  IADD3.X R3, R9, R3, R8, P0, !PT ;  /* 0x0000000309037210 */ /* 0x000fc600007fe408 */
[----:B------:R-:W-:Y:S02]  /*1fc90*/  IMAD R4, R4, UR4, RZ ;  /* 0x0000000404047c24 */ /* 0x000fe4000f8e02ff */
[----:B------:R-:W-:-:S04]  /*1fca0*/  IMAD.WIDE.U32 R2, R7, UR4, R2 ;  /* 0x0000000407027c25 */ /* 0x000fc8000f8e0002 */
[----:B------:R-:W-:Y:S01]  /*1fcb0*/  IMAD R5, R7, UR5, R4 ;  /* 0x0000000507057c24 */ /* 0x000fe2000f8e0204 */
[----:B------:R-:W-:Y:S02]  /*1fcc0*/  ULDC.64 UR4, c[0x0][0xb50] ;  /* 0x0002d40000047ab9 */ /* 0x000fe40000000a00 */
[----:B------:R-:W-:Y:S01]  /*1fcd0*/  LEA R4, P0, R2, UR4, 0x2 ;  /* 0x0000000402047c11 */ /* 0x000fe2000f8010ff */
[----:B------:R-:W-:-:S05]  /*1fce0*/  IMAD.IADD R3, R3, 0x1, R5 ;  /* 0x0000000103037824 */ /* 0x000fca00078e0205 */
[----:B------:R-:W-:Y:S01]  /*1fcf0*/  LEA.HI.X R5, R2, UR5, R3, 0x2, P0 ;  /* 0x0000000502057c11 */ /* 0x000fe200080f1403 */
[----:B------:R-:W-:-:S05]  /*1fd00*/  IMAD.MOV.U32 R3, RZ, RZ, -0x800000 ;  /* 0xff800000ff037424 */ /* 0x000fca00078e00ff */
[----:B------:R0:W-:Y:S02]  /*1fd10*/  STG.E desc[UR6][R4.64], R3 ;  /* 0x0000000304007986 */ /* 0x0001e4000c101906 */
.L_x_667:
[----:B------:R-:W-:Y:S05]  /*1fd20*/  BSYNC B1 ;  /* 0x0000000000017941 */ /* 0x000fea0003800000 */
.L_x_666:
[----:B0-----:R-:W4:Y:S01]  /*1fd30*/  LDL R4, [R1+0x68] ;  /* 0x0000680001047983 */ /* 0x001f220000100800 */
[----:B------:R-:W-:Y:S01]  /*1fd40*/  ULDC.64 UR4, c[0x0][0xaa0] ;  /* 0x0002a80000047ab9 */ /* 0x000fe20000000a00 */
[----:B------:R-:W-:Y:S01]  /*1fd50*/  BSSY B1, `(.L_x_668) ;  /* 0x0000041000017945 */ /* 0x000fe20003800000 */
[----:B------:R-:W-:-:S04]  /*1fd60*/  IMAD R3, R11, UR4, RZ ;  /* 0x000000040b037c24 */ /* 0x000fc8000f8e02ff */
[C---:B------:R-:W-:Y:S02]  /*1fd70*/  IMAD R5, R6.reuse, UR5, R3 ;  /* 0x0000000506057c24 */ /* 0x040fe4000f8e0203 */
[----:B------:R-:W-:Y:S01]  /*1fd80*/  IMAD.WIDE.U32 R2, R6, UR4, RZ ;  /* 0x0000000406027c25 */ /* 0x000fe2000f8e00ff */
        /* <DEDUP_REMOVED lines=12> */
[----:B----4-:R-:W-:-:S04]  /*1fe50*/  IMAD R4, R4, 0x20, R219 ;  /* 0x0000002004047824 */ /* 0x010fc800078e02db */
[----:B------:R-:W-:-:S04]  /*1fe60*/  IMAD R9, R20, 0x80, R4 ;  /* 0x0000008014097824 */ /* 0x000fc800078e0204 */
[----:B-1----:R-:W-:-:S04]  /*1fe70*/  @P2 IMAD.HI.U32 R4, R9, R14, RZ ;  /* 0x0000000e09042227 */ /* 0x002fc800078e00ff */
[----:B------:R-:W-:Y:S01]  /*1fe80*/  IMAD.MOV.U32 R5, RZ, RZ, R9 ;  /* 0x000000ffff057224 */ /* 0x000fe200078e0009 */
[----:B---3--:R-:W-:-:S04]  /*1fe90*/  @P2 SHF.R.U32.HI R5, RZ, R27, R4 ;  /* 0x0000001bff052219 */ /* 0x008fc80000011604 */
[--C-:B------:R-:W-:Y:S01]  /*1fea0*/  SHF.R.S32.HI R4, RZ, 0x1f, R5.reuse ;  /* 0x0000001fff047819 */ /* 0x100fe20000011405 */
[----:B------:R-:W-:Y:S02]  /*1feb0*/  IMAD.MOV R6, RZ, RZ, -R5 ;  /* 0x000000ffff067224 */ /* 0x000fe400078e0a05 */
[----:B------:R-:W-:-:S04]  /*1fec0*/  IMAD.WIDE.U32 R2, R5, UR4, R2 ;  /* 0x0000000405027c25 */ /* 0x000fc8000f8e0002 */
[----:B------:R-:W-:Y:S02]  /*1fed0*/  IMAD R4, R4, UR4, RZ ;  /* 0x0000000404047c24 */ /* 0x000fe4000f8e02ff */
[----:B------:R-:W-:Y:S02]  /*1fee0*/  IMAD R7, R25, R6, R9 ;  /* 0x0000000619077224 */ /* 0x000fe400078e0209 */
[----:B------:R-:W-:Y:S01]  /*1fef0*/  IMAD R9, R5, UR5, R4 ;  /* 0x0000000505097c24 */ /* 0x000fe2000f8e0204 */
[----:B------:R-:W-:Y:S01]  /*1ff00*/  ULDC.64 UR4, c[0x0][0xad8] ;  /* 0x0002b60000047ab9 */ /* 0x000fe20000000a00 */
[----:B------:R-:W-:Y:S01]  /*1ff10*/  IMAD R6, R20, 0x80, R219 ;  /* 0x0000008014067824 */ /* 0x000fe200078e02db */
[----:B------:R-:W-:Y:S01]  /*1ff20*/  SHF.R.S32.HI R4, RZ, 0x1f, R7 ;  /* 0x0000001fff047819 */ /* 0x000fe20000011407 */
[----:B------:R-:W-:Y:S02]  /*1ff30*/  IMAD.IADD R3, R3, 0x1, R9 ;  /* 0x0000000103037824 */ /* 0x000fe400078e0209 */
[----:B------:R-:W-:-:S02]  /*1ff40*/  IMAD R25, R0, R25, RZ ;  /* 0x0000001900197224 */ /* 0x000fc400078e02ff */
[----:B------:R-:W-:Y:S02]  /*1ff50*/  IMAD R4, R4, UR4, RZ ;  /* 0x0000000404047c24 */ /* 0x000fe4000f8e02ff */
[----:B------:R-:W-:Y:S01]  /*1ff60*/  IMAD.WIDE.U32 R2, R7, UR4, R2 ;  /* 0x0000000407027c25 */ /* 0x000fe2000f8e0002 */
[----:B------:R-:W-:-:S03]  /*1ff70*/  ISETP.GE.AND P2, PT, R6, R25, PT ;  /* 0x000000190600720c */ /* 0x000fc60003f46270 */
[----:B------:R-:W-:Y:S01]  /*1ff80*/  IMAD R5, R7, UR5, R4 ;  /* 0x0000000507057c24 */ /* 0x000fe2000f8e0204 */
[----:B------:R-:W-:Y:S01]  /*1ff90*/  ULDC.64 UR4, c[0x0][0xa80] ;  /* 0x0002a00000047ab9 */ /* 0x000fe20000000a00 */
        /* <DEDUP_REMOVED lines=8> */
[----:B------:R0:W3:Y:S01]  /*20020*/  SHFL.IDX PT, R3, R5, RZ, 0x181f ;  /* 0x00181fff05037589 */ /* 0x0000e200000e0000 */
[----:B------:R-:W-:Y:S10]  /*20030*/  @P2 BRA `(.L_x_669) ;  /* 0x0000000000482947 */ /* 0x000ff40003800000 */
[----:B------:R-:W-:Y:S01]  /*20040*/  ULDC UR4, c[0x0][0xac8] ;  /* 0x0002b20000047ab9 */ /* 0x000fe20000000800 */
[----:B------:R-:W-:Y:S01]  /*20050*/  ULDC.64 UR6, c[0x0][0x208] ;  /* 0x0000820000067ab9 */ /* 0x000fe20000000a00 */
[----:B------:R-:W-:Y:S02]  /*20060*/  ISETP.GE.AND P5, PT, R16, UR4, PT ;  /* 0x0000000410007c0c */ /* 0x000fe4000bfa6270 */
[----:B------:R-:W-:Y:S02]  /*20070*/  ISETP.GE.AND P4, PT, R213, UR4, PT ;  /* 0x00000004d5007c0c */ /* 0x000fe4000bf86270 */
[----:B------:R-:W-:Y:S02]  /*20080*/  ISETP.GE.AND P3, PT, R18, UR4, PT ;  /* 0x0000000412007c0c */ /* 0x000fe4000bf66270 */
[----:B------:R-:W-:-:S07]  /*20090*/  ISETP.GE.AND P2, PT, R19, UR4, PT ;  /* 0x0000000413007c0c */ /* 0x000fce000bf46270 */
[----:B-1----:R-:W-:-:S04]  /*200a0*/  @!P5 LEA R8, P6, R16, R2, 0x1 ;  /* 0x000000021008d211 */ /* 0x002fc800078c08ff */
[----:B---3--:R-:W-:Y:S02]  /*200b0*/  @!P5 LEA.HI.X R9, R16, R3, R17, 0x1, P6 ;  /* 0x000000031009d211 */ /* 0x008fe400030f0c11 */
        /* <DEDUP_REMOVED lines=10> */
.L_x_669:
[----:B------:R-:W-:Y:S05]  /*20160*/  BSYNC B1 ;  /* 0x0000000000017941 */ /* 0x000fea0003800000 */
.L_x_668:
[----:B---34-:R3:W4:Y:S01]  /*20170*/  SHFL.IDX PT, R3, R5, 0x1, 0x181f ;  /* 0x00381f0005037f89 */ /* 0x01872200000e0000 */
[----:B------:R-:W-:Y:S03]  /*20180*/  BSSY B1, `(.L_x_670) ;  /* 0x0000015000017945 */ /* 0x000fe60003800000 */
[----:B-1----:R3:W1:Y:S01]  /*20190*/  SHFL.IDX PT, R2, R4, 0x1, 0x181f ;  /* 0x00381f0004027f89 */ /* 0x00266200000e0000 */
[----:B------:R-:W-:Y:S05]  /*201a0*/  @P1 BRA `(.L_x_671) ;  /* 0x0000000000481947 */ /* 0x000fea0003800000 */
[----:B------:R-:W-:Y:S01]  /*201b0*/  ULDC UR4, c[0x0][0xac8] ;  /* 0x0002b20000047ab9 */ /* 0x000fe20000000800 */
[----:B------:R-:W-:Y:S01]  /*201c0*/  ULDC.64 UR6, c[0x0][0x208] ;  /* 0x0000820000067ab9 */ /* 0x000fe20000000a00 */
[----:B------:R-:W-:Y:S02]  /*201d0*/  ISETP.GE.AND P4, PT, R16, UR4, PT ;  /* 0x0000000410007c0c */ /* 0x000fe4000bf86270 */
[----:B------:R-:W-:Y:S02]  /*201e0*/  ISETP.GE.AND P3, PT, R213, UR4, PT ;  /* 0x00000004d5007c0c */ /* 0x000fe4000bf66270 */
[----:B------:R-:W-:Y:S02]  /*201f0*/  ISETP.GE.AND P2, PT, R18, UR4, PT ;  /* 0x0000000412007c0c */ /* 0x000fe4000bf46270 */
[----:B------:R-:W-:-:S07]  /*20200*/  ISETP.GE.AND P1, PT, R19, UR4, PT ;  /* 0x0000000413007c0c */ /* 0x000fce000bf26270 */
[CC--:B-1----:R-:W-:Y:S02]  /*20210*/  @!P4 LEA R8, P6, R16.reuse, R2.reuse, 0x1 ;  /* 0x000000021008c211 */ /* 0x0c2fe400078c08ff */
[CC--:B------:R-:W-:Y:S02]  /*20220*/  @!P3 LEA R10, P5, R23.reuse, R2.reuse, 0x1 ;  /* 0x00000002170ab211 */ /* 0x0c0fe400078a08ff */
[-C--:B----4-:R-:W-:Y:S02]  /*20230*/  @!P4 LEA.HI.X R9, R16, R3.reuse, R17, 0x1, P6 ;  /* 0x000000031009c211 */ /* 0x090fe400030f0c11 */
[-C--:B------:R-:W-:Y:S02]  /*20240*/  @!P2 LEA R12, P6, R18, R2.reuse, 0x1 ;  /* 0x00000002120ca211 */ /* 0x080fe400078c08ff */
        /* <DEDUP_REMOVED lines=8> */
.L_x_671:
[----:B------:R-:W-:Y:S05]  /*202d0*/  BSYNC B1 ;  /* 0x0000000000017941 */ /* 0x000fea0003800000 */
.L_x_670:
[----:B-1--4-:R1:W4:Y:S01]  /*202e0*/  SHFL.IDX PT, R3, R5, 0x2, 0x181f ;  /* 0x00581f0005037f89 */ /* 0x01232200000e0000 */
        /* <DEDUP_REMOVED lines=12> */
[-C--:B----4-:R-:W-:Y:S02]  /*203b0*/  @!P3 LEA.HI.X R9, R16, R3.reuse, R17, 0x1, P6 ;  /* 0x000000031009b211 */ /* 0x090fe400030f0c11 */
        /* <DEDUP_REMOVED lines=8> */
.L_x_673:
[----:B------:R-:W-:Y:S05]  /*20440*/  BSYNC B1 ;  /* 0x0000000000017941 */ /* 0x000fea0003800000 */
.L_x_672:
[----:B------:R-:W-:Y:S01]  /*20450*/  IADD3 R0, R6, 0x60, RZ ;  /* 0x0000006006007810 */ /* 0x000fe20007ffe0ff */
[----:B01-3--:R-:W0:Y:S03]  /*20460*/  SHFL.IDX PT, R5, R5, 0x3, 0x181f ;  /* 0x00781f0005057f89 */ /* 0x00be2600000e0000 */
[----:B------:R-:W-:Y:S01]  /*20470*/  ISETP.GE.AND P0, PT, R0, R25, PT ;  /* 0x000000190000720c */ /* 0x000fe20003f06270 */
[----:B------:R1:W3:-:S12]  /*20480*/  SHFL.IDX PT, R2, R4, 0x3, 0x181f ;  /* 0x00781f0004027f89 */ /* 0x0002d800000e0000 */
[----:B-1----:R-:W-:Y:S05]  /*20490*/  @P0 BRA `(.L_x_664) ;  /* 0x0000000000480947 */ /* 0x002fea0003800000 */
[----:B------:R-:W-:Y:S01]  /*204a0*/  ULDC UR4, c[0x0][0xac8] ;  /* 0x0002b20000047ab9 */ /* 0x000fe20000000800 */
[----:B------:R-:W-:Y:S01]  /*204b0*/  ULDC.64 UR6, c[0x0][0x208] ;  /* 0x0000820000067ab9 */ /* 0x000fe20000000a00 */
[----:B------:R-:W-:Y:S02]  /*204c0*/  ISETP.GE.AND P3, PT, R16, UR4, PT ;  /* 0x0000000410007c0c */ /* 0x000fe4000bf66270 */
[----:B------:R-:W-:Y:S02]  /*204d0*/  ISETP.GE.AND P2, PT, R213, UR4, PT ;  /* 0x00000004d5007c0c */ /* 0x000fe4000bf46270 */
[----:B------:R-:W-:Y:S02]  /*204e0*/  ISETP.GE.AND P1, PT, R18, UR4, PT ;  /* 0x0000000412007c0c */ /* 0x000fe4000bf26270 */
[----:B------:R-:W-:-:S07]  /*204f0*/  ISETP.GE.AND P0, PT, R19, UR4, PT ;  /* 0x0000000413007c0c */ /* 0x000fce000bf06270 */
[-C--:B---3--:R-:W-:Y:S02]  /*20500*/  @!P3 LEA R6, P6, R16, R2.reuse, 0x1 ;  /* 0x000000021006b211 */ /* 0x088fe400078c08ff */
[-C--:B------:R-:W-:Y:S02]  /*20510*/  @!P2 LEA R8, P5, R23, R2.reuse, 0x1 ;  /* 0x000000021708a211 */ /* 0x080fe400078a08ff */
[-C--:B------:R-:W-:Y:S02]  /*20520*/  @!P1 LEA R10, P4, R18, R2.reuse, 0x1 ;  /* 0x00000002120a9211 */ /* 0x080fe400078808ff */
[-C--:B0-----:R-:W-:Y:S02]  /*20530*/  @!P3 LEA.HI.X R7, R16, R5.reuse, R17, 0x1, P6 ;  /* 0x000000051007b211 */ /* 0x081fe400030f0c11 */
[----:B------:R-:W-:Y:S02]  /*20540*/  @!P0 LEA R2, P6, R19, R2, 0x1 ;  /* 0x0000000213028211 */ /* 0x000fe400078c08ff */
[-C--:B------:R-:W-:Y:S01]  /*20550*/  @!P2 LEA.HI.X R9, R23, R5.reuse, R216, 0x1, P5 ;  /* 0x000000051709a211 */ /* 0x080fe200028f0cd8 */
[----:B------:R1:W-:Y:S01]  /*20560*/  @!P3 ST.E.128 desc[UR6][R6.64], RZ ;  /* 0x000000ff0600b985 */ /* 0x0003e2000c101d06 */
[----:B------:R-:W-:-:S02]  /*20570*/  @!P1 LEA.HI.X R11, R18, R5, R218, 0x1, P4 ;  /* 0x00000005120b9211 */ /* 0x000fc400020f0cda */
[----:B----4-:R-:W-:Y:S01]  /*20580*/  @!P0 LEA.HI.X R3, R19, R5, R217, 0x1, P6 ;  /* 0x0000000513038211 */ /* 0x010fe200030f0cd9 */
[----:B------:R1:W-:Y:S04]  /*20590*/  @!P2 ST.E.128 desc[UR6][R8.64], RZ ;  /* 0x000000ff0800a985 */ /* 0x0003e8000c101d06 */
[----:B------:R1:W-:Y:S04]  /*205a0*/  @!P1 ST.E.128 desc[UR6][R10.64], RZ ;  /* 0x000000ff0a009985 */ /* 0x0003e8000c101d06 */
[----:B------:R1:W-:Y:S02]  /*205b0*/  @!P0 ST.E.128 desc[UR6][R2.64], RZ ;  /* 0x000000ff02008985 */ /* 0x0003e4000c101d06 */
.L_x_664:
[----:B------:R-:W-:Y:S05]  /*205c0*/  BSYNC B0 ;  /* 0x0000000000007941 */ /* 0x000fea0003800000 */
.L_x_655:
[----:B------:R-:W-:Y:S02]  /*205d0*/  ULDC UR4, c[0x0][0xc3c] ;  /* 0x00030f0000047ab9 */ /* 0x000fe40000000800 */
[----:B--2---:R-:W-:-:S13]  /*205e0*/  ISETP.GE.AND P0, PT, R31, UR4, PT ;  /* 0x000000041f007c0c */ /* 0x004fda000bf06270 */
[----:B------:R-:W-:Y:S05]  /*205f0*/  @!P0 BRA `(.L_x_674) ;  /* 0xfffffe0800348947 */ /* 0x000fea000383ffff */
[----:B------:R-:W-:Y:S05]  /*20600*/  BRA `(.L_x_436) ;  /* 0x0000007000507947 */ /* 0x000fea0003800000 */
.L_x_434:
[----:B------:R-:W-:-:S08]  /*20610*/  NOP ;  /* 0x0000000000007918 */ /* 0x000fd00000000000 */
[----:B------:R-:W0:-:S00]  /*20620*/  USETMAXREG.DEALLOC.CTAPOOL 0x28 ;  /* 0x00000028000079c8 */ /* 0x000e0000080e0500 */
[----:B0-----:R-:W-:Y:S01]  /*20630*/  LOP3.LUT R2, R2, 0x3, RZ, 0xc0, !PT ;  /* 0x0000000302027812 */ /* 0x001fe200078ec0ff */
[----:B------:R-:W-:Y:S01]  /*20640*/  IMAD.MOV.U32 R4, RZ, RZ, RZ ;  /* 0x000000ffff047224 */ /* 0x000fe200078e00ff */
[----:B------:R-:W-:-:S04]  /*20650*/  LOP3.LUT R23, R23, 0xffffffbf, RZ, 0xc0, !PT ;  /* 0xffffffbf17177812 */ /* 0x000fc800078ec0ff */
[----:B------:R-:W0:Y:S02]  /*20660*/  SHFL.IDX PT, R2, R2, RZ, 0x1f ;  /* 0x00001fff02027589 */ /* 0x000e2400000e0000 */
[----:B0-----:R-:W-:-:S13]  /*20670*/  ISETP.NE.AND P0, PT, R2, RZ, PT ;  /* 0x000000ff0200720c */ /* 0x001fda0003f05270 */
[----:B------:R-:W-:Y:S01]  /*20680*/  @P0 LOP3.LUT R23, R23, 0x40, RZ, 0xfc, !PT ;  /* 0x0000004017170812 */ /* 0x000fe200078efcff */
[----:B------:R-:W-:Y:S06]  /*20690*/  @!P0 BRA `(.L_x_675) ;  /* 0x00000000001c8947 */ /* 0x000fec0003800000 */
[----:B------:R-:W0:Y:S08]  /*206a0*/  S2UR UR5, SR_CgaCtaId ;  /* 0x00000000000579c3 */ /* 0x000e300000008800 */
[----:B------:R-:W-:Y:S06]  /*206b0*/  BAR.SYNC.DEFER_BLOCKING 0x5, 0x180 ;  /* 0x0146000000007b1d */ /* 0x000fec0000010000 */
[----:B------:R-:W-:-:S02]  /*206c0*/  UMOV UR4, 0x400 ;  /* 0x0000040000047882 */ /* 0x000fc40000000000 */
[----:B0-----:R-:W-:-:S09]  /*206d0*/  ULEA UR4, UR5, UR4, 0x18 ;  /* 0x0000000405047291 */ /* 0x001fd2000f8ec03f */
[----:B------:R-:W0:Y:S01]  /*206e0*/  LDS.128 R16, [UR4+0x388d0] ;  /* 0x0388d004ff107984 */ /* 0x000e220008000c00 */
[----:B------:R-:W-:Y:S06]  /*206f0*/  BAR.ARV 0x4, 0x180 ;  /* 0x0106000000007b1d */ /* 0x000fec0000002000 */
[----:B------:R-:W-:Y:S05]  /*20700*/  BRA `(.L_x_676) ;  /* 0x0000000800047947 */ /* 0x000fea0003800000 */
.L_x_675:
[----:B------:R-:W-:Y:S01]  /*20710*/  LOP3.LUT R5, R0, 0x1f, RZ, 0xc0, !PT ;  /* 0x0000001f00057812 */ /* 0x000fe200078ec0ff */
[----:B------:R-:W-:Y:S01]  /*20720*/  ULDC UR4, c[0x0][0xc3c] ;  /* 0x00030f0000047ab9 */ /* 0x000fe20000000800 */
[----:B------:R-:W-:Y:S01]  /*20730*/  ULDC.64 UR6, c[0x0][0x208] ;  /* 0x0000820000067ab9 */ /* 0x000fe20000000a00 */
[----:B------:R-:W-:Y:S01]  /*20740*/  ULDC UR5, c[0x0][0xc38] ;  /* 0x00030e0000057ab9 */ /* 0x000fe20000000800 */
[----:B------:R-:W-:-:S04]  /*20750*/  ISETP.NE.AND P0, PT, R5, 0x1f, PT ;  /* 0x0000001f0500780c */ /* 0x000fc80003f05270 */
[----:B------:R-:W-:-:S13]  /*20760*/  ISETP.GE.OR P1, PT, R5, UR4, !P0 ;  /* 0x0000000405007c0c */ /* 0x000fda000c726670 */
[----:B------:R-:W0:Y:S02]  /*20770*/  @!P1 LDC.64 R2, c[0x0][0xc80] ;  /* 0x00032000ff029b82 */ /* 0x000e240000000a00 */
[----:B0-----:R-:W-:-:S05]  /*20780*/  @!P1 IMAD.WIDE.U32 R2, R5, 0x4, R2 ;  /* 0x0000000405029825 */ /* 0x001fca00078e0002 */
[----:B------:R-:W2:Y:S01]  /*20790*/  @!P1 LDG.E R4, desc[UR6][R2.64] ;  /* 0x0000000602049981 */ /* 0x000ea2000c1e1900 */
[C---:B------:R-:W-:Y:S01]  /*207a0*/  ISETP.NE.AND P1, PT, R5.reuse, RZ, PT ;  /* 0x000000ff0500720c */ /* 0x040fe20003f25270 */
[----:B------:R-:W0:Y:S01]  /*207b0*/  S2UR UR6, SR_CTAID.X ;  /* 0x00000000000679c3 */ /* 0x000e220000002500 */
[C---:B------:R-:W-:Y:S01]  /*207c0*/  ISETP.GE.U32.AND P2, PT, R5.reuse, 0x2, PT ;  /* 0x000000020500780c */ /* 0x040fe20003f46070 */
[----:B------:R-:W-:Y:S01]  /*207d0*/  UMOV UR4, URZ ;  /* 0x0000003f00047c82 */ /* 0x000fe20008000000 */
[C---:B------:R-:W-:Y:S01]  /*207e0*/  ISETP.GE.U32.AND P3, PT, R5.reuse, 0x4, PT ;  /* 0x000000040500780c */ /* 0x040fe20003f66070 */
[----:B------:R-:W-:Y:S01]  /*207f0*/  IMAD.MOV.U32 R16, RZ, RZ, RZ ;  /* 0x000000ffff107224 */ /* 0x000fe200078e00ff */
[C---:B------:R-:W-:Y:S02]  /*20800*/  ISETP.GE.U32.AND P4, PT, R5.reuse, 0x8, PT ;  /* 0x000000080500780c */ /* 0x040fe40003f86070 */
[----:B------:R-:W-:Y:S01]  /*20810*/  ISETP.GE.U32.AND P5, PT, R5, 0x10, PT ;  /* 0x000000100500780c */ /* 0x000fe20003fa6070 */
[----:B--2---:R-:W1:Y:S02]  /*20820*/  SHFL.UP PT, R6, R4, 0x1, RZ ;  /* 0x0420000004067989 */ /* 0x004e6400000e00ff */
[----:B-1----:R-:W-:-:S05]  /*20830*/  SEL R7, R6, RZ, P1 ;  /* 0x000000ff06077207 */ /* 0x002fca0000800000 */
[----:B------:R-:W-:-:S05]  /*20840*/  IMAD.IADD R7, R4, 0x1, R7 ;  /* 0x0000000104077824 */ /* 0x000fca00078e0207 */
[----:B------:R-:W1:Y:S02]  /*20850*/  SHFL.UP PT, R6, R7, 0x2, RZ ;  /* 0x0440000007067989 */ /* 0x000e6400000e00ff */
        /* <DEDUP_REMOVED lines=11> */
[----:B------:R-:W1:Y:S02]  /*20910*/  SHFL.IDX PT, R6, R7, 0x1f, 0x1f ;  /* 0x03e01f0007067f89 */ /* 0x000e6400000e0000 */
[----:B-1----:R-:W-:-:S04]  /*20920*/  IMAD R6, R6, UR5, RZ ;  /* 0x0000000506067c24 */ /* 0x002fc8000f8e02ff */
[----:B------:R-:W-:Y:S01]  /*20930*/  IMAD.MOV.U32 R3, RZ, RZ, R6 ;  /* 0x000000ffff037224 */ /* 0x000fe200078e0006 */
[----:B0-----:R-:W-:-:S13]  /*20940*/  ISETP.GT.AND P6, PT, R6, UR6, PT ;  /* 0x0000000606007c0c */ /* 0x001fda000bfc4270 */
[----:B------:R-:W-:Y:S05]  /*20950*/  @P6 BRA `(.L_x_677) ;  /* 0x0000000000a06947 */ /* 0x000fea0003800000 */
[----:B------:R-:W0:Y:S01]  /*20960*/  LDC R10, c[0x0][0xc3c] ;  /* 0x00030f00ff0a7b82 */ /* 0x000e220000000800 */
[----:B------:R-:W-:Y:S01]  /*20970*/  IMAD.MOV.U32 R6, RZ, RZ, R3 ;  /* 0x000000ffff067224 */ /* 0x000fe200078e0003 */
[----:B------:R-:W-:Y:S01]  /*20980*/  UMOV UR4, URZ ;  /* 0x0000003f00047c82 */ /* 0x000fe20008000000 */
[----:B------:R-:W-:Y:S01]  /*20990*/  ULDC UR7, c[0x0][0xc3c] ;  /* 0x00030f0000077ab9 */ /* 0x000fe20000000800 */
[----:B------:R-:W-:-:S05]  /*209a0*/  ULDC UR5, c[0x0][0xc38] ;  /* 0x00030e0000057ab9 */ /* 0x000fca0000000800 */
.L_x_681:
[----:B------:R-:W-:Y:S01]  /*209b0*/  UIADD3 UR4, UR4, 0x1f, URZ ;  /* 0x0000001f04047890 */ /* 0x000fe2000fffe03f */
[----:B------:R-:W-:-:S05]  /*209c0*/  IMAD.U32 R19, RZ, RZ, UR7 ;  /* 0x00000007ff137e24 */ /* 0x000fca000f8e00ff */
[----:B0-----:R-:W-:-:S13]  /*209d0*/  ISETP.LE.AND P6, PT, R10, UR4, PT ;  /* 0x000000040a007c0c */ /* 0x001fda000bfc3270 */
[----:B------:R-:W-:Y:S05]  /*209e0*/  @P6 BRA `(.L_x_678) ;  /* 0x0000000400286947 */ /* 0x000fea0003800000 */
[----:B------:R-:W-:Y:S01]  /*209f0*/  VIADD R7, R5, UR4 ;  /* 0x0000000405077c36 */ /* 0x000fe20008000000 */
[----:B------:R-:W-:Y:S01]  /*20a00*/  BSSY B0, `(.L_x_679) ;  /* 0x0000008000007945 */ /* 0x000fe20003800000 */
[----:B------:R-:W-:-:S03]  /*20a10*/  IMAD.MOV.U32 R4, RZ, RZ, RZ ;  /* 0x000000ffff047224 */ /* 0x000fc600078e00ff */
[----:B------:R-:W-:-:S13]  /*20a20*/  ISETP.GE.OR P6, PT, R7, R10, !P0 ;  /* 0x0000000a0700720c */ /* 0x000fda00047c6670 */
[----:B------:R-:W-:Y:S05]  /*20a30*/  @P6 BRA `(.L_x_680) ;  /* 0x0000000000106947 */ /* 0x000fea0003800000 */
[----:B------:R-:W0:Y:S01]  /*20a40*/  LDC.64 R2, c[0x0][0xc80] ;  /* 0x00032000ff027b82 */ /* 0x000e220000000a00 */
[----:B------:R-:W-:Y:S01]  /*20a50*/  ULDC.64 UR8, c[0x0][0x208] ;  /* 0x0000820000087ab9 */ /* 0x000fe20000000a00 */
[----:B0-----:R-:W-:-:S05]  /*20a60*/  IMAD.WIDE R2, R7, 0x4, R2 ;  /* 0x0000000407027825 */ /* 0x001fca00078e0202 */
[----:B------:R0:W5:Y:S02]  /*20a70*/  LDG.E R4, desc[UR8][R2.64] ;  /* 0x0000000802047981 */ /* 0x000164000c1e1900 */
.L_x_680:
[----:B------:R-:W-:Y:S05]  /*20a80*/  BSYNC B0 ;  /* 0x0000000000007941 */ /* 0x000fea0003800000 */
.L_x_679:
        /* <DEDUP_REMOVED lines=12> */
[----:B------:R-:W0:Y:S02]  /*20b50*/  SHFL.UP PT, R9, R8, 0x10, RZ ;  /* 0x0600000008097989 */ /* 0x000e2400000e00ff */
[----:B0-----:R-:W-:-:S05]  /*20b60*/  SEL R9, R9, RZ, P5 ;  /* 0x000000ff09097207 */ /* 0x001fca0002800000 */
[----:B------:R-:W-:-:S05]  /*20b70*/  IMAD.IADD R9, R8, 0x1, R9 ;  /* 0x0000000108097824 */ /* 0x000fca00078e0209 */
[----:B------:R-:W0:Y:S02]  /*20b80*/  SHFL.IDX PT, R3, R9, 0x1f, 0x1f ;  /* 0x03e01f0009037f89 */ /* 0x000e2400000e0000 */
[----:B0-----:R-:W-:-:S04]  /*20b90*/  IMAD R3, R3, UR5, RZ ;  /* 0x0000000503037c24 */ /* 0x001fc8000f8e02ff */
[----:B------:R-:W-:-:S05]  /*20ba0*/  IMAD.IADD R6, R3, 0x1, R6 ;  /* 0x0000000103067824 */ /* 0x000fca00078e0206 */
[----:B------:R-:W-:-:S13]  /*20bb0*/  ISETP.GT.AND P6, PT, R6, UR6, PT ;  /* 0x0000000606007c0c */ /* 0x000fda000bfc4270 */
[----:B------:R-:W-:Y:S05]  /*20bc0*/  @!P6 BRA `(.L_x_681) ;  /* 0xfffffffc0078e947 */ /* 0x000fea000383ffff */
[----:B------:R-:W-:-:S07]  /*20bd0*/  IMAD.MOV.U32 R7, RZ, RZ, R9 ;  /* 0x000000ffff077224 */ /* 0x000fce00078e0009 */
.L_x_677:
        /* <DEDUP_REMOVED lines=15> */
.L_x_682:
[----:B---3--:R-:W-:Y:S01]  /*20cd0*/  IMAD R16, R16, UR5, R9 ;  /* 0x0000000510107c24 */ /* 0x008fe2000f8e0209 */
[----:B0-----:R-:W-:Y:S01]  /*20ce0*/  IABS R2, R12 ;  /* 0x0000000c00027213 */ /* 0x001fe20000000000 */
[----:B-12---:R-:W-:Y:S02]  /*20cf0*/  IMAD.MOV R7, RZ, RZ, -R3 ;  /* 0x000000ffff077224 */ /* 0x006fe400078e0a03 */
[----:B------:R-:W-:Y:S01]  /*20d00*/  VIADD R19, R19, UR4 ;  /* 0x0000000413137c36 */ /* 0x000fe20008000000 */
[----:B------:R-:W-:Y:S01]  /*20d10*/  IADD3 R9, -R16, UR6, RZ ;  /* 0x0000000610097c10 */ /* 0x000fe2000fffe1ff */
[----:B------:R-:W-:Y:S02]  /*20d20*/  IMAD.MOV R6, RZ, RZ, -R2 ;  /* 0x000000ffff067224 */ /* 0x000fe400078e0a02 */
[----:B------:R-:W-:Y:S01]  /*20d30*/  IMAD R7, R7, R10, RZ ;  /* 0x0000000a07077224 */ /* 0x000fe200078e02ff */
[----:B------:R-:W-:Y:S01]  /*20d40*/  IABS R4, R9 ;  /* 0x0000000900047213 */ /* 0x000fe20000000000 */
[----:B------:R-:W-:-:S04]  /*20d50*/  IMAD.MOV.U32 R2, RZ, RZ, RZ ;  /* 0x000000ffff027224 */ /* 0x000fc800078e00ff */
        /* <DEDUP_REMOVED lines=14> */
[----:B------:R-:W-:-:S04]  /*20e40*/  @!P1 LOP3.LUT R2, RZ, R12, RZ, 0x33, !PT ;  /* 0x0000000cff029212 */ /* 0x000fc800078e33ff */
[----:B------:R-:W-:Y:S01]  /*20e50*/  IADD3 R17, -R2, RZ, RZ ;  /* 0x000000ff02117210 */ /* 0x000fe20007ffe1ff */
[----:B------:R-:W-:-:S04]  /*20e60*/  IMAD.MOV.U32 R18, RZ, RZ, R2 ;  /* 0x000000ffff127224 */ /* 0x000fc800078e0002 */
[----:B------:R-:W-:Y:S01]  /*20e70*/  IMAD R17, R12, R17, R9 ;  /* 0x000000110c117224 */ /* 0x000fe200078e0209 */
[----:B------:R-:W-:Y:S06]  /*20e80*/  BRA `(.L_x_683) ;  /* 0x00000000000c7947 */ /* 0x000fec0003800000 */
.L_x_678:
[----:B------:R-:W-:Y:S02]  /*20e90*/  IMAD.MOV.U32 R17, RZ, RZ, RZ ;  /* 0x000000ffff117224 */ /* 0x000fe400078e00ff */
[----:B------:R-:W-:Y:S02]  /*20ea0*/  IMAD.U32 R16, RZ, RZ, UR6 ;  /* 0x00000006ff107e24 */ /* 0x000fe4000f8e00ff */
[----:B------:R-:W-:-:S07]  /*20eb0*/  IMAD.MOV.U32 R18, RZ, RZ, RZ ;  /* 0x000000ffff127224 */ /* 0x000fce00078e00ff */
.L_x_683:
[----:B------:R-:W-:-:S13]  /*20ec0*/  ISETP.NE.AND P0, PT, R5, RZ, PT ;  /* 0x000000ff0500720c */ /* 0x000fda0003f05270 */
[----:B------:R-:W0:Y:S01]  /*20ed0*/  @!P0 S2R R3, SR_CgaCtaId ;  /* 0x0000000000038919 */ /* 0x000e220000008800 */
[----:B------:R-:W-:-:S04]  /*20ee0*/  @!P0 MOV R2, 0x400 ;  /* 0x0000040000028802 */ /* 0x000fc80000000f00 */
[----:B0-----:R-:W-:-:S05]  /*20ef0*/  @!P0 LEA R2, R3, R2, 0x18 ;  /* 0x0000000203028211 */ /* 0x001fca00078ec0ff */
[----:B------:R1:W-:Y:S01]  /*20f00*/  @!P0 STS.128 [R2+0x388d0], R16 ;  /* 0x0388d01002008388 */ /* 0x0003e20000000c00 */
[----:B------:R-:W-:Y:S06]  /*20f10*/  BAR.ARV 0x5, 0x180 ;  /* 0x0146000000007b1d */ /* 0x000fec0000002000 */
.L_x_676:
[----:B------:R2:W-:Y:S01]  /*20f20*/  STL [R1+0x30], RZ ;  /* 0x000030ff01007387 */ /* 0x0005e20000100800 */
[----:B------:R-:W-:Y:S01]  /*20f30*/  ULDC UR4, c[0x0][0xc3c] ;  /* 0x00030f0000047ab9 */ /* 0x000fe20000000800 */
[----:B------:R-:W-:Y:S01]  /*20f40*/  IMAD.MOV.U32 R29, RZ, RZ, 0x1 ;  /* 0x00000001ff1d7424 */ /* 0x000fe200078e00ff */
[----:B0-----:R-:W-:Y:S01]  /*20f50*/  ISETP.GE.AND P0, PT, R19, UR4, PT ;  /* 0x0000000413007c0c */ /* 0x001fe2000bf06270 */
[----:B------:R-:W-:-:S12]  /*20f60*/  IMAD.MOV.U32 R27, RZ, RZ, RZ ;  /* 0x000000ffff1b7224 */ /* 0x000fd800078e00ff */
[----:B--2---:R-:W-:Y:S05]  /*20f70*/  @P0 BRA `(.L_x_684) ;  /* 0x0000006400180947 */ /* 0x004fea0003800000 */
[----:B------:R-:W0:Y:S01]  /*20f80*/  S2UR UR5, SR_CgaCtaId ;  /* 0x00000000000579c3 */ /* 0x000e220000008800 */
[----:B------:R2:W-:Y:S01]  /*20f90*/  STL [R1+0x30], RZ ;  /* 0x000030ff01007387 */ /* 0x0005e20000100800 */
[C---:B------:R-:W-:Y:S01]  /*20fa0*/  IMAD.SHL.U32 R36, R0.reuse, 0x8, RZ ;  /* 0x0000000800247824 */ /* 0x040fe200078e00ff */
[----:B-1----:R-:W-:Y:S01]  /*20fb0*/  LOP3.LUT R2, R0, 0x7f, RZ, 0xc0, !PT ;  /* 0x0000007f00027812 */ /* 0x002fe200078ec0ff */
[----:B------:R-:W-:Y:S01]  /*20fc0*/  UMOV UR4, 0x400 ;  /* 0x0000040000047882 */ /* 0x000fe20000000000 */
[----:B------:R-:W-:Y:S01]  /*20fd0*/  BSSY B8, `(.L_x_684) ;  /* 0x0000640000087945 */ /* 0x000fe20003800000 */
[----:B------:R-:W-:Y:S01]  /*20fe0*/  IMAD.MOV.U32 R29, RZ, RZ, 0x1 ;  /* 0x00000001ff1d7424 */ /* 0x000fe200078e00ff */
[----:B------:R-:W-:Y:S01]  /*20ff0*/  LOP3.LUT R3, R36, 0x1f8, RZ, 0xc0, !PT ;  /* 0x000001f824037812 */ /* 0x000fe200078ec0ff */
[----:B------:R-:W-:Y:S01]  /*21000*/  IMAD.SHL.U32 R34, R2, 0x8, RZ ;  /* 0x0000000802227824 */ /* 0x000fe200078e00ff */
[----:B------:R-:W-:Y:S01]  /*21010*/  SHF.R.U32.HI R2, RZ, 0x3, R2 ;  /* 0x00000003ff027819 */ /* 0x000fe20000011602 */
[----:B------:R-:W-:Y:S01]  /*21020*/  IMAD.MOV.U32 R27, RZ, RZ, RZ ;  /* 0x000000ffff1b7224 */ /* 0x000fe200078e00ff */
[----:B------:R-:W-:Y:S01]  /*21030*/  LOP3.LUT R3, R3, 0x38, R0, 0x78, !PT ;  /* 0x0000003803037812 */ /* 0x000fe200078e7800 */
[----:B------:R-:W-:Y:S01]  /*21040*/  IMAD.SHL.U32 R0, R0, 0x10, RZ ;  /* 0x0000001000007824 */ /* 0x000fe200078e00ff */
[----:B------:R-:W-:Y:S01]  /*21050*/  LOP3.LUT R36, R36, 0x38, RZ, 0xc0, !PT ;  /* 0x0000003824247812 */ /* 0x000fe200078ec0ff */
[----:B------:R-:W-:Y:S01]  /*21060*/  IMAD.MOV.U32 R30, RZ, RZ, 0x1 ;  /* 0x00000001ff1e7424 */ /* 0x000fe200078e00ff */
[----:B------:R-:W-:Y:S01]  /*21070*/  LOP3.LUT R34, R3, 0x200, R34, 0xf8, !PT ;  /* 0x0000020003227812 */ /* 0x000fe200078ef822 */
[----:B------:R-:W-:Y:S01]  /*21080*/  IMAD.MOV.U32 R28, RZ, RZ, RZ ;  /* 0x000000ffff1c7224 */ /* 0x000fe200078e00ff */
[----:B------:R-:W-:Y:S01]  /*21090*/  LOP3.LUT R0, R2, 0x70, R0, 0xf8, !PT ;  /* 0x0000007002007812 */ /* 0x000fe200078ef800 */
[----:B------:R-:W-:Y:S01]  /*210a0*/  ULDC.64 UR38, c[0x0][0x198] ;  /* 0x0000660000267ab9 */ /* 0x000fe20000000a00 */
[C---:B------:R-:W-:Y:S01]  /*210b0*/  LOP3.LUT R3, R36.reuse, 0x40, RZ, 0xfc, !PT ;  /* 0x0000004024037812 */ /* 0x040fe200078efcff */
[----:B------:R-:W-:Y:S01]  /*210c0*/  ULOP3.LUT UR37, UR60, 0x2, URZ, 0xfc, !UPT ;  /* 0x000000023c257892 */ /* 0x000fe2000f8efc3f */
[C---:B------:R-:W-:Y:S01]  /*210d0*/  LOP3.LUT R2, R36.reuse, 0x80, RZ, 0xfc, !PT ;  /* 0x0000008024027812 */ /* 0x040fe200078efcff */
[----:B------:R-:W-:Y:S01]  /*210e0*/  ULDC UR36, c[0x0][0xc] ;  /* 0x0000030000247ab9 */ /* 0x000fe20000000800 */
[----:B------:R-:W-:Y:S01]  /*210f0*/  LOP3.LUT R0, R36, 0xc0, RZ, 0xfc, !PT ;  /* 0x000000c024007812 */ /* 0x000fe200078efcff */
[----:B0-----:R-:W-:-:S06]  /*21100*/  ULEA UR4, UR5, UR4, 0x18 ;  /* 0x0000000405047291 */ /* 0x001fcc000f8ec03f */
[----:B------:R-:W-:-:S05]  /*21110*/  IMAD.U32 R22, RZ, RZ, UR4 ;  /* 0x00000004ff167e24 */ /* 0x000fca000f8e00ff */
[----:B--2---:R-:W-:-:S07]  /*21120*/  LEA R37, R34, R22, 0x1 ;  /* 0x0000001622257211 */ /* 0x004fce00078e08ff */
.L_x_793:
[----:B0-----:R-:W0:Y:S01]  /*21130*/  LDC.64 R2, c[0x0][0xc88] ;  /* 0x00032200ff027b82 */ /* 0x001e220000000a00 */
[----:B------:R-:W-:Y:S01]  /*21140*/  ULDC.64 UR4, c[0x0][0x208] ;  /* 0x0000820000047ab9 */ /* 0x000fe20000000a00 */
[----:B0-----:R-:W-:-:S05]  /*21150*/  IMAD.WIDE R2, R19, 0x4, R2 ;  /* 0x0000000413027825 */ /* 0x001fca00078e0202 */
[----:B--2---:R-:W2:Y:S01]  /*21160*/  LDG.E R31, desc[UR4][R2.64] ;  /* 0x00000004021f7981 */ /* 0x004ea2000c1e1900 */
[----:B------:R-:W-:Y:S05]  /*21170*/  YIELD ;  /* 0x0000000000007946 */ /* 0x000fea0003800000 */
[----:B------:R-:W-:Y:S01]  /*21180*/  ULDC.64 UR4, c[0x0][0xa28] ;  /* 0x00028a0000047ab9 */ /* 0x000fe20000000a00 */
[----:B------:R-:W-:Y:S01]  /*21190*/  ULDC.64 UR8, c[0x0][0xa18] ;  /* 0x0002860000087ab9 */ /* 0x000fe20000000a00 */
[----:B------:R-:W-:Y:S01]  /*211a0*/  ISETP.NE.U32.AND P0, PT, RZ, UR4, PT ;  /* 0x00000004ff007c0c */ /* 0x000fe2000bf05070 */
[----:B------:R-:W-:Y:S01]  /*211b0*/  IMAD.MOV.U32 R9, RZ, RZ, RZ ;  /* 0x000000ffff097224 */ /* 0x000fe200078e00ff */
[----:B------:R-:W-:Y:S01]  /*211c0*/  ULDC.64 UR10, c[0x0][0x208] ;  /* 0x00008200000a7ab9 */ /* 0x000fe20000000a00 */
[----:B------:R-:W-:Y:S01]  /*211d0*/  ULDC.64 UR6, c[0x0][0xa10] ;  /* 0x0002840000067ab9 */ /* 0x000fe20000000a00 */
[----:B------:R-:W-:-:S02]  /*211e0*/  ISETP.NE.AND.EX P0, PT, RZ, UR5, PT, P0 ;  /* 0x00000005ff007c0c */ /* 0x000fc4000bf05300 */
[----:B------:R-:W-:-:S04]  /*211f0*/  ISETP.NE.U32.AND P2, PT, RZ, UR8, PT ;  /* 0x00000008ff007c0c */ /* 0x000fc8000bf45070 */
[----:B------:R-:W-:Y:S02]  /*21200*/  ISETP.NE.AND.EX P2, PT, RZ, UR9, PT, P2 ;  /* 0x00000009ff007c0c */ /* 0x000fe4000bf45320 */
[----:B--2---:R-:W-:-:S05]  /*21210*/  SHF.R.S32.HI R0, RZ, 0x1f, R31 ;  /* 0x0000001fff007819 */ /* 0x004fca000001141f */
[C---:B------:R-:W-:Y:S01]  /*21220*/  @P0 LEA R2, P1, R31.reuse, UR4, 0x2 ;  /* 0x000000041f020c11 */ /* 0x040fe2000f8210ff */
[C---:B------:R-:W-:Y:S01]  /*21230*/  IMAD.SHL.U32 R24, R31.reuse, 0x4, RZ ;  /* 0x000000041f187824 */ /* 0x040fe200078e00ff */
[C-C-:B------:R-:W-:Y:S01]  /*21240*/  SHF.L.U64.HI R25, R31.reuse, 0x2, R0.reuse ;  /* 0x000000021f197819 */ /* 0x140fe20000010200 */
[----:B------:R0:W-:Y:S01]  /*21250*/  STL [R1+0x1c], R0 ;  /* 0x00001c0001007387 */ /* 0x0001e20000100800 */
[----:B------:R-:W-:Y:S01]  /*21260*/  @P0 LEA.HI.X R3, R31, UR5, R0, 0x2, P1 ;  /* 0x000000051f030c11 */ /* 0x000fe200088f1400 */
[----:B------:R-:W-:-:S04]  /*21270*/  ULDC.64 UR4, c[0x0][0xa00] ;  /* 0x0002800000047ab9 */ /* 0x000fc80000000a00 */
[----:B------:R1:W2:Y:S01]  /*21280*/  @P0 LDG.E R9, desc[UR10][R2.64] ;  /* 0x0000000a02090981 */ /* 0x0002a2000c1e1900 */
[----:B------:R-:W-:Y:S01]  /*21290*/  ISETP.NE.U32.AND P0, PT, RZ, UR4, PT ;  /* 0x00000004ff007c0c */ /* 0x000fe2000bf05070 */
[----:B------:R-:W-:Y:S01]  /*212a0*/  IMAD.MOV.U32 R35, RZ, RZ, RZ ;  /* 0x000000ffff237224 */ /* 0x000fe200078e00ff */
[----:B------:R-:W-:Y:S01]  /*212b0*/  ISETP.NE.U32.AND P1, PT, RZ, UR6, PT ;  /* 0x00000006ff007c0c */ /* 0x000fe2000bf25070 */
[----:B0-----:R-:W-:Y:S01]  /*212c0*/  IMAD.MOV.U32 R0, RZ, RZ, RZ ;  /* 0x000000ffff007224 */ /* 0x001fe200078e00ff */
[----:B------:R-:W-:Y:S02]  /*212d0*/  ISETP.NE.AND.EX P0, PT, RZ, UR5, PT, P0 ;  /* 0x00000005ff007c0c */ /* 0x000fe4000bf05300 */
[----:B------:R-:W-:Y:S02]  /*212e0*/  ISETP.NE.AND.EX P1, PT, RZ, UR7, PT, P1 ;  /* 0x00000007ff007c0c */ /* 0x000fe4000bf25310 */
[C---:B------:R-:W-:Y:S02]  /*212f0*/  IADD3 R4, P4, R24.reuse, UR6, RZ ;  /* 0x0000000618047c10 */ /* 0x040fe4000ff9e0ff */
[----:B-1----:R-:W-:Y:S01]  /*21300*/  IADD3 R2, P3, R24, UR4, RZ ;  /* 0x0000000418027c10 */ /* 0x002fe2000ff7e0ff */
[----:B------:R-:W-:Y:S01]  /*21310*/  ULDC UR4, c[0x0][0x288] ;  /* 0x0000a20000047ab9 */ /* 0x000fe20000000800 */
[----:B------:R-:W-:-:S02]  /*21320*/  IADD3.X R5, R25, UR7, RZ, P4, !PT ;  /* 0x0000000719057c10 */ /* 0x000fc4000a7fe4ff */
[C---:B------:R-:W-:Y:S02]  /*21330*/  IADD3.X R3, R25.reuse, UR5, RZ, P3, !PT ;  /* 0x0000000519037c10 */ /* 0x040fe40009ffe4ff */
[----:B------:R-:W-:Y:S01]  /*21340*/  @P2 IADD3 R6, P3, R24, UR8, RZ ;  /* 0x0000000818062c10 */ /* 0x000fe2000ff7e0ff */
[----:B------:R-:W-:Y:S01]  /*21350*/  IMAD.U32 R8, RZ, RZ, UR4 ;  /* 0x00000004ff087e24 */ /* 0x000fe2000f8e00ff */
[----:B------:R-:W-:Y:S01]  /*21360*/  ULDC.64 UR4, c[0x0][0x418] ;  /* 0x0001060000047ab9 */ /* 0x000fe20000000a00 */
[----:B------:R-:W5:Y:S01]  /*21370*/  @P0 LDG.E R35, desc[UR10][R2.64] ;  /* 0x0000000a02230981 */ /* 0x000f62000c1e1900 */
[----:B------:R-:W-:-:S03]  /*21380*/  @P2 IADD3.X R7, R25, UR9, RZ, P3, !PT ;  /* 0x0000000919072c10 */ /* 0x000fc60009ffe4ff */
[----:B------:R-:W5:Y:S04]  /*21390*/  @P1 LDG.E R0, desc[UR10][R4.64] ;  /* 0x0000000a04001981 */ /* 0x000f68000c1e1900 */
[----:B------:R0:W3:Y:S01]  /*213a0*/  @P2 LDG.E R8, desc[UR10][R6.64] ;  /* 0x0000000a06082981 */ /* 0x0000e2000c1e1900 */
[----:B------:R-:W-:-:S03]  /*213b0*/  UISETP.NE.U32.AND UP0, UPT, UR4, URZ, UPT ;  /* 0x0000003f0400728c */ /* 0x000fc6000bf05070 */
[----:B------:R-:W-:Y:S01]  /*213c0*/  ULDC UR4, c[0x0][0x424] ;  /* 0x0001090000047ab9 */ /* 0x000fe20000000800 */
[----:B------:R-:W-:-:S03]  /*213d0*/  UISETP.NE.AND.EX UP0, UPT, UR5, URZ, UPT, UP0 ;  /* 0x0000003f0500728c */ /* 0x000fc6000bf05300 */
[----:B------:R-:W-:Y:S01]  /*213e0*/  ULDC UR5, c[0x0][0x2f0] ;  /* 0x0000bc0000057ab9 */ /* 0x000fe20000000800 */
[----:B------:R-:W-:-:S04]  /*213f0*/  USEL UR4, UR4, 0x1, UP0 ;  /* 0x0000000104047887 */ /* 0x000fc80008000000 */
[----:B------:R-:W-:-:S03]  /*21400*/  UIMAD UR4, UR4, UR5, URZ ;  /* 0x00000005040472a4 */ /* 0x000fc6000f8e023f */
[----:B------:R-:W-:Y:S02]  /*21410*/  ULDC UR5, c[0x0][0x348] ;  /* 0x0000d20000057ab9 */ /* 0x000fe40000000800 */
[----:B0-----:R-:W-:Y:S01]  /*21420*/  IMAD.U32 R6, RZ, RZ, UR5 ;  /* 0x00000005ff067e24 */ /* 0x001fe2000f8e00ff */
[----:B--2---:R-:W-:Y:S04]  /*21430*/  STL [R1+0x10], R9 ;  /* 0x0000100901007387 */ /* 0x004fe80000100800 */
[----:B---3--:R0:W-:Y:S02]  /*21440*/  STL [R1+0x28], R8 ;  /* 0x0000280801007387 */ /* 0x0081e40000100800 */
[----:B0-----:R-:W-:Y:S01]  /*21450*/  IMAD.U32 R8, RZ, RZ, UR4 ;  /* 0x00000004ff087e24 */ /* 0x001fe2000f8e00ff */
[----:B------:R-:W-:Y:S06]  /*21460*/  @P2 BRA `(.L_x_685) ;  /* 0x0000000000182947 */ /* 0x000fec0003800000 */
[----:B------:R-:W-:Y:S05]  /*21470*/  @!P0 BRA `(.L_x_685) ;  /* 0x0000000000148947 */ /* 0x000fea0003800000 */
[----:B------:R-:W-:Y:S02]  /*21480*/  ULDC.64 UR4, c[0x0][0x208] ;  /* 0x0000820000047ab9 */ /* 0x000fe40000000a00 */
[----:B------:R-:W2:Y:S04]  /*21490*/  LDG.E R10, desc[UR4][R2.64] ;  /* 0x00000004020a7981 */ /* 0x000ea8000c1e1900 */
[----:B------:R-:W2:Y:S02]  /*214a0*/  LDG.E R7, desc[UR4][R2.64+0x4] ;  /* 0x0000040402077981 */ /* 0x000ea4000c1e1900 */
[----:B--2---:R-:W-:-:S05]  /*214b0*/  IMAD.IADD R2, R7, 0x1, -R10 ;  /* 0x0000000107027824 */ /* 0x004fca00078e0a0a */
[----:B------:R0:W-:Y:S02]  /*214c0*/  STL [R1+0x28], R2 ;  /* 0x0000280201007387 */ /* 0x0001e40000100800 */
.L_x_685:
[----:B------:R-:W-:Y:S01]  /*214d0*/  ULDC.64 UR4, c[0x0][0xa20] ;  /* 0x0002880000047ab9 */ /* 0x000fe20000000a00 */
[----:B------:R-:W-:Y:S01]  /*214e0*/  IMAD.MOV.U32 R33, RZ, RZ, R31 ;  /* 0x000000ffff217224 */ /* 0x000fe200078e001f */
[----:B------:R-:W-:-:S04]  /*214f0*/  ISETP.NE.U32.AND P0, PT, RZ, UR4, PT ;  /* 0x00000004ff007c0c */ /* 0x000fc8000bf05070 */
[----:B------:R-:W-:-:S13]  /*21500*/  ISETP.NE.AND.EX P0, PT, RZ, UR5, PT, P0 ;  /* 0x00000005ff007c0c */ /* 0x000fda000bf05300 */
[----:B------:R-:W-:Y:S05]  /*21510*/  @!P0 BRA `(.L_x_686) ;  /* 0x0000000000148947 */ /* 0x000fea0003800000 */
[----:B0-----:R-:W-:Y:S01]  /*21520*/  IADD3 R2, P0, R24, UR4, RZ ;  /* 0x0000000418027c10 */ /* 0x001fe2000ff1e0ff */
[----:B------:R-:W-:-:S03]  /*21530*/  ULDC.64 UR6, c[0x0][0x208] ;  /* 0x0000820000067ab9 */ /* 0x000fc60000000a00 */
[----:B------:R-:W-:-:S05]  /*21540*/  IADD3.X R3, R25, UR5, RZ, P0, !PT ;  /* 0x0000000519037c10 */ /* 0x000fca00087fe4ff */
[----:B------:R1:W5:Y:S01]  /*21550*/  LDG.E R8, desc[UR6][R2.64] ;  /* 0x0000000602087981 */ /* 0x000362000c1e1900 */
[----:B------:R-:W-:Y:S05]  /*21560*/  BRA `(.L_x_687) ;  /* 0x0000000000287947 */ /* 0x000fea0003800000 */
.L_x_686:
[----:B------:R-:W-:Y:S02]  /*21570*/  ULDC.64 UR4, c[0x0][0xa08] ;  /* 0x0002820000047ab9 */ /* 0x000fe40000000a00 */
[----:B------:R-:W-:-:S04]  /*21580*/  ISETP.NE.U32.AND P0, PT, RZ, UR4, PT ;  /* 0x00000004ff007c0c */ /* 0x000fc8000bf05070 */
[----:B------:R-:W-:-:S13]  /*21590*/  ISETP.NE.AND.EX P0, PT, RZ, UR5, PT, P0 ;  /* 0x00000005ff007c0c */ /* 0x000fda000bf05300 */
[----:B------:R-:W-:Y:S05]  /*215a0*/  @!P0 BRA `(.L_x_687) ;  /* 0x0000000000188947 */ /* 0x000fea0003800000 */
[----:B0-----:R-:W0:Y:S01]  /*215b0*/  LDC.64 R2, c[0x0][0xa08] ;  /* 0x00028200ff027b82 */ /* 0x001e220000000a00 */
[----:B------:R-:W-:Y:S01]  /*215c0*/  ULDC.64 UR4, c[0x0][0x208] ;  /* 0x0000820000047ab9 */ /* 0x000fe20000000a00 */
[----:B0-----:R-:W-:-:S05]  /*215d0*/  IMAD.WIDE R2, R33, 0x4, R2 ;  /* 0x0000000421027825 */ /* 0x001fca00078e0202 */
[----:B------:R-:W2:Y:S04]  /*215e0*/  LDG.E R8, desc[UR4][R2.64] ;  /* 0x0000000402087981 */ /* 0x000ea8000c1e1900 */
[----:B------:R-:W2:Y:S02]  /*215f0*/  LDG.E R7, desc[UR4][R2.64+0x4] ;  /* 0x0000040402077981 */ /* 0x000ea4000c1e1900 */
[----:B--2---:R-:W-:-:S07]  /*21600*/  IMAD.IADD R8, R7, 0x1, -R8 ;  /* 0x0000000107087824 */ /* 0x004fce00078e0a08 */
.L_x_687:
[----:B------:R-:W-:Y:S02]  /*21610*/  ULDC.64 UR4, c[0x0][0x208] ;  /* 0x0000820000047ab9 */ /* 0x000fe40000000a00 */
[----:B-1----:R-:W2:Y:S04]  /*21620*/  @P1 LDG.E R3, desc[UR4][R4.64] ;  /* 0x0000000404031981 */ /* 0x002ea8000c1e1900 */
[----:B0-----:R-:W2:Y:S01]  /*21630*/  @P1 LDG.E R2, desc[UR4][R4.64+0x4] ;  /* 0x0000040404021981 */ /* 0x001ea2000c1e1900 */
[----:B------:R-:W-:Y:S01]  /*21640*/  BSSY B0, `(.L_x_688) ;  /* 0x0000197000007945 */ /* 0x000fe20003800000 */
[----:B--2---:R-:W-:Y:S02]  /*21650*/  @P1 IMAD.IADD R6, R2, 0x1, -R3 ;  /* 0x0000000102061824 */ /* 0x004fe400078e0a03 */
[----:B-----5:R-:W-:-:S04]  /*21660*/  IMAD.IADD R3, R8, 0x1, -R9 ;  /* 0x0000000108037824 */ /* 0x020fc800078e0a09 */
[----:B------:R-:W-:-:S05]  /*21670*/  IMAD.IADD R2, R3, 0x1, R6 ;  /* 0x0000000103027824 */ /* 0x000fca00078e0206 */
[----:B------:R0:W-:Y:S02]  /*21680*/  STL [R1+0xc], R2 ;  /* 0x00000c0201007387 */ /* 0x0001e40000100800 */
[----:B0-----:R-:W-:-:S04]  /*21690*/  VIADD R2, R2, 0x4f ;  /* 0x0000004f02027836 */ /* 0x001fc80000000000 */
[----:B------:R-:W-:-:S05]  /*216a0*/  IMAD.HI R2, R2, 0x66666667, RZ ;  /* 0x6666666702027827 */ /* 0x000fca00078e02ff */
[----:B------:R-:W-:-:S04]  /*216b0*/  SHF.R.U32.HI R7, RZ, 0x1f, R2 ;  /* 0x0000001fff077819 */ /* 0x000fc80000011602 */
[----:B------:R-:W-:-:S05]  /*216c0*/  LEA.HI.SX32 R4, R2, R7, 0x1b ;  /* 0x0000000702047211 */ /* 0x000fca00078fdaff */
[--C-:B------:R-:W-:Y:S01]  /*216d0*/  IMAD R7, R4, 0x50, -R3.reuse ;  /* 0x0000005004077824 */ /* 0x100fe200078e0a03 */
[----:B------:R0:W-:Y:S01]  /*216e0*/  STL [R1+0x2c], R4 ;  /* 0x00002c0401007387 */ /* 0x0001e20000100800 */
[----:B------:R-:W-:-:S03]  /*216f0*/  IMAD.MOV R3, RZ, RZ, -R3 ;  /* 0x000000ffff037224 */ /* 0x000fc600078e0a03 */
[----:B------:R-:W-:Y:S02]  /*21700*/  VIMNMX R7, R7, R6, PT ;  /* 0x0000000607077248 */ /* 0x000fe40003fe0100 */
[----:B0-----:R-:W-:-:S04]  /*21710*/  VIMNMX R4, RZ, R3, !PT ;  /* 0x00000003ff047248 */ /* 0x001fc80007fe0100 */
[----:B------:R-:W-:Y:S01]  /*21720*/  ISETP.GT.AND P0, PT, R7, R4, PT ;  /* 0x000000040700720c */ /* 0x000fe20003f04270 */
[----:B------:R-:W-:-:S05]  /*21730*/  IMAD.WIDE.U32 R4, R4, -0x33333333, RZ ;  /* 0xcccccccd04047825 */ /* 0x000fca00078e00ff */
[----:B------:R-:W-:-:S05]  /*21740*/  SHF.R.U32.HI R4, RZ, 0x6, R5 ;  /* 0x00000006ff047819 */ /* 0x000fca0000011605 */
[----:B------:R-:W-:Y:S02]  /*21750*/  IMAD.MOV.U32 R3, RZ, RZ, R4 ;  /* 0x000000ffff037224 */ /* 0x000fe400078e0004 */
[----:B------:R-:W-:-:S05]  /*21760*/  @P0 IADD3 R2, R7, 0x4f, RZ ;  /* 0x0000004f07020810 */ /* 0x000fca0007ffe0ff */
[----:B------:R-:W-:-:S05]  /*21770*/  @P0 IMAD.HI R2, R2, 0x66666667, RZ ;  /* 0x6666666702020827 */ /* 0x000fca00078e02ff */
[----:B------:R-:W-:-:S04]  /*21780*/  @P0 SHF.R.U32.HI R5, RZ, 0x1f, R2 ;  /* 0x0000001fff050819 */ /* 0x000fc80000011602 */
[----:B------:R-:W-:Y:S02]  /*21790*/  @P0 LEA.HI.SX32 R3, R2, R5, 0x1b ;  /* 0x0000000502030211 */ /* 0x000fe400078fdaff */
[----:B------:R-:W-:Y:S02]  /*217a0*/  PLOP3.LUT P0, PT, PT, PT, PT, 0x80, 0x0 ;  /* 0x000000000000781c */ /* 0x000fe40003f0f070 */
[----:B------:R-:W-:-:S13]  /*217b0*/  ISETP.GT.AND P2, PT, R3, R4, PT ;  /* 0x000000040300720c */ /* 0x000fda0003f44270 */
[----:B------:R-:W-:Y:S05]  /*217c0*/  @!P2 BRA `(.L_x_689) ;  /* 0x0000001400f8a947 */ /* 0x000fea0003800000 */
[----:B------:R-:W-:Y:S01]  /*217d0*/  UMOV UR4, 0xffffffff ;  /* 0xffffffff00047882 */ /* 0x000fe20000000000 */
[----:B------:R-:W-:Y:S02]  /*217e0*/  SEL R2, R33, RZ, !P1 ;  /* 0x000000ff21027207 */ /* 0x000fe40004800000 */
[----:B------:R-:W-:Y:S05]  /*217f0*/  BRA.DIV UR4, `(.L_x_690) ;  /* 0x0000007204347947 */ /* 0x000fea000b800000 */
[----:B------:R-:W0:Y:S02]  /*21800*/  S2R R5, SR_TID.X ;  /* 0x0000000000057919 */ /* 0x000e240000002100 */
[----:B0-----:R-:W-:-:S04]  /*21810*/  SHF.R.U32.HI R5, RZ, 0x5, R5 ;  /* 0x00000005ff057819 */ /* 0x001fc80000011605 */
[----:B------:R-:W-:-:S05]  /*21820*/  LOP3.LUT R5, R5, 0x3, RZ, 0xc0, !PT ;  /* 0x0000000305057812 */ /* 0x000fca00078ec0ff */
[----:B------:R0:W1:Y:S02]  /*21830*/  SHFL.IDX PT, R14, R5, RZ, 0x1f ;  /* 0x00001fff050e7589 */ /* 0x00006400000e0000 */
.L_x_861:
[----:B-1----:R-:W-:Y:S02]  /*21840*/  ISETP.NE.AND P0, PT, R14, RZ, PT ;  /* 0x000000ff0e00720c */ /* 0x002fe40003f05270 */
[----:B------:R-:W-:-:S11]  /*21850*/  PLOP3.LUT P6, PT, PT, PT, PT, 0x8, 0x0 ;  /* 0x000000000000781c */ /* 0x000fd60003fce170 */
[----:B------:R-:W-:Y:S05]  /*21860*/  @P0 BRA `(.L_x_691) ;  /* 0x00000000000c0947 */ /* 0x000fea0003800000 */
[----:B------:R-:W-:-:S03]  /*21870*/  UMOV UR4, 0xffffffff ;  /* 0xffffffff00047882 */ /* 0x000fc60000000000 */
[----:B------:R-:W-:Y:S05]  /*21880*/  BRA.DIV UR4, `(.L_x_692) ;  /* 0x0000007204447947 */ /* 0x000fea000b800000 */
[----:B------:R-:W-:-:S13]  /*21890*/  ELECT P6, URZ, PT ;  /* 0x00000000003f782f */ /* 0x000fda00038c0000 */
.L_x_691:
[----:B0-----:R-:W2:Y:S01]  /*218a0*/  LDL R5, [R1+0x30] ;  /* 0x0000300001057983 */ /* 0x001ea20000100800 */
[----:B------:R-:W-:Y:S01]  /*218b0*/  BSSY B1, `(.L_x_693) ;  /* 0x0000008000017945 */ /* 0x000fe20003800000 */
[----:B--2---:R-:W-:-:S05]  /*218c0*/  VIADD R5, R5, 0x1 ;  /* 0x0000000105057836 */ /* 0x004fca0000000000 */
[----:B------:R-:W-:-:S04]  /*218d0*/  LEA.HI R6, R5, R5, RZ, 0x1 ;  /* 0x0000000505067211 */ /* 0x000fc800078f08ff */
[----:B------:R-:W-:-:S05]  /*218e0*/  LOP3.LUT R6, R6, 0xfffffffe, RZ, 0xc0, !PT ;  /* 0xfffffffe06067812 */ /* 0x000fca00078ec0ff */
[----:B------:R-:W-:-:S05]  /*218f0*/  IMAD.IADD R5, R5, 0x1, -R6 ;  /* 0x0000000105057824 */ /* 0x000fca00078e0a06 */
[----:B------:R-:W-:-:S04]  /*21900*/  SHF.L.U32 R5, R5, 0x1f, RZ ;  /* 0x0000001f05057819 */ /* 0x000fc800000006ff */
[----:B------:R-:W0:Y:S02]  /*21910*/  SYNCS.PHASECHK.TRANS64.TRYWAIT P0, [R22+URZ+0x38820], R5 ;  /* 0x03882005160075a7 */ /* 0x000e24000800017f */
[----:B0-----:R-:W-:Y:S05]  /*21920*/  @!P0 BRA `(.L_x_694) ;  /* 0x00000070003c8947 */ /* 0x001fea0003800000 */
.L_x_864:
[----:B------:R-:W-:Y:S05]  /*21930*/  BSYNC B1 ;  /* 0x0000000000017941 */ /* 0x000fea0003800000 */
.L_x_693:
[----:B------:R-:W-:Y:S04]  /*21940*/  BSSY B1, `(.L_x_695) ;  /* 0x00000aa000017945 */ /* 0x000fe80003800000 */
[----:B------:R-:W-:Y:S05]  /*21950*/  @!P6 BRA `(.L_x_696) ;  /* 0x0000000800a0e947 */ /* 0x000fea0003800000 */
[----:B------:R-:W-:Y:S01]  /*21960*/  IMAD R9, R28, 0x8, R22 ;  /* 0x000000081c097824 */ /* 0x000fe200078e0216 */
[----:B------:R-:W-:Y:S01]  /*21970*/  SHF.L.U32 R8, R30, 0x1f, RZ ;  /* 0x0000001f1e087819 */ /* 0x000fe200000006ff */
[----:B------:R-:W1:Y:S01]  /*21980*/  S2R R6, SR_TID.X ;  /* 0x0000000000067919 */ /* 0x000e620000002100 */
[----:B------:R-:W-:Y:S02]  /*21990*/  BSSY B2, `(.L_x_697) ;  /* 0x0000005000027945 */ /* 0x000fe40003800000 */
[----:B------:R-:W2:Y:S01]  /*219a0*/  SYNCS.PHASECHK.TRANS64.TRYWAIT P0, [R9+URZ+0x388a0], R8 ;  /* 0x0388a008090075a7 */ /* 0x000ea2000800017f */
[----:B-1----:R-:W-:-:S04]  /*219b0*/  LOP3.LUT R6, R6, 0x7f, RZ, 0xc0, !PT ;  /* 0x0000007f06067812 */ /* 0x002fc800078ec0ff */
[----:B------:R-:W-:Y:S01]  /*219c0*/  ISETP.NE.AND P1, PT, R6, RZ, PT ;  /* 0x000000ff0600720c */ /* 0x000fe20003f25270 */
[----:B--2---:R-:W-:-:S12]  /*219d0*/  @!P0 BRA `(.L_x_698) ;  /* 0x0000007000248947 */ /* 0x004fd80003800000 */
.L_x_865:
[----:B------:R-:W-:Y:S05]  /*219e0*/  BSYNC B2 ;  /* 0x0000000000027941 */ /* 0x000fea0003800000 */
.L_x_697:
[----:B------:R-:W-:Y:S04]  /*219f0*/  BSSY B2, `(.L_x_699) ;  /* 0x0000009000027945 */ /* 0x000fe80003800000 */
[----:B------:R-:W-:Y:S05]  /*21a00*/  @P1 BRA `(.L_x_700) ;  /* 0x00000000001c1947 */ /* 0x000fea0003800000 */
[----:B------:R-:W2:Y:S01]  /*21a10*/  S2R R6, SR_TID.X ;  /* 0x0000000000067919 */ /* 0x000ea20000002100 */
[----:B0-----:R-:W-:-:S04]  /*21a20*/  IMAD.MOV.U32 R5, RZ, RZ, 0xa000 ;  /* 0x0000a000ff057424 */ /* 0x001fc800078e00ff */
[----:B------:R3:W-:Y:S01]  /*21a30*/  SYNCS.ARRIVE.TRANS64 RZ, [R9+URZ+0x38890], R5 ;  /* 0x0388900509ff79a7 */ /* 0x0007e2000800003f */
[----:B--2---:R-:W-:-:S04]  /*21a40*/  LOP3.LUT R6, R6, 0x1f, RZ, 0xc0, !PT ;  /* 0x0000001f06067812 */ /* 0x004fc800078ec0ff */
[----:B------:R-:W-:-:S13]  /*21a50*/  ISETP.NE.AND P0, PT, R6, RZ, PT ;  /* 0x000000ff0600720c */ /* 0x000fda0003f05270 */
[----:B---3--:R-:W-:Y:S05]  /*21a60*/  @!P0 BRA `(.L_x_700) ;  /* 0x0000000000048947 */ /* 0x008fea0003800000 */
[----:B------:R-:W-:Y:S01]  /*21a70*/  BPT.TRAP 0x1 ;  /* 0x000000040000795c */ /* 0x000fe20000300000 */
.L_x_700:
[----:B------:R-:W-:Y:S05]  /*21a80*/  BSYNC B2 ;  /* 0x0000000000027941 */ /* 0x000fea0003800000 */
.L_x_699:
[----:B------:R-:W-:Y:S01]  /*21a90*/  IMAD.MOV.U32 R15, RZ, RZ, RZ ;  /* 0x000000ffff0f7224 */ /* 0x000fe200078e00ff */
[----:B------:R-:W-:Y:S01]  /*21aa0*/  UIADD3 UR4, UP0, UR38, 0x570, URZ ;  /* 0x0000057026047890 */ /* 0x000fe2000ff1e03f */
[----:B------:R-:W-:Y:S01]  /*21ab0*/  IMAD R6, R3, 0x50, R0 ;  /* 0x0000005003067824 */ /* 0x000fe200078e0200 */
[----:B------:R-:W-:Y:S01]  /*21ac0*/  PLOP3.LUT P0, PT, PT, PT, PT, 0x80, 0x0 ;  /* 0x000000000000781c */ /* 0x000fe20003f0f070 */
[----:B------:R-:W-:Y:S01]  /*21ad0*/  IMAD R7, R28, 0xa000, R22 ;  /* 0x0000a0001c077824 */ /* 0x000fe200078e0216 */
[----:B------:R-:W-:Y:S01]  /*21ae0*/  R2UR UR10, R15 ;  /* 0x000000000f0a72ca */ /* 0x000fe200000e0000 */
[----:B------:R-:W-:Y:S01]  /*21af0*/  VIADD R6, R6, 0xffffffb0 ;  /* 0xffffffb006067836 */ /* 0x000fe20000000000 */
[----:B------:R-:W-:Y:S01]  /*21b00*/  UIADD3.X UR5, URZ, UR39, URZ, UP0, !UPT ;  /* 0x000000273f057290 */ /* 0x000fe200087fe43f */
[----:B0-----:R-:W-:Y:S01]  /*21b10*/  VIADD R5, R9, 0x38890 ;  /* 0x0003889009057836 */ /* 0x001fe20000000000 */
[----:B------:R-:W-:Y:S01]  /*21b20*/  UMOV UR6, 0x0 ;  /* 0x0000000000067882 */ /* 0x000fe20000000000 */
[----:B------:R-:W-:Y:S01]  /*21b30*/  VIADD R10, R7, 0x24400 ;  /* 0x00024400070a7836 */ /* 0x000fe20000000000 */
[----:B------:R-:W-:-:S09]  /*21b40*/  UMOV UR7, 0x12f00000 ;  /* 0x12f0000000077882 */ /* 0x000fd20000000000 */
.L_x_701:
[----:B------:R-:W-:-:S13]  /*21b50*/  @P0 ELECT P2, URZ, PT ;  /* 0x00000000003f082f */ /* 0x000fda0003840000 */
[----:B------:R-:W-:Y:S02]  /*21b60*/  @P2 R2UR UR13, R2 ;  /* 0x00000000020d22ca */ /* 0x000fe400000e0000 */
[----:B------:R-:W-:Y:S02]  /*21b70*/  @P2 R2UR UR12, R18 ;  /* 0x00000000120c22ca */ /* 0x000fe400000e0000 */
[----:B------:R-:W-:Y:S02]  /*21b80*/  @P2 R2UR UR11, R6 ;  /* 0x00000000060b22ca */ /* 0x000fe400000e0000 */
[----:B------:R-:W-:Y:S02]  /*21b90*/  @P2 R2UR UR9, R5 ;  /* 0x00000000050922ca */ /* 0x000fe400000e0000 */
[----:B------:R-:W-:Y:S02]  /*21ba0*/  @P2 R2UR UR8, R10 ;  /* 0x000000000a0822ca */ /* 0x000fe400000e0000 */
[----:B------:R-:W-:-:S02]  /*21bb0*/  @P2 PLOP3.LUT P0, PT, P2, PT, PT, 0x8, 0x0 ;  /* 0x000000000000281c */ /* 0x000fc4000170e170 */
[----:B------:R-:W-:-:S09]  /*21bc0*/  PLOP3.LUT P2, PT, PT, PT, PT, 0x8, 0x0 ;  /* 0x000000000000781c */ /* 0x000fd20003f4e170 */
[----:B------:R0:W-:Y:S02]  /*21bd0*/  UTMALDG.4D [UR8], [UR4], desc[UR6] ;  /* 0x00000608040075b4 */ /* 0x0001e40008019000 */
[----:B0-----:R-:W-:Y:S05]  /*21be0*/  @P0 BRA.U.ANY `(.L_x_701) ;  /* 0xfffffffd00d80947 */ /* 0x001fea000393ffff */
[----:B------:R-:W-:Y:S01]  /*21bf0*/  IMAD.MOV.U32 R14, RZ, RZ, 0x40 ;  /* 0x00000040ff0e7424 */ /* 0x000fe200078e00ff */
[----:B------:R-:W-:Y:S01]  /*21c00*/  PLOP3.LUT P0, PT, PT, PT, PT, 0x80, 0x0 ;  /* 0x000000000000781c */ /* 0x000fe20003f0f070 */
[----:B------:R-:W-:Y:S01]  /*21c10*/  VIADD R10, R7, 0x26c00 ;  /* 0x00026c00070a7836 */ /* 0x000fe20000000000 */
[----:B------:R-:W-:Y:S01]  /*21c20*/  UMOV UR6, 0x0 ;  /* 0x0000000000067882 */ /* 0x000fe20000000000 */
[----:B------:R-:W-:Y:S01]  /*21c30*/  UMOV UR7, 0x12f00000 ;  /* 0x12f0000000077882 */ /* 0x000fe20000000000 */
[----:B------:R-:W-:-:S15]  /*21c40*/  R2UR UR10, R14 ;  /* 0x000000000e0a72ca */ /* 0x000fde00000e0000 */
.L_x_702:
        /* <DEDUP_REMOVED lines=16> */
.L_x_703:
        /* <DEDUP_REMOVED lines=16> */
.L_x_704:
        /* <DEDUP_REMOVED lines=10> */
[----:B------:R-:W0:Y:S01]  /*21ef0*/  SYNCS.PHASECHK.TRANS64.TRYWAIT P0, [R9+URZ+0x388c0], R8 ;  /* 0x0388c008090075a7 */ /* 0x000e22000800017f */
[----:B------:R-:W-:Y:S04]  /*21f00*/  BSSY B2, `(.L_x_705) ;  /* 0x0000002000027945 */ /* 0x000fe80003800000 */
[----:B0-----:R-:W-:Y:S05]  /*21f10*/  @!P0 BRA `(.L_x_706) ;  /* 0x0000006800e88947 */ /* 0x001fea0003800000 */
.L_x_866:
[----:B------:R-:W-:Y:S05]  /*21f20*/  BSYNC B2 ;  /* 0x0000000000027941 */ /* 0x000fea0003800000 */
.L_x_705:
[----:B------:R-:W-:Y:S01]  /*21f30*/  BSSY B2, `(.L_x_707) ;  /* 0x000000b000027945 */ /* 0x000fe20003800000 */
[----:B------:R-:W-:Y:S01]  /*21f40*/  MOV R10, 0x0 ;  /* 0x00000000000a7802 */ /* 0x000fe20000000f00 */
[----:B------:R-:W-:Y:S02]  /*21f50*/  IMAD.MOV.U32 R11, RZ, RZ, 0x12f00000 ;  /* 0x12f00000ff0b7424 */ /* 0x000fe400078e00ff */
[----:B------:R-:W-:Y:S05]  /*21f60*/  @P1 BRA `(.L_x_708) ;  /* 0x00000000001c1947 */ /* 0x000fea0003800000 */
[----:B------:R-:W2:Y:S01]  /*21f70*/  S2R R20, SR_TID.X ;  /* 0x0000000000147919 */ /* 0x000ea20000002100 */
[----:B------:R-:W-:-:S04]  /*21f80*/  IMAD.MOV.U32 R5, RZ, RZ, 0xa000 ;  /* 0x0000a000ff057424 */ /* 0x000fc800078e00ff */
[----:B------:R3:W-:Y:S01]  /*21f90*/  SYNCS.ARRIVE.TRANS64 RZ, [R9+URZ+0x388b0], R5 ;  /* 0x0388b00509ff79a7 */ /* 0x0007e2000800003f */
[----:B--2---:R-:W-:-:S04]  /*21fa0*/  LOP3.LUT R20, R20, 0x1f, RZ, 0xc0, !PT ;  /* 0x0000001f14147812 */ /* 0x004fc800078ec0ff */
[----:B------:R-:W-:-:S13]  /*21fb0*/  ISETP.NE.AND P0, PT, R20, RZ, PT ;  /* 0x000000ff1400720c */ /* 0x000fda0003f05270 */
[----:B---3--:R-:W-:Y:S05]  /*21fc0*/  @!P0 BRA `(.L_x_708) ;  /* 0x0000000000048947 */ /* 0x008fea0003800000 */
[----:B------:R-:W-:Y:S01]  /*21fd0*/  BPT.TRAP 0x1 ;  /* 0x000000040000795c */ /* 0x000fe20000300000 */
.L_x_708:
[----:B------:R-:W-:Y:S05]  /*21fe0*/  BSYNC B2 ;  /* 0x0000000000027941 */ /* 0x000fea0003800000 */
.L_x_707:
[----:B------:R-:W-:Y:S01]  /*21ff0*/  R2UR UR10, R15 ;  /* 0x000000000f0a72ca */ /* 0x000fe200000e0000 */
[----:B------:R-:W-:Y:S01]  /*22000*/  UIADD3 UR4, UP0, UR38, 0x670, URZ ;  /* 0x0000067026047890 */ /* 0x000fe2000ff1e03f */
[----:B------:R-:W-:Y:S01]  /*22010*/  R2UR UR6, R10 ;  /* 0x000000000a0672ca */ /* 0x000fe200000e0000 */
[----:B01----:R-:W-:Y:S01]  /*22020*/  VIADD R9, R9, 0x388b0 ;  /* 0x000388b009097836 */ /* 0x003fe20000000000 */
[----:B------:R-:W-:Y:S01]  /*22030*/  R2UR UR7, R11 ;  /* 0x000000000b0772ca */ /* 0x000fe200000e0000 */
[----:B------:R-:W-:Y:S01]  /*22040*/  VIADD R5, R7, 0x400 ;  /* 0x0000040007057836 */ /* 0x000fe20000000000 */
[----:B------:R-:W-:Y:S01]  /*22050*/  PLOP3.LUT P0, PT, PT, PT, PT, 0x80, 0x0 ;  /* 0x000000000000781c */ /* 0x000fe20003f0f070 */
[----:B------:R-:W-:-:S12]  /*22060*/  UIADD3.X UR5, URZ, UR39, URZ, UP0, !UPT ;  /* 0x000000273f057290 */ /* 0x000fd800087fe43f */
.L_x_709:
        /* <DEDUP_REMOVED lines=10> */
[----:B------:R-:W-:Y:S01]  /*22110*/  R2UR UR10, R14 ;  /* 0x000000000e0a72ca */ /* 0x000fe200000e0000 */
[----:B------:R-:W-:Y:S01]  /*22120*/  VIADD R5, R7, 0x2c00 ;  /* 0x00002c0007057836 */ /* 0x000fe20000000000 */
[----:B------:R-:W-:Y:S02]  /*22130*/  R2UR UR6, R10 ;  /* 0x000000000a0672ca */ /* 0x000fe400000e0000 */
[----:B------:R-:W-:Y:S02]  /*22140*/  R2UR UR7, R11 ;  /* 0x000000000b0772ca */ /* 0x000fe400000e0000 */
[----:B------:R-:W-:-:S13]  /*22150*/  PLOP3.LUT P0, PT, PT, PT, PT, 0x80, 0x0 ;  /* 0x000000000000781c */ /* 0x000fda0003f0f070 */
.L_x_710:
        /* <DEDUP_REMOVED lines=15> */
.L_x_711:
        /* <DEDUP_REMOVED lines=15> */
.L_x_712:
        /* <DEDUP_REMOVED lines=9> */
[----:B-1----:R-:W-:Y:S05]  /*223d0*/  @P0 BRA.U.ANY `(.L_x_712) ;  /* 0xfffffffd00d80947 */ /* 0x002fea000393ffff */
.L_x_696:
[----:B------:R-:W-:Y:S05]  /*223e0*/  BSYNC B1 ;  /* 0x0000000000017941 */ /* 0x000fea0003800000 */
.L_x_695:
[----:B------:R-:W-:Y:S01]  /*223f0*/  VIADD R9, R3, 0xfffffffe ;  /* 0xfffffffe03097836 */ /* 0x000fe20000000000 */
[----:B------:R-:W-:Y:S01]  /*22400*/  PLOP3.LUT P0, PT, PT, PT, PT, 0x8, 0x0 ;  /* 0x000000000000781c */ /* 0x000fe20003f0e170 */
[----:B------:R-:W-:-:S03]  /*22410*/  VIADD R28, R28, 0x1 ;  /* 0x000000011c1c7836 */ /* 0x000fc60000000000 */
[----:B------:R-:W-:Y:S02]  /*22420*/  ISETP.GE.AND P2, PT, R9, R4, PT ;  /* 0x000000040900720c */ /* 0x000fe40003f46270 */
[----:B------:R-:W-:-:S04]  /*22430*/  ISETP.NE.AND P1, PT, R28, 0x2, PT ;  /* 0x000000021c00780c */ /* 0x000fc80003f25270 */
[----:B------:R-:W-:Y:S02]  /*22440*/  SEL R3, RZ, 0x1, P1 ;  /* 0x00000001ff037807 */ /* 0x000fe40000800000 */
[----:B------:R-:W-:Y:S02]  /*22450*/  SEL R28, R28, RZ, P1 ;  /* 0x000000ff1c1c7207 */ /* 0x000fe40000800000 */
[----:B------:R-:W-:-:S03]  /*22460*/  LOP3.LUT R30, R30, R3, RZ, 0x3c, !PT ;  /* 0x000000031e1e7212 */ /* 0x000fc600078e3cff */
[----:B------:R-:W-:Y:S05]  /*22470*/  @!P2 BRA `(.L_x_689) ;  /* 0x0000000800cca947 */ /* 0x000fea0003800000 */
.L_x_731:
[----:B------:R-:W-:Y:S05]  /*22480*/  YIELD ;  /* 0x0000000000007946 */ /* 0x000fea0003800000 */
        /* <DEDUP_REMOVED lines=10> */
.L_x_867:
[----:B------:R-:W-:Y:S05]  /*22530*/  BSYNC B2 ;  /* 0x0000000000027941 */ /* 0x000fea0003800000 */
.L_x_715:
[----:B------:R-:W-:Y:S04]  /*22540*/  BSSY B2, `(.L_x_717) ;  /* 0x0000009000027945 */ /* 0x000fe80003800000 */
[----:B------:R-:W-:Y:S05]  /*22550*/  @P2 BRA `(.L_x_718) ;  /* 0x00000000001c2947 */ /* 0x000fea0003800000 */
[----:B0-----:R-:W0:Y:S01]  /*22560*/  S2R R5, SR_TID.X ;  /* 0x0000000000057919 */ /* 0x001e220000002100 */
[----:B------:R-:W-:-:S04]  /*22570*/  IMAD.MOV.U32 R3, RZ, RZ, 0xa000 ;  /* 0x0000a000ff037424 */ /* 0x000fc800078e00ff */
[----:B------:R2:W-:Y:S01]  /*22580*/  SYNCS.ARRIVE.TRANS64 RZ, [R8+URZ+0x38890], R3 ;  /* 0x0388900308ff79a7 */ /* 0x0005e2000800003f */
[----:B0-----:R-:W-:-:S04]  /*22590*/  LOP3.LUT R5, R5, 0x1f, RZ, 0xc0, !PT ;  /* 0x0000001f05057812 */ /* 0x001fc800078ec0ff */
[----:B------:R-:W-:-:S13]  /*225a0*/  ISETP.NE.AND P1, PT, R5, RZ, PT ;  /* 0x000000ff0500720c */ /* 0x000fda0003f25270 */
[----:B--2---:R-:W-:Y:S05]  /*225b0*/  @!P1 BRA `(.L_x_718) ;  /* 0x0000000000049947 */ /* 0x004fea0003800000 */
[----:B------:R-:W-:Y:S01]  /*225c0*/  BPT.TRAP 0x1 ;  /* 0x000000040000795c */ /* 0x000fe20000300000 */
.L_x_718:
[----:B------:R-:W-:Y:S05]  /*225d0*/  BSYNC B2 ;  /* 0x0000000000027941 */ /* 0x000fea0003800000 */
.L_x_717:
[----:B------:R-:W-:Y:S01]  /*225e0*/  IMAD.MOV.U32 R12, RZ, RZ, RZ ;  /* 0x000000ffff0c7224 */ /* 0x000fe200078e00ff */
[----:B------:R-:W-:Y:S01]  /*225f0*/  UIADD3 UR4, UP0, UR38, 0x570, URZ ;  /* 0x0000057026047890 */ /* 0x000fe2000ff1e03f */
[----:B------:R-:W-:Y:S01]  /*22600*/  IMAD R6, R28, 0xa000, R22 ;  /* 0x0000a0001c067824 */ /* 0x000fe200078e0216 */
[----:B------:R-:W-:Y:S01]  /*22610*/  PLOP3.LUT P1, PT, PT, PT, PT, 0x80, 0x0 ;  /* 0x000000000000781c */ /* 0x000fe20003f2f070 */
[----:B0-----:R-:W-:Y:S01]  /*22620*/  IMAD R5, R9, 0x50, R0 ;  /* 0x0000005009057824 */ /* 0x001fe200078e0200 */
[----:B------:R-:W-:Y:S01]  /*22630*/  R2UR UR10, R12 ;  /* 0x000000000c0a72ca */ /* 0x000fe200000e0000 */
[----:B------:R-:W-:Y:S01]  /*22640*/  VIADD R3, R8, 0x38890 ;  /* 0x0003889008037836 */ /* 0x000fe20000000000 */
[----:B------:R-:W-:Y:S01]  /*22650*/  UIADD3.X UR5, URZ, UR39, URZ, UP0, !UPT ;  /* 0x000000273f057290 */ /* 0x000fe200087fe43f */
[----:B------:R-:W-:Y:S01]  /*22660*/  VIADD R10, R6, 0x24400 ;  /* 0x00024400060a7836 */ /* 0x000fe20000000000 */
[----:B------:R-:W-:Y:S01]  /*22670*/  UMOV UR6, 0x0 ;  /* 0x0000000000067882 */ /* 0x000fe20000000000 */
[----:B------:R-:W-:-:S10]  /*22680*/  UMOV UR7, 0x12f00000 ;  /* 0x12f0000000077882 */ /* 0x000fd40000000000 */
.L_x_719:
        /* <DEDUP_REMOVED lines=12> */
[----:B------:R-:W-:Y:S01]  /*22750*/  UMOV UR6, 0x0 ;  /* 0x0000000000067882 */ /* 0x000fe20000000000 */
[----:B------:R-:W-:Y:S01]  /*22760*/  IADD3 R10, R6, 0x26c00, RZ ;  /* 0x00026c00060a7810 */ /* 0x000fe20007ffe0ff */
[----:B------:R-:W-:Y:S01]  /*22770*/  UMOV UR7, 0x12f00000 ;  /* 0x12f0000000077882 */ /* 0x000fe20000000000 */
[----:B------:R-:W-:-:S15]  /*22780*/  R2UR UR10, R15 ;  /* 0x000000000f0a72ca */ /* 0x000fde00000e0000 */
.L_x_720:
        /* <DEDUP_REMOVED lines=16> */
.L_x_721:
        /* <DEDUP_REMOVED lines=16> */
.L_x_722:
        /* <DEDUP_REMOVED lines=13> */
.L_x_868:
[----:B------:R-:W-:Y:S05]  /*22a60*/  BSYNC B2 ;  /* 0x0000000000027941 */ /* 0x000fea0003800000 */
.L_x_723:
[----:B------:R-:W-:Y:S01]  /*22a70*/  BSSY B2, `(.L_x_725) ;  /* 0x000000b000027945 */ /* 0x000fe20003800000 */
[----:B------:R-:W-:Y:S02]  /*22a80*/  IMAD.MOV.U32 R10, RZ, RZ, 0x0 ;  /* 0x00000000ff0a7424 */ /* 0x000fe400078e00ff */
[----:B------:R-:W-:Y:S01]  /*22a90*/  IMAD.MOV.U32 R11, RZ, RZ, 0x12f00000 ;  /* 0x12f00000ff0b7424 */ /* 0x000fe200078e00ff */
[----:B------:R-:W-:Y:S06]  /*22aa0*/  @P2 BRA `(.L_x_726) ;  /* 0x00000000001c2947 */ /* 0x000fec0003800000 */
[----:B------:R-:W2:Y:S01]  /*22ab0*/  S2R R20, SR_TID.X ;  /* 0x0000000000147919 */ /* 0x000ea20000002100 */
[----:B------:R-:W-:-:S04]  /*22ac0*/  IMAD.MOV.U32 R3, RZ, RZ, 0xa000 ;  /* 0x0000a000ff037424 */ /* 0x000fc800078e00ff */
[----:B------:R3:W-:Y:S01]  /*22ad0*/  SYNCS.ARRIVE.TRANS64 RZ, [R8+URZ+0x388b0], R3 ;  /* 0x0388b00308ff79a7 */ /* 0x0007e2000800003f */
[----:B--2---:R-:W-:-:S04]  /*22ae0*/  LOP3.LUT R20, R20, 0x1f, RZ, 0xc0, !PT ;  /* 0x0000001f14147812 */ /* 0x004fc800078ec0ff */
[----:B------:R-:W-:-:S13]  /*22af0*/  ISETP.NE.AND P1, PT, R20, RZ, PT ;  /* 0x000000ff1400720c */ /* 0x000fda0003f25270 */
[----:B---3--:R-:W-:Y:S05]  /*22b00*/  @!P1 BRA `(.L_x_726) ;  /* 0x0000000000049947 */ /* 0x008fea0003800000 */
[----:B------:R-:W-:Y:S01]  /*22b10*/  BPT.TRAP 0x1 ;  /* 0x000000040000795c */ /* 0x000fe20000300000 */
.L_x_726:
[----:B------:R-:W-:Y:S05]  /*22b20*/  BSYNC B2 ;  /* 0x0000000000027941 */ /* 0x000fea0003800000 */
.L_x_725:
        /* <DEDUP_REMOVED lines=8> */
.L_x_727:
        /* <DEDUP_REMOVED lines=15> */
.L_x_728:
        /* <DEDUP_REMOVED lines=15> */
.L_x_729:
        /* <DEDUP_REMOVED lines=15> */
.L_x_730:
        /* <DEDUP_REMOVED lines=10> */
.L_x_714:
[----:B------:R-:W-:Y:S05]  /*22f20*/  BSYNC B1 ;  /* 0x0000000000017941 */ /* 0x000fea0003800000 */
.L_x_713:
[C---:B------:R-:W-:Y:S01]  /*22f30*/  ISETP.GT.AND P2, PT, R9.reuse, R4, PT ;  /* 0x000000040900720c */ /* 0x040fe20003f44270 */
[----:B------:R-:W-:Y:S02]  /*22f40*/  VIADD R28, R28, 0x1 ;  /* 0x000000011c1c7836 */ /* 0x000fe40000000000 */
[----:B------:R-:W-:-:S03]  /*22f50*/  VIADD R9, R9, 0xffffffff ;  /* 0xffffffff09097836 */ /* 0x000fc60000000000 */
[----:B------:R-:W-:-:S04]  /*22f60*/  ISETP.NE.AND P1, PT, R28, 0x2, PT ;  /* 0x000000021c00780c */ /* 0x000fc80003f25270 */
[----:B------:R-:W-:Y:S02]  /*22f70*/  SEL R3, RZ, 0x1, P1 ;  /* 0x00000001ff037807 */ /* 0x000fe40000800000 */
[----:B------:R-:W-:Y:S02]  /*22f80*/  SEL R28, R28, RZ, P1 ;  /* 0x000000ff1c1c7207 */ /* 0x000fe40000800000 */
[----:B------:R-:W-:Y:S01]  /*22f90*/  LOP3.LUT R30, R30, R3, RZ, 0x3c, !PT ;  /* 0x000000031e1e7212 */ /* 0x000fe200078e3cff */
[----:B------:R-:W-:Y:S06]  /*22fa0*/  @P2 BRA `(.L_x_731) ;  /* 0xfffffff400342947 */ /* 0x000fec000383ffff */
.L_x_689:
[----:B------:R-:W-:Y:S05]  /*22fb0*/  BSYNC B0 ;  /* 0x0000000000007941 */ /* 0x000fea0003800000 */
.L_x_688:
[----:B------:R-:W2:Y:S01]  /*22fc0*/  LDL R32, [R1+0xc] ;  /* 0x00000c0001207983 */ /* 0x000ea20000100800 */
[----:B------:R-:W-:Y:S05]  /*22fd0*/  @!P0 WARPSYNC.ALL ;  /* 0x0000000000008948 */ /* 0x000fea0003800000 */
[----:B------:R-:W-:Y:S06]  /*22fe0*/  @!P0 BAR.SYNC.DEFER_BLOCKING 0xc, 0x180 ;  /* 0x0306000000008b1d */ /* 0x000fec0000010000 */
[----:B------:R-:W-:Y:S01]  /*22ff0*/  BSSY B7, `(.L_x_732) ;  /* 0x000039d000077945 */ /* 0x000fe20003800000 */
[----:B--2---:R-:W-:-:S13]  /*23000*/  ISETP.GT.AND P0, PT, R32, RZ, PT ;  /* 0x000000ff2000720c */ /* 0x004fda0003f04270 */
[----:B------:R-:W-:Y:S05]  /*23010*/  @P0 BRA `(.L_x_733) ;  /* 0x0000000000480947 */ /* 0x000fea0003800000 */
[----:B------:R-:W1:Y:S02]  /*23020*/  S2R R3, SR_TID.X ;  /* 0x0000000000037919 */ /* 0x000e640000002100 */
[----:B-1----:R-:W-:-:S04]  /*23030*/  LOP3.LUT R3, R3, 0x7f, RZ, 0xc0, !PT ;  /* 0x0000007f03037812 */ /* 0x002fc800078ec0ff */
[----:B------:R-:W-:-:S13]  /*23040*/  ISETP.NE.AND P0, PT, R3, RZ, PT ;  /* 0x000000ff0300720c */ /* 0x000fda0003f05270 */
[----:B------:R-:W-:Y:S05]  /*23050*/  @P0 BRA `(.L_x_734) ;  /* 0x0000003800580947 */ /* 0x000fea0003800000 */
[----:B0-----:R-:W0:Y:S01]  /*23060*/  S2R R5, SR_LANEID ;  /* 0x0000000000057919 */ /* 0x001e220000000000 */
[----:B------:R-:W-:Y:S01]  /*23070*/  VOTEU.ANY UR4, UPT, PT ;  /* 0x0000000000047886 */ /* 0x000fe200038e0100 */
[----:B------:R-:W1:Y:S01]  /*23080*/  LDC.64 R2, c[0x0][0xc60] ;  /* 0x00031800ff027b82 */ /* 0x000e620000000a00 */
[----:B------:R-:W0:Y:S01]  /*23090*/  FLO.U32 R0, UR4 ;  /* 0x0000000400007d00 */ /* 0x000e2200080e0000 */
[----:B------:R-:W-:Y:S01]  /*230a0*/  ULDC.64 UR6, c[0x0][0x208] ;  /* 0x0000820000067ab9 */ /* 0x000fe20000000a00 */
[----:B0-----:R-:W-:-:S06]  /*230b0*/  ISETP.EQ.U32.AND P0, PT, R0, R5, PT ;  /* 0x000000050000720c */ /* 0x001fcc0003f02070 */
[----:B------:R-:W1:Y:S07]  /*230c0*/  POPC R5, UR4 ;  /* 0x0000000400057d09 */ /* 0x000e6e0008000000 */
[----:B-1----:R-:W2:Y:S01]  /*230d0*/  @P0 ATOMG.E.ADD.STRONG.GPU PT, R3, desc[UR6][R2.64], R5 ;  /* 0x00000005020309a8 */ /* 0x002ea200081ee1c6 */
[----:B------:R-:W0:Y:S02]  /*230e0*/  S2R R4, SR_LTMASK ;  /* 0x0000000000047919 */ /* 0x000e240000003900 */
[----:B0-----:R-:W-:-:S04]  /*230f0*/  LOP3.LUT R4, R4, UR4, RZ, 0xc0, !PT ;  /* 0x0000000404047c12 */ /* 0x001fc8000f8ec0ff */
[----:B------:R-:W0:Y:S01]  /*23100*/  POPC R7, R4 ;  /* 0x0000000400077309 */ /* 0x000e220000000000 */
[----:B--2---:R-:W0:Y:S02]  /*23110*/  SHFL.IDX PT, R0, R3, R0, 0x1f ;  /* 0x00001f0003007589 */ /* 0x004e2400000e0000 */
[----:B0-----:R-:W-:Y:S01]  /*23120*/  IADD3 R16, R0, UR36, R7 ;  /* 0x0000002400107c10 */ /* 0x001fe2000fffe007 */
[----:B------:R-:W-:Y:S06]  /*23130*/  BRA `(.L_x_734) ;  /* 0x0000003800207947 */ /* 0x000fec0003800000 */
.L_x_733:
        /* <DEDUP_REMOVED lines=8> */
[----:B------:R-:W-:Y:S01]  /*231c0*/  MOV R4, UR6 ;  /* 0x0000000600047c02 */ /* 0x000fe20008000f00 */
[----:B0-----:R-:W-:Y:S01]  /*231d0*/  IMAD.U32 R5, RZ, RZ, UR7 ;  /* 0x00000007ff057e24 */ /* 0x001fe2000f8e00ff */
[----:B------:R-:W0:Y:S01]  /*231e0*/  LDC.64 R2, c[0x4][R2] ;  /* 0x0100000002027b82 */ /* 0x000e220000000a00 */
[----:B------:R-:W-:Y:S02]  /*231f0*/  IMAD.U32 R6, RZ, RZ, UR8 ;  /* 0x00000008ff067e24 */ /* 0x000fe4000f8e00ff */
[----:B------:R-:W-:Y:S02]  /*23200*/  IMAD.U32 R7, RZ, RZ, UR9 ;  /* 0x00000009ff077e24 */ /* 0x000fe4000f8e00ff */
[----:B------:R-:W-:-:S02]  /*23210*/  IMAD.U32 R10, RZ, RZ, UR4 ;  /* 0x00000004ff0a7e24 */ /* 0x000fc4000f8e00ff */
[----:B------:R-:W-:Y:S02]  /*23220*/  IMAD.U32 R11, RZ, RZ, UR5 ;  /* 0x00000005ff0b7e24 */ /* 0x000fe4000f8e00ff */
[----:B------:R-:W-:Y:S02]  /*23230*/  IMAD.MOV.U32 R8, RZ, RZ, 0x70 ;  /* 0x00000070ff087424 */ /* 0x000fe400078e00ff */
[----:B------:R-:W-:Y:S02]  /*23240*/  IMAD.MOV.U32 R12, RZ, RZ, 0x1 ;  /* 0x00000001ff0c7424 */ /* 0x000fe400078e00ff */
[----:B------:R-:W-:-:S07]  /*23250*/  IMAD.MOV.U32 R13, RZ, RZ, RZ ;  /* 0x000000ffff0d7224 */ /* 0x000fce00078e00ff */
[----:B------:R-:W-:-:S07]  /*23260*/  LEPC R20, `(.L_x_736) ;  /* 0x000000001014794e */ /* 0x000fce0000000000 */
[----:B0-----:R-:W-:Y:S05]  /*23270*/  CALL.ABS.NOINC R2 ;  /* 0x0000000002007343 */ /* 0x001fea0003c00000 */
.L_x_736:
[----:B------:R-:W-:Y:S05]  /*23280*/  BSYNC B6 ;  /* 0x0000000000067941 */ /* 0x000fea0003800000 */
.L_x_735:
        /* <DEDUP_REMOVED lines=9> */
[----:B------:R-:W-:Y:S01]  /*23320*/  IMAD.U32 R4, RZ, RZ, UR6 ;  /* 0x00000006ff047e24 */ /* 0x000fe2000f8e00ff */
[----:B------:R-:W-:Y:S01]  /*23330*/  MOV R8, 0x70 ;  /* 0x0000007000087802 */ /* 0x000fe20000000f00 */
[----:B0-----:R-:W-:Y:S02]  /*23340*/  IMAD.U32 R5, RZ, RZ, UR7 ;  /* 0x00000007ff057e24 */ /* 0x001fe4000f8e00ff */
[----:B------:R-:W-:Y:S02]  /*23350*/  IMAD.U32 R6, RZ, RZ, UR8 ;  /* 0x00000008ff067e24 */ /* 0x000fe4000f8e00ff */
[----:B------:R-:W-:-:S02]  /*23360*/  IMAD.U32 R7, RZ, RZ, UR9 ;  /* 0x00000009ff077e24 */ /* 0x000fc4000f8e00ff */
[----:B------:R-:W-:Y:S02]  /*23370*/  IMAD.U32 R10, RZ, RZ, UR4 ;  /* 0x00000004ff0a7e24 */ /* 0x000fe4000f8e00ff */
[----:B------:R-:W-:Y:S02]  /*23380*/  IMAD.U32 R11, RZ, RZ, UR5 ;  /* 0x00000005ff0b7e24 */ /* 0x000fe4000f8e00ff */
[----:B------:R-:W-:Y:S02]  /*23390*/  IMAD.MOV.U32 R12, RZ, RZ, 0x1 ;  /* 0x00000001ff0c7424 */ /* 0x000fe400078e00ff */
[----:B-1----:R-:W-:-:S07]  /*233a0*/  IMAD.MOV.U32 R13, RZ, RZ, RZ ;  /* 0x000000ffff0d7224 */ /* 0x002fce00078e00ff */
[----:B------:R-:W-:-:S07]  /*233b0*/  LEPC R20, `(.L_x_739) ;  /* 0x000000001014794e */ /* 0x000fce0000000000 */
[----:B--2---:R-:W-:Y:S05]  /*233c0*/  CALL.ABS.NOINC R2 ;  /* 0x0000000002007343 */ /* 0x004fea0003c00000 */
.L_x_739:
[----:B------:R0:W1:Y:S01]  /*233d0*/  LDC.64 R2, c[0x4][R26] ;  /* 0x010000001a027b82 */ /* 0x0000620000000a00 */
[----:B------:R-:W-:Y:S01]  /*233e0*/  ULDC.64 UR4, c[0x4][0xa8] ;  /* 0x01002a0000047ab9 */ /* 0x000fe20000000a00 */
[----:B------:R-:W-:Y:S01]  /*233f0*/  ULDC.64 UR6, c[0x4][0xb0] ;  /* 0x01002c0000067ab9 */ /* 0x000fe20000000a00 */
[----:B------:R-:W-:Y:S01]  /*23400*/  ULDC.64 UR8, c[0x4][0x18] ;  /* 0x0100060000087ab9 */ /* 0x000fe20000000a00 */
[----:B------:R-:W-:Y:S02]  /*23410*/  IMAD.U32 R4, RZ, RZ, UR4 ;  /* 0x00000004ff047e24 */ /* 0x000fe4000f8e00ff */
[----:B------:R-:W-:Y:S02]  /*23420*/  IMAD.U32 R5, RZ, RZ, UR5 ;  /* 0x00000005ff057e24 */ /* 0x000fe4000f8e00ff */
[----:B------:R-:W-:Y:S02]  /*23430*/  IMAD.U32 R6, RZ, RZ, UR6 ;  /* 0x00000006ff067e24 */ /* 0x000fe4000f8e00ff */
[----:B------:R-:W-:-:S02]  /*23440*/  IMAD.U32 R7, RZ, RZ, UR7 ;  /* 0x00000007ff077e24 */ /* 0x000fc4000f8e00ff */
[----:B------:R-:W-:Y:S02]  /*23450*/  IMAD.U32 R10, RZ, RZ, UR8 ;  /* 0x00000008ff0a7e24 */ /* 0x000fe4000f8e00ff */
[----:B------:R-:W-:Y:S02]  /*23460*/  IMAD.U32 R11, RZ, RZ, UR9 ;  /* 0x00000009ff0b7e24 */ /* 0x000fe4000f8e00ff */
[----:B------:R-:W-:Y:S02]  /*23470*/  IMAD.MOV.U32 R8, RZ, RZ, 0x70 ;  /* 0x00000070ff087424 */ /* 0x000fe400078e00ff */
[----:B------:R-:W-:Y:S02]  /*23480*/  IMAD.MOV.U32 R12, RZ, RZ, 0x1 ;  /* 0x00000001ff0c7424 */ /* 0x000fe400078e00ff */
[----:B0-----:R-:W-:-:S07]  /*23490*/  IMAD.MOV.U32 R13, RZ, RZ, RZ ;  /* 0x000000ffff0d7224 */ /* 0x001fce00078e00ff */
[----:B------:R-:W-:-:S07]  /*234a0*/  LEPC R20, `(.L_x_738) ;  /* 0x000000001014794e */ /* 0x000fce0000000000 */
[----:B-1----:R-:W-:Y:S05]  /*234b0*/  CALL.ABS.NOINC R2 ;  /* 0x0000000002007343 */ /* 0x002fea0003c00000 */
.L_x_738:
[----:B------:R-:W-:Y:S05]  /*234c0*/  BSYNC B6 ;  /* 0x0000000000067941 */ /* 0x000fea0003800000 */
.L_x_737:
[----:B------:R-:W2:Y:S01]  /*234d0*/  LDL R21, [R1+0x2c] ;  /* 0x00002c0001157983 */ /* 0x000ea20000100800 */
[----:B------:R-:W-:-:S03]  /*234e0*/  ULDC.64 UR4, c[0x0][0x9f8] ;  /* 0x00027e0000047ab9 */ /* 0x000fc60000000a00 */
[----:B------:R-:W3:Y:S01]  /*234f0*/  LDL R2, [R1+0x10] ;  /* 0x0000100001027983 */ /* 0x000ee20000100800 */
[----:B------:R-:W-:Y:S01]  /*23500*/  ISETP.NE.U32.AND P0, PT, RZ, UR4, PT ;  /* 0x00000004ff007c0c */ /* 0x000fe2000bf05070 */
[----:B------:R-:W-:Y:S01]  /*23510*/  ULDC.64 UR6, c[0x0][0x208] ;  /* 0x0000820000067ab9 */ /* 0x000fe20000000a00 */
[----:B------:R-:W1:Y:S01]  /*23520*/  LDC R0, c[0x0][0x430] ;  /* 0x00010c00ff007b82 */ /* 0x000e620000000800 */
[----:B------:R-:W4:Y:S01]  /*23530*/  S2R R20, SR_TID.X ;  /* 0x0000000000147919 */ /* 0x000f220000002100 */
[----:B------:R-:W-:-:S13]  /*23540*/  ISETP.NE.AND.EX P0, PT, RZ, UR5, PT, P0 ;  /* 0x00000005ff007c0c */ /* 0x000fda000bf05300 */
[----:B------:R-:W-:Y:S01]  /*23550*/  @P0 IADD3 R24, P1, R24, UR4, RZ ;  /* 0x0000000418180c10 */ /* 0x000fe2000ff3e0ff */
[----:B------:R-:W-:-:S03]  /*23560*/  ULDC UR4, c[0x0][0x2f4] ;  /* 0x0000bd0000047ab9 */ /* 0x000fc60000000800 */
[----:B------:R-:W-:-:S05]  /*23570*/  @P0 IADD3.X R25, R25, UR5, RZ, P1, !PT ;  /* 0x0000000519190c10 */ /* 0x000fca0008ffe4ff */
[----:B------:R-:W3:Y:S01]  /*23580*/  @P0 LDG.E R33, desc[UR6][R24.64] ;  /* 0x0000000618210981 */ /* 0x000ee2000c1e1900 */
[----:B----4-:R-:W-:-:S04]  /*23590*/  LOP3.LUT R20, R20, 0x7f, RZ, 0xc0, !PT ;  /* 0x0000007f14147812 */ /* 0x010fc800078ec0ff */
[----:B------:R-:W-:Y:S02]  /*235a0*/  SHF.R.U32.HI R26, RZ, 0x3, R20 ;  /* 0x00000003ff1a7819 */ /* 0x000fe40000011614 */
[----:B------:R-:W4:Y:S01]  /*235b0*/  S2R R20, SR_TID.X ;  /* 0x0000000000147919 */ /* 0x000f220000002100 */
[----:B-1----:R-:W-:-:S13]  /*235c0*/  ISETP.NE.AND P1, PT, R0, 0x1, PT ;  /* 0x000000010000780c */ /* 0x002fda0003f25270 */
[----:B------:R-:W1:Y:S08]  /*235d0*/  @P1 LDC R7, c[0x0][0x434] ;  /* 0x00010d00ff071b82 */ /* 0x000e700000000800 */
[----:B0-----:R-:W0:Y:S01]  /*235e0*/  @P1 LDC R5, c[0x0][0x438] ;  /* 0x00010e00ff051b82 */ /* 0x001e220000000800 */
[----:B----4-:R-:W-:-:S05]  /*235f0*/  IMAD.SHL.U32 R20, R20, 0x10, RZ ;  /* 0x0000001014147824 */ /* 0x010fca00078e00ff */
[----:B------:R-:W-:Y:S02]  /*23600*/  LOP3.LUT R20, R26, 0x70, R20, 0xf8, !PT ;  /* 0x000000701a147812 */ /* 0x000fe400078ef814 */
[----:B------:R-:W-:Y:S02]  /*23610*/  LOP3.LUT R23, R23, 0xfffffffe, RZ, 0xc0, !PT ;  /* 0xfffffffe17177812 */ /* 0x000fe400078ec0ff */
[----:B------:R-:W-:Y:S01]  /*23620*/  LOP3.LUT R9, R36, 0x80, RZ, 0xfc, !PT ;  /* 0x0000008024097812 */ /* 0x000fe200078efcff */
[----:B------:R-:W-:Y:S01]  /*23630*/  UMOV UR5, 0xffffffff ;  /* 0xffffffff00057882 */ /* 0x000fe20000000000 */
[----:B--2---:R-:W-:-:S04]  /*23640*/  VIADD R26, R21, 0xffffffff ;  /* 0xffffffff151a7836 */ /* 0x004fc80000000000 */
[----:B------:R-:W-:-:S05]  /*23650*/  IMAD R6, R26, 0x50, R20 ;  /* 0x000000501a067824 */ /* 0x000fca00078e0214 */
[----:B------:R-:W-:-:S04]  /*23660*/  ISETP.GE.AND P0, PT, R6, R32, PT ;  /* 0x000000200600720c */ /* 0x000fc80003f06270 */
[----:B------:R-:W-:Y:S01]  /*23670*/  ISETP.GT.U32.OR P0, PT, R20, 0x4f, P0 ;  /* 0x0000004f1400780c */ /* 0x000fe20000704470 */
[----:B---3--:R-:W-:-:S04]  /*23680*/  IMAD.IADD R6, R6, 0x1, R2 ;  /* 0x0000000106067824 */ /* 0x008fc800078e0202 */
[----:B-1----:R-:W-:-:S08]  /*23690*/  @P1 IMAD.HI.U32 R7, R6, R7, RZ ;  /* 0x0000000706071227 */ /* 0x002fd000078e00ff */
[----:B------:R-:W1:Y:S01]  /*236a0*/  @!P0 LDC.64 R2, c[0x0][0x428] ;  /* 0x00010a00ff028b82 */ /* 0x000e620000000a00 */
[----:B------:R-:W-:Y:S01]  /*236b0*/  IMAD.MOV.U32 R4, RZ, RZ, R6 ;  /* 0x000000ffff047224 */ /* 0x000fe200078e0006 */
[----:B0-----:R-:W-:-:S04]  /*236c0*/  @P1 SHF.R.U32.HI R4, RZ, R5, R7 ;  /* 0x00000005ff041219 */ /* 0x001fc80000011607 */
[----:B------:R-:W-:Y:S02]  /*236d0*/  IADD3 R5, -R4, RZ, RZ ;  /* 0x000000ff04057210 */ /* 0x000fe40007ffe1ff */
[----:B------:R-:W-:-:S03]  /*236e0*/  SHF.R.S32.HI R8, RZ, 0x1f, R33 ;  /* 0x0000001fff087819 */ /* 0x000fc60000011421 */
[----:B------:R-:W-:Y:S01]  /*236f0*/  IMAD R0, R0, R5, R6 ;  /* 0x0000000500007224 */ /* 0x000fe200078e0206 */
[--C-:B------:R-:W-:Y:S01]  /*23700*/  @!P0 SHF.R.S32.HI R5, RZ, 0x1f, R4.reuse ;  /* 0x0000001fff058819 */ /* 0x100fe20000011404 */
[-C--:B-1----:R-:W-:Y:S02]  /*23710*/  @!P0 IMAD R6, R8, R2.reuse, RZ ;  /* 0x0000000208068224 */ /* 0x082fe400078e02ff */
[----:B------:R-:W-:-:S04]  /*23720*/  @!P0 IMAD.WIDE.U32 R4, R33, R2, R4 ;  /* 0x0000000221048225 */ /* 0x000fc800078e0004 */
[----:B------:R-:W-:Y:S02]  /*23730*/  @!P0 IMAD R6, R33, R3, R6 ;  /* 0x0000000321068224 */ /* 0x000fe400078e0206 */
[----:B------:R-:W0:Y:S02]  /*23740*/  @!P0 LDC.64 R2, c[0x0][0x418] ;  /* 0x00010600ff028b82 */ /* 0x000e240000000a00 */
[----:B------:R-:W-:Y:S02]  /*23750*/  @!P0 IMAD.IADD R6, R5, 0x1, R6 ;  /* 0x0000000105068824 */ /* 0x000fe400078e0206 */
[----:B------:R-:W-:Y:S01]  /*23760*/  IMAD.U32 R7, RZ, RZ, UR37 ;  /* 0x00000025ff077e24 */ /* 0x000fe2000f8e00ff */
[----:B0-----:R-:W-:-:S04]  /*23770*/  @!P0 LEA R2, P1, R4, R2, 0x2 ;  /* 0x0000000204028211 */ /* 0x001fc800078210ff */
[----:B------:R-:W-:Y:S01]  /*23780*/  @!P0 LEA.HI.X R3, R4, R3, R6, 0x2, P1 ;  /* 0x0000000304038211 */ /* 0x000fe200008f1406 */
[----:B------:R-:W-:-:S06]  /*23790*/  IMAD.MOV.U32 R4, RZ, RZ, RZ ;  /* 0x000000ffff047224 */ /* 0x000fcc00078e00ff */
[----:B------:R0:W5:Y:S01]  /*237a0*/  @!P0 LDG.E R4, desc[UR6][R2.64] ;  /* 0x0000000602048981 */ /* 0x000162000c1e1900 */
[----:B------:R-:W-:Y:S02]  /*237b0*/  ISETP.GT.U32.AND P0, PT, R20, 0x4f, PT ;  /* 0x0000004f1400780c */ /* 0x000fe40003f04070 */
[----:B------:R-:W-:Y:S01]  /*237c0*/  ISETP.NE.AND P2, PT, R7, 0x3, PT ;  /* 0x000000030700780c */ /* 0x000fe20003f45270 */
[----:B------:R1:W-:Y:S10]  /*237d0*/  STL [R1+0x14], R8 ;  /* 0x0000140801007387 */ /* 0x0003f40000100800 */
[----:B------:R-:W-:-:S02]  /*237e0*/  @P0 LOP3.LUT R23, R23, 0x1, RZ, 0xfc, !PT ;  /* 0x0000000117170812 */ /* 0x000fc400078efcff */
[C---:B------:R-:W-:Y:S02]  /*237f0*/  ISETP.GE.AND P0, PT, R36.reuse, UR4, PT ;  /* 0x0000000424007c0c */ /* 0x040fe4000bf06270 */
[----:B------:R-:W-:Y:S02]  /*23800*/  LOP3.LUT R23, R23, 0xffffffdf, RZ, 0xc0, !PT ;  /* 0xffffffdf17177812 */ /* 0x000fe400078ec0ff */
[----:B-1----:R-:W-:Y:S02]  /*23810*/  LOP3.LUT R8, R36, 0x40, RZ, 0xfc, !PT ;  /* 0x0000004024087812 */ /* 0x002fe400078efcff */
[----:B------:R-:W-:Y:S02]  /*23820*/  @P2 LOP3.LUT R23, R23, 0x20, RZ, 0xfc, !PT ;  /* 0x0000002017172812 */ /* 0x000fe400078efcff */
[----:B------:R-:W-:Y:S02]  /*23830*/  ISETP.GE.AND P3, PT, R8, UR4, PT ;  /* 0x0000000408007c0c */ /* 0x000fe4000bf66270 */
[----:B------:R-:W-:-:S04]  /*23840*/  LOP3.LUT R23, R23, 0xffffffef, RZ, 0xc0, !PT ;  /* 0xffffffef17177812 */ /* 0x000fc800078ec0ff */
[----:B------:R-:W-:-:S04]  /*23850*/  @P0 LOP3.LUT R23, R23, 0x10, RZ, 0xfc, !PT ;  /* 0x0000001017170812 */ /* 0x000fc800078efcff */
[----:B------:R-:W-:Y:S02]  /*23860*/  LOP3.LUT R23, R23, 0xfffffff7, RZ, 0xc0, !PT ;  /* 0xfffffff717177812 */ /* 0x000fe400078ec0ff */
[----:B------:R-:W-:Y:S02]  /*23870*/  LOP3.LUT R8, R36, 0xc0, RZ, 0xfc, !PT ;  /* 0x000000c024087812 */ /* 0x000fe400078efcff */
[----:B------:R-:W-:Y:S02]  /*23880*/  ISETP.GE.AND P1, PT, R9, UR4, PT ;  /* 0x0000000409007c0c */ /* 0x000fe4000bf26270 */
[----:B------:R-:W-:Y:S02]  /*23890*/  @P3 LOP3.LUT R23, R23, 0x8, RZ, 0xfc, !PT ;  /* 0x0000000817173812 */ /* 0x000fe400078efcff */
[----:B------:R-:W-:Y:S02]  /*238a0*/  ISETP.GE.AND P0, PT, R8, UR4, PT ;  /* 0x0000000408007c0c */ /* 0x000fe4000bf06270 */
[----:B------:R-:W-:-:S04]  /*238b0*/  LOP3.LUT R23, R23, 0xfffffffd, RZ, 0xc0, !PT ;  /* 0xfffffffd17177812 */ /* 0x000fc800078ec0ff */
[----:B------:R-:W-:-:S04]  /*238c0*/  LOP3.LUT R23, R23, 0xfffffffb, RZ, 0xc0, !PT ;  /* 0xfffffffb17177812 */ /* 0x000fc800078ec0ff */
[----:B------:R-:W-:-:S04]  /*238d0*/  @P1 LOP3.LUT R23, R23, 0x4, RZ, 0xfc, !PT ;  /* 0x0000000417171812 */ /* 0x000fc800078efcff */
[----:B------:R-:W-:Y:S01]  /*238e0*/  @P0 LOP3.LUT R23, R23, 0x2, RZ, 0xfc, !PT ;  /* 0x0000000217170812 */ /* 0x000fe200078efcff */
[----:B0-----:R-:W-:Y:S06]  /*238f0*/  BRA.DIV UR5, `(.L_x_740) ;  /* 0x0000005205ac7947 */ /* 0x001fec000b800000 */
.L_x_871:
[----:B------:R-:W-:Y:S01]  /*23900*/  SHF.R.S32.HI R32, RZ, 0x1f, R18 ;  /* 0x0000001fff207819 */ /* 0x000fe20000011412 */
[----:B------:R-:W-:Y:S06]  /*23910*/  @!P2 BRA `(.L_x_741) ;  /* 0x000000000004a947 */ /* 0x000fec0003800000 */
[----:B------:R-:W-:Y:S01]  /*23920*/  BPT.TRAP 0x1 ;  /* 0x000000040000795c */ /* 0x000fe20000300000 */
.L_x_741:
        /* <DEDUP_REMOVED lines=20> */
[----:B------:R-:W-:Y:S01]  /*23a70*/  LEA.HI.X R25, R2, UR5, R5, 0x1, P0 ;  /* 0x0000000502197c11 */ /* 0x000fe200080f0c05 */
[----:B------:R-:W-:Y:S01]  /*23a80*/  IMAD R5, R27, 0x8, R22 ;  /* 0x000000081b057824 */ /* 0x000fe200078e0216 */
[----:B------:R-:W-:-:S04]  /*23a90*/  SHF.L.U32 R2, R29, 0x1f, RZ ;  /* 0x0000001f1d027819 */ /* 0x000fc800000006ff */
[----:B------:R-:W0:Y:S02]  /*23aa0*/  SYNCS.PHASECHK.TRANS64.TRYWAIT P0, [R5+URZ+0x38840], R2 ;  /* 0x03884002050075a7 */ /* 0x000e24000800017f */
[----:B0-----:R-:W-:Y:S05]  /*23ab0*/  @!P0 BRA `(.L_x_743) ;  /* 0x0000005000708947 */ /* 0x001fea0003800000 */
.L_x_872:
[----:B------:R-:W-:Y:S05]  /*23ac0*/  BSYNC B0 ;  /* 0x0000000000007941 */ /* 0x000fea0003800000 */
.L_x_742:
[----:B------:R-:W2:Y:S01]  /*23ad0*/  LDL R9, [R1+0xc] ;  /* 0x00000c0001097983 */ /* 0x000ea20000100800 */
        /* <DEDUP_REMOVED lines=32> */
[C---:B------:R-:W-:Y:S01]  /*23ce0*/  LOP3.LUT P3, RZ, R23.reuse, 0x4, RZ, 0xc0, !PT ;  /* 0x0000000417ff7812 */ /* 0x040fe2000786c0ff */
[----:B------:R-:W-:Y:S01]  /*23cf0*/  ULDC.64 UR4, c[0x0][0x208] ;  /* 0x0000820000047ab9 */ /* 0x000fe20000000a00 */
[----:B------:R-:W-:Y:S01]  /*23d00*/  LOP3.LUT P2, RZ, R23, 0x2, RZ, 0xc0, !PT ;  /* 0x0000000217ff7812 */ /* 0x000fe2000784c0ff */
[----:B------:R-:W-:Y:S01]  /*23d10*/  SHFL.IDX PT, R8, R6, 0x1, 0x181f ;  /* 0x00381f0006087f89 */ /* 0x000fe200000e0000 */
[----:B0-----:R-:W-:-:S05]  /*23d20*/  @P0 LEA R3, P1, R36, R3, 0x1 ;  /* 0x0000000324030211 */ /* 0x001fca00078208ff */
[----:B-1----:R-:W-:Y:S01]  /*23d30*/  @P0 IMAD.X R2, RZ, RZ, R2, P1 ;  /* 0x000000ffff020224 */ /* 0x002fe200008e0602 */
[----:B------:R-:W-:-:S04]  /*23d40*/  ISETP.GE.AND P1, PT, R4, 0x11, PT ;  /* 0x000000110400780c */ /* 0x000fc80003f26270 */
[----:B------:R-:W-:-:S04]  /*23d50*/  @P0 LOP3.LUT R3, R3, R2, RZ, 0x3c, !PT ;  /* 0x0000000203030212 */ /* 0x000fc800078e3cff */
[----:B------:R-:W-:-:S04]  /*23d60*/  @P0 LOP3.LUT R2, R3, R2, RZ, 0x3c, !PT ;  /* 0x0000000203020212 */ /* 0x000fc800078e3cff */
[----:B------:R-:W-:Y:S01]  /*23d70*/  @P0 LOP3.LUT R3, R3, R2, RZ, 0x3c, !PT ;  /* 0x0000000203030212 */ /* 0x000fe200078e3cff */
[----:B------:R-:W-:-:S04]  /*23d80*/  @P1 IMAD R21, R7, 0x2, R22 ;  /* 0x0000000207151824 */ /* 0x000fc800078e0216 */
[----:B------:R-:W-:Y:S04]  /*23d90*/  @P0 LDGSTS.E.BYPASS.LTC128B.128 [R9+0x24400], desc[UR4][R2.64], !P5 ;  /* 0x2440000002090fae */ /* 0x000fe8000e901d44 */
[----:B------:R-:W-:Y:S04]  /*23da0*/  @P0 LDGSTS.E.BYPASS.LTC128B.128 [R9+0x26c00], desc[UR4][R2.64+0x80], !P4 ;  /* 0x26c0008002090fae */ /* 0x000fe8000e101d44 */
[----:B------:R-:W-:Y:S04]  /*23db0*/  @P0 LDGSTS.E.BYPASS.LTC128B.128 [R9+0x29400], desc[UR4][R2.64+0x100], !P3 ;  /* 0x2940010002090fae */ /* 0x000fe8000d901d44 */
[----:B------:R0:W-:Y:S04]  /*23dc0*/  @P0 LDGSTS.E.BYPASS.LTC128B.128 [R9+0x2bc00], desc[UR4][R2.64+0x180], !P2 ;  /* 0x2bc0018002090fae */ /* 0x0001e8000d101d44 */
[----:B0-----:R-:W0:Y:S02]  /*23dd0*/  SHFL.IDX PT, R2, R0, 0x1, 0x181f ;  /* 0x00381f0000027f89 */ /* 0x001e2400000e0000 */
        /* <DEDUP_REMOVED lines=10> */
[----:B0-----:R-:W-:-:S04]  /*23e80*/  @P1 LEA R2, P0, R36, R2, 0x1 ;  /* 0x0000000224021211 */ /* 0x001fc800078008ff */
[----:B------:R-:W-:Y:S02]  /*23e90*/  @P1 IADD3.X R3, RZ, R8, RZ, P0, !PT ;  /* 0x00000008ff031210 */ /* 0x000fe400007fe4ff */
        /* <DEDUP_REMOVED lines=16> */
.L_x_884:
[----:B------:R-:W-:Y:S01]  /*23fa0*/  ISETP.GE.AND P0, PT, R4, 0x41, PT ;  /* 0x000000410400780c */ /* 0x000fe20003f06270 */
[----:B------:R-:W-:-:S12]  /*23fb0*/  BSSY B0, `(.L_x_745) ;  /* 0x0000011000007945 */ /* 0x000fd80003800000 */
[----:B------:R-:W-:Y:S05]  /*23fc0*/  @!P0 BRA `(.L_x_746) ;  /* 0x00000000003c8947 */ /* 0x000fea0003800000 */
[----:B------:R-:W-:Y:S01]  /*23fd0*/  LOP3.LUT P4, RZ, R23, 0x10, RZ, 0xc0, !PT ;  /* 0x0000001017ff7812 */ /* 0x000fe2000788c0ff */
[----:B------:R-:W-:Y:S01]  /*23fe0*/  IMAD R7, R7, 0x2, R22 ;  /* 0x0000000207077824 */ /* 0x000fe200078e0216 */
[C---:B------:R-:W-:Y:S01]  /*23ff0*/  LOP3.LUT P3, RZ, R23.reuse, 0x8, RZ, 0xc0, !PT ;  /* 0x0000000817ff7812 */ /* 0x040fe2000786c0ff */
[----:B------:R-:W-:Y:S01]  /*24000*/  ULDC.64 UR4, c[0x0][0x208] ;  /* 0x0000820000047ab9 */ /* 0x000fe20000000a00 */
        /* <DEDUP_REMOVED lines=11> */
.L_x_746:
[----:B------:R-:W-:Y:S05]  /*240c0*/  BSYNC B0 ;  /* 0x0000000000007941 */ /* 0x000fea0003800000 */
.L_x_745:
[----:B------:R-:W-:Y:S01]  /*240d0*/  NOP ;  /* 0x0000000000007918 */ /* 0x000fe20000000000 */
[----:B------:R-:W-:-:S13]  /*240e0*/  PLOP3.LUT P0, PT, PT, PT, PT, 0x80, 0x0 ;  /* 0x000000000000781c */ /* 0x000fda0003f0f070 */
.L_x_747:
[----:B------:R-:W-:Y:S02]  /*240f0*/  PLOP3.LUT P1, PT, P1, P0, PT, 0xa2, 0x0 ;  /* 0x000000000000781c */ /* 0x000fe40000f21472 */
[----:B------:R-:W-:-:S08]  /*24100*/  @P0 R2UR P1, UR4, R5 ;  /* 0x00000000050402ca */ /* 0x000fd00000020000 */
[----:B------:R-:W-:-:S05]  /*24110*/  @P0 PLOP3.LUT P0, PT, P1, PT, PT, 0x80, 0x0 ;  /* 0x000000000000081c */ /* 0x000fca0000f0f070 */
[----:B------:R-:W-:Y:S01]  /*24120*/  @!P1 SYNCS.ARRIVE.TRANS64.RED.A0T1 RZ, [UR4+0x38830], RZ ;  /* 0x038830ffffff99a7 */ /* 0x000fe20008200404 */
[----:B------:R-:W-:Y:S07]  /*24130*/  @!P1 ARRIVES.LDGSTSBAR.64.TRANSCNT [UR4+0x38830] ;  /* 0x03883000ff0099b0 */ /* 0x000fee0008000a84 */
[----:B------:R-:W-:Y:S05]  /*24140*/  @P0 BRA.U.ANY `(.L_x_747) ;  /* 0xfffffffd00e80947 */ /* 0x000fea000393ffff */
[----:B------:R-:W-:Y:S01]  /*24150*/  NOP ;  /* 0x0000000000007918 */ /* 0x000fe20000000000 */
[----:B------:R-:W-:-:S05]  /*24160*/  IMAD.U32 R0, RZ, RZ, UR37 ;  /* 0x00000025ff007e24 */ /* 0x000fca000f8e00ff */
[----:B------:R-:W-:-:S13]  /*24170*/  ISETP.NE.AND P2, PT, R0, 0x3, PT ;  /* 0x000000030000780c */ /* 0x000fda0003f45270 */
[----:B------:R-:W-:Y:S05]  /*24180*/  @!P2 BRA `(.L_x_748) ;  /* 0x000000000004a947 */ /* 0x000fea0003800000 */
[----:B------:R-:W-:Y:S01]  /*24190*/  BPT.TRAP 0x1 ;  /* 0x000000040000795c */ /* 0x000fe20000300000 */
.L_x_748:
[----:B------:R3:W5:Y:S01]  /*241a0*/  LDL.LU R0, [R1+0x1c] ;  /* 0x00001c0001007983 */ /* 0x0007620000300800 */
[----:B------:R3:W-:Y:S02]  /*241b0*/  SYNCS.ARRIVE.TRANS64.A1T0 RZ, [R5+URZ+0x38830], RZ ;  /* 0x038830ff05ff79a7 */ /* 0x0007e4000810003f */
[----:B------:R-:W-:Y:S05]  /*241c0*/  WARPSYNC.ALL ;  /* 0x0000000000007948 */ /* 0x000fea0003800000 */
[----:B------:R-:W-:Y:S01]  /*241d0*/  ULDC.64 UR4, c[0x0][0xa00] ;  /* 0x0002800000047ab9 */ /* 0x000fe20000000a00 */
[----:B------:R-:W-:Y:S01]  /*241e0*/  BSSY B6, `(.L_x_749) ;  /* 0x0000021000067945 */ /* 0x000fe20003800000 */
[----:B------:R-:W-:Y:S01]  /*241f0*/  BAR.SYNC.DEFER_BLOCKING 0x8, 0x180 ;  /* 0x0206000000007b1d */ /* 0x000fe20000010000 */
[----:B------:R-:W-:-:S04]  /*24200*/  ISETP.NE.U32.AND P0, PT, RZ, UR4, PT ;  /* 0x00000004ff007c0c */ /* 0x000fc8000bf05070 */
[----:B------:R-:W-:Y:S01]  /*24210*/  ISETP.NE.AND.EX P0, PT, RZ, UR5, PT, P0 ;  /* 0x00000005ff007c0c */ /* 0x000fe2000bf05300 */
[----:B------:R-:W-:Y:S02]  /*24220*/  ULDC.64 UR4, c[0x0][0x298] ;  /* 0x0000a60000047ab9 */ /* 0x000fe40000000a00 */
[----:B---3--:R-:W-:Y:S01]  /*24230*/  IMAD.WIDE.U32 R4, R35, UR4, RZ ;  /* 0x0000000423047c25 */ /* 0x008fe2000f8e00ff */
[----:B------:R-:W-:Y:S02]  /*24240*/  SEL R31, R31, RZ, !P0 ;  /* 0x000000ff1f1f7207 */ /* 0x000fe40004000000 */
[----:B01---5:R-:W-:Y:S02]  /*24250*/  SEL R2, R0, RZ, !P0 ;  /* 0x000000ff00027207 */ /* 0x023fe40004000000 */
[----:B------:R-:W-:-:S03]  /*24260*/  SHF.R.S32.HI R0, RZ, 0x1f, R35 ;  /* 0x0000001fff007819 */ /* 0x000fc60000011423 */
[----:B------:R0:W-:Y:S02]  /*24270*/  STL [R1+0x1c], R2 ;  /* 0x00001c0201007387 */ /* 0x0001e40000100800 */
[----:B------:R-:W-:Y:S02]  /*24280*/  IMAD R0, R0, UR4, RZ ;  /* 0x0000000400007c24 */ /* 0x000fe4000f8e02ff */
[----:B------:R1:W-:Y:S02]  /*24290*/  STL.64 [R1+0x20], R4 ;  /* 0x0000200401007387 */ /* 0x0003e40000100a00 */
[----:B------:R-:W-:Y:S02]  /*242a0*/  IMAD R0, R35, UR5, R0 ;  /* 0x0000000523007c24 */ /* 0x000fe4000f8e0200 */
[----:B0-----:R-:W-:Y:S02]  /*242b0*/  VIADD R2, R22, 0x14400 ;  /* 0x0001440016027836 */ /* 0x001fe40000000000 */
[----:B------:R-:W-:-:S03]  /*242c0*/  IMAD.IADD R35, R5, 0x1, R0 ;  /* 0x0000000105237824 */ /* 0x000fc600078e0200 */
[----:B------:R-:W-:-:S13]  /*242d0*/  LOP3.LUT P0, RZ, R2, 0x3ff, RZ, 0xc0, !PT ;  /* 0x000003ff02ff7812 */ /* 0x000fda000780c0ff */
[----:B-1----:R-:W-:Y:S05]  /*242e0*/  @!P0 BRA `(.L_x_750) ;  /* 0x0000000000408947 */ /* 0x002fea0003800000 */
[----:B------:R-:W-:Y:S01]  /*242f0*/  MOV R2, 0x0 ;  /* 0x0000000000027802 */ /* 0x000fe20000000f00 */
[----:B------:R-:W-:Y:S01]  /*24300*/  ULDC.64 UR4, c[0x4][0xa8] ;  /* 0x01002a0000047ab9 */ /* 0x000fe20000000a00 */
[----:B------:R-:W-:Y:S01]  /*24310*/  ULDC.64 UR6, c[0x4][0xb0] ;  /* 0x01002c0000067ab9 */ /* 0x000fe20000000a00 */
[----:B------:R-:W-:Y:S01]  /*24320*/  ULDC.64 UR8, c[0x4][0x20] ;  /* 0x0100080000087ab9 */ /* 0x000fe20000000a00 */
[----:B------:R-:W-:Y:S01]  /*24330*/  IMAD.U32 R4, RZ, RZ, UR4 ;  /* 0x00000004ff047e24 */ /* 0x000fe2000f8e00ff */
[----:B------:R-:W-:Y:S01]  /*24340*/  MOV R12, 0x1 ;  /* 0x00000001000c7802 */ /* 0x000fe20000000f00 */
[----:B------:R-:W0:Y:S01]  /*24350*/  LDC.64 R2, c[0x4][R2] ;  /* 0x0100000002027b82 */ /* 0x000e220000000a00 */
[----:B------:R-:W-:Y:S02]  /*24360*/  IMAD.U32 R5, RZ, RZ, UR5 ;  /* 0x00000005ff057e24 */ /* 0x000fe4000f8e00ff */
        /* <DEDUP_REMOVED lines=8> */
.L_x_750:
[----:B------:R-:W-:Y:S05]  /*243f0*/  BSYNC B6 ;  /* 0x0000000000067941 */ /* 0x000fea0003800000 */
.L_x_749:
[----:B------:R-:W3:Y:S01]  /*24400*/  LDL.LU R20, [R1+0x1c] ;  /* 0x00001c0001147983 */ /* 0x000ee20000300800 */
[----:B------:R-:W-:Y:S01]  /*24410*/  ULDC.64 UR4, c[0x0][0x2d8] ;  /* 0x0000b60000047ab9 */ /* 0x000fe20000000a00 */
[----:B--2---:R-:W0:Y:S02]  /*24420*/  LDC R8, c[0x0][0x448] ;  /* 0x00011200ff087b82 */ /* 0x004e240000000800 */
[----:B------:R-:W2:Y:S01]  /*24430*/  LDL.LU.64 R2, [R1+0x20] ;  /* 0x0000200001027983 */ /* 0x000ea20000300a00 */
[----:B------:R-:W-:-:S03]  /*24440*/  IMAD R0, R32, UR4, RZ ;  /* 0x0000000420007c24 */ /* 0x000fc6000f8e02ff */
[----:B------:R1:W5:Y:S01]  /*24450*/  LDL R10, [R1+0x28] ;  /* 0x00002800010a7983 */ /* 0x0003620000100800 */
[----:B------:R-:W-:Y:S01]  /*24460*/  IMAD R0, R18, UR5, R0 ;  /* 0x0000000512007c24 */ /* 0x000fe2000f8e0200 */
[----:B0-----:R-:W-:-:S13]  /*24470*/  ISETP.NE.AND P0, PT, R8, 0x1, PT ;  /* 0x000000010800780c */ /* 0x001fda0003f05270 */
[----:B------:R-:W0:Y:S08]  /*24480*/  @P0 LDC R5, c[0x0][0x44c] ;  /* 0x00011300ff050b82 */ /* 0x000e300000000800 */
[----:B------:R-:W4:Y:S01]  /*24490*/  @P0 LDC R4, c[0x0][0x450] ;  /* 0x00011400ff040b82 */ /* 0x000f220000000800 */
[C---:B------:R-:W-:Y:S02]  /*244a0*/  LOP3.LUT R12, R36.reuse, 0x40, RZ, 0xfc, !PT ;  /* 0x00000040240c7812 */ /* 0x040fe400078efcff */
[----:B------:R-:W-:-:S02]  /*244b0*/  LOP3.LUT R9, R36, 0x80, RZ, 0xfc, !PT ;  /* 0x0000008024097812 */ /* 0x000fc400078efcff */
[----:B------:R-:W-:Y:S01]  /*244c0*/  LOP3.LUT R11, R36, 0xc0, RZ, 0xfc, !PT ;  /* 0x000000c0240b7812 */ /* 0x000fe200078efcff */
[----:B--2---:R-:W-:Y:S02]  /*244d0*/  IMAD.MOV.U32 R3, RZ, RZ, R35 ;  /* 0x000000ffff037224 */ /* 0x004fe400078e0023 */
[----:B------:R-:W-:Y:S01]  /*244e0*/  IMAD.WIDE.U32 R2, R18, UR4, R2 ;  /* 0x0000000412027c25 */ /* 0x000fe2000f8e0002 */
[----:B------:R-:W-:-:S03]  /*244f0*/  ULDC.64 UR4, c[0x0][0x2e0] ;  /* 0x0000b80000047ab9 */ /* 0x000fc60000000a00 */
[----:B------:R-:W-:Y:S02]  /*24500*/  IMAD.IADD R3, R3, 0x1, R0 ;  /* 0x0000000103037824 */ /* 0x000fe400078e0200 */
[----:B---3--:R-:W-:Y:S02]  /*24510*/  IMAD R0, R20, UR4, RZ ;  /* 0x0000000414007c24 */ /* 0x008fe4000f8e02ff */
[----:B------:R-:W2:Y:S01]  /*24520*/  S2R R20, SR_TID.X ;  /* 0x0000000000147919 */ /* 0x000ea20000002100 */
[----:B------:R-:W-:-:S04]  /*24530*/  IMAD.WIDE.U32 R2, R31, UR4, R2 ;  /* 0x000000041f027c25 */ /* 0x000fc8000f8e0002 */
[----:B------:R-:W-:Y:S01]  /*24540*/  IMAD R0, R31, UR5, R0 ;  /* 0x000000051f007c24 */ /* 0x000fe2000f8e0200 */
[----:B------:R-:W-:-:S03]  /*24550*/  ULDC.64 UR4, c[0x0][0x2d0] ;  /* 0x0000b40000047ab9 */ /* 0x000fc60000000a00 */
[----:B------:R-:W-:Y:S02]  /*24560*/  IMAD.IADD R3, R3, 0x1, R0 ;  /* 0x0000000103037824 */ /* 0x000fe400078e0200 */
[----:B------:R-:W-:Y:S01]  /*24570*/  IMAD.SHL.U32 R0, R17, 0x80, RZ ;  /* 0x0000008011007824 */ /* 0x000fe200078e00ff */
[----:B--2---:R-:W-:-:S04]  /*24580*/  LOP3.LUT R20, R20, 0x7f, RZ, 0xc0, !PT ;  /* 0x0000007f14147812 */ /* 0x004fc800078ec0ff */
[----:B------:R-:W-:Y:S02]  /*24590*/  SHF.R.U32.HI R21, RZ, 0x3, R20 ;  /* 0x00000003ff157819 */ /* 0x000fe40000011614 */
[----:B------:R-:W2:Y:S02]  /*245a0*/  S2R R20, SR_TID.X ;  /* 0x0000000000147919 */ /* 0x000ea40000002100 */
[----:B--2---:R-:W-:-:S05]  /*245b0*/  IMAD.SHL.U32 R20, R20, 0x10, RZ ;  /* 0x0000001014147824 */ /* 0x004fca00078e00ff */
[----:B------:R-:W-:-:S04]  /*245c0*/  LOP3.LUT R20, R21, 0x70, R20, 0xf8, !PT ;  /* 0x0000007015147812 */ /* 0x000fc800078ef814 */
[----:B------:R-:W-:-:S05]  /*245d0*/  LOP3.LUT R6, R20, R0, RZ, 0xfc, !PT ;  /* 0x0000000014067212 */ /* 0x000fca00078efcff */
[----:B0-----:R-:W-:-:S04]  /*245e0*/  @P0 IMAD.HI.U32 R7, R6, R5, RZ ;  /* 0x0000000506070227 */ /* 0x001fc800078e00ff */
[----:B------:R-:W-:Y:S01]  /*245f0*/  IMAD.MOV.U32 R5, RZ, RZ, R6 ;  /* 0x000000ffff057224 */ /* 0x000fe200078e0006 */
[----:B----4-:R-:W-:Y:S01]  /*24600*/  @P0 SHF.R.U32.HI R5, RZ, R4, R7 ;  /* 0x00000004ff050219 */ /* 0x010fe20000011607 */
        /* <DEDUP_REMOVED lines=27> */
[----:B-----5:R-:W-:Y:S01]  /*247c0*/  IMAD R6, R10, R8, RZ ;  /* 0x000000080a067224 */ /* 0x020fe200078e02ff */
[----:B------:R-:W-:Y:S01]  /*247d0*/  ULDC.64 UR4, c[0x0][0x208] ;  /* 0x0000820000047ab9 */ /* 0x000fe20000000a00 */
[----:B------:R-:W-:Y:S01]  /*247e0*/  IMAD.IADD R0, R9, 0x1, R0 ;  /* 0x0000000109007824 */ /* 0x000fe200078e0200 */
[----:B------:R-:W1:Y:S04]  /*247f0*/  SHFL.IDX PT, R2, R4, RZ, 0x181f ;  /* 0x00181fff04027589 */ /* 0x000e6800000e0000 */
[----:B------:R-:W-:Y:S01]  /*24800*/  ISETP.GE.AND P1, PT, R0, R6, PT ;  /* 0x000000060000720c */ /* 0x000fe20003f26270 */
[----:B------:R-:W-:-:S12]  /*24810*/  SHFL.IDX PT, R14, R5, 0x7, 0x181f ;  /* 0x00f81f00050e7f89 */ /* 0x000fd800000e0000 */
[----:B0-----:R-:W-:-:S05]  /*24820*/  @!P1 LEA R7, P5, R36, R3, 0x1 ;  /* 0x0000000324079211 */ /* 0x001fca00078a08ff */
[----:B-1----:R-:W-:Y:S02]  /*24830*/  @!P1 IMAD.X R3, RZ, RZ, R2, P5 ;  /* 0x000000ffff039224 */ /* 0x002fe400028e0602 */
[----:B------:R-:W-:Y:S02]  /*24840*/  @!P1 IMAD.MOV.U32 R2, RZ, RZ, R7 ;  /* 0x000000ffff029224 */ /* 0x000fe400078e0007 */
[----:B------:R-:W-:-:S03]  /*24850*/  VIADD R7, R0, 0x10 ;  /* 0x0000001000077836 */ /* 0x000fc60000000000 */
[----:B------:R-:W-:Y:S04]  /*24860*/  @!P1 LDGSTS.E.BYPASS.LTC128B.128 [R37+0x14400], desc[UR4][R2.64], !P4 ;  /* 0x1440000002259fae */ /* 0x000fe8000e101d44 */
[----:B------:R-:W-:Y:S04]  /*24870*/  @!P1 LDGSTS.E.BYPASS.LTC128B.128 [R37+0x18400], desc[UR4][R2.64+0x80], !P3 ;  /* 0x1840008002259fae */ /* 0x000fe8000d901d44 */
[----:B------:R-:W-:Y:S04]  /*24880*/  @!P1 LDGSTS.E.BYPASS.LTC128B.128 [R37+0x1c400], desc[UR4][R2.64+0x100], !P2 ;  /* 0x1c40010002259fae */ /* 0x000fe8000d101d44 */
[----:B------:R0:W-:Y:S01]  /*24890*/  @!P1 LDGSTS.E.BYPASS.LTC128B.128 [R37+0x20400], desc[UR4][R2.64+0x180], !P0 ;  /* 0x2040018002259fae */ /* 0x0001e2000c101d44 */
[----:B------:R-:W-:-:S03]  /*248a0*/  ISETP.GE.AND P1, PT, R7, R6, PT ;  /* 0x000000060700720c */ /* 0x000fc60003f26270 */
[----:B0-----:R-:W0:Y:S04]  /*248b0*/  SHFL.IDX PT, R3, R5, 0x1, 0x181f ;  /* 0x00381f0005037f89 */ /* 0x001e2800000e0000 */
[----:B------:R-:W1:Y:S06]  /*248c0*/  SHFL.IDX PT, R2, R4, 0x1, 0x181f ;  /* 0x00381f0004027f89 */ /* 0x000e6c00000e0000 */
[----:B0-----:R-:W-:-:S05]  /*248d0*/  @!P1 LEA R7, P5, R36, R3, 0x1 ;  /* 0x0000000324079211 */ /* 0x001fca00078a08ff */
[----:B-1----:R-:W-:Y:S01]  /*248e0*/  @!P1 IMAD.X R8, RZ, RZ, R2, P5 ;  /* 0x000000ffff089224 */ /* 0x002fe200028e0602 */
[----:B------:R-:W-:Y:S01]  /*248f0*/  @!P1 MOV R2, R7 ;  /* 0x0000000700029202 */ /* 0x000fe20000000f00 */
[----:B------:R-:W-:Y:S02]  /*24900*/  VIADD R7, R0, 0x20 ;  /* 0x0000002000077836 */ /* 0x000fe40000000000 */
[----:B------:R-:W-:-:S05]  /*24910*/  @!P1 IMAD.MOV.U32 R3, RZ, RZ, R8 ;  /* 0x000000ffff039224 */ /* 0x000fca00078e0008 */
        /* <DEDUP_REMOVED lines=8> */
[----:B-1----:R-:W-:Y:S02]  /*249a0*/  @!P1 IMAD.X R8, RZ, RZ, R2, P5 ;  /* 0x000000ffff089224 */ /* 0x002fe400028e0602 */
[----:B------:R-:W-:Y:S02]  /*249b0*/  @!P1 IMAD.MOV.U32 R2, RZ, RZ, R7 ;  /* 0x000000ffff029224 */ /* 0x000fe400078e0007 */
        /* <DEDUP_REMOVED lines=53> */
[----:B------:R0:W-:Y:S02]  /*24d10*/  @!P1 LDGSTS.E.BYPASS.LTC128B.128 [R37+0x23400], desc[UR4][R2.64+0x180], !P0 ;  /* 0x2340018002259fae */ /* 0x0001e4000c101d44 */
.L_x_901:
[----:B0-----:R-:W-:Y:S01]  /*24d20*/  VIADD R3, R0, 0x70 ;  /* 0x0000007000037836 */ /* 0x001fe20000000000 */
[----:B------:R-:W-:Y:S04]  /*24d30*/  BSSY B0, `(.L_x_752) ;  /* 0x000000d000007945 */ /* 0x000fe80003800000 */
[----:B------:R-:W-:-:S13]  /*24d40*/  ISETP.GE.AND P1, PT, R3, R6, PT ;  /* 0x000000060300720c */ /* 0x000fda0003f26270 */
[----:B------:R-:W-:Y:S05]  /*24d50*/  @P1 BRA `(.L_x_753) ;  /* 0x0000000000281947 */ /* 0x000fea0003800000 */
[----:B------:R-:W-:Y:S01]  /*24d60*/  LEA R2, P1, R36, R14, 0x1 ;  /* 0x0000000e24027211 */ /* 0x000fe200078208ff */
[----:B------:R-:W-:-:S04]  /*24d70*/  ULDC.64 UR4, c[0x0][0x208] ;  /* 0x0000820000047ab9 */ /* 0x000fc80000000a00 */
[----:B-1----:R-:W-:-:S05]  /*24d80*/  IMAD.X R3, RZ, RZ, R7, P1 ;  /* 0x000000ffff037224 */ /* 0x002fca00008e0607 */
[----:B------:R-:W-:Y:S01]  /*24d90*/  @!PT LDS RZ, [RZ] ;  /* 0x00000000fffff984 */ /* 0x000fe20000000800 */
[----:B------:R-:W-:Y:S01]  /*24da0*/  @!PT LDS RZ, [RZ] ;  /* 0x00000000fffff984 */ /* 0x000fe20000000800 */
[----:B------:R-:W-:Y:S01]  /*24db0*/  @!PT LDS RZ, [RZ] ;  /* 0x00000000fffff984 */ /* 0x000fe20000000800 */
[----:B------:R0:W-:Y:S04]  /*24dc0*/  LDGSTS.E.BYPASS.LTC128B.128 [R37+0x17c00], desc[UR4][R2.64], !P4 ;  /* 0x17c0000002257fae */ /* 0x0001e8000e101d44 */
[----:B------:R0:W-:Y:S04]  /*24dd0*/  LDGSTS.E.BYPASS.LTC128B.128 [R37+0x1bc00], desc[UR4][R2.64+0x80], !P3 ;  /* 0x1bc0008002257fae */ /* 0x0001e8000d901d44 */
[----:B------:R0:W-:Y:S04]  /*24de0*/  LDGSTS.E.BYPASS.LTC128B.128 [R37+0x1fc00], desc[UR4][R2.64+0x100], !P2 ;  /* 0x1fc0010002257fae */ /* 0x0001e8000d101d44 */
[----:B------:R0:W-:Y:S02]  /*24df0*/  LDGSTS.E.BYPASS.LTC128B.128 [R37+0x23c00], desc[UR4][R2.64+0x180], !P0 ;  /* 0x23c0018002257fae */ /* 0x0001e4000c101d44 */
.L_x_753:
[----:B------:R-:W-:Y:S05]  /*24e00*/  BSYNC B0 ;  /* 0x0000000000007941 */ /* 0x000fea0003800000 */
.L_x_752:
[----:B------:R-:W-:Y:S01]  /*24e10*/  NOP ;  /* 0x0000000000007918 */ /* 0x000fe20000000000 */
[----:B------:R-:W-:-:S13]  /*24e20*/  PLOP3.LUT P0, PT, PT, PT, PT, 0x80, 0x0 ;  /* 0x000000000000781c */ /* 0x000fda0003f0f070 */
.L_x_754:
[----:B------:R-:W-:Y:S02]  /*24e30*/  PLOP3.LUT P1, PT, P1, P0, PT, 0xa2, 0x0 ;  /* 0x000000000000781c */ /* 0x000fe40000f21472 */
[----:B------:R-:W-:-:S08]  /*24e40*/  @P0 R2UR P1, UR4, R22 ;  /* 0x00000000160402ca */ /* 0x000fd00000020000 */
[----:B------:R-:W-:-:S05]  /*24e50*/  @P0 PLOP3.LUT P0, PT, P1, PT, PT, 0x80, 0x0 ;  /* 0x000000000000081c */ /* 0x000fca0000f0f070 */
[----:B------:R-:W-:Y:S01]  /*24e60*/  @!P1 SYNCS.ARRIVE.TRANS64.RED.A0T1 RZ, [UR4+0x38800], RZ ;  /* 0x038800ffffff99a7 */ /* 0x000fe20008200404 */
[----:B------:R-:W-:Y:S07]  /*24e70*/  @!P1 ARRIVES.LDGSTSBAR.64.TRANSCNT [UR4+0x38800] ;  /* 0x03880000ff0099b0 */ /* 0x000fee0008000a84 */
[----:B------:R-:W-:Y:S05]  /*24e80*/  @P0 BRA.U.ANY `(.L_x_754) ;  /* 0xfffffffd00e80947 */ /* 0x000fea000393ffff */
[----:B0-----:R-:W2:Y:S02]  /*24e90*/  LDL.LU R2, [R1+0x30] ;  /* 0x0000300001027983 */ /* 0x001ea40000300800 */
[----:B--2---:R-:W-:-:S05]  /*24ea0*/  VIADD R2, R2, 0x1 ;  /* 0x0000000102027836 */ /* 0x004fca0000000000 */
        /* <DEDUP_REMOVED lines=8> */
[----:B------:R-:W2:Y:S03]  /*24f30*/  SYNCS.PHASECHK.TRANS64.TRYWAIT P0, [R22+URZ+0x38820], R3 ;  /* 0x03882003160075a7 */ /* 0x000ea6000800017f */
[----:B0-2---:R-:W-:Y:S05]  /*24f40*/  @!P0 BRA `(.L_x_756) ;  /* 0x0000005000248947 */ /* 0x005fea0003800000 */
.L_x_902:
[----:B------:R-:W-:Y:S05]  /*24f50*/  BSYNC B0 ;  /* 0x0000000000007941 */ /* 0x000fea0003800000 */
.L_x_755:
[----:B------:R-:W2:Y:S01]  /*24f60*/  LDL R0, [R1+0xc] ;  /* 0x00000c0001007983 */ /* 0x000ea20000100800 */
[----:B------:R-:W-:Y:S01]  /*24f70*/  BSSY B0, `(.L_x_757) ;  /* 0x0000120000007945 */ /* 0x000fe20003800000 */
[----:B--2---:R-:W-:-:S13]  /*24f80*/  ISETP.GE.AND P0, PT, R0, 0x51, PT ;  /* 0x000000510000780c */ /* 0x004fda0003f06270 */
[----:B------:R-:W-:Y:S05]  /*24f90*/  @!P0 BRA `(.L_x_758) ;  /* 0x0000001000748947 */ /* 0x000fea0003800000 */
[----:B------:R-:W2:Y:S01]  /*24fa0*/  LDL.LU R0, [R1+0x2c] ;  /* 0x00002c0001007983 */ /* 0x000ea20000300800 */
[C---:B------:R-:W-:Y:S01]  /*24fb0*/  LOP3.LUT R5, R36.reuse, 0x40, RZ, 0xfc, !PT ;  /* 0x0000004024057812 */ /* 0x040fe200078efcff */
[----:B------:R-:W-:Y:S01]  /*24fc0*/  ULDC UR4, c[0x0][0x2f4] ;  /* 0x0000bd0000047ab9 */ /* 0x000fe20000000800 */
[C---:B------:R-:W-:Y:S01]  /*24fd0*/  LOP3.LUT R4, R36.reuse, 0x80, RZ, 0xfc, !PT ;  /* 0x0000008024047812 */ /* 0x040fe200078efcff */
[----:B------:R-:W-:Y:S01]  /*24fe0*/  IMAD.MOV.U32 R17, RZ, RZ, R29 ;  /* 0x000000ffff117224 */ /* 0x000fe200078e001d */
[C---:B------:R-:W-:Y:S01]  /*24ff0*/  LOP3.LUT R2, R36.reuse, 0xc0, RZ, 0xfc, !PT ;  /* 0x000000c024027812 */ /* 0x040fe200078efcff */
[----:B-1----:R-:W-:Y:S01]  /*25000*/  IMAD.MOV.U32 R7, RZ, RZ, R27 ;  /* 0x000000ffff077224 */ /* 0x002fe200078e001b */
[----:B------:R-:W-:Y:S01]  /*25010*/  ISETP.GE.AND P4, PT, R36, UR4, PT ;  /* 0x0000000424007c0c */ /* 0x000fe2000bf86270 */
[----:B------:R-:W-:Y:S01]  /*25020*/  IMAD.MOV.U32 R31, RZ, RZ, R26 ;  /* 0x000000ffff1f7224 */ /* 0x000fe200078e001a */
[----:B------:R-:W-:Y:S02]  /*25030*/  ISETP.GE.AND P3, PT, R5, UR4, PT ;  /* 0x0000000405007c0c */ /* 0x000fe4000bf66270 */
[----:B------:R-:W-:-:S02]  /*25040*/  ISETP.GE.AND P2, PT, R4, UR4, PT ;  /* 0x0000000404007c0c */ /* 0x000fc4000bf46270 */
[----:B------:R-:W-:Y:S01]  /*25050*/  ISETP.GE.AND P1, PT, R2, UR4, PT ;  /* 0x0000000402007c0c */ /* 0x000fe2000bf26270 */
[----:B--2---:R-:W-:-:S12]  /*25060*/  VIADD R0, R0, 0xfffffffe ;  /* 0xfffffffe00007836 */ /* 0x004fd80000000000 */
.L_x_771:
[----:B------:R-:W2:Y:S01]  /*25070*/  LDL R5, [R1+0x10] ;  /* 0x0000100001057983 */ /* 0x000ea20000100800 */
[----:B------:R-:W1:Y:S03]  /*25080*/  LDC R11, c[0x0][0x430] ;  /* 0x00010c00ff0b7b82 */ /* 0x000e660000000800 */
[----:B------:R-:W3:Y:S01]  /*25090*/  LDL R8, [R1+0x14] ;  /* 0x0000140001087983 */ /* 0x000ee20000100800 */
[----:B------:R-:W4:Y:S01]  /*250a0*/  S2R R2, SR_TID.X ;  /* 0x0000000000027919 */ /* 0x000f220000002100 */
[----:B------:R-:W4:Y:S01]  /*250b0*/  S2R R4, SR_TID.X ;  /* 0x0000000000047919 */ /* 0x000f220000002100 */
[----:B-1----:R-:W-:-:S13]  /*250c0*/  ISETP.NE.AND P0, PT, R11, 0x1, PT ;  /* 0x000000010b00780c */ /* 0x002fda0003f05270 */
[----:B0-----:R-:W0:Y:S01]  /*250d0*/  @P0 LDC R3, c[0x0][0x434] ;  /* 0x00010d00ff030b82 */ /* 0x001e220000000800 */
[----:B----4-:R-:W-:Y:S01]  /*250e0*/  LOP3.LUT R2, R2, 0x7f, RZ, 0xc0, !PT ;  /* 0x0000007f02027812 */ /* 0x010fe200078ec0ff */
[----:B------:R-:W-:-:S03]  /*250f0*/  IMAD.SHL.U32 R4, R4, 0x10, RZ ;  /* 0x0000001004047824 */ /* 0x000fc600078e00ff */
[----:B------:R-:W-:-:S04]  /*25100*/  SHF.R.U32.HI R2, RZ, 0x3, R2 ;  /* 0x00000003ff027819 */ /* 0x000fc80000011602 */
[----:B------:R-:W-:Y:S02]  /*25110*/  LOP3.LUT R4, R2, 0x70, R4, 0xf8, !PT ;  /* 0x0000007002047812 */ /* 0x000fe400078ef804 */
[----:B------:R-:W1:Y:S02]  /*25120*/  @P0 LDC R2, c[0x0][0x438] ;  /* 0x00010e00ff020b82 */ /* 0x000e640000000800 */
[----:B------:R-:W-:Y:S01]  /*25130*/  ISETP.GT.U32.AND P5, PT, R4, 0x4f, PT ;  /* 0x0000004f0400780c */ /* 0x000fe20003fa4070 */
[----:B------:R-:W-:Y:S01]  /*25140*/  IMAD.U32 R12, RZ, RZ, UR37 ;  /* 0x00000025ff0c7e24 */ /* 0x000fe2000f8e00ff */
[----:B------:R-:W-:Y:S01]  /*25150*/  ULDC.64 UR4, c[0x0][0x208] ;  /* 0x0000820000047ab9 */ /* 0x000fe20000000a00 */
[----:B------:R-:W-:Y:S02]  /*25160*/  VIADD R27, R7, 0x1 ;  /* 0x00000001071b7836 */ /* 0x000fe40000000000 */
[----:B------:R-:W-:Y:S02]  /*25170*/  IMAD.MOV.U32 R26, RZ, RZ, R0 ;  /* 0x000000ffff1a7224 */ /* 0x000fe400078e0000 */
[----:B--2---:R-:W-:-:S04]  /*25180*/  IMAD R6, R0, 0x50, R5 ;  /* 0x0000005000067824 */ /* 0x004fc800078e0205 */
[----:B------:R-:W-:Y:S02]  /*25190*/  IMAD.IADD R6, R4, 0x1, R6 ;  /* 0x0000000104067824 */ /* 0x000fe400078e0206 */
[----:B------:R-:W2:Y:S02]  /*251a0*/  @!P5 LDC.64 R4, c[0x0][0x428] ;  /* 0x00010a00ff04db82 */ /* 0x000ea40000000a00 */
[----:B0-----:R-:W-:Y:S01]  /*251b0*/  @P0 IMAD.HI.U32 R3, R6, R3, RZ ;  /* 0x0000000306030227 */ /* 0x001fe200078e00ff */
[----:B------:R-:W-:-:S04]  /*251c0*/  MOV R10, R6 ;  /* 0x00000006000a7202 */ /* 0x000fc80000000f00 */
[----:B-1----:R-:W-:-:S04]  /*251d0*/  @P0 SHF.R.U32.HI R10, RZ, R2, R3 ;  /* 0x00000002ff0a0219 */ /* 0x002fc80000011603 */
[--C-:B------:R-:W-:Y:S01]  /*251e0*/  @!P5 SHF.R.S32.HI R3, RZ, 0x1f, R10.reuse ;  /* 0x0000001fff03d819 */ /* 0x100fe2000001140a */
[----:B------:R-:W-:-:S04]  /*251f0*/  @!P5 IMAD.MOV.U32 R2, RZ, RZ, R10 ;  /* 0x000000ffff02d224 */ /* 0x000fc800078e000a */
[----:B--2---:R-:W-:-:S04]  /*25200*/  @!P5 IMAD.WIDE.U32 R2, R33, R4, R2 ;  /* 0x000000042102d225 */ /* 0x004fc800078e0002 */
[----:B---3--:R-:W-:Y:S02]  /*25210*/  @!P5 IMAD R4, R8, R4, RZ ;  /* 0x000000040804d224 */ /* 0x008fe400078e02ff */
[----:B------:R-:W0:Y:S02]  /*25220*/  @!P5 LDC.64 R8, c[0x0][0x418] ;  /* 0x00010600ff08db82 */ /* 0x000e240000000a00 */
[----:B------:R-:W-:-:S04]  /*25230*/  @!P5 IMAD R5, R33, R5, R4 ;  /* 0x000000052105d224 */ /* 0x000fc800078e0204 */
[----:B------:R-:W-:Y:S02]  /*25240*/  @!P5 IMAD.IADD R3, R5, 0x1, R3 ;  /* 0x000000010503d824 */ /* 0x000fe400078e0203 */
[----:B------:R-:W-:Y:S01]  /*25250*/  IMAD.MOV.U32 R4, RZ, RZ, RZ ;  /* 0x000000ffff047224 */ /* 0x000fe200078e00ff */
[----:B0-----:R-:W-:-:S04]  /*25260*/  @!P5 LEA R8, P0, R2, R8, 0x2 ;  /* 0x000000080208d211 */ /* 0x001fc800078010ff */
[----:B------:R-:W-:-:S05]  /*25270*/  @!P5 LEA.HI.X R9, R2, R9, R3, 0x2, P0 ;  /* 0x000000090209d211 */ /* 0x000fca00000f1403 */
[----:B------:R0:W5:Y:S01]  /*25280*/  @!P5 LDG.E R4, desc[UR4][R8.64] ;  /* 0x000000040804d981 */ /* 0x000162000c1e1900 */
[----:B------:R-:W-:Y:S02]  /*25290*/  ISETP.NE.AND P5, PT, R12, 0x3, PT ;  /* 0x000000030c00780c */ /* 0x000fe40003fa5270 */
[----:B------:R-:W-:Y:S01]  /*252a0*/  ISETP.NE.AND P0, PT, R27, 0x2, PT ;  /* 0x000000021b00780c */ /* 0x000fe20003f05270 */
[----:B------:R-:W-:Y:S01]  /*252b0*/  IMAD.MOV R5, RZ, RZ, -R10 ;  /* 0x000000ffff057224 */ /* 0x000fe200078e0a0a */
[----:B------:R-:W-:Y:S05]  /*252c0*/  YIELD ;  /* 0x0000000000007946 */ /* 0x000fea0003800000 */
[----:B------:R-:W-:Y:S01]  /*252d0*/  SEL R29, RZ, 0x1, P0 ;  /* 0x00000001ff1d7807 */ /* 0x000fe20000000000 */
[----:B------:R-:W-:Y:S01]  /*252e0*/  IMAD R5, R11, R5, R6 ;  /* 0x000000050b057224 */ /* 0x000fe200078e0206 */
[----:B------:R-:W-:-:S02]  /*252f0*/  SEL R27, R27, RZ, P0 ;  /* 0x000000ff1b1b7207 */ /* 0x000fc40000000000 */
[----:B------:R-:W-:Y:S01]  /*25300*/  LOP3.LUT R29, R17, R29, RZ, 0x3c, !PT ;  /* 0x0000001d111d7212 */ /* 0x000fe200078e3cff */
[----:B0-----:R-:W-:Y:S06]  /*25310*/  @!P5 BRA `(.L_x_759) ;  /* 0x000000000004d947 */ /* 0x001fec0003800000 */
[----:B------:R-:W-:Y:S01]  /*25320*/  BPT.TRAP 0x1 ;  /* 0x000000040000795c */ /* 0x000fe20000300000 */
.L_x_759:
[----:B------:R-:W-:Y:S01]  /*25330*/  IMAD R6, R27, 0x8, R22 ;  /* 0x000000081b067824 */ /* 0x000fe200078e0216 */
[----:B------:R-:W-:Y:S01]  /*25340*/  SHF.L.U32 R3, R29, 0x1f, RZ ;  /* 0x0000001f1d037819 */ /* 0x000fe200000006ff */
[----:B------:R-:W-:Y:S03]  /*25350*/  BSSY B1, `(.L_x_760) ;  /* 0x0000003000017945 */ /* 0x000fe60003800000 */
[----:B------:R-:W0:Y:S02]  /*25360*/  SYNCS.PHASECHK.TRANS64.TRYWAIT P0, [R6+URZ+0x38840], R3 ;  /* 0x03884003060075a7 */ /* 0x000e24000800017f */
[----:B0-----:R-:W-:Y:S05]  /*25370*/  @!P0 BRA `(.L_x_761) ;  /* 0x0000004c002c8947 */ /* 0x001fea0003800000 */
.L_x_903:
[----:B------:R-:W-:Y:S05]  /*25380*/  BSYNC B1 ;  /* 0x0000000000017941 */ /* 0x000fea0003800000 */
.L_x_760:
        /* <DEDUP_REMOVED lines=26> */
[----:B------:R-:W-:Y:S01]  /*25530*/  IMAD.SHL.U32 R0, R36, 0x2, RZ ;  /* 0x0000000224007824 */ /* 0x000fe200078e00ff */
[----:B------:R-:W-:Y:S01]  /*25540*/  ULDC.64 UR4, c[0x0][0x208] ;  /* 0x0000820000047ab9 */ /* 0x000fe20000000a00 */
        /* <DEDUP_REMOVED lines=42> */
.L_x_915:
[----:B------:R-:W-:Y:S01]  /*257f0*/  LOP3.LUT R23, R23, 0xffffff7f, RZ, 0xc0, !PT ;  /* 0xffffff7f17177812 */ /* 0x000fe200078ec0ff */
[----:B------:R-:W-:Y:S01]  /*25800*/  ULDC.64 UR4, c[0x0][0x208] ;  /* 0x0000820000047ab9 */ /* 0x000fe20000000a00 */
        /* <DEDUP_REMOVED lines=16> */
.L_x_763:
[----:B------:R-:W-:Y:S02]  /*25910*/  PLOP3.LUT P5, PT, P5, P0, PT, 0xa2, 0x0 ;  /* 0x000000000000781c */ /* 0x000fe40002fa1472 */
[----:B------:R-:W-:-:S08]  /*25920*/  @P0 R2UR P5, UR4, R6 ;  /* 0x00000000060402ca */ /* 0x000fd000000a0000 */
[----:B------:R-:W-:-:S05]  /*25930*/  @P0 PLOP3.LUT P0, PT, P5, PT, PT, 0x80, 0x0 ;  /* 0x000000000000081c */ /* 0x000fca0002f0f070 */
[----:B------:R-:W-:Y:S01]  /*25940*/  @!P5 SYNCS.ARRIVE.TRANS64.RED.A0T1 RZ, [UR4+0x38830], RZ ;  /* 0x038830ffffffd9a7 */ /* 0x000fe20008200404 */
[----:B------:R-:W-:Y:S07]  /*25950*/  @!P5 ARRIVES.LDGSTSBAR.64.TRANSCNT [UR4+0x38830] ;  /* 0x03883000ff00d9b0 */ /* 0x000fee0008000a84 */
[----:B------:R-:W-:Y:S05]  /*25960*/  @P0 BRA.U.ANY `(.L_x_763) ;  /* 0xfffffffd00e80947 */ /* 0x000fea000393ffff */
[----:B------:R-:W-:Y:S01]  /*25970*/  NOP ;  /* 0x0000000000007918 */ /* 0x000fe20000000000 */
[----:B-1----:R-:W-:-:S05]  /*25980*/  IMAD.U32 R2, RZ, RZ, UR37 ;  /* 0x00000025ff027e24 */ /* 0x002fca000f8e00ff */
[----:B------:R-:W-:-:S13]  /*25990*/  ISETP.NE.AND P6, PT, R2, 0x3, PT ;  /* 0x000000030200780c */ /* 0x000fda0003fc5270 */
[----:B------:R-:W-:Y:S05]  /*259a0*/  @!P6 BRA `(.L_x_764) ;  /* 0x000000000004e947 */ /* 0x000fea0003800000 */
[----:B------:R-:W-:Y:S01]  /*259b0*/  BPT.TRAP 0x1 ;  /* 0x000000040000795c */ /* 0x000fe20000300000 */
.L_x_764:
[----:B------:R1:W-:Y:S01]  /*259c0*/  SYNCS.ARRIVE.TRANS64.A1T0 RZ, [R6+URZ+0x38830], RZ ;  /* 0x038830ff06ff79a7 */ /* 0x0003e2000810003f */
[----:B------:R-:W-:Y:S05]  /*259d0*/  @!P6 BRA `(.L_x_765) ;  /* 0x000000000004e947 */ /* 0x000fea0003800000 */
[----:B------:R-:W-:Y:S01]  /*259e0*/  BPT.TRAP 0x1 ;  /* 0x000000040000795c */ /* 0x000fe20000300000 */
.L_x_765:
[----:B------:R-:W-:Y:S01]  /*259f0*/  SHF.L.U32 R2, R17, 0x1f, RZ ;  /* 0x0000001f11027819 */ /* 0x000fe200000006ff */
[----:B-1----:R-:W-:Y:S01]  /*25a00*/  IMAD R6, R7, 0x8, R22 ;  /* 0x0000000807067824 */ /* 0x002fe200078e0216 */
[----:B------:R-:W-:Y:S03]  /*25a10*/  BSSY B1, `(.L_x_766) ;  /* 0x0000003000017945 */ /* 0x000fe60003800000 */
[----:B------:R-:W1:Y:S02]  /*25a20*/  SYNCS.PHASECHK.TRANS64.TRYWAIT P0, [R6+URZ+0x38860], R2 ;  /* 0x03886002060075a7 */ /* 0x000e64000800017f */
[----:B-1----:R-:W-:Y:S05]  /*25a30*/  @!P0 BRA `(.L_x_767) ;  /* 0x0000004c00648947 */ /* 0x002fea0003800000 */
.L_x_916:
[----:B------:R-:W-:Y:S05]  /*25a40*/  BSYNC B1 ;  /* 0x0000000000017941 */ /* 0x000fea0003800000 */
.L_x_766:
[----:B0-----:R-:W2:Y:S01]  /*25a50*/  LDL R8, [R1+0xc] ;  /* 0x00000c0001087983 */ /* 0x001ea20000100800 */
        /* <DEDUP_REMOVED lines=9> */
[----:B------:R-:W-:Y:S01]  /*25af0*/  IMAD R7, R7, 0x2, R22 ;  /* 0x0000000207077824 */ /* 0x000fe200078e0216 */
[----:B------:R-:W-:Y:S02]  /*25b00*/  ULDC.64 UR4, c[0x0][0x208] ;  /* 0x0000820000047ab9 */ /* 0x000fe40000000a00 */
[----:B------:R-:W1:Y:S01]  /*25b10*/  SHFL.IDX PT, R3, R25, RZ, 0x181f ;  /* 0x00181fff19037589 */ /* 0x000e6200000e0000 */
[----:B0-----:R-:W-:-:S05]  /*25b20*/  IADD3 R2, P0, R2, R0, RZ ;  /* 0x0000000002027210 */ /* 0x001fca0007f1e0ff */
[----:B-1----:R-:W-:Y:S01]  /*25b30*/  IMAD.X R3, RZ, RZ, R3, P0 ;  /* 0x000000ffff037224 */ /* 0x002fe200000e0603 */
[----:B------:R-:W-:-:S13]  /*25b40*/  ISETP.LT.OR P0, PT, R8, 0x1, P4 ;  /* 0x000000010800780c */ /* 0x000fda0002701670 */
[----:B------:R-:W-:Y:S01]  /*25b50*/  @!PT LDS RZ, [RZ] ;  /* 0x00000000fffff984 */ /* 0x000fe20000000800 */
        /* <DEDUP_REMOVED lines=44> */
[----:B0-2---:R0:W1:Y:S02]  /*25e20*/  SHFL.IDX PT, R2, R24, 0x4, 0x181f ;  /* 0x00981f0018027f89 */ /* 0x00506400000e0000 */
.L_x_928:
[----:B-1----:R-:W-:Y:S01]  /*25e30*/  IADD3 R2, P0, R2, R0, RZ ;  /* 0x0000000002027210 */ /* 0x002fe20007f1e0ff */
[----:B------:R-:W-:-:S04]  /*25e40*/  ULDC.64 UR4, c[0x0][0x208] ;  /* 0x0000820000047ab9 */ /* 0x000fc80000000a00 */
[----:B------:R-:W-:Y:S01]  /*25e50*/  IMAD.X R3, RZ, RZ, R25, P0 ;  /* 0x000000ffff037224 */ /* 0x000fe200000e0619 */
        /* <DEDUP_REMOVED lines=11> */
[----:B------:R-:W-:Y:S02]  /*25f10*/  ULDC.64 UR4, c[0x0][0x328] ;  /* 0x0000ca0000047ab9 */ /* 0x000fe40000000a00 */
[----:B------:R-:W-:Y:S01]  /*25f20*/  IMAD R20, R20, UR4, RZ ;  /* 0x0000000414147c24 */ /* 0x000fe2000f8e02ff */
[----:B------:R-:W-:-:S03]  /*25f30*/  NOP ;  /* 0x0000000000007918 */ /* 0x000fc60000000000 */
[C---:B------:R-:W-:Y:S02]  /*25f40*/  IMAD R9, R5.reuse, UR5, R20 ;  /* 0x0000000505097c24 */ /* 0x040fe4000f8e0214 */
[----:B-1----:R-:W-:Y:S01]  /*25f50*/  IMAD.WIDE.U32 R2, R5, UR4, RZ ;  /* 0x0000000405027c25 */ /* 0x002fe2000f8e00ff */
        /* <DEDUP_REMOVED lines=12> */
[----:B0-----:R-:W-:-:S04]  /*26020*/  LEA R24, P0, R2, UR4, 0x1 ;  /* 0x0000000402187c11 */ /* 0x001fc8000f8008ff */
[----:B------:R-:W-:Y:S02]  /*26030*/  LEA.HI.X R25, R2, UR5, R3, 0x1, P0 ;  /* 0x0000000502197c11 */ /* 0x000fe400080f0c03 */
[----:B------:R-:W-:-:S13]  /*26040*/  PLOP3.LUT P0, PT, PT, PT, PT, 0x80, 0x0 ;  /* 0x000000000000781c */ /* 0x000fda0003f0f070 */
.L_x_769:
        /* <DEDUP_REMOVED lines=11> */
.L_x_770:
[C---:B------:R-:W-:Y:S01]  /*26100*/  ISETP.GT.AND P0, PT, R26.reuse, RZ, PT ;  /* 0x000000ff1a00720c */ /* 0x040fe20003f04270 */
[----:B------:R2:W-:Y:S01]  /*26110*/  SYNCS.ARRIVE.TRANS64.A1T0 RZ, [R6+URZ+0x38850], RZ ;  /* 0x038850ff06ff79a7 */ /* 0x0005e2000810003f */
[----:B------:R-:W-:Y:S01]  /*26120*/  IADD3 R0, R26, -0x1, RZ ;  /* 0xffffffff1a007810 */ /* 0x000fe20007ffe0ff */
[----:B------:R-:W-:Y:S02]  /*26130*/  IMAD.MOV.U32 R17, RZ, RZ, R29 ;  /* 0x000000ffff117224 */ /* 0x000fe400078e001d */
[----:B------:R-:W-:Y:S02]  /*26140*/  IMAD.MOV.U32 R7, RZ, RZ, R27 ;  /* 0x000000ffff077224 */ /* 0x000fe400078e001b */
[----:B------:R-:W-:-:S06]  /*26150*/  IMAD.MOV.U32 R31, RZ, RZ, R26 ;  /* 0x000000ffff1f7224 */ /* 0x000fcc00078e001a */
[----:B--2---:R-:W-:Y:S05]  /*26160*/  @P0 BRA `(.L_x_771) ;  /* 0xffffffec00c00947 */ /* 0x004fea000383ffff */
.L_x_758:
[----:B------:R-:W-:Y:S05]  /*26170*/  BSYNC B0 ;  /* 0x0000000000007941 */ /* 0x000fea0003800000 */
.L_x_757:
[----:B------:R-:W2:Y:S01]  /*26180*/  S2R R2, SR_TID.X ;  /* 0x0000000000027919 */ /* 0x000ea20000002100 */
[----:B------:R-:W-:Y:S01]  /*26190*/  BSSY B0, `(.L_x_772) ;  /* 0x0000011000007945 */ /* 0x000fe20003800000 */
[----:B--2---:R-:W-:-:S04]  /*261a0*/  LOP3.LUT R2, R2, 0x7f, RZ, 0xc0, !PT ;  /* 0x0000007f02027812 */ /* 0x004fc800078ec0ff */
[----:B------:R-:W-:-:S13]  /*261b0*/  ISETP.NE.AND P0, PT, R2, RZ, PT ;  /* 0x000000ff0200720c */ /* 0x000fda0003f05270 */
[----:B------:R-:W-:Y:S05]  /*261c0*/  @P0 BRA `(.L_x_773) ;  /* 0x0000000000340947 */ /* 0x000fea0003800000 */
[----:B------:R-:W2:Y:S01]  /*261d0*/  S2R R5, SR_LANEID ;  /* 0x0000000000057919 */ /* 0x000ea20000000000 */
[----:B------:R-:W-:Y:S01]  /*261e0*/  VOTEU.ANY UR4, UPT, PT ;  /* 0x0000000000047886 */ /* 0x000fe200038e0100 */
[----:B0-----:R-:W0:Y:S01]  /*261f0*/  LDC.64 R2, c[0x0][0xc60] ;  /* 0x00031800ff027b82 */ /* 0x001e220000000a00 */
[----:B------:R-:W2:Y:S01]  /*26200*/  FLO.U32 R0, UR4 ;  /* 0x0000000400007d00 */ /* 0x000ea200080e0000 */
[----:B------:R-:W-:Y:S01]  /*26210*/  ULDC.64 UR6, c[0x0][0x208] ;  /* 0x0000820000067ab9 */ /* 0x000fe20000000a00 */
[----:B--2---:R-:W-:-:S06]  /*26220*/  ISETP.EQ.U32.AND P0, PT, R0, R5, PT ;  /* 0x000000050000720c */ /* 0x004fcc0003f02070 */
[----:B------:R-:W0:Y:S07]  /*26230*/  POPC R5, UR4 ;  /* 0x0000000400057d09 */ /* 0x000e2e0008000000 */
[----:B0-----:R-:W2:Y:S01]  /*26240*/  @P0 ATOMG.E.ADD.STRONG.GPU PT, R3, desc[UR6][R2.64], R5 ;  /* 0x00000005020309a8 */ /* 0x001ea200081ee1c6 */
[----:B------:R-:W0:Y:S02]  /*26250*/  S2R R4, SR_LTMASK ;  /* 0x0000000000047919 */ /* 0x000e240000003900 */
[----:B0-----:R-:W-:-:S04]  /*26260*/  LOP3.LUT R4, R4, UR4, RZ, 0xc0, !PT ;  /* 0x0000000404047c12 */ /* 0x001fc8000f8ec0ff */
[----:B-1----:R-:W0:Y:S01]  /*26270*/  POPC R7, R4 ;  /* 0x0000000400077309 */ /* 0x002e220000000000 */
[----:B--2---:R-:W0:Y:S02]  /*26280*/  SHFL.IDX PT, R0, R3, R0, 0x1f ;  /* 0x00001f0003007589 */ /* 0x004e2400000e0000 */
[----:B0-----:R-:W-:-:S07]  /*26290*/  IADD3 R16, R0, UR36, R7 ;  /* 0x0000002400107c10 */ /* 0x001fce000fffe007 */
.L_x_773:
[----:B------:R-:W-:Y:S05]  /*262a0*/  BSYNC B0 ;  /* 0x0000000000007941 */ /* 0x000fea0003800000 */
.L_x_772:
[----:B------:R-:W-:-:S05]  /*262b0*/  IMAD.U32 R0, RZ, RZ, UR37 ;  /* 0x00000025ff007e24 */ /* 0x000fca000f8e00ff */
[----:B------:R-:W-:-:S13]  /*262c0*/  ISETP.NE.AND P0, PT, R0, 0x3, PT ;  /* 0x000000030000780c */ /* 0x000fda0003f05270 */
[----:B------:R-:W-:Y:S05]  /*262d0*/  @!P0 BRA `(.L_x_774) ;  /* 0x0000000000048947 */ /* 0x000fea0003800000 */
[----:B------:R-:W-:Y:S01]  /*262e0*/  BPT.TRAP 0x1 ;  /* 0x000000040000795c */ /* 0x000fe20000300000 */
.L_x_774:
[----:B------:R-:W2:Y:S01]  /*262f0*/  LDL.LU R0, [R1+0xc] ;  /* 0x00000c0001007983 */ /* 0x000ea20000300800 */
[----:B------:R-:W-:Y:S01]  /*26300*/  IMAD R4, R27, 0x8, R22 ;  /* 0x000000081b047824 */ /* 0x000fe200078e0216 */
[----:B0-----:R-:W-:Y:S01]  /*26310*/  SHF.L.U32 R3, R29, 0x1f, RZ ;  /* 0x0000001f1d037819 */ /* 0x001fe200000006ff */
[----:B------:R-:W-:Y:S03]  /*26320*/  BSSY B0, `(.L_x_775) ;  /* 0x0000004000007945 */ /* 0x000fe60003800000 */
[----:B------:R-:W0:Y:S01]  /*26330*/  SYNCS.PHASECHK.TRANS64.TRYWAIT P0, [R4+URZ+0x38860], R3 ;  /* 0x03886003040075a7 */ /* 0x000e22000800017f */
[----:B--2---:R-:W-:Y:S01]  /*26340*/  IMAD R5, R26, -0x50, R0 ;  /* 0xffffffb01a057824 */ /* 0x004fe200078e0200 */
[----:B0-----:R-:W-:Y:S06]  /*26350*/  @!P0 BRA `(.L_x_776) ;  /* 0x0000004c00108947 */ /* 0x001fec0003800000 */
.L_x_929:
[----:B------:R-:W-:Y:S05]  /*26360*/  BSYNC B0 ;  /* 0x0000000000007941 */ /* 0x000fea0003800000 */
.L_x_775:
[----:B------:R-:W2:Y:S01]  /*26370*/  S2R R0, SR_TID.X ;  /* 0x0000000000007919 */ /* 0x000ea20000002100 */
[----:B------:R-:W-:Y:S01]  /*26380*/  UMOV UR4, 0xffffffff ;  /* 0xffffffff00047882 */ /* 0x000fe20000000000 */
[----:B-1----:R-:W-:Y:S01]  /*26390*/  IMAD R7, R27, 0x5000, R34 ;  /* 0x000050001b077824 */ /* 0x002fe200078e0222 */
[----:B--2---:R-:W-:-:S04]  /*263a0*/  LOP3.LUT R0, R0, 0x7f, RZ, 0xc0, !PT ;  /* 0x0000007f00007812 */ /* 0x004fc800078ec0ff */
[----:B------:R-:W-:-:S05]  /*263b0*/  SHF.R.U32.HI R0, RZ, 0x3, R0 ;  /* 0x00000003ff007819 */ /* 0x000fca0000011600 */
[----:B------:R-:W-:Y:S01]  /*263c0*/  IMAD.IADD R5, R5, 0x1, -R0 ;  /* 0x0000000105057824 */ /* 0x000fe200078e0a00 */
[----:B------:R-:W-:Y:S06]  /*263d0*/  BRA.DIV UR4, `(.L_x_777) ;  /* 0x0000004e04047947 */ /* 0x000fec000b800000 */
[----:B------:R-:W1:Y:S01]  /*263e0*/  SHFL.IDX PT, R14, R24, RZ, 0x181f ;  /* 0x00181fff180e7589 */ /* 0x000e6200000e0000 */
[----:B------:R-:W-:Y:S01]  /*263f0*/  ULDC UR4, c[0x0][0x2f4] ;  /* 0x0000bd0000047ab9 */ /* 0x000fe20000000800 */
[C---:B------:R-:W-:Y:S01]  /*26400*/  IMAD.SHL.U32 R8, R36.reuse, 0x2, RZ ;  /* 0x0000000224087824 */ /* 0x040fe200078e00ff */
[C---:B------:R-:W-:Y:S01]  /*26410*/  ISETP.GE.AND P3, PT, R36.reuse, UR4, PT ;  /* 0x0000000424007c0c */ /* 0x040fe2000bf66270 */
[----:B0-----:R-:W0:Y:S01]  /*26420*/  SHFL.IDX PT, R3, R25, RZ, 0x181f ;  /* 0x00181fff19037589 */ /* 0x001e2200000e0000 */
[----:B------:R-:W-:Y:S01]  /*26430*/  LOP3.LUT R2, R36, 0x40, RZ, 0xfc, !PT ;  /* 0x0000004024027812 */ /* 0x000fe200078efcff */
[----:B------:R-:W-:Y:S01]  /*26440*/  IMAD R0, R7, 0x2, R22 ;  /* 0x0000000207007824 */ /* 0x000fe200078e0216 */
[----:B------:R-:W-:Y:S01]  /*26450*/  ISETP.LT.OR P4, PT, R5, 0x1, P3 ;  /* 0x000000010500780c */ /* 0x000fe20001f81670 */
[----:B------:R-:W-:Y:S01]  /*26460*/  ULDC.64 UR6, c[0x0][0x208] ;  /* 0x0000820000067ab9 */ /* 0x000fe20000000a00 */
[----:B------:R-:W-:Y:S02]  /*26470*/  ISETP.GE.AND P2, PT, R2, UR4, PT ;  /* 0x0000000402007c0c */ /* 0x000fe4000bf46270 */
[----:B------:R-:W-:-:S04]  /*26480*/  LOP3.LUT R2, R36, 0x80, RZ, 0xfc, !PT ;  /* 0x0000008024027812 */ /* 0x000fc800078efcff */
[----:B------:R-:W-:Y:S02]  /*26490*/  ISETP.GE.AND P1, PT, R2, UR4, PT ;  /* 0x0000000402007c0c */ /* 0x000fe4000bf26270 */
[----:B------:R-:W-:Y:S02]  /*264a0*/  LOP3.LUT R2, R36, 0xc0, RZ, 0xfc, !PT ;  /* 0x000000c024027812 */ /* 0x000fe400078efcff */
[----:B-1----:R-:W-:Y:S02]  /*264b0*/  IADD3 R6, P0, R14, R8, RZ ;  /* 0x000000080e067210 */ /* 0x002fe40007f1e0ff */
[----:B------:R-:W1:Y:S03]  /*264c0*/  SHFL.IDX PT, R14, R24, 0x1, 0x181f ;  /* 0x00381f00180e7f89 */ /* 0x000e6600000e0000 */
[----:B0-----:R-:W-:Y:S01]  /*264d0*/  IMAD.X R7, RZ, RZ, R3, P0 ;  /* 0x000000ffff077224 */ /* 0x001fe200000e0603 */
[C---:B------:R-:W-:Y:S01]  /*264e0*/  ISETP.LT.OR P0, PT, R5.reuse, 0x1, P2 ;  /* 0x000000010500780c */ /* 0x040fe20001701670 */
[----:B------:R-:W0:Y:S04]  /*264f0*/  SHFL.IDX PT, R3, R25, 0x1, 0x181f ;  /* 0x00381f0019037f89 */ /* 0x000e2800000e0000 */
[----:B------:R-:W-:Y:S01]  /*26500*/  LDGSTS.E.BYPASS.LTC128B.128 [R0+0x400], desc[UR6][R6.64], !P4 ;  /* 0x0040000006007fae */ /* 0x000fe2000e101d46 */
[----:B------:R-:W-:-:S07]  /*26510*/  ISETP.LT.OR P4, PT, R5, 0x1, P1 ;  /* 0x000000010500780c */ /* 0x000fce0000f81670 */
[----:B------:R-:W-:Y:S01]  /*26520*/  LDGSTS.E.BYPASS.LTC128B.128 [R0+0x2c00], desc[UR6][R6.64+0x80], !P0 ;  /* 0x02c0008006007fae */ /* 0x000fe2000c101d46 */
[----:B------:R-:W-:-:S05]  /*26530*/  ISETP.GE.AND P0, PT, R2, UR4, PT ;  /* 0x0000000402007c0c */ /* 0x000fca000bf06270 */
[----:B------:R-:W-:Y:S01]  /*26540*/  LDGSTS.E.BYPASS.LTC128B.128 [R0+0x5400], desc[UR6][R6.64+0x100], !P4 ;  /* 0x0540010006007fae */ /* 0x000fe2000e101d46 */
[----:B------:R-:W-:-:S13]  /*26550*/  ISETP.LT.OR P4, PT, R5, 0x1, P0 ;  /* 0x000000010500780c */ /* 0x000fda0000781670 */
[----:B------:R2:W-:Y:S01]  /*26560*/  LDGSTS.E.BYPASS.LTC128B.128 [R0+0x7c00], desc[UR6][R6.64+0x180], !P4 ;  /* 0x07c0018006007fae */ /* 0x0005e2000e101d46 */
[----:B-1----:R-:W-:-:S03]  /*26570*/  IADD3 R2, P4, R14, R8, RZ ;  /* 0x000000080e027210 */ /* 0x002fc60007f9e0ff */
[----:B------:R-:W1:Y:S02]  /*26580*/  SHFL.IDX PT, R14, R24, 0x2, 0x181f ;  /* 0x00581f00180e7f89 */ /* 0x000e6400000e0000 */
[----:B0-----:R-:W-:Y:S01]  /*26590*/  IMAD.X R3, RZ, RZ, R3, P4 ;  /* 0x000000ffff037224 */ /* 0x001fe200020e0603 */
[----:B------:R-:W-:Y:S01]  /*265a0*/  ISETP.LT.OR P4, PT, R5, 0x11, P3 ;  /* 0x000000110500780c */ /* 0x000fe20001f81670 */
[----:B--2---:R-:W0:-:S12]  /*265b0*/  SHFL.IDX PT, R7, R25, 0x2, 0x181f ;  /* 0x00581f0019077f89 */ /* 0x004e1800000e0000 */
[----:B------:R-:W-:Y:S01]  /*265c0*/  LDGSTS.E.BYPASS.LTC128B.128 [R0+0xc00], desc[UR6][R2.64], !P4 ;  /* 0x00c0000002007fae */ /* 0x000fe2000e101d46 */
[----:B------:R-:W-:-:S13]  /*265d0*/  ISETP.LT.OR P4, PT, R5, 0x11, P2 ;  /* 0x000000110500780c */ /* 0x000fda0001781670 */
[----:B------:R-:W-:Y:S01]  /*265e0*/  LDGSTS.E.BYPASS.LTC128B.128 [R0+0x3400], desc[UR6][R2.64+0x80], !P4 ;  /* 0x0340008002007fae */ /* 0x000fe2000e101d46 */
[----:B------:R-:W-:-:S13]  /*265f0*/  ISETP.LT.OR P4, PT, R5, 0x11, P1 ;  /* 0x000000110500780c */ /* 0x000fda0000f81670 */
[----:B------:R-:W-:Y:S01]  /*26600*/  LDGSTS.E.BYPASS.LTC128B.128 [R0+0x5c00], desc[UR6][R2.64+0x100], !P4 ;  /* 0x05c0010002007fae */ /* 0x000fe2000e101d46 */
[----:B------:R-:W-:-:S13]  /*26610*/  ISETP.LT.OR P4, PT, R5, 0x11, P0 ;  /* 0x000000110500780c */ /* 0x000fda0000781670 */
[----:B------:R2:W-:Y:S01]  /*26620*/  LDGSTS.E.BYPASS.LTC128B.128 [R0+0x8400], desc[UR6][R2.64+0x180], !P4 ;  /* 0x0840018002007fae */ /* 0x0005e2000e101d46 */
[----:B-1----:R-:W-:-:S03]  /*26630*/  IADD3 R6, P4, R14, R8, RZ ;  /* 0x000000080e067210 */ /* 0x002fc60007f9e0ff */
[----:B------:R-:W1:Y:S02]  /*26640*/  SHFL.IDX PT, R14, R24, 0x3, 0x181f ;  /* 0x00781f00180e7f89 */ /* 0x000e6400000e0000 */
[----:B0-----:R-:W-:Y:S01]  /*26650*/  IMAD.X R7, RZ, RZ, R7, P4 ;  /* 0x000000ffff077224 */ /* 0x001fe200020e0607 */
[C---:B------:R-:W-:Y:S01]  /*26660*/  ISETP.LT.OR P4, PT, R5.reuse, 0x21, P3 ;  /* 0x000000210500780c */ /* 0x040fe20001f81670 */
[----:B--2---:R-:W0:Y:S04]  /*26670*/  SHFL.IDX PT, R3, R25, 0x3, 0x181f ;  /* 0x00781f0019037f89 */ /* 0x004e2800000e0000 */
[----:B------:R-:W2:Y:S08]  /*26680*/  SHFL.IDX PT, R25, R25, 0x4, 0x181f ;  /* 0x00981f0019197f89 */ /* 0x000eb000000e0000 */
[----:B------:R3:W-:Y:S01]  /*26690*/  LDGSTS.E.BYPASS.LTC128B.128 [R0+0x1400], desc[UR6][R6.64], !P4 ;  /* 0x0140000006007fae */ /* 0x0007e2000e101d46 */
[----:B------:R-:W-:-:S13]  /*266a0*/  ISETP.LT.OR P4, PT, R5, 0x21, P2 ;  /* 0x000000210500780c */ /* 0x000fda0001781670 */
[----:B------:R3:W-:Y:S01]  /*266b0*/  LDGSTS.E.BYPASS.LTC128B.128 [R0+0x3c00], desc[UR6][R6.64+0x80], !P4 ;  /* 0x03c0008006007fae */ /* 0x0007e2000e101d46 */
[----:B------:R-:W-:-:S13]  /*266c0*/  ISETP.LT.OR P4, PT, R5, 0x21, P1 ;  /* 0x000000210500780c */ /* 0x000fda0000f81670 */
[----:B------:R3:W-:Y:S01]  /*266d0*/  LDGSTS.E.BYPASS.LTC128B.128 [R0+0x6400], desc[UR6][R6.64+0x100], !P4 ;  /* 0x0640010006007fae */ /* 0x0007e2000e101d46 */
[----:B------:R-:W-:-:S13]  /*266e0*/  ISETP.LT.OR P4, PT, R5, 0x21, P0 ;  /* 0x000000210500780c */ /* 0x000fda0000781670 */
[----:B------:R3:W-:Y:S01]  /*266f0*/  LDGSTS.E.BYPASS.LTC128B.128 [R0+0x8c00], desc[UR6][R6.64+0x180], !P4 ;  /* 0x08c0018006007fae */ /* 0x0007e2000e101d46 */
[----:B-1----:R-:W-:-:S03]  /*26700*/  IADD3 R2, P4, R14, R8, RZ ;  /* 0x000000080e027210 */ /* 0x002fc60007f9e0ff */
[----:B------:R3:W1:Y:S02]  /*26710*/  SHFL.IDX PT, R14, R24, 0x4, 0x181f ;  /* 0x00981f00180e7f89 */ /* 0x00066400000e0000 */
        /* <DEDUP_REMOVED lines=8> */
[----:B-12---:R3:W-:Y:S02]  /*267a0*/  LDGSTS.E.BYPASS.LTC128B.128 [R0+0x9400], desc[UR6][R2.64+0x180], !P4 ;  /* 0x0940018002007fae */ /* 0x0067e4000e101d46 */
.L_x_941:
[C---:B------:R-:W-:Y:S01]  /*267b0*/  ISETP.LT.OR P3, PT, R5.reuse, 0x41, P3 ;  /* 0x000000410500780c */ /* 0x040fe20001f61670 */
[----:B------:R-:W-:Y:S01]  /*267c0*/  ULDC.64 UR4, c[0x0][0x208] ;  /* 0x0000820000047ab9 */ /* 0x000fe20000000a00 */
[C---:B------:R-:W-:Y:S02]  /*267d0*/  ISETP.LT.OR P2, PT, R5.reuse, 0x41, P2 ;  /* 0x000000410500780c */ /* 0x040fe40001741670 */
[C---:B------:R-:W-:Y:S02]  /*267e0*/  ISETP.LT.OR P1, PT, R5.reuse, 0x41, P1 ;  /* 0x000000410500780c */ /* 0x040fe40000f21670 */
[----:B---3--:R-:W-:Y:S02]  /*267f0*/  IADD3 R2, P4, R14, R8, RZ ;  /* 0x000000080e027210 */ /* 0x008fe40007f9e0ff */
        /* <DEDUP_REMOVED lines=11> */
.L_x_778:
[----:B------:R-:W-:Y:S02]  /*268b0*/  PLOP3.LUT P1, PT, P1, P0, PT, 0xa2, 0x0 ;  /* 0x000000000000781c */ /* 0x000fe40000f21472 */
[----:B------:R-:W-:-:S08]  /*268c0*/  @P0 R2UR P1, UR4, R4 ;  /* 0x00000000040402ca */ /* 0x000fd00000020000 */
[----:B------:R-:W-:-:S05]  /*268d0*/  @P0 PLOP3.LUT P0, PT, P1, PT, PT, 0x80, 0x0 ;  /* 0x000000000000081c */ /* 0x000fca0000f0f070 */
[----:B------:R-:W-:Y:S01]  /*268e0*/  @!P1 SYNCS.ARRIVE.TRANS64.RED.A0T1 RZ, [UR4+0x38850], RZ ;  /* 0x038850ffffff99a7 */ /* 0x000fe20008200404 */
[----:B------:R-:W-:Y:S07]  /*268f0*/  @!P1 ARRIVES.LDGSTSBAR.64.TRANSCNT [UR4+0x38850] ;  /* 0x03885000ff0099b0 */ /* 0x000fee0008000a84 */
[----:B------:R-:W-:Y:S05]  /*26900*/  @P0 BRA.U.ANY `(.L_x_778) ;  /* 0xfffffffd00e80947 */ /* 0x000fea000393ffff */
[----:B------:R-:W-:Y:S01]  /*26910*/  NOP ;  /* 0x0000000000007918 */ /* 0x000fe20000000000 */
[----:B0-----:R-:W-:-:S05]  /*26920*/  IMAD.U32 R0, RZ, RZ, UR37 ;  /* 0x00000025ff007e24 */ /* 0x001fca000f8e00ff */
[----:B------:R-:W-:-:S13]  /*26930*/  ISETP.NE.AND P2, PT, R0, 0x3, PT ;  /* 0x000000030000780c */ /* 0x000fda0003f45270 */
[----:B------:R-:W-:Y:S05]  /*26940*/  @!P2 BRA `(.L_x_779) ;  /* 0x000000000004a947 */ /* 0x000fea0003800000 */
[----:B------:R-:W-:Y:S01]  /*26950*/  BPT.TRAP 0x1 ;  /* 0x000000040000795c */ /* 0x000fe20000300000 */
.L_x_779:
[----:B------:R0:W-:Y:S01]  /*26960*/  SYNCS.ARRIVE.TRANS64.A1T0 RZ, [R4+URZ+0x38850], RZ ;  /* 0x038850ff04ff79a7 */ /* 0x0001e2000810003f */
[----:B------:R-:W-:-:S05]  /*26970*/  VIADD R27, R27, 0x1 ;  /* 0x000000011b1b7836 */ /* 0x000fca0000000000 */
[----:B------:R-:W-:-:S04]  /*26980*/  ISETP.NE.AND P0, PT, R27, 0x2, PT ;  /* 0x000000021b00780c */ /* 0x000fc80003f05270 */
[----:B------:R-:W-:Y:S02]  /*26990*/  SEL R0, RZ, 0x1, P0 ;  /* 0x00000001ff007807 */ /* 0x000fe40000000000 */
[----:B------:R-:W-:Y:S02]  /*269a0*/  SEL R27, R27, RZ, P0 ;  /* 0x000000ff1b1b7207 */ /* 0x000fe40000000000 */
[----:B0-----:R-:W-:-:S07]  /*269b0*/  LOP3.LUT R29, R29, R0, RZ, 0x3c, !PT ;  /* 0x000000001d1d7212 */ /* 0x001fce00078e3cff */
.L_x_734:
[----:B------:R-:W-:Y:S05]  /*269c0*/  BSYNC B7 ;  /* 0x0000000000077941 */ /* 0x000fea0003800000 */
.L_x_732:
[----:B------:R-:W-:-:S13]  /*269d0*/  LOP3.LUT P0, RZ, R23, 0x40, RZ, 0xc0, !PT ;  /* 0x0000004017ff7812 */ /* 0x000fda000780c0ff */
[----:B------:R-:W-:Y:S05]  /*269e0*/  @!P0 BRA `(.L_x_780) ;  /* 0x0000000000248947 */ /* 0x000fea0003800000 */
[----:B------:R-:W-:Y:S05]  /*269f0*/  WARPSYNC.ALL ;  /* 0x0000000000007948 */ /* 0x000fea0003800000 */
[----:B------:R-:W1:Y:S08]  /*26a00*/  S2UR UR5, SR_CgaCtaId ;  /* 0x00000000000579c3 */ /* 0x000e700000008800 */
[----:B------:R-:W-:Y:S06]  /*26a10*/  BAR.SYNC.DEFER_BLOCKING 0x5, 0x180 ;  /* 0x0146000000007b1d */ /* 0x000fec0000010000 */
[----:B------:R-:W-:-:S02]  /*26a20*/  UMOV UR4, 0x400 ;  /* 0x0000040000047882 */ /* 0x000fc40000000000 */
[----:B-1----:R-:W-:-:S06]  /*26a30*/  ULEA UR4, UR5, UR4, 0x18 ;  /* 0x0000000405047291 */ /* 0x002fcc000f8ec03f */
[----:B0-----:R-:W-:-:S05]  /*26a40*/  MOV R22, UR4 ;  /* 0x0000000400167c02 */ /* 0x001fca0008000f00 */
[----:B------:R0:W1:Y:S01]  /*26a50*/  LDS.128 R16, [R22+0x388d0] ;  /* 0x0388d00016107984 */ /* 0x0000620000000c00 */
[----:B------:R-:W-:Y:S06]  /*26a60*/  BAR.ARV 0x4, 0x180 ;  /* 0x0106000000007b1d */ /* 0x000fec0000002000 */
[----:B------:R-:W-:Y:S05]  /*26a70*/  BRA `(.L_x_781) ;  /* 0x0000000800487947 */ /* 0x000fea0003800000 */
.L_x_780:
[----:B------:R-:W1:Y:S01]  /*26a80*/  S2R R8, SR_TID.X ;  /* 0x0000000000087919 */ /* 0x000e620000002100 */
[----:B------:R-:W-:Y:S01]  /*26a90*/  UMOV UR4, 0xffffffff ;  /* 0xffffffff00047882 */ /* 0x000fe20000000000 */
[----:B-1----:R-:W-:-:S04]  /*26aa0*/  LOP3.LUT R8, R8, 0x1f, RZ, 0xc0, !PT ;  /* 0x0000001f08087812 */ /* 0x002fc800078ec0ff */
[----:B------:R-:W-:Y:S01]  /*26ab0*/  ISETP.NE.AND P0, PT, R8, 0x1f, PT ;  /* 0x0000001f0800780c */ /* 0x000fe20003f05270 */
[----:B------:R-:W-:-:S12]  /*26ac0*/  BRA.DIV UR4, `(.L_x_782) ;  /* 0x0000004e04387947 */ /* 0x000fd8000b800000 */
[----:B0-----:R-:W-:Y:S01]  /*26ad0*/  IMAD.IADD R5, R19, 0x1, R8 ;  /* 0x0000000113057824 */ /* 0x001fe200078e0208 */
[----:B------:R-:W-:Y:S01]  /*26ae0*/  ULDC UR4, c[0x0][0xc3c] ;  /* 0x00030f0000047ab9 */ /* 0x000fe20000000800 */
[----:B------:R-:W-:-:S03]  /*26af0*/  ULDC.64 UR6, c[0x0][0x208] ;  /* 0x0000820000067ab9 */ /* 0x000fc60000000a00 */
[----:B------:R-:W-:-:S13]  /*26b00*/  ISETP.GE.OR P1, PT, R5, UR4, !P0 ;  /* 0x0000000405007c0c */ /* 0x000fda000c726670 */
[----:B------:R-:W0:Y:S02]  /*26b10*/  @!P1 LDC.64 R2, c[0x0][0xc80] ;  /* 0x00032000ff029b82 */ /* 0x000e240000000a00 */
[----:B0-----:R-:W-:-:S06]  /*26b20*/  @!P1 IMAD.WIDE R2, R5, 0x4, R2 ;  /* 0x0000000405029825 */ /* 0x001fcc00078e0202 */
[----:B------:R-:W2:Y:S01]  /*26b30*/  @!P1 LDG.E R2, desc[UR6][R2.64] ;  /* 0x0000000602029981 */ /* 0x000ea2000c1e1900 */
[----:B------:R-:W-:Y:S01]  /*26b40*/  IMAD.MOV.U32 R4, RZ, RZ, RZ ;  /* 0x000000ffff047224 */ /* 0x000fe200078e00ff */
        /* <DEDUP_REMOVED lines=8> */
[----:B0-----:R-:W-:-:S05]  /*26bd0*/  SEL R5, R14, RZ, P1 ;  /* 0x000000ff0e057207 */ /* 0x001fca0000800000 */
[----:B------:R-:W-:Y:S02]  /*26be0*/  IMAD.IADD R6, R4, 0x1, R5 ;  /* 0x0000000104067824 */ /* 0x000fe400078e0205 */
        /* <DEDUP_REMOVED lines=14> */
.L_x_951:
[----:B------:R-:W-:Y:S02]  /*26cd0*/  ULDC UR4, c[0x0][0xc38] ;  /* 0x00030e0000047ab9 */ /* 0x000fe40000000800 */
[----:B------:R-:W-:-:S04]  /*26ce0*/  IMAD.U32 R7, RZ, RZ, UR4 ;  /* 0x00000004ff077e24 */ /* 0x000fc8000f8e00ff */
[----:B-1----:R-:W-:-:S04]  /*26cf0*/  IMAD R3, R14, R7, RZ ;  /* 0x000000070e037224 */ /* 0x002fc800078e02ff */
[----:B------:R-:W-:-:S05]  /*26d00*/  IMAD.IADD R6, R0, 0x1, R3 ;  /* 0x0000000100067824 */ /* 0x000fca00078e0203 */
[----:B------:R-:W-:-:S13]  /*26d10*/  ISETP.GT.AND P6, PT, R6, R5, PT ;  /* 0x000000050600720c */ /* 0x000fda0003fc4270 */
[----:B------:R-:W-:Y:S05]  /*26d20*/  @P6 BRA `(.L_x_783) ;  /* 0x0000000000a06947 */ /* 0x000fea0003800000 */
.L_x_788:
[----:B------:R-:W1:Y:S01]  /*26d30*/  LDC R0, c[0x0][0xc3c] ;  /* 0x00030f00ff007b82 */ /* 0x000e620000000800 */
[----:B------:R-:W-:-:S05]  /*26d40*/  VIADD R19, R19, 0x1f ;  /* 0x0000001f13137836 */ /* 0x000fca0000000000 */
[----:B-1----:R-:W-:-:S13]  /*26d50*/  ISETP.GE.AND P6, PT, R19, R0, PT ;  /* 0x000000001300720c */ /* 0x002fda0003fc6270 */
[----:B------:R-:W-:Y:S05]  /*26d60*/  @P6 BRA `(.L_x_784) ;  /* 0x0000000400486947 */ /* 0x000fea0003800000 */
[----:B0-----:R-:W0:Y:S01]  /*26d70*/  S2R R2, SR_TID.X ;  /* 0x0000000000027919 */ /* 0x001e220000002100 */
[----:B------:R-:W-:Y:S01]  /*26d80*/  BSSY B0, `(.L_x_785) ;  /* 0x000000a000007945 */ /* 0x000fe20003800000 */
[----:B------:R-:W-:Y:S01]  /*26d90*/  IMAD.MOV.U32 R4, RZ, RZ, RZ ;  /* 0x000000ffff047224 */ /* 0x000fe200078e00ff */
[----:B0-----:R-:W-:-:S05]  /*26da0*/  LOP3.LUT R2, R2, 0x1f, RZ, 0xc0, !PT ;  /* 0x0000001f02027812 */ /* 0x001fca00078ec0ff */
[----:B------:R-:W-:-:S05]  /*26db0*/  IMAD.IADD R7, R19, 0x1, R2 ;  /* 0x0000000113077824 */ /* 0x000fca00078e0202 */
[----:B------:R-:W-:-:S13]  /*26dc0*/  ISETP.GE.OR P6, PT, R7, R0, !P0 ;  /* 0x000000000700720c */ /* 0x000fda00047c6670 */
[----:B------:R-:W-:Y:S05]  /*26dd0*/  @P6 BRA `(.L_x_786) ;  /* 0x0000000000106947 */ /* 0x000fea0003800000 */
[----:B------:R-:W0:Y:S01]  /*26de0*/  LDC.64 R2, c[0x0][0xc80] ;  /* 0x00032000ff027b82 */ /* 0x000e220000000a00 */
[----:B------:R-:W-:Y:S01]  /*26df0*/  ULDC.64 UR4, c[0x0][0x208] ;  /* 0x0000820000047ab9 */ /* 0x000fe20000000a00 */
[----:B0-----:R-:W-:-:S05]  /*26e00*/  IMAD.WIDE R2, R7, 0x4, R2 ;  /* 0x0000000407027825 */ /* 0x001fca00078e0202 */
[----:B------:R0:W5:Y:S02]  /*26e10*/  LDG.E R4, desc[UR4][R2.64] ;  /* 0x0000000402047981 */ /* 0x000164000c1e1900 */
.L_x_786:
[----:B------:R-:W-:Y:S05]  /*26e20*/  BSYNC B0 ;  /* 0x0000000000007941 */ /* 0x000fea0003800000 */
.L_x_785:
[----:B------:R-:W-:-:S03]  /*26e30*/  UMOV UR4, 0xffffffff ;  /* 0xffffffff00047882 */ /* 0x000fc60000000000 */
[----:B------:R-:W-:Y:S05]  /*26e40*/  BRA.DIV UR4, `(.L_x_787) ;  /* 0x0000004e04807947 */ /* 0x000fea000b800000 */
[----:B-----5:R-:W1:Y:S02]  /*26e50*/  SHFL.UP PT, R14, R4, 0x1, RZ ;  /* 0x04200000040e7989 */ /* 0x020e6400000e00ff */
[----:B-1----:R-:W-:-:S05]  /*26e60*/  SEL R13, R14, RZ, P1 ;  /* 0x000000ff0e0d7207 */ /* 0x002fca0000800000 */
[----:B------:R-:W-:-:S05]  /*26e70*/  IMAD.IADD R13, R4, 0x1, R13 ;  /* 0x00000001040d7824 */ /* 0x000fca00078e020d */
[----:B------:R-:W1:Y:S02]  /*26e80*/  SHFL.UP PT, R14, R13, 0x2, RZ ;  /* 0x044000000d0e7989 */ /* 0x000e6400000e00ff */
[----:B-1----:R-:W-:-:S05]  /*26e90*/  SEL R0, R14, RZ, P2 ;  /* 0x000000ff0e007207 */ /* 0x002fca0001000000 */
[----:B------:R-:W-:-:S05]  /*26ea0*/  IMAD.IADD R0, R13, 0x1, R0 ;  /* 0x000000010d007824 */ /* 0x000fca00078e0200 */
[----:B------:R-:W0:Y:S02]  /*26eb0*/  SHFL.UP PT, R14, R0, 0x4, RZ ;  /* 0x04800000000e7989 */ /* 0x000e2400000e00ff */
[----:B0-----:R-:W-:-:S04]  /*26ec0*/  SEL R3, R14, RZ, P3 ;  /* 0x000000ff0e037207 */ /* 0x001fc80001800000 */
[----:B------:R-:W-:-:S05]  /*26ed0*/  IADD3 R2, R0, R3, RZ ;  /* 0x0000000300027210 */ /* 0x000fca0007ffe0ff */
[----:B------:R-:W0:Y:S02]  /*26ee0*/  SHFL.UP PT, R14, R2, 0x8, RZ ;  /* 0x05000000020e7989 */ /* 0x000e2400000e00ff */
[----:B0-----:R-:W-:-:S05]  /*26ef0*/  SEL R3, R14, RZ, P4 ;  /* 0x000000ff0e037207 */ /* 0x001fca0002000000 */
[----:B------:R-:W-:-:S05]  /*26f00*/  IMAD.IADD R3, R2, 0x1, R3 ;  /* 0x0000000102037824 */ /* 0x000fca00078e0203 */
[----:B------:R-:W0:Y:S02]  /*26f10*/  SHFL.UP PT, R14, R3, 0x10, RZ ;  /* 0x06000000030e7989 */ /* 0x000e2400000e00ff */
[----:B0-----:R-:W-:-:S05]  /*26f20*/  SEL R14, R14, RZ, P5 ;  /* 0x000000ff0e0e7207 */ /* 0x001fca0002800000 */
[----:B------:R-:W-:-:S05]  /*26f30*/  IMAD.IADD R2, R3, 0x1, R14 ;  /* 0x0000000103027824 */ /* 0x000fca00078e020e */
[----:B------:R0:W1:Y:S02]  /*26f40*/  SHFL.IDX PT, R14, R2, 0x1f, 0x1f ;  /* 0x03e01f00020e7f89 */ /* 0x00006400000e0000 */
.L_x_959:
[----:B------:R-:W-:Y:S02]  /*26f50*/  ULDC UR4, c[0x0][0xc38] ;  /* 0x00030e0000047ab9 */ /* 0x000fe40000000800 */
[----:B------:R-:W-:-:S04]  /*26f60*/  IMAD.U32 R7, RZ, RZ, UR4 ;  /* 0x00000004ff077e24 */ /* 0x000fc8000f8e00ff */
[----:B-1----:R-:W-:-:S04]  /*26f70*/  IMAD R3, R14, R7, RZ ;  /* 0x000000070e037224 */ /* 0x002fc800078e02ff */
[----:B------:R-:W-:-:S05]  /*26f80*/  IMAD.IADD R6, R3, 0x1, R6 ;  /* 0x0000000103067824 */ /* 0x000fca00078e0206 */
[----:B------:R-:W-:-:S13]  /*26f90*/  ISETP.GT.AND P6, PT, R6, R5, PT ;  /* 0x000000050600720c */ /* 0x000fda0003fc4270 */
[----:B------:R-:W-:Y:S05]  /*26fa0*/  @!P6 BRA `(.L_x_788) ;  /* 0xfffffffc0060e947 */ /* 0x000fea000383ffff */
.L_x_783:
        /* <DEDUP_REMOVED lines=8> */
.L_x_963:
[----:B------:R-:W-:Y:S01]  /*27030*/  ISETP.NE.AND P0, PT, R3, RZ, PT ;  /* 0x000000ff0300720c */ /* 0x000fe20003f05270 */
[----:B------:R-:W-:-:S12]  /*27040*/  IMAD.MOV.U32 R14, RZ, RZ, RZ ;  /* 0x000000ffff0e7224 */ /* 0x000fd800078e00ff */
[----:B------:R-:W-:Y:S05]  /*27050*/  @!P0 BRA `(.L_x_790) ;  /* 0x0000000000108947 */ /* 0x000fea0003800000 */
[----:B------:R-:W-:Y:S01]  /*27060*/  UMOV UR4, 0xffffffff ;  /* 0xffffffff00047882 */ /* 0x000fe20000000000 */
[----:B------:R-:W-:Y:S02]  /*27070*/  VIADD R12, R0, 0xffffffff ;  /* 0xffffffff000c7836 */ /* 0x000fe40000000000 */
[----:B------:R-:W-:Y:S05]  /*27080*/  BRA.DIV UR4, `(.L_x_791) ;  /* 0x0000004e04f47947 */ /* 0x000fea000b800000 */
[----:B------:R3:W4:Y:S02]  /*27090*/  SHFL.IDX PT, R14, R2, R12, 0x1f ;  /* 0x00001f0c020e7589 */ /* 0x00072400000e0000 */
.L_x_790:
[----:B--2---:R-:W-:Y:S01]  /*270a0*/  IABS R8, R4 ;  /* 0x0000000400087213 */ /* 0x004fe20000000000 */
[----:B----4-:R-:W-:Y:S02]  /*270b0*/  IMAD R16, R14, R7, R6 ;  /* 0x000000070e107224 */ /* 0x010fe400078e0206 */
[----:B------:R-:W-:Y:S01]  /*270c0*/  IMAD.IADD R19, R0, 0x1, R19 ;  /* 0x0000000100137824 */ /* 0x000fe200078e0213 */
[----:B------:R-:W2:Y:S08]  /*270d0*/  I2F.RP R9, R8 ;  /* 0x0000000800097306 */ /* 0x000eb00000209400 */
[----:B--2---:R-:W0:Y:S02]  /*270e0*/  MUFU.RCP R9, R9 ;  /* 0x0000000900097308 */ /* 0x004e240000001000 */
[----:B0--3--:R-:W-:-:S06]  /*270f0*/  VIADD R2, R9, 0xffffffe ;  /* 0x0ffffffe09027836 */ /* 0x009fcc0000000000 */
[----:B------:R0:W2:Y:S02]  /*27100*/  F2I.FTZ.U32.TRUNC.NTZ R3, R2 ;  /* 0x0000000200037305 */ /* 0x0000a4000021f000 */
[----:B0-----:R-:W-:Y:S02]  /*27110*/  IMAD.MOV.U32 R2, RZ, RZ, RZ ;  /* 0x000000ffff027224 */ /* 0x001fe400078e00ff */
[----:B--2---:R-:W-:-:S04]  /*27120*/  IMAD.MOV R7, RZ, RZ, -R3 ;  /* 0x000000ffff077224 */ /* 0x004fc800078e0a03 */
[----:B------:R-:W-:-:S04]  /*27130*/  IMAD R7, R7, R8, RZ ;  /* 0x0000000807077224 */ /* 0x000fc800078e02ff */
[----:B------:R-:W-:-:S04]  /*27140*/  IMAD.HI.U32 R3, R3, R7, R2 ;  /* 0x0000000703037227 */ /* 0x000fc800078e0002 */
[----:B------:R-:W-:Y:S01]  /*27150*/  IMAD.IADD R7, R5, 0x1, -R16 ;  /* 0x0000000105077824 */ /* 0x000fe200078e0a10 */
[----:B------:R-:W-:-:S04]  /*27160*/  IABS R5, R4 ;  /* 0x0000000400057213 */ /* 0x000fc80000000000 */
[----:B------:R-:W-:Y:S01]  /*27170*/  IABS R2, R7 ;  /* 0x0000000700027213 */ /* 0x000fe20000000000 */
[----:B------:R-:W-:-:S04]  /*27180*/  IMAD.MOV R5, RZ, RZ, -R5 ;  /* 0x000000ffff057224 */ /* 0x000fc800078e0a05 */
        /* <DEDUP_REMOVED lines=9> */
[----:B------:R-:W-:-:S05]  /*27220*/  @P0 VIADD R3, R3, 0x1 ;  /* 0x0000000103030836 */ /* 0x000fca0000000000 */
[----:B------:R-:W-:Y:S02]  /*27230*/  @!P2 IADD3 R3, -R3, RZ, RZ ;  /* 0x000000ff0303a210 */ /* 0x000fe40007ffe1ff */
[----:B------:R-:W-:-:S05]  /*27240*/  @!P1 LOP3.LUT R3, RZ, R4, RZ, 0x33, !PT ;  /* 0x00000004ff039212 */ /* 0x000fca00078e33ff */
[--C-:B------:R-:W-:Y:S02]  /*27250*/  IMAD.MOV R17, RZ, RZ, -R3.reuse ;  /* 0x000000ffff117224 */ /* 0x100fe400078e0a03 */
[----:B------:R-:W-:Y:S02]  /*27260*/  IMAD.MOV.U32 R18, RZ, RZ, R3 ;  /* 0x000000ffff127224 */ /* 0x000fe400078e0003 */
[----:B------:R-:W-:Y:S01]  /*27270*/  IMAD R17, R4, R17, R7 ;  /* 0x0000001104117224 */ /* 0x000fe200078e0207 */
[----:B------:R-:W-:Y:S06]  /*27280*/  BRA `(.L_x_792) ;  /* 0x00000000001c7947 */ /* 0x000fec0003800000 */
.L_x_784:
[----:B------:R-:W-:Y:S01]  /*27290*/  UMOV UR4, URZ ;  /* 0x0000003f00047c82 */ /* 0x000fe20008000000 */
[----:B------:R-:W-:Y:S01]  /*272a0*/  UMOV UR5, URZ ;  /* 0x0000003f00057c82 */ /* 0x000fe20008000000 */
[----:B------:R-:W-:Y:S01]  /*272b0*/  ULDC UR6, c[0x0][0xc3c] ;  /* 0x00030f0000067ab9 */ /* 0x000fe20000000800 */
[----:B------:R-:W-:Y:S02]  /*272c0*/  IMAD.MOV.U32 R16, RZ, RZ, R5 ;  /* 0x000000ffff107224 */ /* 0x000fe400078e0005 */
[----:B------:R-:W-:Y:S02]  /*272d0*/  IMAD.U32 R17, RZ, RZ, UR4 ;  /* 0x00000004ff117e24 */ /* 0x000fe4000f8e00ff */
[----:B------:R-:W-:Y:S02]  /*272e0*/  IMAD.U32 R18, RZ, RZ, UR5 ;  /* 0x00000005ff127e24 */ /* 0x000fe4000f8e00ff */
[----:B------:R-:W-:-:S07]  /*272f0*/  IMAD.U32 R19, RZ, RZ, UR6 ;  /* 0x00000006ff137e24 */ /* 0x000fce000f8e00ff */
.L_x_792:
        /* <DEDUP_REMOVED lines=10> */
.L_x_781:
[----:B------:R-:W-:Y:S02]  /*273a0*/  ULDC UR4, c[0x0][0xc3c] ;  /* 0x00030f0000047ab9 */ /* 0x000fe40000000800 */
[----:B-1----:R-:W-:-:S13]  /*273b0*/  ISETP.GE.AND P0, PT, R19, UR4, PT ;  /* 0x0000000413007c0c */ /* 0x002fda000bf06270 */
[----:B------:R-:W-:Y:S05]  /*273c0*/  @!P0 BRA `(.L_x_793) ;  /* 0xffffff9c00588947 */ /* 0x000fea000383ffff */
[----:B------:R-:W-:Y:S05]  /*273d0*/  BSYNC B8 ;  /* 0x0000000000087941 */ /* 0x000fea0003800000 */
.L_x_684:
[----:B------:R-:W3:Y:S01]  /*273e0*/  LDL.LU R0, [R1+0x30] ;  /* 0x0000300001007983 */ /* 0x000ee20000300800 */
[----:B------:R-:W-:Y:S01]  /*273f0*/  BSSY B0, `(.L_x_794) ;  /* 0x000000b000007945 */ /* 0x000fe20003800000 */
[----:B------:R-:W4:Y:S01]  /*27400*/  S2R R5, SR_CgaCtaId ;  /* 0x0000000000057919 */ /* 0x000f220000008800 */
[----:B---3--:R-:W-:-:S05]  /*27410*/  VIADD R0, R0, 0x1 ;  /* 0x0000000100007836 */ /* 0x008fca0000000000 */
[----:B01----:R-:W-:-:S04]  /*27420*/  LEA.HI R2, R0, R0, RZ, 0x1 ;  /* 0x0000000000027211 */ /* 0x003fc800078f08ff */
[----:B------:R-:W-:Y:S02]  /*27430*/  LOP3.LUT R3, R2, 0xfffffffe, RZ, 0xc0, !PT ;  /* 0xfffffffe02037812 */ /* 0x000fe400078ec0ff */
[----:B------:R-:W-:-:S03]  /*27440*/  MOV R2, 0x400 ;  /* 0x0000040000027802 */ /* 0x000fc60000000f00 */
[----:B------:R-:W-:Y:S01]  /*27450*/  IMAD.IADD R0, R0, 0x1, -R3 ;  /* 0x0000000100007824 */ /* 0x000fe200078e0a03 */
[----:B----4-:R-:W-:-:S04]  /*27460*/  LEA R5, R5, R2, 0x18 ;  /* 0x0000000205057211 */ /* 0x010fc800078ec0ff */
[----:B------:R-:W-:-:S04]  /*27470*/  SHF.L.U32 R0, R0, 0x1f, RZ ;  /* 0x0000001f00007819 */ /* 0x000fc800000006ff */
[----:B------:R-:W0:Y:S02]  /*27480*/  SYNCS.PHASECHK.TRANS64.TRYWAIT P0, [R5+URZ+0x38820], R0 ;  /* 0x03882000050075a7 */ /* 0x000e24000800017f */
[----:B0-----:R-:W-:Y:S05]  /*27490*/  @!P0 BRA `(.L_x_795) ;  /* 0x0000004c00148947 */ /* 0x001fea0003800000 */
.L_x_966:
[----:B------:R-:W-:Y:S05]  /*274a0*/  BSYNC B0 ;  /* 0x0000000000007941 */ /* 0x000fea0003800000 */
.L_x_794:
[----:B------:R-:W-:-:S03]  /*274b0*/  UMOV UR4, 0xffffffff ;  /* 0xffffffff00047882 */ /* 0x000fc60000000000 */
[----:B------:R-:W-:Y:S05]  /*274c0*/  BRA.DIV UR4, `(.L_x_796) ;  /* 0x0000004e041c7947 */ /* 0x000fea000b800000 */
[----:B0-----:R-:W0:Y:S02]  /*274d0*/  S2R R0, SR_TID.X ;  /* 0x0000000000007919 */ /* 0x001e240000002100 */
[----:B0-----:R-:W-:-:S04]  /*274e0*/  SHF.R.U32.HI R0, RZ, 0x5, R0 ;  /* 0x00000005ff007819 */ /* 0x001fc80000011600 */
[----:B------:R-:W-:-:S05]  /*274f0*/  LOP3.LUT R0, R0, 0x3, RZ, 0xc0, !PT ;  /* 0x0000000300007812 */ /* 0x000fca00078ec0ff */
[----:B------:R0:W1:Y:S02]  /*27500*/  SHFL.IDX PT, R14, R0, RZ, 0x1f ;  /* 0x00001fff000e7589 */ /* 0x00006400000e0000 */
.L_x_969:
[----:B-1----:R-:W-:-:S13]  /*27510*/  ISETP.NE.AND P0, PT, R14, RZ, PT ;  /* 0x000000ff0e00720c */ /* 0x002fda0003f05270 */
[----:B------:R-:W-:Y:S05]  /*27520*/  @P0 BRA `(.L_x_436) ;  /* 0x0000000000880947 */ /* 0x000fea0003800000 */
[----:B------:R-:W-:-:S03]  /*27530*/  UMOV UR4, 0xffffffff ;  /* 0xffffffff00047882 */ /* 0x000fc60000000000 */
[----:B------:R-:W-:Y:S05]  /*27540*/  BRA.DIV UR4, `(.L_x_797) ;  /* 0x0000004e04307947 */ /* 0x000fea000b800000 */
[----:B------:R-:W-:-:S13]  /*27550*/  ELECT P6, URZ, PT ;  /* 0x00000000003f782f */ /* 0x000fda00038c0000 */
.L_x_972:
[----:B------:R-:W-:Y:S05]  /*27560*/  @!P6 BRA `(.L_x_436) ;  /* 0x000000000078e947 */ /* 0x000fea0003800000 */
[----:B------:R-:W-:-:S06]  /*27570*/  ULOP3.LUT UR4, UR60, 0x2, URZ, 0xfc, !UPT ;  /* 0x000000023c047892 */ /* 0x000fcc000f8efc3f */
[----:B0-----:R-:W-:-:S05]  /*27580*/  IMAD.U32 R0, RZ, RZ, UR4 ;  /* 0x00000004ff007e24 */ /* 0x001fca000f8e00ff */
[----:B------:R-:W-:-:S13]  /*27590*/  ISETP.NE.AND P0, PT, R0, 0x3, PT ;  /* 0x000000030000780c */ /* 0x000fda0003f05270 */
[----:B------:R-:W-:Y:S05]  /*275a0*/  @!P0 BRA `(.L_x_798) ;  /* 0x0000000000048947 */ /* 0x000fea0003800000 */
[----:B------:R-:W-:Y:S01]  /*275b0*/  BPT.TRAP 0x1 ;  /* 0x000000040000795c */ /* 0x000fe20000300000 */
.L_x_798:
[----:B------:R-:W-:Y:S01]  /*275c0*/  IMAD R3, R27, 0x8, R5 ;  /* 0x000000081b037824 */ /* 0x000fe200078e0205 */
[----:B------:R-:W-:Y:S01]  /*275d0*/  SHF.L.U32 R2, R29, 0x1f, RZ ;  /* 0x0000001f1d027819 */ /* 0x000fe200000006ff */
[----:B------:R-:W-:-:S03]  /*275e0*/  VIADD R27, R27, 0x1 ;  /* 0x000000011b1b7836 */ /* 0x000fc60000000000 */
[----:B------:R-:W0:Y:S02]  /*275f0*/  SYNCS.PHASECHK.TRANS64.TRYWAIT P1, [R3+URZ+0x38840], R2 ;  /* 0x03884002030075a7 */ /* 0x000e24000802017f */
[----:B------:R-:W-:-:S04]  /*27600*/  ISETP.NE.AND P2, PT, R27, 0x2, PT ;  /* 0x000000021b00780c */ /* 0x000fc80003f45270 */
[----:B------:R-:W-:Y:S01]  /*27610*/  SEL R0, RZ, 0x1, P2 ;  /* 0x00000001ff007807 */ /* 0x000fe20001000000 */
[----:B0-----:R-:W-:Y:S08]  /*27620*/  @!P1 BRA `(.L_x_799) ;  /* 0x0000004c00189947 */ /* 0x001ff00003800000 */
.L_x_973:
[----:B------:R-:W-:Y:S02]  /*27630*/  SEL R27, R27, RZ, P2 ;  /* 0x000000ff1b1b7207 */ /* 0x000fe40001000000 */
[----:B------:R-:W-:Y:S01]  /*27640*/  LOP3.LUT R0, R29, R0, RZ, 0x3c, !PT ;  /* 0x000000001d007212 */ /* 0x000fe200078e3cff */
[----:B------:R-:W-:Y:S06]  /*27650*/  @!P0 BRA `(.L_x_800) ;  /* 0x0000000000048947 */ /* 0x000fec0003800000 */
[----:B------:R-:W-:Y:S01]  /*27660*/  BPT.TRAP 0x1 ;  /* 0x000000040000795c */ /* 0x000fe20000300000 */
.L_x_800:
[----:B------:R-:W-:Y:S01]  /*27670*/  IMAD R27, R27, 0x8, R5 ;  /* 0x000000081b1b7824 */ /* 0x000fe200078e0205 */
[----:B------:R-:W-:-:S04]  /*27680*/  SHF.L.U32 R0, R0, 0x1f, RZ ;  /* 0x0000001f00007819 */ /* 0x000fc800000006ff */
[----:B------:R-:W1:Y:S02]  /*27690*/  SYNCS.PHASECHK.TRANS64.TRYWAIT P1, [R27+URZ+0x38840], R0 ;  /* 0x038840001b0075a7 */ /* 0x000e64000802017f */
[----:B-1----:R-:W-:Y:S05]  /*276a0*/  @!P1 BRA `(.L_x_801) ;  /* 0x0000004c000c9947 */ /* 0x002fea0003800000 */
.L_x_974:
[----:B------:R-:W-:Y:S05]  /*276b0*/  @!P0 BRA `(.L_x_802) ;  /* 0x0000000000048947 */ /* 0x000fea0003800000 */
[----:B------:R-:W-:Y:S01]  /*276c0*/  BPT.TRAP 0x1 ;  /* 0x000000040000795c */ /* 0x000fe20000300000 */
.L_x_802:
[----:B------:R-:W3:Y:S02]  /*276d0*/  SYNCS.PHASECHK.TRANS64.TRYWAIT P1, [R3+URZ+0x38860], R2 ;  /* 0x03886002030075a7 */ /* 0x000ee4000802017f */
[----:B---3--:R-:W-:Y:S05]  /*276e0*/  @!P1 BRA `(.L_x_803) ;  /* 0x0000004c00109947 */ /* 0x008fea0003800000 */
.L_x_975:
[----:B------:R-:W-:Y:S05]  /*276f0*/  @!P0 BRA `(.L_x_804) ;  /* 0x0000000000048947 */ /* 0x000fea0003800000 */
[----:B------:R-:W-:Y:S01]  /*27700*/  BPT.TRAP 0x1 ;  /* 0x000000040000795c */ /* 0x000fe20000300000 */
.L_x_804:
[----:B----4-:R4:W0:Y:S02]  /*27710*/  SYNCS.PHASECHK.TRANS64.TRYWAIT P0, [R27+URZ+0x38860], R0 ;  /* 0x038860001b0075a7 */ /* 0x010824000800017f */
[----:B0-----:R-:W-:Y:S05]  /*27720*/  @!P0 NANOSLEEP.SYNCS 0x989680 ;  /* 0x009896800000895d */ /* 0x001fea0003900000 */
[----:B------:R-:W0:Y:S02]  /*27730*/  @!P0 SYNCS.PHASECHK.TRANS64 P0, [R27+URZ+0x38860], R0 ;  /* 0x038860001b0085a7 */ /* 0x000e24000800007f */
[----:B0-----:R-:W-:Y:S05]  /*27740*/  @!P0 BRA `(.L_x_804) ;  /* 0xfffffffc00f08947 */ /* 0x001fea000383ffff */
.L_x_436:
[----:B------:R-:W-:Y:S05]  /*27750*/  BSYNC B9 ;  /* 0x0000000000097941 */ /* 0x000fea0003800000 */
.L_x_433:
[----:B------:R-:W-:Y:S05]  /*27760*/  EXIT ;  /* 0x000000000000794d */ /* 0x000fea0003800000 */
.L_x_456:
[----:B0-----:R0:W1:Y:S02]  /*27770*/  SYNCS.PHASECHK.TRANS64.TRYWAIT P6, [R89+URZ+0x38890], R90 ;  /* 0x0388905a590075a7 */ /* 0x00106400080c017f */
[----:B-1----:R-:W-:Y:S05]  /*27780*/  @!P6 NANOSLEEP.SYNCS 0x989680 ;  /* 0x009896800000e95d */ /* 0x002fea0003900000 */
[----:B------:R-:W1:Y:S02]  /*27790*/  @!P6 SYNCS.PHASECHK.TRANS64 P6, [R89+URZ+0x38890], R90 ;  /* 0x0388905a5900e5a7 */ /* 0x000e6400080c007f */
[----:B-1----:R-:W-:Y:S05]  /*277a0*/  @!P6 BRA `(.L_x_456) ;  /* 0xfffffffc00f0e947 */ /* 0x002fea000383ffff */
[----:B------:R-:W-:Y:S05]  /*277b0*/  BRA `(.L_x_805) ;  /* 0xfffffdbc000c7947 */ /* 0x000fea000383ffff */
.L_x_457:
[----:B------:R-:W-:Y:S01]  /*277c0*/  BSSY B1, `(.L_x_806) ;  /* 0x0000008000017945 */ /* 0x000fe20003800000 */
[----:B------:R-:W-:Y:S01]  /*277d0*/  IMAD.MOV.U32 R13, RZ, RZ, R117 ;  /* 0x000000ffff0d7224 */ /* 0x000fe200078e0075 */
[----:B------:R-:W-:Y:S01]  /*277e0*/  MOV R11, 0x181f ;  /* 0x0000181f000b7802 */ /* 0x000fe20000000f00 */
[----:B------:R-:W-:Y:S02]  /*277f0*/  IMAD.MOV.U32 R12, RZ, RZ, RZ ;  /* 0x000000ffff0c7224 */ /* 0x000fe400078e00ff */
[----:B------:R-:W-:-:S07]  /*27800*/  IMAD.MOV.U32 R15, RZ, RZ, -0x1 ;  /* 0xffffffffff0f7424 */ /* 0x000fce00078e00ff */
[----:B0-----:R-:W-:Y:S05]  /*27810*/  WARPSYNC.COLLECTIVE R15, `(.L_x_807) ;  /* 0x000000000f087348 */ /* 0x001fea0003c00000 */
[----:B------:R1:W2:Y:S02]  /*27820*/  SHFL.IDX P6, R14, R13, R12, R11 ;  /* 0x0000000c0d0e7389 */ /* 0x0002a400000c000b */
[----:B012---:R-:W-:Y:S01]  /*27830*/  ENDCOLLECTIVE ;  /* 0x000000000000791b */ /* 0x007fe20003800000 */
.L_x_807:
[----:B------:R-:W-:Y:S05]  /*27840*/  BSYNC B1 ;  /* 0x0000000000017941 */ /* 0x000fea0003800000 */
.L_x_806:
[----:B------:R-:W-:Y:S02]  /*27850*/  IMAD.MOV.U32 R13, RZ, RZ, R118 ;  /* 0x000000ffff0d7224 */ /* 0x000fe400078e0076 */
[----:B------:R-:W-:Y:S02]  /*27860*/  IMAD.MOV.U32 R12, RZ, RZ, RZ ;  /* 0x000000ffff0c7224 */ /* 0x000fe400078e00ff */
[----:B------:R-:W-:Y:S02]  /*27870*/  IMAD.MOV.U32 R11, RZ, RZ, 0x181f ;  /* 0x0000181fff0b7424 */ /* 0x000fe400078e00ff */
[----:B------:R-:W-:Y:S02]  /*27880*/  IMAD.MOV.U32 R15, RZ, RZ, -0x1 ;  /* 0xffffffffff0f7424 */ /* 0x000fe400078e00ff */
[----:B------:R-:W-:-:S07]  /*27890*/  IMAD.MOV.U32 R83, RZ, RZ, R14 ;  /* 0x000000ffff537224 */ /* 0x000fce00078e000e */
[----:B------:R-:W-:Y:S05]  /*278a0*/  WARPSYNC.COLLECTIVE R15, `(.L_x_808) ;  /* 0x000000000f087348 */ /* 0x000fea0003c00000 */
[----:B------:R0:W1:Y:S02]  /*278b0*/  SHFL.IDX P6, R14, R13, R12, R11 ;  /* 0x0000000c0d0e7389 */ /* 0x00006400000c000b */
[----:B01----:R-:W-:Y:S01]  /*278c0*/  ENDCOLLECTIVE ;  /* 0x000000000000791b */ /* 0x003fe20003800000 */
.L_x_808:
[----:B------:R-:W-:Y:S01]  /*278d0*/  IMAD.MOV.U32 R82, RZ, RZ, R14 ;  /* 0x000000ffff527224 */ /* 0x000fe200078e000e */
[----:B------:R-:W-:Y:S06]  /*278e0*/  BRA `(.L_x_809) ;  /* 0xfffffdb800d47947 */ /* 0x000fec000383ffff */
.L_x_474:
[----:B------:R-:W-:Y:S01]  /*278f0*/  BSSY B1, `(.L_x_810) ;  /* 0x0000008000017945 */ /* 0x000fe20003800000 */
[----:B0---4-:R-:W-:Y:S02]  /*27900*/  IMAD.MOV.U32 R13, RZ, RZ, R117 ;  /* 0x000000ffff0d7224 */ /* 0x011fe400078e0075 */
[----:B------:R-:W-:Y:S02]  /*27910*/  IMAD.MOV.U32 R12, RZ, RZ, 0x1 ;  /* 0x00000001ff0c7424 */ /* 0x000fe400078e00ff */
[----:B------:R-:W-:Y:S02]  /*27920*/  IMAD.MOV.U32 R11, RZ, RZ, 0x181f ;  /* 0x0000181fff0b7424 */ /* 0x000fe400078e00ff */
[----:B------:R-:W-:-:S07]  /*27930*/  IMAD.MOV.U32 R15, RZ, RZ, -0x1 ;  /* 0xffffffffff0f7424 */ /* 0x000fce00078e00ff */
[----:B-123--:R-:W-:Y:S05]  /*27940*/  WARPSYNC.COLLECTIVE R15, `(.L_x_811) ;  /* 0x000000000f087348 */ /* 0x00efea0003c00000 */
[----:B------:R0:W4:Y:S02]  /*27950*/  SHFL.IDX P6, R14, R13, R12, R11 ;  /* 0x0000000c0d0e7389 */ /* 0x00012400000c000b */
[----:B01234-:R-:W-:Y:S01]  /*27960*/  ENDCOLLECTIVE ;  /* 0x000000000000791b */ /* 0x01ffe20003800000 */
.L_x_811:
[----:B------:R-:W-:Y:S05]  /*27970*/  BSYNC B1 ;  /* 0x0000000000017941 */ /* 0x000fea0003800000 */
.L_x_810:
[----:B------:R-:W-:Y:S01]  /*27980*/  IMAD.MOV.U32 R13, RZ, RZ, R118 ;  /* 0x000000ffff0d7224 */ /* 0x000fe200078e0076 */
[----:B------:R-:W-:Y:S01]  /*27990*/  MOV R15, 0xffffffff ;  /* 0xffffffff000f7802 */ /* 0x000fe20000000f00 */
[----:B------:R-:W-:Y:S02]  /*279a0*/  IMAD.MOV.U32 R12, RZ, RZ, 0x1 ;  /* 0x00000001ff0c7424 */ /* 0x000fe400078e00ff */
[----:B------:R-:W-:Y:S02]  /*279b0*/  IMAD.MOV.U32 R11, RZ, RZ, 0x181f ;  /* 0x0000181fff0b7424 */ /* 0x000fe400078e00ff */
[----:B------:R-:W-:-:S07]  /*279c0*/  IMAD.MOV.U32 R67, RZ, RZ, R14 ;  /* 0x000000ffff437224 */ /* 0x000fce00078e000e */
[----:B------:R-:W-:Y:S05]  /*279d0*/  WARPSYNC.COLLECTIVE R15, `(.L_x_812) ;  /* 0x000000000f087348 */ /* 0x000fea0003c00000 */
[----:B------:R0:W1:Y:S02]  /*279e0*/  SHFL.IDX P6, R14, R13, R12, R11 ;  /* 0x0000000c0d0e7389 */ /* 0x00006400000c000b */
[----:B01----:R-:W-:Y:S01]  /*279f0*/  ENDCOLLECTIVE ;  /* 0x000000000000791b */ /* 0x003fe20003800000 */
.L_x_812:
[----:B------:R-:W-:Y:S01]  /*27a00*/  IMAD.MOV.U32 R66, RZ, RZ, R14 ;  /* 0x000000ffff427224 */ /* 0x000fe200078e000e */
[----:B------:R-:W-:Y:S06]  /*27a10*/  BRA `(.L_x_813) ;  /* 0xfffffdc800447947 */ /* 0x000fec000383ffff */
.L_x_491:
        /* <DEDUP_REMOVED lines=8> */
.L_x_815:
[----:B------:R-:W-:Y:S05]  /*27aa0*/  BSYNC B1 ;  /* 0x0000000000017941 */ /* 0x000fea0003800000 */
.L_x_814:
[----:B------:R-:W-:Y:S02]  /*27ab0*/  IMAD.MOV.U32 R13, RZ, RZ, R118 ;  /* 0x000000ffff0d7224 */ /* 0x000fe400078e0076 */
[----:B------:R-:W-:Y:S02]  /*27ac0*/  IMAD.MOV.U32 R12, RZ, RZ, 0x2 ;  /* 0x00000002ff0c7424 */ /* 0x000fe400078e00ff */
[----:B------:R-:W-:Y:S02]  /*27ad0*/  IMAD.MOV.U32 R11, RZ, RZ, 0x181f ;  /* 0x0000181fff0b7424 */ /* 0x000fe400078e00ff */
[----:B------:R-:W-:Y:S02]  /*27ae0*/  IMAD.MOV.U32 R15, RZ, RZ, -0x1 ;  /* 0xffffffffff0f7424 */ /* 0x000fe400078e00ff */
[----:B------:R-:W-:-:S07]  /*27af0*/  IMAD.MOV.U32 R117, RZ, RZ, R14 ;  /* 0x000000ffff757224 */ /* 0x000fce00078e000e */
[----:B------:R-:W-:Y:S05]  /*27b00*/  WARPSYNC.COLLECTIVE R15, `(.L_x_816) ;  /* 0x000000000f087348 */ /* 0x000fea0003c00000 */
[----:B------:R0:W1:Y:S02]  /*27b10*/  SHFL.IDX P6, R14, R13, R12, R11 ;  /* 0x0000000c0d0e7389 */ /* 0x00006400000c000b */
[----:B01----:R-:W-:Y:S01]  /*27b20*/  ENDCOLLECTIVE ;  /* 0x000000000000791b */ /* 0x003fe20003800000 */
.L_x_816:
[----:B------:R-:W-:Y:S01]  /*27b30*/  IMAD.MOV.U32 R118, RZ, RZ, R14 ;  /* 0x000000ffff767224 */ /* 0x000fe200078e000e */
[----:B------:R-:W-:Y:S06]  /*27b40*/  BRA `(.L_x_817) ;  /* 0xfffffdd400b87947 */ /* 0x000fec000383ffff */
.L_x_515:
[----:B-1----:R1:W2:Y:S02]  /*27b50*/  SYNCS.PHASECHK.TRANS64.TRYWAIT P6, [R89+URZ+0x38890], R90 ;  /* 0x0388905a590075a7 */ /* 0x0022a400080c017f */
[----:B--2---:R-:W-:Y:S05]  /*27b60*/  @!P6 NANOSLEEP.SYNCS 0x989680 ;  /* 0x009896800000e95d */ /* 0x004fea0003900000 */
[----:B------:R-:W2:Y:S02]  /*27b70*/  @!P6 SYNCS.PHASECHK.TRANS64 P6, [R89+URZ+0x38890], R90 ;  /* 0x0388905a5900e5a7 */ /* 0x000ea400080c007f */
[----:B--2---:R-:W-:Y:S05]  /*27b80*/  @!P6 BRA `(.L_x_515) ;  /* 0xfffffffc00f0e947 */ /* 0x004fea000383ffff */
[----:B------:R-:W-:Y:S05]  /*27b90*/  BRA `(.L_x_818) ;  /* 0xfffffdf000b47947 */ /* 0x000fea000383ffff */
.L_x_516:
[----:B------:R-:W-:Y:S01]  /*27ba0*/  BSSY B1, `(.L_x_819) ;  /* 0x0000008000017945 */ /* 0x000fe20003800000 */
[----:B------:R-:W-:Y:S02]  /*27bb0*/  IMAD.MOV.U32 R13, RZ, RZ, R117 ;  /* 0x000000ffff0d7224 */ /* 0x000fe400078e0075 */
[----:B------:R-:W-:Y:S02]  /*27bc0*/  IMAD.MOV.U32 R12, RZ, RZ, RZ ;  /* 0x000000ffff0c7224 */ /* 0x000fe400078e00ff */
[----:B------:R-:W-:Y:S02]  /*27bd0*/  IMAD.MOV.U32 R11, RZ, RZ, 0x181f ;  /* 0x0000181fff0b7424 */ /* 0x000fe400078e00ff */
[----:B------:R-:W-:-:S07]  /*27be0*/  IMAD.MOV.U32 R15, RZ, RZ, -0x1 ;  /* 0xffffffffff0f7424 */ /* 0x000fce00078e00ff */
[----:B-1----:R-:W-:Y:S05]  /*27bf0*/  WARPSYNC.COLLECTIVE R15, `(.L_x_820) ;  /* 0x000000000f087348 */ /* 0x002fea0003c00000 */
[----:B------:R0:W2:Y:S02]  /*27c00*/  SHFL.IDX P6, R14, R13, R12, R11 ;  /* 0x0000000c0d0e7389 */ /* 0x0000a400000c000b */
[----:B012---:R-:W-:Y:S01]  /*27c10*/  ENDCOLLECTIVE ;  /* 0x000000000000791b */ /* 0x007fe20003800000 */
.L_x_820:
[----:B------:R-:W-:Y:S05]  /*27c20*/  BSYNC B1 ;  /* 0x0000000000017941 */ /* 0x000fea0003800000 */
.L_x_819:
[----:B------:R-:W-:Y:S01]  /*27c30*/  IMAD.MOV.U32 R13, RZ, RZ, R118 ;  /* 0x000000ffff0d7224 */ /* 0x000fe200078e0076 */
[----:B------:R-:W-:Y:S01]  /*27c40*/  MOV R123, R14 ;  /* 0x0000000e007b7202 */ /* 0x000fe20000000f00 */
[----:B------:R-:W-:Y:S02]  /*27c50*/  IMAD.MOV.U32 R12, RZ, RZ, RZ ;  /* 0x000000ffff0c7224 */ /* 0x000fe400078e00ff */
[----:B------:R-:W-:Y:S02]  /*27c60*/  IMAD.MOV.U32 R11, RZ, RZ, 0x181f ;  /* 0x0000181fff0b7424 */ /* 0x000fe400078e00ff */
[----:B------:R-:W-:-:S07]  /*27c70*/  IMAD.MOV.U32 R15, RZ, RZ, -0x1 ;  /* 0xffffffffff0f7424 */ /* 0x000fce00078e00ff */
[----:B------:R-:W-:Y:S05]  /*27c80*/  WARPSYNC.COLLECTIVE R15, `(.L_x_821) ;  /* 0x000000000f087348 */ /* 0x000fea0003c00000 */
[----:B------:R0:W1:Y:S02]  /*27c90*/  SHFL.IDX P6, R14, R13, R12, R11 ;  /* 0x0000000c0d0e7389 */ /* 0x00006400000c000b */
[----:B01----:R-:W-:Y:S01]  /*27ca0*/  ENDCOLLECTIVE ;  /* 0x000000000000791b */ /* 0x003fe20003800000 */
.L_x_821:
[----:B------:R-:W-:Y:S01]  /*27cb0*/  IMAD.MOV.U32 R122, RZ, RZ, R14 ;  /* 0x000000ffff7a7224 */ /* 0x000fe200078e000e */
[----:B------:R-:W-:Y:S06]  /*27cc0*/  BRA `(.L_x_822) ;  /* 0xfffffdf000807947 */ /* 0x000fec000383ffff */
.L_x_525:
[----:B------:R-:W-:Y:S01]  /*27cd0*/  BSSY B1, `(.L_x_823) ;  /* 0x0000008000017945 */ /* 0x000fe20003800000 */
[----:B---34-:R-:W-:Y:S02]  /*27ce0*/  IMAD.MOV.U32 R13, RZ, RZ, R117 ;  /* 0x000000ffff0d7224 */ /* 0x018fe400078e0075 */
[----:B------:R-:W-:Y:S02]  /*27cf0*/  IMAD.MOV.U32 R12, RZ, RZ, 0x1 ;  /* 0x00000001ff0c7424 */ /* 0x000fe400078e00ff */
[----:B--2---:R-:W-:Y:S02]  /*27d00*/  IMAD.MOV.U32 R11, RZ, RZ, 0x181f ;  /* 0x0000181fff0b7424 */ /* 0x004fe400078e00ff */
[----:B------:R-:W-:-:S07]  /*27d10*/  IMAD.MOV.U32 R15, RZ, RZ, -0x1 ;  /* 0xffffffffff0f7424 */ /* 0x000fce00078e00ff */
[----:B01----:R-:W-:Y:S05]  /*27d20*/  WARPSYNC.COLLECTIVE R15, `(.L_x_824) ;  /* 0x000000000f087348 */ /* 0x003fea0003c00000 */
[----:B------:R2:W3:Y:S02]  /*27d30*/  SHFL.IDX P6, R14, R13, R12, R11 ;  /* 0x0000000c0d0e7389 */ /* 0x0004e400000c000b */
[----:B0123--:R-:W-:Y:S01]  /*27d40*/  ENDCOLLECTIVE ;  /* 0x000000000000791b */ /* 0x00ffe20003800000 */
.L_x_824:
[----:B------:R-:W-:Y:S05]  /*27d50*/  BSYNC B1 ;  /* 0x0000000000017941 */ /* 0x000fea0003800000 */
.L_x_823:
        /* <DEDUP_REMOVED lines=8> */
.L_x_825:
[----:B------:R-:W-:Y:S01]  /*27de0*/  IMAD.MOV.U32 R36, RZ, RZ, R14 ;  /* 0x000000ffff247224 */ /* 0x000fe200078e000e */
[----:B------:R-:W-:Y:S06]  /*27df0*/  BRA `(.L_x_826) ;  /* 0xfffffe0000447947 */ /* 0x000fec000383ffff */
.L_x_534:
[----:B------:R-:W-:Y:S01]  /*27e00*/  BSSY B1, `(.L_x_827) ;  /* 0x0000008000017945 */ /* 0x000fe20003800000 */
[----:B--2-4-:R-:W-:Y:S01]  /*27e10*/  MOV R13, R117 ;  /* 0x00000075000d7202 */ /* 0x014fe20000000f00 */
[----:B------:R-:W-:Y:S02]  /*27e20*/  IMAD.MOV.U32 R12, RZ, RZ, 0x2 ;  /* 0x00000002ff0c7424 */ /* 0x000fe400078e00ff */
[----:B0-----:R-:W-:Y:S02]  /*27e30*/  IMAD.MOV.U32 R11, RZ, RZ, 0x181f ;  /* 0x0000181fff0b7424 */ /* 0x001fe400078e00ff */
[----:B------:R-:W-:-:S07]  /*27e40*/  IMAD.MOV.U32 R15, RZ, RZ, -0x1 ;  /* 0xffffffffff0f7424 */ /* 0x000fce00078e00ff */
[----:B-1-3--:R-:W-:Y:S05]  /*27e50*/  WARPSYNC.COLLECTIVE R15, `(.L_x_828) ;  /* 0x000000000f087348 */ /* 0x00afea0003c00000 */
[----:B------:R0:W2:Y:S02]  /*27e60*/  SHFL.IDX P6, R14, R13, R12, R11 ;  /* 0x0000000c0d0e7389 */ /* 0x0000a400000c000b */
[----:B0123--:R-:W-:Y:S01]  /*27e70*/  ENDCOLLECTIVE ;  /* 0x000000000000791b */ /* 0x00ffe20003800000 */
.L_x_828:
[----:B------:R-:W-:Y:S05]  /*27e80*/  BSYNC B1 ;  /* 0x0000000000017941 */ /* 0x000fea0003800000 */
.L_x_827:
        /* <DEDUP_REMOVED lines=8> */
.L_x_829:
[----:B------:R-:W-:Y:S01]  /*27f10*/  IMAD.MOV.U32 R36, RZ, RZ, R14 ;  /* 0x000000ffff247224 */ /* 0x000fe200078e000e */
[----:B------:R-:W-:Y:S06]  /*27f20*/  BRA `(.L_x_830) ;  /* 0xfffffe1000347947 */ /* 0x000fec000383ffff */
.L_x_543:
[----:B0-----:R0:W1:Y:S02]  /*27f30*/  SYNCS.PHASECHK.TRANS64.TRYWAIT P3, [R89+URZ+0x38890], R90 ;  /* 0x0388905a590075a7 */ /* 0x001064000806017f */
[----:B-1----:R-:W-:Y:S05]  /*27f40*/  @!P3 NANOSLEEP.SYNCS 0x989680 ;  /* 0x009896800000b95d */ /* 0x002fea0003900000 */
[----:B------:R-:W1:Y:S02]  /*27f50*/  @!P3 SYNCS.PHASECHK.TRANS64 P3, [R89+URZ+0x38890], R90 ;  /* 0x0388905a5900b5a7 */ /* 0x000e64000806007f */
[----:B-1----:R-:W-:Y:S05]  /*27f60*/  @!P3 BRA `(.L_x_543) ;  /* 0xfffffffc00f0b947 */ /* 0x002fea000383ffff */
[----:B------:R-:W-:Y:S05]  /*27f70*/  BRA `(.L_x_831) ;  /* 0xfffffe2000787947 */ /* 0x000fea000383ffff */
.L_x_544:
        /* <DEDUP_REMOVED lines=8> */
.L_x_833:
[----:B------:R-:W-:Y:S05]  /*28000*/  BSYNC B1 ;  /* 0x0000000000017941 */ /* 0x000fea0003800000 */
.L_x_832:
[----:B------:R-:W-:Y:S01]  /*28010*/  IMAD.MOV.U32 R13, RZ, RZ, R40 ;  /* 0x000000ffff0d7224 */ /* 0x000fe200078e0028 */
[----:B------:R-:W-:Y:S01]  /*28020*/  MOV R12, RZ ;  /* 0x000000ff000c7202 */ /* 0x000fe20000000f00 */
[----:B------:R-:W-:Y:S02]  /*28030*/  IMAD.MOV.U32 R11, RZ, RZ, 0x181f ;  /* 0x0000181fff0b7424 */ /* 0x000fe400078e00ff */
[----:B------:R-:W-:Y:S02]  /*28040*/  IMAD.MOV.U32 R15, RZ, RZ, -0x1 ;  /* 0xffffffffff0f7424 */ /* 0x000fe400078e00ff */
[----:B------:R-:W-:-:S07]  /*28050*/  IMAD.MOV.U32 R33, RZ, RZ, R14 ;  /* 0x000000ffff217224 */ /* 0x000fce00078e000e */
[----:B------:R-:W-:Y:S05]  /*28060*/  WARPSYNC.COLLECTIVE R15, `(.L_x_834) ;  /* 0x000000000f087348 */ /* 0x000fea0003c00000 */
[----:B------:R0:W1:Y:S02]  /*28070*/  SHFL.IDX P6, R14, R13, R12, R11 ;  /* 0x0000000c0d0e7389 */ /* 0x00006400000c000b */
[----:B01----:R-:W-:Y:S01]  /*28080*/  ENDCOLLECTIVE ;  /* 0x000000000000791b */ /* 0x003fe20003800000 */
.L_x_834:
[----:B------:R-:W-:Y:S01]  /*28090*/  IMAD.MOV.U32 R32, RZ, RZ, R14 ;  /* 0x000000ffff207224 */ /* 0x000fe200078e000e */
[----:B------:R-:W-:Y:S06]  /*280a0*/  BRA `(.L_x_835) ;  /* 0xfffffe20009c7947 */ /* 0x000fec000383ffff */
.L_x_547:
[----:B------:R-:W-:Y:S01]  /*280b0*/  BSSY B1, `(.L_x_836) ;  /* 0x0000008000017945 */ /* 0x000fe20003800000 */
[----:B----4-:R-:W-:Y:S02]  /*280c0*/  IMAD.MOV.U32 R13, RZ, RZ, R41 ;  /* 0x000000ffff0d7224 */ /* 0x010fe400078e0029 */
[----:B------:R-:W-:Y:S02]  /*280d0*/  IMAD.MOV.U32 R12, RZ, RZ, 0x1 ;  /* 0x00000001ff0c7424 */ /* 0x000fe400078e00ff */
[----:B------:R-:W-:Y:S02]  /*280e0*/  IMAD.MOV.U32 R11, RZ, RZ, 0x181f ;  /* 0x0000181fff0b7424 */ /* 0x000fe400078e00ff */
[----:B------:R-:W-:-:S07]  /*280f0*/  IMAD.MOV.U32 R15, RZ, RZ, -0x1 ;  /* 0xffffffffff0f7424 */ /* 0x000fce00078e00ff */
[----:B0123--:R-:W-:Y:S05]  /*28100*/  WARPSYNC.COLLECTIVE R15, `(.L_x_837) ;  /* 0x000000000f087348 */ /* 0x00ffea0003c00000 */
[----:B------:R4:W0:Y:S02]  /*28110*/  SHFL.IDX P6, R14, R13, R12, R11 ;  /* 0x0000000c0d0e7389 */ /* 0x00082400000c000b */
[----:B01234-:R-:W-:Y:S01]  /*28120*/  ENDCOLLECTIVE ;  /* 0x000000000000791b */ /* 0x01ffe20003800000 */
.L_x_837:
[----:B------:R-:W-:Y:S05]  /*28130*/  BSYNC B1 ;  /* 0x0000000000017941 */ /* 0x000fea0003800000 */
.L_x_836:
        /* <DEDUP_REMOVED lines=8> */
.L_x_838:
[----:B------:R-:W-:Y:S01]  /*281c0*/  IMAD.MOV.U32 R32, RZ, RZ, R14 ;  /* 0x000000ffff207224 */ /* 0x000fe200078e000e */
[----:B------:R-:W-:Y:S06]  /*281d0*/  BRA `(.L_x_839) ;  /* 0xfffffe2000c47947 */ /* 0x000fec000383ffff */
.L_x_550:
[----:B------:R-:W-:Y:S01]  /*281e0*/  BSSY B1, `(.L_x_840) ;  /* 0x0000008000017945 */ /* 0x000fe20003800000 */
[----:B---3--:R-:W-:Y:S01]  /*281f0*/  IMAD.MOV.U32 R13, RZ, RZ, R41 ;  /* 0x000000ffff0d7224 */ /* 0x008fe200078e0029 */
[----:B------:R-:W-:Y:S01]  /*28200*/  MOV R11, 0x181f ;  /* 0x0000181f000b7802 */ /* 0x000fe20000000f00 */
[----:B------:R-:W-:Y:S02]  /*28210*/  IMAD.MOV.U32 R12, RZ, RZ, 0x2 ;  /* 0x00000002ff0c7424 */ /* 0x000fe400078e00ff */
[----:B------:R-:W-:-:S07]  /*28220*/  IMAD.MOV.U32 R15, RZ, RZ, -0x1 ;  /* 0xffffffffff0f7424 */ /* 0x000fce00078e00ff */
[----:B012-4-:R-:W-:Y:S05]  /*28230*/  WARPSYNC.COLLECTIVE R15, `(.L_x_841) ;  /* 0x000000000f087348 */ /* 0x017fea0003c00000 */
[----:B------:R3:W0:Y:S02]  /*28240*/  SHFL.IDX P6, R14, R13, R12, R11 ;  /* 0x0000000c0d0e7389 */ /* 0x00062400000c000b */
[----:B01234-:R-:W-:Y:S01]  /*28250*/  ENDCOLLECTIVE ;  /* 0x000000000000791b */ /* 0x01ffe20003800000 */
.L_x_841:
[----:B------:R-:W-:Y:S05]  /*28260*/  BSYNC B1 ;  /* 0x0000000000017941 */ /* 0x000fea0003800000 */
.L_x_840:
        /* <DEDUP_REMOVED lines=8> */
.L_x_842:
[----:B------:R-:W-:Y:S01]  /*282f0*/  IMAD.MOV.U32 R32, RZ, RZ, R14 ;  /* 0x000000ffff207224 */ /* 0x000fe200078e000e */
[----:B------:R-:W-:Y:S06]  /*28300*/  BRA `(.L_x_843) ;  /* 0xfffffe2000f07947 */ /* 0x000fec000383ffff */
.L_x_554:
[----:B------:R0:W0:Y:S02]  /*28310*/  SYNCS.PHASECHK.TRANS64.TRYWAIT P0, [R89+URZ+0x388b0], R90 ;  /* 0x0388b05a590075a7 */ /* 0x000024000800017f */
[----:B0-----:R-:W-:Y:S05]  /*28320*/  @!P0 NANOSLEEP.SYNCS 0x989680 ;  /* 0x009896800000895d */ /* 0x001fea0003900000 */
[----:B------:R-:W0:Y:S02]  /*28330*/  @!P0 SYNCS.PHASECHK.TRANS64 P0, [R89+URZ+0x388b0], R90 ;  /* 0x0388b05a590085a7 */ /* 0x000e24000800007f */
[----:B0-----:R-:W-:Y:S05]  /*28340*/  @!P0 BRA `(.L_x_554) ;  /* 0xfffffffc00f08947 */ /* 0x001fea000383ffff */
[----:B------:R-:W-:Y:S05]  /*28350*/  BRA `(.L_x_844) ;  /* 0xfffffe2400987947 */ /* 0x000fea000383ffff */
.L_x_574:
[----:B------:R-:W-:Y:S01]  /*28360*/  BSSY B1, `(.L_x_845) ;  /* 0x0000008000017945 */ /* 0x000fe20003800000 */
[----:B------:R-:W-:Y:S02]  /*28370*/  IMAD.MOV.U32 R13, RZ, RZ, R24 ;  /* 0x000000ffff0d7224 */ /* 0x000fe400078e0018 */
[----:B------:R-:W-:Y:S02]  /*28380*/  IMAD.MOV.U32 R12, RZ, RZ, RZ ;  /* 0x000000ffff0c7224 */ /* 0x000fe400078e00ff */
[----:B------:R-:W-:Y:S02]  /*28390*/  IMAD.MOV.U32 R11, RZ, RZ, 0x181f ;  /* 0x0000181fff0b7424 */ /* 0x000fe400078e00ff */
[----:B------:R-:W-:-:S07]  /*283a0*/  IMAD.MOV.U32 R15, RZ, RZ, -0x1 ;  /* 0xffffffffff0f7424 */ /* 0x000fce00078e00ff */
[----:B------:R-:W-:Y:S05]  /*283b0*/  WARPSYNC.COLLECTIVE R15, `(.L_x_846) ;  /* 0x000000000f087348 */ /* 0x000fea0003c00000 */
[----:B------:R0:W1:Y:S02]  /*283c0*/  SHFL.IDX P6, R14, R13, R12, R11 ;  /* 0x0000000c0d0e7389 */ /* 0x00006400000c000b */
[----:B01----:R-:W-:Y:S01]  /*283d0*/  ENDCOLLECTIVE ;  /* 0x000000000000791b */ /* 0x003fe20003800000 */
.L_x_846:
[----:B------:R-:W-:Y:S05]  /*283e0*/  BSYNC B1 ;  /* 0x0000000000017941 */ /* 0x000fea0003800000 */
.L_x_845:
[----:B------:R-:W-:Y:S01]  /*283f0*/  IMAD.MOV.U32 R13, RZ, RZ, R2 ;  /* 0x000000ffff0d7224 */ /* 0x000fe200078e0002 */
[----:B------:R-:W-:Y:S01]  /*28400*/  MOV R15, 0xffffffff ;  /* 0xffffffff000f7802 */ /* 0x000fe20000000f00 */
[----:B------:R-:W-:Y:S02]  /*28410*/  IMAD.MOV.U32 R12, RZ, RZ, RZ ;  /* 0x000000ffff0c7224 */ /* 0x000fe400078e00ff */
[----:B------:R-:W-:Y:S02]  /*28420*/  IMAD.MOV.U32 R11, RZ, RZ, 0x181f ;  /* 0x0000181fff0b7424 */ /* 0x000fe400078e00ff */
[----:B------:R-:W-:-:S07]  /*28430*/  IMAD.MOV.U32 R3, RZ, RZ, R14 ;  /* 0x000000ffff037224 */ /* 0x000fce00078e000e */
[----:B------:R-:W-:Y:S05]  /*28440*/  WARPSYNC.COLLECTIVE R15, `(.L_x_847) ;  /* 0x000000000f087348 */ /* 0x000fea0003c00000 */
[----:B------:R0:W1:Y:S02]  /*28450*/  SHFL.IDX P6, R14, R13, R12, R11 ;  /* 0x0000000c0d0e7389 */ /* 0x00006400000c000b */
[----:B01----:R-:W-:Y:S01]  /*28460*/  ENDCOLLECTIVE ;  /* 0x000000000000791b */ /* 0x003fe20003800000 */
.L_x_847:
[----:B------:R-:W-:Y:S02]  /*28470*/  IMAD.MOV.U32 R13, RZ, RZ, R26 ;  /* 0x000000ffff0d7224 */ /* 0x000fe400078e001a */
[----:B------:R-:W-:-:S07]  /*28480*/  IMAD.MOV.U32 R2, RZ, RZ, R14 ;  /* 0x000000ffff027224 */ /* 0x000fce00078e000e */
[----:B------:R-:W-:Y:S05]  /*28490*/  WARPSYNC.COLLECTIVE R15, `(.L_x_848) ;  /* 0x000000000f087348 */ /* 0x000fea0003c00000 */
[----:B------:R0:W1:Y:S02]  /*284a0*/  SHFL.IDX P6, R14, R13, R12, R11 ;  /* 0x0000000c0d0e7389 */ /* 0x00006400000c000b */
[----:B01----:R-:W-:Y:S01]  /*284b0*/  ENDCOLLECTIVE ;  /* 0x000000000000791b */ /* 0x003fe20003800000 */
.L_x_848:
[----:B------:R-:W-:Y:S02]  /*284c0*/  IMAD.MOV.U32 R13, RZ, RZ, R25 ;  /* 0x000000ffff0d7224 */ /* 0x000fe400078e0019 */
[----:B------:R-:W-:-:S07]  /*284d0*/  IMAD.MOV.U32 R5, RZ, RZ, R14 ;  /* 0x000000ffff057224 */ /* 0x000fce00078e000e */
[----:B------:R-:W-:Y:S05]  /*284e0*/  WARPSYNC.COLLECTIVE R15, `(.L_x_849) ;  /* 0x000000000f087348 */ /* 0x000fea0003c00000 */
[----:B------:R0:W1:Y:S02]  /*284f0*/  SHFL.IDX P6, R14, R13, R12, R11 ;  /* 0x0000000c0d0e7389 */ /* 0x00006400000c000b */
[----:B01----:R-:W-:Y:S01]  /*28500*/  ENDCOLLECTIVE ;  /* 0x000000000000791b */ /* 0x003fe20003800000 */
.L_x_849:
[----:B------:R-:W-:Y:S05]  /*28510*/  BRA `(.L_x_850) ;  /* 0xfffffe3400ec7947 */ /* 0x000fea000383ffff */
.L_x_578:
[----:B0-----:R0:W1:Y:S02]  /*28520*/  SYNCS.PHASECHK.TRANS64.TRYWAIT P0, [R22+URZ+0x38800], R3 ;  /* 0x03880003160075a7 */ /* 0x001064000800017f */
[----:B-1----:R-:W-:Y:S05]  /*28530*/  @!P0 NANOSLEEP.SYNCS 0x989680 ;  /* 0x009896800000895d */ /* 0x002fea0003900000 */
[----:B------:R-:W1:Y:S02]  /*28540*/  @!P0 SYNCS.PHASECHK.TRANS64 P0, [R22+URZ+0x38800], R3 ;  /* 0x03880003160085a7 */ /* 0x000e64000800007f */
[----:B-1----:R-:W-:Y:S05]  /*28550*/  @!P0 BRA `(.L_x_578) ;  /* 0xfffffffc00f08947 */ /* 0x002fea000383ffff */
[----:B------:R-:W-:Y:S05]  /*28560*/  BRA `(.L_x_851) ;  /* 0xfffffe3c00a47947 */ /* 0x000fea000383ffff */
.L_x_610:
        /* <DEDUP_REMOVED lines=8> */
.L_x_853:
[----:B------:R-:W-:Y:S05]  /*285f0*/  BSYNC B1 ;  /* 0x0000000000017941 */ /* 0x000fea0003800000 */
.L_x_852:
        /* <DEDUP_REMOVED lines=8> */
.L_x_854:
[----:B------:R-:W-:Y:S02]  /*28680*/  IMAD.MOV.U32 R13, RZ, RZ, R26 ;  /* 0x000000ffff0d7224 */ /* 0x000fe400078e001a */
[----:B------:R-:W-:-:S07]  /*28690*/  IMAD.MOV.U32 R2, RZ, RZ, R14 ;  /* 0x000000ffff027224 */ /* 0x000fce00078e000e */
[----:B------:R-:W-:Y:S05]  /*286a0*/  WARPSYNC.COLLECTIVE R15, `(.L_x_855) ;  /* 0x000000000f087348 */ /* 0x000fea0003c00000 */
[----:B------:R0:W1:Y:S02]  /*286b0*/  SHFL.IDX P6, R14, R13, R12, R11 ;  /* 0x0000000c0d0e7389 */ /* 0x00006400000c000b */
[----:B01----:R-:W-:Y:S01]  /*286c0*/  ENDCOLLECTIVE ;  /* 0x000000000000791b */ /* 0x003fe20003800000 */
.L_x_855:
[----:B------:R-:W-:Y:S01]  /*286d0*/  IMAD.MOV.U32 R13, RZ, RZ, R25 ;  /* 0x000000ffff0d7224 */ /* 0x000fe200078e0019 */
[----:B------:R-:W-:-:S07]  /*286e0*/  MOV R3, R14 ;  /* 0x0000000e00037202 */ /* 0x000fce0000000f00 */
[----:B------:R-:W-:Y:S05]  /*286f0*/  WARPSYNC.COLLECTIVE R15, `(.L_x_856) ;  /* 0x000000000f087348 */ /* 0x000fea0003c00000 */
[----:B------:R0:W1:Y:S02]  /*28700*/  SHFL.IDX P6, R14, R13, R12, R11 ;  /* 0x0000000c0d0e7389 */ /* 0x00006400000c000b */
[----:B01----:R-:W-:Y:S01]  /*28710*/  ENDCOLLECTIVE ;  /* 0x000000000000791b */ /* 0x003fe20003800000 */
.L_x_856:
[----:B------:R-:W-:Y:S01]  /*28720*/  IMAD.MOV.U32 R20, RZ, RZ, R14 ;  /* 0x000000ffff147224 */ /* 0x000fe200078e000e */
[----:B------:R-:W-:Y:S06]  /*28730*/  BRA `(.L_x_857) ;  /* 0xfffffe6800087947 */ /* 0x000fec000383ffff */
.L_x_614:
[----:B0-----:R0:W1:Y:S02]  /*28740*/  SYNCS.PHASECHK.TRANS64.TRYWAIT P0, [R22+URZ+0x38800], R15 ;  /* 0x0388000f160075a7 */ /* 0x001064000800017f */
[----:B-1----:R-:W-:Y:S05]  /*28750*/  @!P0 NANOSLEEP.SYNCS 0x989680 ;  /* 0x009896800000895d */ /* 0x002fea0003900000 */
[----:B------:R-:W1:Y:S02]  /*28760*/  @!P0 SYNCS.PHASECHK.TRANS64 P0, [R22+URZ+0x38800], R15 ;  /* 0x0388000f160085a7 */ /* 0x000e64000800007f */
[----:B-1----:R-:W-:Y:S05]  /*28770*/  @!P0 BRA `(.L_x_614) ;  /* 0xfffffffc00f08947 */ /* 0x002fea000383ffff */
[----:B------:R-:W-:Y:S05]  /*28780*/  BRA `(.L_x_858) ;  /* 0xfffffe6c00847947 */ /* 0x000fea000383ffff */
.L_x_632:
[----:B-1----:R1:W0:Y:S02]  /*28790*/  SYNCS.PHASECHK.TRANS64.TRYWAIT P1, [R0+URZ+0x38830], R3 ;  /* 0x03883003000075a7 */ /* 0x002224000802017f */
[----:B0-----:R-:W-:Y:S05]  /*287a0*/  @!P1 NANOSLEEP.SYNCS 0x989680 ;  /* 0x009896800000995d */ /* 0x001fea0003900000 */
[----:B------:R-:W0:Y:S02]  /*287b0*/  @!P1 SYNCS.PHASECHK.TRANS64 P1, [R0+URZ+0x38830], R3 ;  /* 0x03883003000095a7 */ /* 0x000e24000802007f */
[----:B0-----:R-:W-:Y:S05]  /*287c0*/  @!P1 BRA `(.L_x_632) ;  /* 0xfffffffc00f09947 */ /* 0x001fea000383ffff */
[----:B------:R-:W-:Y:S05]  /*287d0*/  BRA `(.L_x_631) ;  /* 0xfffffea0007c7947 */ /* 0x000fea000383ffff */
.L_x_640:
[----:B0-----:R0:W2:Y:S02]  /*287e0*/  SYNCS.PHASECHK.TRANS64.TRYWAIT P1, [R9+URZ+0x38830], R6 ;  /* 0x03883006090075a7 */ /* 0x0010a4000802017f */
[----:B--2---:R-:W-:Y:S05]  /*287f0*/  @!P1 NANOSLEEP.SYNCS 0x989680 ;  /* 0x009896800000995d */ /* 0x004fea0003900000 */
[----:B------:R-:W2:Y:S02]  /*28800*/  @!P1 SYNCS.PHASECHK.TRANS64 P1, [R9+URZ+0x38830], R6 ;  /* 0x03883006090095a7 */ /* 0x000ea4000802007f */
[----:B--2---:R-:W-:Y:S05]  /*28810*/  @!P1 BRA `(.L_x_640) ;  /* 0xfffffffc00f09947 */ /* 0x004fea000383ffff */
[----:B------:R-:W-:Y:S05]  /*28820*/  BRA `(.L_x_639) ;  /* 0xfffffef000187947 */ /* 0x000fea000383ffff */
.L_x_645:
[----:B-1----:R1:W2:Y:S02]  /*28830*/  SYNCS.PHASECHK.TRANS64.TRYWAIT P1, [R6+URZ+0x38850], R0 ;  /* 0x03885000060075a7 */ /* 0x0022a4000802017f */
[----:B--2---:R-:W-:Y:S05]  /*28840*/  @!P1 NANOSLEEP.SYNCS 0x989680 ;  /* 0x009896800000995d */ /* 0x004fea0003900000 */
[----:B------:R-:W2:Y:S02]  /*28850*/  @!P1 SYNCS.PHASECHK.TRANS64 P1, [R6+URZ+0x38850], R0 ;  /* 0x03885000060095a7 */ /* 0x000ea4000802007f */
[----:B--2---:R-:W-:Y:S05]  /*28860*/  @!P1 BRA `(.L_x_645) ;  /* 0xfffffffc00f09947 */ /* 0x004fea000383ffff */
[----:B------:R-:W-:Y:S05]  /*28870*/  BRA `(.L_x_644) ;  /* 0xffffff2400dc7947 */ /* 0x000fea000383ffff */
.L_x_653:
[----:B-1----:R1:W2:Y:S02]  /*28880*/  SYNCS.PHASECHK.TRANS64.TRYWAIT P1, [R8+URZ+0x38850], R7 ;  /* 0x03885007080075a7 */ /* 0x0022a4000802017f */
[----:B--2---:R-:W-:Y:S05]  /*28890*/  @!P1 NANOSLEEP.SYNCS 0x989680 ;  /* 0x009896800000995d */ /* 0x004fea0003900000 */
[----:B------:R-:W2:Y:S02]  /*288a0*/  @!P1 SYNCS.PHASECHK.TRANS64 P1, [R8+URZ+0x38850], R7 ;  /* 0x03885007080095a7 */ /* 0x000ea4000802007f */
[----:B--2---:R-:W-:Y:S05]  /*288b0*/  @!P1 BRA `(.L_x_653) ;  /* 0xfffffffc00f09947 */ /* 0x004fea000383ffff */
[----:B------:R-:W-:Y:S05]  /*288c0*/  BRA `(.L_x_652) ;  /* 0xffffff4000207947 */ /* 0x000fea000383ffff */
.L_x_690:
[----:B------:R-:W0:Y:S01]  /*288d0*/  S2R R9, SR_TID.X ;  /* 0x0000000000097919 */ /* 0x000e220000002100 */
[----:B------:R-:W-:Y:S01]  /*288e0*/  BSSY B1, `(.L_x_859) ;  /* 0x000000a000017945 */ /* 0x000fe20003800000 */
[----:B------:R-:W-:Y:S02]  /*288f0*/  IMAD.MOV.U32 R12, RZ, RZ, RZ ;  /* 0x000000ffff0c7224 */ /* 0x000fe400078e00ff */
[----:B------:R-:W-:Y:S02]  /*28900*/  IMAD.MOV.U32 R11, RZ, RZ, 0x1f ;  /* 0x0000001fff0b7424 */ /* 0x000fe400078e00ff */
[----:B------:R-:W-:Y:S01]  /*28910*/  IMAD.MOV.U32 R15, RZ, RZ, -0x1 ;  /* 0xffffffffff0f7424 */ /* 0x000fe200078e00ff */
[----:B0-----:R-:W-:-:S04]  /*28920*/  SHF.R.U32.HI R9, RZ, 0x5, R9 ;  /* 0x00000005ff097819 */ /* 0x001fc80000011609 */
[----:B------:R-:W-:-:S05]  /*28930*/  LOP3.LUT R9, R9, 0x3, RZ, 0xc0, !PT ;  /* 0x0000000309097812 */ /* 0x000fca00078ec0ff */
[----:B------:R-:W-:-:S07]  /*28940*/  IMAD.MOV.U32 R13, RZ, RZ, R9 ;  /* 0x000000ffff0d7224 */ /* 0x000fce00078e0009 */
[----:B------:R-:W-:Y:S05]  /*28950*/  WARPSYNC.COLLECTIVE R15, `(.L_x_860) ;  /* 0x000000000f087348 */ /* 0x000fea0003c00000 */
[----:B------:R0:W1:Y:S02]  /*28960*/  SHFL.IDX P6, R14, R13, R12, R11 ;  /* 0x0000000c0d0e7389 */ /* 0x00006400000c000b */
[----:B01----:R-:W-:Y:S01]  /*28970*/  ENDCOLLECTIVE ;  /* 0x000000000000791b */ /* 0x003fe20003800000 */
.L_x_860:
[----:B------:R-:W-:Y:S05]  /*28980*/  BSYNC B1 ;  /* 0x0000000000017941 */ /* 0x000fea0003800000 */
.L_x_859:
[----:B------:R-:W-:Y:S05]  /*28990*/  BRA `(.L_x_861) ;  /* 0xffffff8c00a87947 */ /* 0x000fea000383ffff */
.L_x_692:
[----:B------:R-:W-:Y:S01]  /*289a0*/  BSSY B1, `(.L_x_862) ;  /* 0x0000006000017945 */ /* 0x000fe20003800000 */
[----:B------:R-:W-:-:S07]  /*289b0*/  IMAD.MOV.U32 R15, RZ, RZ, -0x1 ;  /* 0xffffffffff0f7424 */ /* 0x000fce00078e00ff */
[----:B0-----:R-:W-:Y:S05]  /*289c0*/  WARPSYNC.COLLECTIVE R15, `(.L_x_863) ;  /* 0x000000000f0c7348 */ /* 0x001fea0003c00000 */
[----:B------:R-:W-:Y:S02]  /*289d0*/  ELECT P6, UR62, PT ;  /* 0x00000000003e782f */ /* 0x000fe400038c0000 */
[----:B------:R-:W-:Y:S01]  /*289e0*/  MOV R14, UR62 ;  /* 0x0000003e000e7c02 */ /* 0x000fe20008000f00 */
[----:B0-----:R-:W-:Y:S10]  /*289f0*/  ENDCOLLECTIVE ;  /* 0x000000000000791b */ /* 0x001ff40003800000 */
.L_x_863:
[----:B------:R-:W-:Y:S05]  /*28a00*/  BSYNC B1 ;  /* 0x0000000000017941 */ /* 0x000fea0003800000 */
.L_x_862:
[----:B------:R-:W-:Y:S05]  /*28a10*/  BRA `(.L_x_691) ;  /* 0xffffff8c00a07947 */ /* 0x000fea000383ffff */
.L_x_694:
[----:B0-----:R0:W1:Y:S02]  /*28a20*/  SYNCS.PHASECHK.TRANS64.TRYWAIT P0, [R22+URZ+0x38820], R5 ;  /* 0x03882005160075a7 */ /* 0x001064000800017f */
[----:B-1----:R-:W-:Y:S05]  /*28a30*/  @!P0 NANOSLEEP.SYNCS 0x989680 ;  /* 0x009896800000895d */ /* 0x002fea0003900000 */
[----:B------:R-:W1:Y:S02]  /*28a40*/  @!P0 SYNCS.PHASECHK.TRANS64 P0, [R22+URZ+0x38820], R5 ;  /* 0x03882005160085a7 */ /* 0x000e64000800007f */
[----:B-1----:R-:W-:Y:S05]  /*28a50*/  @!P0 BRA `(.L_x_694) ;  /* 0xfffffffc00f08947 */ /* 0x002fea000383ffff */
[----:B------:R-:W-:Y:S05]  /*28a60*/  BRA `(.L_x_864) ;  /* 0xffffff8c00b07947 */ /* 0x000fea000383ffff */
.L_x_698:
[----:B-1----:R1:W2:Y:S02]  /*28a70*/  SYNCS.PHASECHK.TRANS64.TRYWAIT P0, [R9+URZ+0x388a0], R8 ;  /* 0x0388a008090075a7 */ /* 0x0022a4000800017f */
[----:B--2---:R-:W-:Y:S05]  /*28a80*/  @!P0 NANOSLEEP.SYNCS 0x989680 ;  /* 0x009896800000895d */ /* 0x004fea0003900000 */
[----:B------:R-:W2:Y:S02]  /*28a90*/  @!P0 SYNCS.PHASECHK.TRANS64 P0, [R9+URZ+0x388a0], R8 ;  /* 0x0388a008090085a7 */ /* 0x000ea4000800007f */
[----:B--2---:R-:W-:Y:S05]  /*28aa0*/  @!P0 BRA `(.L_x_698) ;  /* 0xfffffffc00f08947 */ /* 0x004fea000383ffff */
[----:B------:R-:W-:Y:S05]  /*28ab0*/  BRA `(.L_x_865) ;  /* 0xffffff8c00c87947 */ /* 0x000fea000383ffff */
.L_x_706:
[----:B0-----:R0:W2:Y:S02]  /*28ac0*/  SYNCS.PHASECHK.TRANS64.TRYWAIT P0, [R9+URZ+0x388c0], R8 ;  /* 0x0388c008090075a7 */ /* 0x0010a4000800017f */
[----:B--2---:R-:W-:Y:S05]  /*28ad0*/  @!P0 NANOSLEEP.SYNCS 0x989680 ;  /* 0x009896800000895d */ /* 0x004fea0003900000 */
[----:B------:R-:W2:Y:S02]  /*28ae0*/  @!P0 SYNCS.PHASECHK.TRANS64 P0, [R9+URZ+0x388c0], R8 ;  /* 0x0388c008090085a7 */ /* 0x000ea4000800007f */
[----:B--2---:R-:W-:Y:S05]  /*28af0*/  @!P0 BRA `(.L_x_706) ;  /* 0xfffffffc00f08947 */ /* 0x004fea000383ffff */
[----:B------:R-:W-:Y:S05]  /*28b00*/  BRA `(.L_x_866) ;  /* 0xffffff9400047947 */ /* 0x000fea000383ffff */
.L_x_716:
[----:B-1----:R1:W2:Y:S02]  /*28b10*/  SYNCS.PHASECHK.TRANS64.TRYWAIT P1, [R8+URZ+0x388a0], R7 ;  /* 0x0388a007080075a7 */ /* 0x0022a4000802017f */
[----:B--2---:R-:W-:Y:S05]  /*28b20*/  @!P1 NANOSLEEP.SYNCS 0x989680 ;  /* 0x009896800000995d */ /* 0x004fea0003900000 */
[----:B------:R-:W2:Y:S02]  /*28b30*/  @!P1 SYNCS.PHASECHK.TRANS64 P1, [R8+URZ+0x388a0], R7 ;  /* 0x0388a007080095a7 */ /* 0x000ea4000802007f */
[----:B--2---:R-:W-:Y:S05]  /*28b40*/  @!P1 BRA `(.L_x_716) ;  /* 0xfffffffc00f09947 */ /* 0x004fea000383ffff */
[----:B------:R-:W-:Y:S05]  /*28b50*/  BRA `(.L_x_867) ;  /* 0xffffff9800747947 */ /* 0x000fea000383ffff */
.L_x_724:
[----:B0-----:R0:W2:Y:S02]  /*28b60*/  SYNCS.PHASECHK.TRANS64.TRYWAIT P1, [R8+URZ+0x388c0], R7 ;  /* 0x0388c007080075a7 */ /* 0x0010a4000802017f */
[----:B--2---:R-:W-:Y:S05]  /*28b70*/  @!P1 NANOSLEEP.SYNCS 0x989680 ;  /* 0x009896800000995d */ /* 0x004fea0003900000 */
[----:B------:R-:W2:Y:S02]  /*28b80*/  @!P1 SYNCS.PHASECHK.TRANS64 P1, [R8+URZ+0x388c0], R7 ;  /* 0x0388c007080095a7 */ /* 0x000ea4000802007f */
[----:B--2---:R-:W-:Y:S05]  /*28b90*/  @!P1 BRA `(.L_x_724) ;  /* 0xfffffffc00f09947 */ /* 0x004fea000383ffff */
[----:B------:R-:W-:Y:S05]  /*28ba0*/  BRA `(.L_x_868) ;  /* 0xffffff9c00ac7947 */ /* 0x000fea000383ffff */
.L_x_740:
        /* <DEDUP_REMOVED lines=8> */
[----:B-----5:R-:W-:Y:S05]  /*28c30*/  WARPSYNC.COLLECTIVE R15, `(.L_x_870) ;  /* 0x000000000f087348 */ /* 0x020fea0003c00000 */
[----:B------:R0:W1:Y:S02]  /*28c40*/  SHFL.IDX P6, R14, R13, R12, R11 ;  /* 0x0000000c0d0e7389 */ /* 0x00006400000c000b */
[----:B01---5:R-:W-:Y:S01]  /*28c50*/  ENDCOLLECTIVE ;  /* 0x000000000000791b */ /* 0x023fe20003800000 */
.L_x_870:
[----:B------:R-:W-:Y:S05]  /*28c60*/  BSYNC B0 ;  /* 0x0000000000007941 */ /* 0x000fea0003800000 */
.L_x_869:
[----:B------:R-:W-:Y:S05]  /*28c70*/  BRA `(.L_x_871) ;  /* 0xffffffac00207947 */ /* 0x000fea000383ffff */
.L_x_743:
[----:B0-----:R0:W1:Y:S02]  /*28c80*/  SYNCS.PHASECHK.TRANS64.TRYWAIT P0, [R5+URZ+0x38840], R2 ;  /* 0x03884002050075a7 */ /* 0x001064000800017f */
[----:B-1----:R-:W-:Y:S05]  /*28c90*/  @!P0 NANOSLEEP.SYNCS 0x989680 ;  /* 0x009896800000895d */ /* 0x002fea0003900000 */
[----:B------:R-:W1:Y:S02]  /*28ca0*/  @!P0 SYNCS.PHASECHK.TRANS64 P0, [R5+URZ+0x38840], R2 ;  /* 0x03884002050085a7 */ /* 0x000e64000800007f */
[----:B-1----:R-:W-:Y:S05]  /*28cb0*/  @!P0 BRA `(.L_x_743) ;  /* 0xfffffffc00f08947 */ /* 0x002fea000383ffff */
[----:B------:R-:W-:Y:S05]  /*28cc0*/  BRA `(.L_x_872) ;  /* 0xffffffac007c7947 */ /* 0x000fea000383ffff */
.L_x_744:
        /* <DEDUP_REMOVED lines=8> */
.L_x_874:
[----:B------:R-:W-:Y:S05]  /*28d50*/  BSYNC B0 ;  /* 0x0000000000007941 */ /* 0x000fea0003800000 */
.L_x_873:
[----:B------:R-:W-:Y:S01]  /*28d60*/  IMAD.MOV.U32 R13, RZ, RZ, R0 ;  /* 0x000000ffff0d7224 */ /* 0x000fe200078e0000 */
[----:B------:R-:W-:Y:S01]  /*28d70*/  MOV R2, R14 ;  /* 0x0000000e00027202 */ /* 0x000fe20000000f00 */
[----:B------:R-:W-:Y:S01]  /*28d80*/  IMAD.MOV.U32 R12, RZ, RZ, RZ ;  /* 0x000000ffff0c7224 */ /* 0x000fe200078e00ff */
[C---:B------:R-:W-:Y:S01]  /*28d90*/  LOP3.LUT P5, RZ, R23.reuse, 0x10, RZ, 0xc0, !PT ;  /* 0x0000001017ff7812 */ /* 0x040fe200078ac0ff */
[----:B------:R-:W-:Y:S01]  /*28da0*/  IMAD.MOV.U32 R11, RZ, RZ, 0x181f ;  /* 0x0000181fff0b7424 */ /* 0x000fe200078e00ff */
[C---:B------:R-:W-:Y:S01]  /*28db0*/  LOP3.LUT P4, RZ, R23.reuse, 0x8, RZ, 0xc0, !PT ;  /* 0x0000000817ff7812 */ /* 0x040fe2000788c0ff */
[----:B------:R-:W-:Y:S01]  /*28dc0*/  IMAD.MOV.U32 R15, RZ, RZ, -0x1 ;  /* 0xffffffffff0f7424 */ /* 0x000fe200078e00ff */
[----:B------:R-:W-:Y:S01]  /*28dd0*/  LOP3.LUT P3, RZ, R23, 0x4, RZ, 0xc0, !PT ;  /* 0x0000000417ff7812 */ /* 0x000fe2000786c0ff */
[----:B------:R-:W-:Y:S01]  /*28de0*/  @P0 IMAD R9, R7, 0x2, R22 ;  /* 0x0000000207090824 */ /* 0x000fe200078e0216 */
[----:B------:R-:W-:-:S13]  /*28df0*/  LOP3.LUT P2, RZ, R23, 0x2, RZ, 0xc0, !PT ;  /* 0x0000000217ff7812 */ /* 0x000fda000784c0ff */
[----:B------:R-:W-:Y:S05]  /*28e00*/  WARPSYNC.COLLECTIVE R15, `(.L_x_875) ;  /* 0x000000000f087348 */ /* 0x000fea0003c00000 */
[----:B------:R0:W1:Y:S02]  /*28e10*/  SHFL.IDX P6, R14, R13, R12, R11 ;  /* 0x0000000c0d0e7389 */ /* 0x00006400000c000b */
[----:B01----:R-:W-:Y:S01]  /*28e20*/  ENDCOLLECTIVE ;  /* 0x000000000000791b */ /* 0x003fe20003800000 */
.L_x_875:
[----:B------:R-:W-:Y:S01]  /*28e30*/  ULDC.64 UR4, c[0x0][0x208] ;  /* 0x0000820000047ab9 */ /* 0x000fe20000000a00 */
[----:B------:R-:W-:Y:S02]  /*28e40*/  IMAD.MOV.U32 R13, RZ, RZ, R6 ;  /* 0x000000ffff0d7224 */ /* 0x000fe400078e0006 */
[----:B------:R-:W-:Y:S02]  /*28e50*/  IMAD.MOV.U32 R12, RZ, RZ, 0x1 ;  /* 0x00000001ff0c7424 */ /* 0x000fe400078e00ff */
[----:B------:R-:W-:-:S05]  /*28e60*/  IMAD.MOV.U32 R3, RZ, RZ, R14 ;  /* 0x000000ffff037224 */ /* 0x000fca00078e000e */
[----:B------:R-:W-:-:S05]  /*28e70*/  @P0 LEA R3, P1, R36, R3, 0x1 ;  /* 0x0000000324030211 */ /* 0x000fca00078208ff */
[----:B------:R-:W-:Y:S01]  /*28e80*/  @P0 IMAD.X R2, RZ, RZ, R2, P1 ;  /* 0x000000ffff020224 */ /* 0x000fe200008e0602 */
[----:B------:R-:W-:-:S04]  /*28e90*/  ISETP.GE.AND P1, PT, R4, 0x11, PT ;  /* 0x000000110400780c */ /* 0x000fc80003f26270 */
[----:B------:R-:W-:-:S04]  /*28ea0*/  @P0 LOP3.LUT R3, R3, R2, RZ, 0x3c, !PT ;  /* 0x0000000203030212 */ /* 0x000fc800078e3cff */
[----:B------:R-:W-:-:S04]  /*28eb0*/  @P0 LOP3.LUT R2, R3, R2, RZ, 0x3c, !PT ;  /* 0x0000000203020212 */ /* 0x000fc800078e3cff */
[----:B------:R-:W-:Y:S01]  /*28ec0*/  @P0 LOP3.LUT R3, R3, R2, RZ, 0x3c, !PT ;  /* 0x0000000203030212 */ /* 0x000fe200078e3cff */
[----:B------:R-:W-:-:S04]  /*28ed0*/  @P1 IMAD R21, R7, 0x2, R22 ;  /* 0x0000000207151824 */ /* 0x000fc800078e0216 */
[----:B------:R-:W-:Y:S01]  /*28ee0*/  @!PT LDS RZ, [RZ] ;  /* 0x00000000fffff984 */ /* 0x000fe20000000800 */
[----:B------:R-:W-:Y:S01]  /*28ef0*/  @!PT LDS RZ, [RZ] ;  /* 0x00000000fffff984 */ /* 0x000fe20000000800 */
[----:B------:R-:W-:Y:S01]  /*28f00*/  @!PT LDS RZ, [RZ] ;  /* 0x00000000fffff984 */ /* 0x000fe20000000800 */
[----:B------:R0:W-:Y:S04]  /*28f10*/  @P0 LDGSTS.E.BYPASS.LTC128B.128 [R9+0x24400], desc[UR4][R2.64], !P5 ;  /* 0x2440000002090fae */ /* 0x0001e8000e901d44 */
[----:B------:R0:W-:Y:S04]  /*28f20*/  @P0 LDGSTS.E.BYPASS.LTC128B.128 [R9+0x26c00], desc[UR4][R2.64+0x80], !P4 ;  /* 0x26c0008002090fae */ /* 0x0001e8000e101d44 */
[----:B------:R0:W-:Y:S04]  /*28f30*/  @P0 LDGSTS.E.BYPASS.LTC128B.128 [R9+0x29400], desc[UR4][R2.64+0x100], !P3 ;  /* 0x2940010002090fae */ /* 0x0001e8000d901d44 */
[----:B------:R0:W-:Y:S02]  /*28f40*/  @P0 LDGSTS.E.BYPASS.LTC128B.128 [R9+0x2bc00], desc[UR4][R2.64+0x180], !P2 ;  /* 0x2bc0018002090fae */ /* 0x0001e4000d101d44 */
[----:B0-----:R-:W-:Y:S05]  /*28f50*/  WARPSYNC.COLLECTIVE R15, `(.L_x_876) ;  /* 0x000000000f087348 */ /* 0x001fea0003c00000 */
[----:B------:R1:W2:Y:S02]  /*28f60*/  SHFL.IDX P6, R14, R13, R12, R11 ;  /* 0x0000000c0d0e7389 */ /* 0x0002a400000c000b */
[----:B012---:R-:W-:Y:S01]  /*28f70*/  ENDCOLLECTIVE ;  /* 0x000000000000791b */ /* 0x007fe20003800000 */
.L_x_876:
[----:B------:R-:W-:Y:S02]  /*28f80*/  IMAD.MOV.U32 R13, RZ, RZ, R0 ;  /* 0x000000ffff0d7224 */ /* 0x000fe400078e0000 */
[----:B------:R-:W-:-:S07]  /*28f90*/  IMAD.MOV.U32 R8, RZ, RZ, R14 ;  /* 0x000000ffff087224 */ /* 0x000fce00078e000e */
[----:B------:R-:W-:Y:S05]  /*28fa0*/  WARPSYNC.COLLECTIVE R15, `(.L_x_877) ;  /* 0x000000000f087348 */ /* 0x000fea0003c00000 */
[----:B------:R0:W1:Y:S02]  /*28fb0*/  SHFL.IDX P6, R14, R13, R12, R11 ;  /* 0x0000000c0d0e7389 */ /* 0x00006400000c000b */
[----:B01----:R-:W-:Y:S01]  /*28fc0*/  ENDCOLLECTIVE ;  /* 0x000000000000791b */ /* 0x003fe20003800000 */
.L_x_877:
[----:B------:R-:W-:Y:S01]  /*28fd0*/  ULDC.64 UR4, c[0x0][0x208] ;  /* 0x0000820000047ab9 */ /* 0x000fe20000000a00 */
[----:B------:R-:W-:Y:S01]  /*28fe0*/  IMAD.MOV.U32 R13, RZ, RZ, R6 ;  /* 0x000000ffff0d7224 */ /* 0x000fe200078e0006 */
[----:B------:R-:W-:Y:S01]  /*28ff0*/  MOV R12, 0x2 ;  /* 0x00000002000c7802 */ /* 0x000fe20000000f00 */
[----:B------:R-:W-:-:S05]  /*29000*/  IMAD.MOV.U32 R2, RZ, RZ, R14 ;  /* 0x000000ffff027224 */ /* 0x000fca00078e000e */
[----:B------:R-:W-:-:S05]  /*29010*/  @P1 LEA R2, P0, R36, R2, 0x1 ;  /* 0x0000000224021211 */ /* 0x000fca00078008ff */
[----:B------:R-:W-:-:S05]  /*29020*/  @P1 IMAD.X R3, RZ, RZ, R8, P0 ;  /* 0x000000ffff031224 */ /* 0x000fca00000e0608 */
[----:B------:R-:W-:Y:S01]  /*29030*/  @!PT LDS RZ, [RZ] ;  /* 0x00000000fffff984 */ /* 0x000fe20000000800 */
[----:B------:R-:W-:Y:S01]  /*29040*/  @!PT LDS RZ, [RZ] ;  /* 0x00000000fffff984 */ /* 0x000fe20000000800 */
[----:B------:R-:W-:Y:S01]  /*29050*/  @!PT LDS RZ, [RZ] ;  /* 0x00000000fffff984 */ /* 0x000fe20000000800 */
[----:B------:R0:W-:Y:S04]  /*29060*/  @P1 LDGSTS.E.BYPASS.LTC128B.128 [R21+0x24c00], desc[UR4][R2.64], !P5 ;  /* 0x24c0000002151fae */ /* 0x0001e8000e901d44 */
[----:B------:R0:W-:Y:S04]  /*29070*/  @P1 LDGSTS.E.BYPASS.LTC128B.128 [R21+0x27400], desc[UR4][R2.64+0x80], !P4 ;  /* 0x2740008002151fae */ /* 0x0001e8000e101d44 */
[----:B------:R0:W-:Y:S04]  /*29080*/  @P1 LDGSTS.E.BYPASS.LTC128B.128 [R21+0x29c00], desc[UR4][R2.64+0x100], !P3 ;  /* 0x29c0010002151fae */ /* 0x0001e8000d901d44 */
[----:B------:R0:W-:Y:S01]  /*29090*/  @P1 LDGSTS.E.BYPASS.LTC128B.128 [R21+0x2c400], desc[UR4][R2.64+0x180], !P2 ;  /* 0x2c40018002151fae */ /* 0x0001e2000d101d44 */
[----:B------:R-:W-:-:S13]  /*290a0*/  ISETP.GE.AND P1, PT, R4, 0x21, PT ;  /* 0x000000210400780c */ /* 0x000fda0003f26270 */
[----:B0-----:R-:W-:Y:S05]  /*290b0*/  WARPSYNC.COLLECTIVE R15, `(.L_x_878) ;  /* 0x000000000f087348 */ /* 0x001fea0003c00000 */
[----:B------:R1:W2:Y:S02]  /*290c0*/  SHFL.IDX P6, R14, R13, R12, R11 ;  /* 0x0000000c0d0e7389 */ /* 0x0002a400000c000b */
[----:B012---:R-:W-:Y:S01]  /*290d0*/  ENDCOLLECTIVE ;  /* 0x000000000000791b */ /* 0x007fe20003800000 */
.L_x_878:
[----:B------:R-:W-:Y:S02]  /*290e0*/  @P1 IMAD R9, R7, 0x2, R22 ;  /* 0x0000000207091824 */ /* 0x000fe400078e0216 */
[----:B------:R-:W-:Y:S02]  /*290f0*/  IMAD.MOV.U32 R13, RZ, RZ, R0 ;  /* 0x000000ffff0d7224 */ /* 0x000fe400078e0000 */
[----:B------:R-:W-:-:S07]  /*29100*/  IMAD.MOV.U32 R8, RZ, RZ, R14 ;  /* 0x000000ffff087224 */ /* 0x000fce00078e000e */
[----:B------:R-:W-:Y:S05]  /*29110*/  WARPSYNC.COLLECTIVE R15, `(.L_x_879) ;  /* 0x000000000f087348 */ /* 0x000fea0003c00000 */
[----:B------:R0:W1:Y:S02]  /*29120*/  SHFL.IDX P6, R14, R13, R12, R11 ;  /* 0x0000000c0d0e7389 */ /* 0x00006400000c000b */
[----:B01----:R-:W-:Y:S01]  /*29130*/  ENDCOLLECTIVE ;  /* 0x000000000000791b */ /* 0x003fe20003800000 */
.L_x_879:
[----:B------:R-:W-:Y:S01]  /*29140*/  ULDC.64 UR4, c[0x0][0x208] ;  /* 0x0000820000047ab9 */ /* 0x000fe20000000a00 */
[----:B------:R-:W-:Y:S02]  /*29150*/  IMAD.MOV.U32 R13, RZ, RZ, R6 ;  /* 0x000000ffff0d7224 */ /* 0x000fe400078e0006 */
[----:B------:R-:W-:Y:S02]  /*29160*/  IMAD.MOV.U32 R12, RZ, RZ, 0x3 ;  /* 0x00000003ff0c7424 */ /* 0x000fe400078e00ff */
        /* <DEDUP_REMOVED lines=14> */
.L_x_880:
[----:B------:R-:W-:Y:S02]  /*29250*/  @P1 IMAD R21, R7, 0x2, R22 ;  /* 0x0000000207151824 */ /* 0x000fe400078e0216 */
[----:B------:R-:W-:Y:S02]  /*29260*/  IMAD.MOV.U32 R13, RZ, RZ, R0 ;  /* 0x000000ffff0d7224 */ /* 0x000fe400078e0000 */
[----:B------:R-:W-:-:S07]  /*29270*/  IMAD.MOV.U32 R8, RZ, RZ, R14 ;  /* 0x000000ffff087224 */ /* 0x000fce00078e000e */
[----:B------:R-:W-:Y:S05]  /*29280*/  WARPSYNC.COLLECTIVE R15, `(.L_x_881) ;  /* 0x000000000f087348 */ /* 0x000fea0003c00000 */
[----:B------:R0:W1:Y:S02]  /*29290*/  SHFL.IDX P6, R14, R13, R12, R11 ;  /* 0x0000000c0d0e7389 */ /* 0x00006400000c000b */
[----:B01----:R-:W-:Y:S01]  /*292a0*/  ENDCOLLECTIVE ;  /* 0x000000000000791b */ /* 0x003fe20003800000 */
.L_x_881:
        /* <DEDUP_REMOVED lines=16> */
.L_x_882:
[----:B------:R-:W-:Y:S01]  /*293b0*/  MOV R13, R0 ;  /* 0x00000000000d7202 */ /* 0x000fe20000000f00 */
[----:B------:R-:W-:-:S07]  /*293c0*/  IMAD.MOV.U32 R8, RZ, RZ, R14 ;  /* 0x000000ffff087224 */ /* 0x000fce00078e000e */
[----:B------:R-:W-:Y:S05]  /*293d0*/  WARPSYNC.COLLECTIVE R15, `(.L_x_883) ;  /* 0x000000000f087348 */ /* 0x000fea0003c00000 */
[----:B------:R0:W1:Y:S02]  /*293e0*/  SHFL.IDX P6, R14, R13, R12, R11 ;  /* 0x0000000c0d0e7389 */ /* 0x00006400000c000b */
[----:B01----:R-:W-:Y:S01]  /*293f0*/  ENDCOLLECTIVE ;  /* 0x000000000000791b */ /* 0x003fe20003800000 */
.L_x_883:
[----:B------:R-:W-:Y:S01]  /*29400*/  IMAD.MOV.U32 R0, RZ, RZ, R14 ;  /* 0x000000ffff007224 */ /* 0x000fe200078e000e */
[----:B------:R-:W-:Y:S06]  /*29410*/  BRA `(.L_x_884) ;  /* 0xffffffa800e07947 */ /* 0x000fec000383ffff */
.L_x_751:
[----:B------:R-:W-:Y:S02]  /*29420*/  IMAD.MOV.U32 R13, RZ, RZ, R4 ;  /* 0x000000ffff0d7224 */ /* 0x000fe400078e0004 */
[----:B------:R-:W-:Y:S02]  /*29430*/  IMAD.MOV.U32 R12, RZ, RZ, RZ ;  /* 0x000000ffff0c7224 */ /* 0x000fe400078e00ff */
[----:B------:R-:W-:Y:S02]  /*29440*/  IMAD.MOV.U32 R11, RZ, RZ, 0x181f ;  /* 0x0000181fff0b7424 */ /* 0x000fe400078e00ff */
[----:B------:R-:W-:Y:S02]  /*29450*/  IMAD.MOV.U32 R15, RZ, RZ, -0x1 ;  /* 0xffffffffff0f7424 */ /* 0x000fe400078e00ff */
[----:B-----5:R-:W-:Y:S02]  /*29460*/  IMAD R6, R10, R8, RZ ;  /* 0x000000080a067224 */ /* 0x020fe400078e02ff */
[----:B------:R-:W-:-:S07]  /*29470*/  IMAD.IADD R0, R9, 0x1, R0 ;  /* 0x0000000109007824 */ /* 0x000fce00078e0200 */
[----:B------:R-:W-:Y:S05]  /*29480*/  WARPSYNC.COLLECTIVE R15, `(.L_x_885) ;  /* 0x000000000f087348 */ /* 0x000fea0003c00000 */
[----:B------:R0:W1:Y:S02]  /*29490*/  SHFL.IDX P6, R14, R13, R12, R11 ;  /* 0x0000000c0d0e7389 */ /* 0x00006400000c000b */
[----:B01----:R-:W-:Y:S01]  /*294a0*/  ENDCOLLECTIVE ;  /* 0x000000000000791b */ /* 0x003fe20003800000 */
.L_x_885:
[----:B------:R-:W-:Y:S01]  /*294b0*/  ISETP.GE.AND P1, PT, R0, R6, PT ;  /* 0x000000060000720c */ /* 0x000fe20003f26270 */
[----:B------:R-:W-:Y:S02]  /*294c0*/  IMAD.MOV.U32 R13, RZ, RZ, R5 ;  /* 0x000000ffff0d7224 */ /* 0x000fe400078e0005 */
[----:B------:R-:W-:-:S10]  /*294d0*/  IMAD.MOV.U32 R2, RZ, RZ, R14 ;  /* 0x000000ffff027224 */ /* 0x000fd400078e000e */
[----:B------:R-:W-:Y:S05]  /*294e0*/  WARPSYNC.COLLECTIVE R15, `(.L_x_886) ;  /* 0x000000000f087348 */ /* 0x000fea0003c00000 */
[----:B------:R0:W1:Y:S02]  /*294f0*/  SHFL.IDX P6, R14, R13, R12, R11 ;  /* 0x0000000c0d0e7389 */ /* 0x00006400000c000b */
[----:B01----:R-:W-:Y:S01]  /*29500*/  ENDCOLLECTIVE ;  /* 0x000000000000791b */ /* 0x003fe20003800000 */
.L_x_886:
[----:B------:R-:W-:Y:S01]  /*29510*/  ULDC.64 UR4, c[0x0][0x208] ;  /* 0x0000820000047ab9 */ /* 0x000fe20000000a00 */
[----:B------:R-:W-:Y:S02]  /*29520*/  IMAD.MOV.U32 R13, RZ, RZ, R4 ;  /* 0x000000ffff0d7224 */ /* 0x000fe400078e0004 */
[----:B------:R-:W-:Y:S02]  /*29530*/  IMAD.MOV.U32 R12, RZ, RZ, 0x1 ;  /* 0x00000001ff0c7424 */ /* 0x000fe400078e00ff */
[----:B------:R-:W-:-:S05]  /*29540*/  IMAD.MOV.U32 R3, RZ, RZ, R14 ;  /* 0x000000ffff037224 */ /* 0x000fca00078e000e */
[----:B------:R-:W-:-:S05]  /*29550*/  @!P1 LEA R7, P5, R36, R3, 0x1 ;  /* 0x0000000324079211 */ /* 0x000fca00078a08ff */
[----:B------:R-:W-:Y:S02]  /*29560*/  @!P1 IMAD.X R3, RZ, RZ, R2, P5 ;  /* 0x000000ffff039224 */ /* 0x000fe400028e0602 */
[----:B------:R-:W-:Y:S02]  /*29570*/  @!P1 IMAD.MOV.U32 R2, RZ, RZ, R7 ;  /* 0x000000ffff029224 */ /* 0x000fe400078e0007 */
[----:B------:R-:W-:-:S03]  /*29580*/  VIADD R7, R0, 0x10 ;  /* 0x0000001000077836 */ /* 0x000fc60000000000 */
[----:B------:R-:W-:Y:S01]  /*29590*/  @!PT LDS RZ, [RZ] ;  /* 0x00000000fffff984 */ /* 0x000fe20000000800 */
[----:B------:R-:W-:Y:S01]  /*295a0*/  @!PT LDS RZ, [RZ] ;  /* 0x00000000fffff984 */ /* 0x000fe20000000800 */
[----:B------:R-:W-:Y:S01]  /*295b0*/  @!PT LDS RZ, [RZ] ;  /* 0x00000000fffff984 */ /* 0x000fe20000000800 */
[----:B------:R0:W-:Y:S04]  /*295c0*/  @!P1 LDGSTS.E.BYPASS.LTC128B.128 [R37+0x14400], desc[UR4][R2.64], !P4 ;  /* 0x1440000002259fae */ /* 0x0001e8000e101d44 */
[----:B------:R0:W-:Y:S04]  /*295d0*/  @!P1 LDGSTS.E.BYPASS.LTC128B.128 [R37+0x18400], desc[UR4][R2.64+0x80], !P3 ;  /* 0x1840008002259fae */ /* 0x0001e8000d901d44 */
[----:B------:R0:W-:Y:S04]  /*295e0*/  @!P1 LDGSTS.E.BYPASS.LTC128B.128 [R37+0x1c400], desc[UR4][R2.64+0x100], !P2 ;  /* 0x1c40010002259fae */ /* 0x0001e8000d101d44 */
[----:B------:R0:W-:Y:S01]  /*295f0*/  @!P1 LDGSTS.E.BYPASS.LTC128B.128 [R37+0x20400], desc[UR4][R2.64+0x180], !P0 ;  /* 0x2040018002259fae */ /* 0x0001e2000c101d44 */
[----:B------:R-:W-:-:S13]  /*29600*/  ISETP.GE.AND P1, PT, R7, R6, PT ;  /* 0x000000060700720c */ /* 0x000fda0003f26270 */
[----:B0-----:R-:W-:Y:S05]  /*29610*/  WARPSYNC.COLLECTIVE R15, `(.L_x_887) ;  /* 0x000000000f087348 */ /* 0x001fea0003c00000 */
[----:B------:R1:W2:Y:S02]  /*29620*/  SHFL.IDX P6, R14, R13, R12, R11 ;  /* 0x0000000c0d0e7389 */ /* 0x0002a400000c000b */
[----:B012---:R-:W-:Y:S01]  /*29630*/  ENDCOLLECTIVE ;  /* 0x000000000000791b */ /* 0x007fe20003800000 */
.L_x_887:
[----:B------:R-:W-:Y:S01]  /*29640*/  MOV R13, R5 ;  /* 0x00000005000d7202 */ /* 0x000fe20000000f00 */
[----:B------:R-:W-:-:S07]  /*29650*/  IMAD.MOV.U32 R2, RZ, RZ, R14 ;  /* 0x000000ffff027224 */ /* 0x000fce00078e000e */
[----:B------:R-:W-:Y:S05]  /*29660*/  WARPSYNC.COLLECTIVE R15, `(.L_x_888) ;  /* 0x000000000f087348 */ /* 0x000fea0003c00000 */
[----:B------:R0:W1:Y:S02]  /*29670*/  SHFL.IDX P6, R14, R13, R12, R11 ;  /* 0x0000000c0d0e7389 */ /* 0x00006400000c000b */
[----:B01----:R-:W-:Y:S01]  /*29680*/  ENDCOLLECTIVE ;  /* 0x000000000000791b */ /* 0x003fe20003800000 */
.L_x_888:
[----:B------:R-:W-:Y:S01]  /*29690*/  ULDC.64 UR4, c[0x0][0x208] ;  /* 0x0000820000047ab9 */ /* 0x000fe20000000a00 */
[----:B------:R-:W-:Y:S02]  /*296a0*/  IMAD.MOV.U32 R13, RZ, RZ, R4 ;  /* 0x000000ffff0d7224 */ /* 0x000fe400078e0004 */
[----:B------:R-:W-:Y:S02]  /*296b0*/  IMAD.MOV.U32 R12, RZ, RZ, 0x2 ;  /* 0x00000002ff0c7424 */ /* 0x000fe400078e00ff */
[----:B------:R-:W-:-:S05]  /*296c0*/  IMAD.MOV.U32 R3, RZ, RZ, R14 ;  /* 0x000000ffff037224 */ /* 0x000fca00078e000e */
[----:B------:R-:W-:-:S05]  /*296d0*/  @!P1 LEA R7, P5, R36, R3, 0x1 ;  /* 0x0000000324079211 */ /* 0x000fca00078a08ff */
[----:B------:R-:W-:Y:S02]  /*296e0*/  @!P1 IMAD.X R8, RZ, RZ, R2, P5 ;  /* 0x000000ffff089224 */ /* 0x000fe400028e0602 */
[----:B------:R-:W-:Y:S02]  /*296f0*/  @!P1 IMAD.MOV.U32 R2, RZ, RZ, R7 ;  /* 0x000000ffff029224 */ /* 0x000fe400078e0007 */
        /* <DEDUP_REMOVED lines=13> */
.L_x_889:
[----:B------:R-:W-:Y:S02]  /*297d0*/  IMAD.MOV.U32 R13, RZ, RZ, R5 ;  /* 0x000000ffff0d7224 */ /* 0x000fe400078e0005 */
[----:B------:R-:W-:-:S07]  /*297e0*/  IMAD.MOV.U32 R2, RZ, RZ, R14 ;  /* 0x000000ffff027224 */ /* 0x000fce00078e000e */
[----:B------:R-:W-:Y:S05]  /*297f0*/  WARPSYNC.COLLECTIVE R15, `(.L_x_890) ;  /* 0x000000000f087348 */ /* 0x000fea0003c00000 */
[----:B------:R0:W1:Y:S02]  /*29800*/  SHFL.IDX P6, R14, R13, R12, R11 ;  /* 0x0000000c0d0e7389 */ /* 0x00006400000c000b */
[----:B01----:R-:W-:Y:S01]  /*29810*/  ENDCOLLECTIVE ;  /* 0x000000000000791b */ /* 0x003fe20003800000 */
.L_x_890:
[----:B------:R-:W-:Y:S01]  /*29820*/  ULDC.64 UR4, c[0x0][0x208] ;  /* 0x0000820000047ab9 */ /* 0x000fe20000000a00 */
[----:B------:R-:W-:Y:S01]  /*29830*/  IMAD.MOV.U32 R13, RZ, RZ, R4 ;  /* 0x000000ffff0d7224 */ /* 0x000fe200078e0004 */
[----:B------:R-:W-:Y:S01]  /*29840*/  MOV R12, 0x3 ;  /* 0x00000003000c7802 */ /* 0x000fe20000000f00 */
        /* <DEDUP_REMOVED lines=17> */
.L_x_891:
[----:B------:R-:W-:Y:S02]  /*29960*/  IMAD.MOV.U32 R13, RZ, RZ, R5 ;  /* 0x000000ffff0d7224 */ /* 0x000fe400078e0005 */
[----:B------:R-:W-:-:S07]  /*29970*/  IMAD.MOV.U32 R2, RZ, RZ, R14 ;  /* 0x000000ffff027224 */ /* 0x000fce00078e000e */
[----:B------:R-:W-:Y:S05]  /*29980*/  WARPSYNC.COLLECTIVE R15, `(.L_x_892) ;  /* 0x000000000f087348 */ /* 0x000fea0003c00000 */
[----:B------:R0:W1:Y:S02]  /*29990*/  SHFL.IDX P6, R14, R13, R12, R11 ;  /* 0x0000000c0d0e7389 */ /* 0x00006400000c000b */
[----:B01----:R-:W-:Y:S01]  /*299a0*/  ENDCOLLECTIVE ;  /* 0x000000000000791b */ /* 0x003fe20003800000 */
.L_x_892:
        /* <DEDUP_REMOVED lines=20> */
.L_x_893:
[----:B------:R-:W-:Y:S02]  /*29af0*/  IMAD.MOV.U32 R13, RZ, RZ, R5 ;  /* 0x000000ffff0d7224 */ /* 0x000fe400078e0005 */
[----:B------:R-:W-:-:S07]  /*29b00*/  IMAD.MOV.U32 R2, RZ, RZ, R14 ;  /* 0x000000ffff027224 */ /* 0x000fce00078e000e */
[----:B------:R-:W-:Y:S05]  /*29b10*/  WARPSYNC.COLLECTIVE R15, `(.L_x_894) ;  /* 0x000000000f087348 */ /* 0x000fea0003c00000 */
[----:B------:R0:W1:Y:S02]  /*29b20*/  SHFL.IDX P6, R14, R13, R12, R11 ;  /* 0x0000000c0d0e7389 */ /* 0x00006400000c000b */
[----:B01----:R-:W-:Y:S01]  /*29b30*/  ENDCOLLECTIVE ;  /* 0x000000000000791b */ /* 0x003fe20003800000 */
.L_x_894:
[----:B------:R-:W-:Y:S01]  /*29b40*/  ULDC.64 UR4, c[0x0][0x208] ;  /* 0x0000820000047ab9 */ /* 0x000fe20000000a00 */
[----:B------:R-:W-:Y:S02]  /*29b50*/  IMAD.MOV.U32 R13, RZ, RZ, R4 ;  /* 0x000000ffff0d7224 */ /* 0x000fe400078e0004 */
[----:B------:R-:W-:Y:S02]  /*29b60*/  IMAD.MOV.U32 R12, RZ, RZ, 0x5 ;  /* 0x00000005ff0c7424 */ /* 0x000fe400078e00ff */
[----:B------:R-:W-:-:S05]  /*29b70*/  IMAD.MOV.U32 R3, RZ, RZ, R14 ;  /* 0x000000ffff037224 */ /* 0x000fca00078e000e */
[----:B------:R-:W-:-:S05]  /*29b80*/  @!P1 LEA R7, P5, R36, R3, 0x1 ;  /* 0x0000000324079211 */ /* 0x000fca00078a08ff */
[----:B------:R-:W-:Y:S02]  /*29b90*/  @!P1 IMAD.X R8, RZ, RZ, R2, P5 ;  /* 0x000000ffff089224 */ /* 0x000fe400028e0602 */
[----:B------:R-:W-:Y:S01]  /*29ba0*/  @!P1 IMAD.MOV.U32 R2, RZ, RZ, R7 ;  /* 0x000000ffff029224 */ /* 0x000fe200078e0007 */
[----:B------:R-:W-:Y:S01]  /*29bb0*/  IADD3 R7, R0, 0x50, RZ ;  /* 0x0000005000077810 */ /* 0x000fe20007ffe0ff */
[----:B------:R-:W-:-:S05]  /*29bc0*/  @!P1 IMAD.MOV.U32 R3, RZ, RZ, R8 ;  /* 0x000000ffff039224 */ /* 0x000fca00078e0008 */
        /* <DEDUP_REMOVED lines=11> */
.L_x_895:
[----:B------:R-:W-:Y:S02]  /*29c80*/  IMAD.MOV.U32 R13, RZ, RZ, R5 ;  /* 0x000000ffff0d7224 */ /* 0x000fe400078e0005 */
[----:B------:R-:W-:-:S07]  /*29c90*/  IMAD.MOV.U32 R2, RZ, RZ, R14 ;  /* 0x000000ffff027224 */ /* 0x000fce00078e000e */
[----:B------:R-:W-:Y:S05]  /*29ca0*/  WARPSYNC.COLLECTIVE R15, `(.L_x_896) ;  /* 0x000000000f087348 */ /* 0x000fea0003c00000 */
[----:B------:R0:W1:Y:S02]  /*29cb0*/  SHFL.IDX P6, R14, R13, R12, R11 ;  /* 0x0000000c0d0e7389 */ /* 0x00006400000c000b */
[----:B01----:R-:W-:Y:S01]  /*29cc0*/  ENDCOLLECTIVE ;  /* 0x000000000000791b */ /* 0x003fe20003800000 */
.L_x_896:
        /* <DEDUP_REMOVED lines=20> */
.L_x_897:
[----:B------:R-:W-:Y:S02]  /*29e10*/  IMAD.MOV.U32 R13, RZ, RZ, R5 ;  /* 0x000000ffff0d7224 */ /* 0x000fe400078e0005 */
[----:B------:R-:W-:-:S07]  /*29e20*/  IMAD.MOV.U32 R2, RZ, RZ, R14 ;  /* 0x000000ffff027224 */ /* 0x000fce00078e000e */
[----:B------:R-:W-:Y:S05]  /*29e30*/  WARPSYNC.COLLECTIVE R15, `(.L_x_898) ;  /* 0x000000000f087348 */ /* 0x000fea0003c00000 */
[----:B------:R0:W1:Y:S02]  /*29e40*/  SHFL.IDX P6, R14, R13, R12, R11 ;  /* 0x0000000c0d0e7389 */ /* 0x00006400000c000b */
[----:B01----:R-:W-:Y:S01]  /*29e50*/  ENDCOLLECTIVE ;  /* 0x000000000000791b */ /* 0x003fe20003800000 */
.L_x_898:
[----:B------:R-:W-:Y:S01]  /*29e60*/  ULDC.64 UR4, c[0x0][0x208] ;  /* 0x0000820000047ab9 */ /* 0x000fe20000000a00 */
[----:B------:R-:W-:Y:S02]  /*29e70*/  IMAD.MOV.U32 R13, RZ, RZ, R4 ;  /* 0x000000ffff0d7224 */ /* 0x000fe400078e0004 */
[----:B------:R-:W-:Y:S02]  /*29e80*/  IMAD.MOV.U32 R12, RZ, RZ, 0x7 ;  /* 0x00000007ff0c7424 */ /* 0x000fe400078e00ff */
[----:B------:R-:W-:-:S05]  /*29e90*/  IMAD.MOV.U32 R3, RZ, RZ, R14 ;  /* 0x000000ffff037224 */ /* 0x000fca00078e000e */
[----:B------:R-:W-:-:S05]  /*29ea0*/  @!P1 LEA R7, P5, R36, R3, 0x1 ;  /* 0x0000000324079211 */ /* 0x000fca00078a08ff */
[----:B------:R-:W-:Y:S01]  /*29eb0*/  @!P1 IMAD.X R8, RZ, RZ, R2, P5 ;  /* 0x000000ffff089224 */ /* 0x000fe200028e0602 */
[----:B------:R-:W-:-:S03]  /*29ec0*/  @!P1 MOV R2, R7 ;  /* 0x0000000700029202 */ /* 0x000fc60000000f00 */
[----:B------:R-:W-:-:S05]  /*29ed0*/  @!P1 IMAD.MOV.U32 R3, RZ, RZ, R8 ;  /* 0x000000ffff039224 */ /* 0x000fca00078e0008 */
[----:B------:R-:W-:Y:S01]  /*29ee0*/  @!PT LDS RZ, [RZ] ;  /* 0x00000000fffff984 */ /* 0x000fe20000000800 */
[----:B------:R-:W-:Y:S01]  /*29ef0*/  @!PT LDS RZ, [RZ] ;  /* 0x00000000fffff984 */ /* 0x000fe20000000800 */
[----:B------:R-:W-:Y:S01]  /*29f00*/  @!PT LDS RZ, [RZ] ;  /* 0x00000000fffff984 */ /* 0x000fe20000000800 */
[----:B------:R0:W-:Y:S04]  /*29f10*/  @!P1 LDGSTS.E.BYPASS.LTC128B.128 [R37+0x17400], desc[UR4][R2.64], !P4 ;  /* 0x1740000002259fae */ /* 0x0001e8000e101d44 */
[----:B------:R0:W-:Y:S04]  /*29f20*/  @!P1 LDGSTS.E.BYPASS.LTC128B.128 [R37+0x1b400], desc[UR4][R2.64+0x80], !P3 ;  /* 0x1b40008002259fae */ /* 0x0001e8000d901d44 */
[----:B------:R0:W-:Y:S04]  /*29f30*/  @!P1 LDGSTS.E.BYPASS.LTC128B.128 [R37+0x1f400], desc[UR4][R2.64+0x100], !P2 ;  /* 0x1f40010002259fae */ /* 0x0001e8000d101d44 */
[----:B------:R0:W-:Y:S02]  /*29f40*/  @!P1 LDGSTS.E.BYPASS.LTC128B.128 [R37+0x23400], desc[UR4][R2.64+0x180], !P0 ;  /* 0x2340018002259fae */ /* 0x0001e4000c101d44 */
[----:B0-----:R-:W-:Y:S05]  /*29f50*/  WARPSYNC.COLLECTIVE R15, `(.L_x_899) ;  /* 0x000000000f087348 */ /* 0x001fea0003c00000 */
[----:B------:R1:W2:Y:S02]  /*29f60*/  SHFL.IDX P6, R14, R13, R12, R11 ;  /* 0x0000000c0d0e7389 */ /* 0x0002a400000c000b */
[----:B012---:R-:W-:Y:S01]  /*29f70*/  ENDCOLLECTIVE ;  /* 0x000000000000791b */ /* 0x007fe20003800000 */
.L_x_899:
[----:B------:R-:W-:Y:S02]  /*29f80*/  IMAD.MOV.U32 R13, RZ, RZ, R5 ;  /* 0x000000ffff0d7224 */ /* 0x000fe400078e0005 */
[----:B------:R-:W-:-:S07]  /*29f90*/  IMAD.MOV.U32 R7, RZ, RZ, R14 ;  /* 0x000000ffff077224 */ /* 0x000fce00078e000e */
[----:B------:R-:W-:Y:S05]  /*29fa0*/  WARPSYNC.COLLECTIVE R15, `(.L_x_900) ;  /* 0x000000000f087348 */ /* 0x000fea0003c00000 */
[----:B------:R0:W1:Y:S02]  /*29fb0*/  SHFL.IDX P6, R14, R13, R12, R11 ;  /* 0x0000000c0d0e7389 */ /* 0x00006400000c000b */
[----:B01----:R-:W-:Y:S01]  /*29fc0*/  ENDCOLLECTIVE ;  /* 0x000000000000791b */ /* 0x003fe20003800000 */
.L_x_900:
[----:B------:R-:W-:Y:S05]  /*29fd0*/  BRA `(.L_x_901) ;  /* 0xffffffac00507947 */ /* 0x000fea000383ffff */
.L_x_756:
[----:B0-----:R0:W2:Y:S02]  /*29fe0*/  SYNCS.PHASECHK.TRANS64.TRYWAIT P0, [R22+URZ+0x38820], R3 ;  /* 0x03882003160075a7 */ /* 0x0010a4000800017f */
[----:B--2---:R-:W-:Y:S05]  /*29ff0*/  @!P0 NANOSLEEP.SYNCS 0x989680 ;  /* 0x009896800000895d */ /* 0x004fea0003900000 */
[----:B------:R-:W2:Y:S02]  /*2a000*/  @!P0 SYNCS.PHASECHK.TRANS64 P0, [R22+URZ+0x38820], R3 ;  /* 0x03882003160085a7 */ /* 0x000ea4000800007f */
[----:B--2---:R-:W-:Y:S05]  /*2a010*/  @!P0 BRA `(.L_x_756) ;  /* 0xfffffffc00f08947 */ /* 0x004fea000383ffff */
[----:B------:R-:W-:Y:S05]  /*2a020*/  BRA `(.L_x_902) ;  /* 0xffffffac00c87947 */ /* 0x000fea000383ffff */
.L_x_761:
[----:B0-----:R0:W1:Y:S02]  /*2a030*/  SYNCS.PHASECHK.TRANS64.TRYWAIT P0, [R6+URZ+0x38840], R3 ;  /* 0x03884003060075a7 */ /* 0x001064000800017f */
[----:B-1----:R-:W-:Y:S05]  /*2a040*/  @!P0 NANOSLEEP.SYNCS 0x989680 ;  /* 0x009896800000895d */ /* 0x002fea0003900000 */
[----:B------:R-:W1:Y:S02]  /*2a050*/  @!P0 SYNCS.PHASECHK.TRANS64 P0, [R6+URZ+0x38840], R3 ;  /* 0x03884003060085a7 */ /* 0x000e64000800007f */
[----:B-1----:R-:W-:Y:S05]  /*2a060*/  @!P0 BRA `(.L_x_761) ;  /* 0xfffffffc00f08947 */ /* 0x002fea000383ffff */
[----:B------:R-:W-:Y:S05]  /*2a070*/  BRA `(.L_x_903) ;  /* 0xffffffb000c07947 */ /* 0x000fea000383ffff */
.L_x_762:
        /* <DEDUP_REMOVED lines=8> */
.L_x_905:
[----:B------:R-:W-:Y:S05]  /*2a100*/  BSYNC B1 ;  /* 0x0000000000017941 */ /* 0x000fea0003800000 */
.L_x_904:
[----:B------:R-:W-:Y:S01]  /*2a110*/  IMAD.MOV.U32 R13, RZ, RZ, R8 ;  /* 0x000000ffff0d7224 */ /* 0x000fe200078e0008 */
[----:B------:R-:W-:Y:S01]  /*2a120*/  LOP3.LUT R23, R23, 0xfffffdff, RZ, 0xc0, !PT ;  /* 0xfffffdff17177812 */ /* 0x000fe200078ec0ff */
[----:B------:R-:W-:Y:S01]  /*2a130*/  IMAD.MOV.U32 R12, RZ, RZ, RZ ;  /* 0x000000ffff0c7224 */ /* 0x000fe200078e00ff */
[----:B------:R-:W-:Y:S01]  /*2a140*/  SHF.L.U32 R0, R36, 0x1, RZ ;  /* 0x0000000124007819 */ /* 0x000fe200000006ff */
[----:B------:R-:W-:Y:S01]  /*2a150*/  IMAD.MOV.U32 R11, RZ, RZ, 0x181f ;  /* 0x0000181fff0b7424 */ /* 0x000fe200078e00ff */
[----:B------:R-:W-:Y:S01]  /*2a160*/  @P3 LOP3.LUT R23, R23, 0x200, RZ, 0xfc, !PT ;  /* 0x0000020017173812 */ /* 0x000fe200078efcff */
[----:B------:R-:W-:Y:S02]  /*2a170*/  IMAD.MOV.U32 R15, RZ, RZ, -0x1 ;  /* 0xffffffffff0f7424 */ /* 0x000fe400078e00ff */
[----:B------:R-:W-:Y:S01]  /*2a180*/  IMAD.MOV.U32 R3, RZ, RZ, R14 ;  /* 0x000000ffff037224 */ /* 0x000fe200078e000e */
[----:B------:R-:W-:Y:S01]  /*2a190*/  LOP3.LUT P3, RZ, R23, 0x10, RZ, 0xc0, !PT ;  /* 0x0000001017ff7812 */ /* 0x000fe2000786c0ff */
[----:B------:R-:W-:-:S12]  /*2a1a0*/  IMAD R9, R9, 0x2, R22 ;  /* 0x0000000209097824 */ /* 0x000fd800078e0216 */
[----:B------:R-:W-:Y:S05]  /*2a1b0*/  WARPSYNC.COLLECTIVE R15, `(.L_x_906) ;  /* 0x000000000f087348 */ /* 0x000fea0003c00000 */
[----:B------:R0:W1:Y:S02]  /*2a1c0*/  SHFL.IDX P6, R14, R13, R12, R11 ;  /* 0x0000000c0d0e7389 */ /* 0x00006400000c000b */
[----:B01----:R-:W-:Y:S01]  /*2a1d0*/  ENDCOLLECTIVE ;  /* 0x000000000000791b */ /* 0x003fe20003800000 */
.L_x_906:
[----:B------:R-:W-:Y:S01]  /*2a1e0*/  LOP3.LUT R23, R23, 0xfffffeff, RZ, 0xc0, !PT ;  /* 0xfffffeff17177812 */ /* 0x000fe200078ec0ff */
[----:B------:R-:W-:-:S03]  /*2a1f0*/  ULDC.64 UR4, c[0x0][0x208] ;  /* 0x0000820000047ab9 */ /* 0x000fc60000000a00 */
[----:B------:R-:W-:-:S04]  /*2a200*/  @P2 LOP3.LUT R23, R23, 0x100, RZ, 0xfc, !PT ;  /* 0x0000010017172812 */ /* 0x000fc800078efcff */
[C---:B------:R-:W-:Y:S02]  /*2a210*/  LOP3.LUT P2, RZ, R23.reuse, 0x8, RZ, 0xc0, !PT ;  /* 0x0000000817ff7812 */ /* 0x040fe4000784c0ff */
[----:B------:R-:W-:Y:S01]  /*2a220*/  LOP3.LUT R23, R23, 0xffffff7f, RZ, 0xc0, !PT ;  /* 0xffffff7f17177812 */ /* 0x000fe200078ec0ff */
[----:B------:R-:W-:-:S03]  /*2a230*/  IMAD.MOV.U32 R13, RZ, RZ, R10 ;  /* 0x000000ffff0d7224 */ /* 0x000fc600078e000a */
[----:B------:R-:W-:Y:S01]  /*2a240*/  @P1 LOP3.LUT R23, R23, 0x80, RZ, 0xfc, !PT ;  /* 0x0000008017171812 */ /* 0x000fe200078efcff */
[----:B------:R-:W-:-:S03]  /*2a250*/  IMAD.MOV.U32 R12, RZ, RZ, 0x1 ;  /* 0x00000001ff0c7424 */ /* 0x000fc600078e00ff */
[----:B------:R-:W-:Y:S01]  /*2a260*/  LOP3.LUT P1, RZ, R23, 0x4, RZ, 0xc0, !PT ;  /* 0x0000000417ff7812 */ /* 0x000fe2000782c0ff */
[----:B------:R-:W-:-:S05]  /*2a270*/  IMAD.MOV.U32 R2, RZ, RZ, R14 ;  /* 0x000000ffff027224 */ /* 0x000fca00078e000e */
[----:B------:R-:W-:-:S05]  /*2a280*/  IADD3 R2, P0, R2, R0, RZ ;  /* 0x0000000002027210 */ /* 0x000fca0007f1e0ff */
[----:B------:R-:W-:-:S05]  /*2a290*/  IMAD.X R3, RZ, RZ, R3, P0 ;  /* 0x000000ffff037224 */ /* 0x000fca00000e0603 */
[----:B------:R-:W-:Y:S01]  /*2a2a0*/  @!PT LDS RZ, [RZ] ;  /* 0x00000000fffff984 */ /* 0x000fe20000000800 */
[----:B------:R-:W-:Y:S01]  /*2a2b0*/  @!PT LDS RZ, [RZ] ;  /* 0x00000000fffff984 */ /* 0x000fe20000000800 */
[----:B------:R-:W-:Y:S01]  /*2a2c0*/  @!PT LDS RZ, [RZ] ;  /* 0x00000000fffff984 */ /* 0x000fe20000000800 */
[----:B------:R0:W-:Y:S04]  /*2a2d0*/  LDGSTS.E.BYPASS.LTC128B.128 [R9+0x24400], desc[UR4][R2.64], !P3 ;  /* 0x2440000002097fae */ /* 0x0001e8000d901d44 */
[----:B------:R0:W-:Y:S04]  /*2a2e0*/  LDGSTS.E.BYPASS.LTC128B.128 [R9+0x26c00], desc[UR4][R2.64+0x80], !P2 ;  /* 0x26c0008002097fae */ /* 0x0001e8000d101d44 */
[----:B------:R0:W-:Y:S04]  /*2a2f0*/  LDGSTS.E.BYPASS.LTC128B.128 [R9+0x29400], desc[UR4][R2.64+0x100], !P1 ;  /* 0x2940010002097fae */ /* 0x0001e8000c901d44 */
[----:B------:R0:W-:Y:S02]  /*2a300*/  LDGSTS.E.BYPASS.LTC128B.128 [R9+0x2bc00], desc[UR4][R2.64+0x180], !P5 ;  /* 0x2bc0018002097fae */ /* 0x0001e4000e901d44 */
[----:B0-----:R-:W-:Y:S05]  /*2a310*/  WARPSYNC.COLLECTIVE R15, `(.L_x_907) ;  /* 0x000000000f087348 */ /* 0x001fea0003c00000 */
[----:B------:R1:W2:Y:S02]  /*2a320*/  SHFL.IDX P6, R14, R13, R12, R11 ;  /* 0x0000000c0d0e7389 */ /* 0x0002a400000c000b */
[----:B012---:R-:W-:Y:S01]  /*2a330*/  ENDCOLLECTIVE ;  /* 0x000000000000791b */ /* 0x007fe20003800000 */
.L_x_907:
[----:B------:R-:W-:Y:S02]  /*2a340*/  IMAD.MOV.U32 R13, RZ, RZ, R8 ;  /* 0x000000ffff0d7224 */ /* 0x000fe400078e0008 */
[----:B------:R-:W-:-:S07]  /*2a350*/  IMAD.MOV.U32 R35, RZ, RZ, R14 ;  /* 0x000000ffff237224 */ /* 0x000fce00078e000e */
[----:B------:R-:W-:Y:S05]  /*2a360*/  WARPSYNC.COLLECTIVE R15, `(.L_x_908) ;  /* 0x000000000f087348 */ /* 0x000fea0003c00000 */
[----:B------:R0:W1:Y:S02]  /*2a370*/  SHFL.IDX P6, R14, R13, R12, R11 ;  /* 0x0000000c0d0e7389 */ /* 0x00006400000c000b */
[----:B01----:R-:W-:Y:S01]  /*2a380*/  ENDCOLLECTIVE ;  /* 0x000000000000791b */ /* 0x003fe20003800000 */
.L_x_908:
[----:B------:R-:W-:Y:S01]  /*2a390*/  ULDC.64 UR4, c[0x0][0x208] ;  /* 0x0000820000047ab9 */ /* 0x000fe20000000a00 */
[----:B------:R-:W-:Y:S02]  /*2a3a0*/  IMAD.MOV.U32 R13, RZ, RZ, R10 ;  /* 0x000000ffff0d7224 */ /* 0x000fe400078e000a */
[----:B------:R-:W-:Y:S02]  /*2a3b0*/  IMAD.MOV.U32 R12, RZ, RZ, 0x2 ;  /* 0x00000002ff0c7424 */ /* 0x000fe400078e00ff */
        /* <DEDUP_REMOVED lines=13> */
.L_x_909:
[----:B------:R-:W-:Y:S02]  /*2a490*/  IMAD.MOV.U32 R13, RZ, RZ, R8 ;  /* 0x000000ffff0d7224 */ /* 0x000fe400078e0008 */
[----:B------:R-:W-:-:S07]  /*2a4a0*/  IMAD.MOV.U32 R35, RZ, RZ, R14 ;  /* 0x000000ffff237224 */ /* 0x000fce00078e000e */
[----:B------:R-:W-:Y:S05]  /*2a4b0*/  WARPSYNC.COLLECTIVE R15, `(.L_x_910) ;  /* 0x000000000f087348 */ /* 0x000fea0003c00000 */
[----:B------:R0:W1:Y:S02]  /*2a4c0*/  SHFL.IDX P6, R14, R13, R12, R11 ;  /* 0x0000000c0d0e7389 */ /* 0x00006400000c000b */
[----:B01----:R-:W-:Y:S01]  /*2a4d0*/  ENDCOLLECTIVE ;  /* 0x000000000000791b */ /* 0x003fe20003800000 */
.L_x_910:
[----:B------:R-:W-:Y:S01]  /*2a4e0*/  ULDC.64 UR4, c[0x0][0x208] ;  /* 0x0000820000047ab9 */ /* 0x000fe20000000a00 */
[----:B------:R-:W-:Y:S01]  /*2a4f0*/  IMAD.MOV.U32 R13, RZ, RZ, R10 ;  /* 0x000000ffff0d7224 */ /* 0x000fe200078e000a */
[----:B------:R-:W-:Y:S01]  /*2a500*/  MOV R12, 0x3 ;  /* 0x00000003000c7802 */ /* 0x000fe20000000f00 */
        /* <DEDUP_REMOVED lines=13> */
.L_x_911:
[----:B------:R-:W-:Y:S02]  /*2a5e0*/  IMAD.MOV.U32 R13, RZ, RZ, R8 ;  /* 0x000000ffff0d7224 */ /* 0x000fe400078e0008 */
[----:B------:R-:W-:-:S07]  /*2a5f0*/  IMAD.MOV.U32 R35, RZ, RZ, R14 ;  /* 0x000000ffff237224 */ /* 0x000fce00078e000e */
[----:B------:R-:W-:Y:S05]  /*2a600*/  WARPSYNC.COLLECTIVE R15, `(.L_x_912) ;  /* 0x000000000f087348 */ /* 0x000fea0003c00000 */
[----:B------:R0:W1:Y:S02]  /*2a610*/  SHFL.IDX P6, R14, R13, R12, R11 ;  /* 0x0000000c0d0e7389 */ /* 0x00006400000c000b */
[----:B01----:R-:W-:Y:S01]  /*2a620*/  ENDCOLLECTIVE ;  /* 0x000000000000791b */ /* 0x003fe20003800000 */
.L_x_912:
        /* <DEDUP_REMOVED lines=9> */
[----:B------:R0:W-:Y:S01]  /*2a6c0*/  LDGSTS.E.BYPASS.LTC128B.128 [R9+0x25c00], desc[UR4][R2.64], !P3 ;  /* 0x25c0000002097fae */ /* 0x0001e2000d901d44 */
[----:B------:R-:W-:-:S03]  /*2a6d0*/  LOP3.LUT P3, RZ, R23, 0x200, RZ, 0xc0, !PT ;  /* 0x0000020017ff7812 */ /* 0x000fc6000786c0ff */
[----:B------:R0:W-:Y:S01]  /*2a6e0*/  LDGSTS.E.BYPASS.LTC128B.128 [R9+0x28400], desc[UR4][R2.64+0x80], !P2 ;  /* 0x2840008002097fae */ /* 0x0001e2000d101d44 */
[----:B------:R-:W-:-:S03]  /*2a6f0*/  LOP3.LUT P2, RZ, R23, 0x100, RZ, 0xc0, !PT ;  /* 0x0000010017ff7812 */ /* 0x000fc6000784c0ff */
[----:B------:R0:W-:Y:S01]  /*2a700*/  LDGSTS.E.BYPASS.LTC128B.128 [R9+0x2ac00], desc[UR4][R2.64+0x100], !P1 ;  /* 0x2ac0010002097fae */ /* 0x0001e2000c901d44 */
[----:B------:R-:W-:-:S03]  /*2a710*/  LOP3.LUT P1, RZ, R23, 0x80, RZ, 0xc0, !PT ;  /* 0x0000008017ff7812 */ /* 0x000fc6000782c0ff */
[----:B------:R0:W-:Y:S10]  /*2a720*/  LDGSTS.E.BYPASS.LTC128B.128 [R9+0x2d400], desc[UR4][R2.64+0x180], !P5 ;  /* 0x2d40018002097fae */ /* 0x0001f4000e901d44 */
[----:B0-----:R-:W-:Y:S05]  /*2a730*/  WARPSYNC.COLLECTIVE R15, `(.L_x_913) ;  /* 0x000000000f087348 */ /* 0x001fea0003c00000 */
[----:B------:R1:W2:Y:S02]  /*2a740*/  SHFL.IDX P6, R14, R13, R12, R11 ;  /* 0x0000000c0d0e7389 */ /* 0x0002a400000c000b */
[----:B012---:R-:W-:Y:S01]  /*2a750*/  ENDCOLLECTIVE ;  /* 0x000000000000791b */ /* 0x007fe20003800000 */
.L_x_913:
[----:B------:R-:W-:Y:S02]  /*2a760*/  IMAD.MOV.U32 R13, RZ, RZ, R8 ;  /* 0x000000ffff0d7224 */ /* 0x000fe400078e0008 */
[----:B------:R-:W-:-:S07]  /*2a770*/  IMAD.MOV.U32 R35, RZ, RZ, R14 ;  /* 0x000000ffff237224 */ /* 0x000fce00078e000e */
[----:B------:R-:W-:Y:S05]  /*2a780*/  WARPSYNC.COLLECTIVE R15, `(.L_x_914) ;  /* 0x000000000f087348 */ /* 0x000fea0003c00000 */
[----:B------:R0:W1:Y:S02]  /*2a790*/  SHFL.IDX P6, R14, R13, R12, R11 ;  /* 0x0000000c0d0e7389 */ /* 0x00006400000c000b */
[----:B01----:R-:W-:Y:S01]  /*2a7a0*/  ENDCOLLECTIVE ;  /* 0x000000000000791b */ /* 0x003fe20003800000 */
.L_x_914:
[----:B------:R-:W-:Y:S01]  /*2a7b0*/  IMAD.MOV.U32 R2, RZ, RZ, R14 ;  /* 0x000000ffff027224 */ /* 0x000fe200078e000e */
[----:B------:R-:W-:Y:S06]  /*2a7c0*/  BRA `(.L_x_915) ;  /* 0xffffffb000087947 */ /* 0x000fec000383ffff */
.L_x_767:
[----:B-1----:R1:W2:Y:S02]  /*2a7d0*/  SYNCS.PHASECHK.TRANS64.TRYWAIT P0, [R6+URZ+0x38860], R2 ;  /* 0x03886002060075a7 */ /* 0x0022a4000800017f */
[----:B--2---:R-:W-:Y:S05]  /*2a7e0*/  @!P0 NANOSLEEP.SYNCS 0x989680 ;  /* 0x009896800000895d */ /* 0x004fea0003900000 */
[----:B------:R-:W2:Y:S02]  /*2a7f0*/  @!P0 SYNCS.PHASECHK.TRANS64 P0, [R6+URZ+0x38860], R2 ;  /* 0x03886002060085a7 */ /* 0x000ea4000800007f */
[----:B--2---:R-:W-:Y:S05]  /*2a800*/  @!P0 BRA `(.L_x_767) ;  /* 0xfffffffc00f08947 */ /* 0x004fea000383ffff */
[----:B------:R-:W-:Y:S05]  /*2a810*/  BRA `(.L_x_916) ;  /* 0xffffffb000887947 */ /* 0x000fea000383ffff */
.L_x_768:
        /* <DEDUP_REMOVED lines=8> */
.L_x_918:
[----:B------:R-:W-:Y:S05]  /*2a8a0*/  BSYNC B1 ;  /* 0x0000000000017941 */ /* 0x000fea0003800000 */
.L_x_917:
[----:B------:R-:W-:Y:S01]  /*2a8b0*/  IMAD.MOV.U32 R13, RZ, RZ, R24 ;  /* 0x000000ffff0d7224 */ /* 0x000fe200078e0018 */
[----:B------:R-:W-:Y:S01]  /*2a8c0*/  MOV R12, RZ ;  /* 0x000000ff000c7202 */ /* 0x000fe20000000f00 */
[----:B------:R-:W-:Y:S02]  /*2a8d0*/  IMAD.MOV.U32 R11, RZ, RZ, 0x181f ;  /* 0x0000181fff0b7424 */ /* 0x000fe400078e00ff */
[----:B------:R-:W-:Y:S02]  /*2a8e0*/  IMAD.MOV.U32 R15, RZ, RZ, -0x1 ;  /* 0xffffffffff0f7424 */ /* 0x000fe400078e00ff */
[----:B------:R-:W-:Y:S02]  /*2a8f0*/  IMAD.MOV.U32 R3, RZ, RZ, R14 ;  /* 0x000000ffff037224 */ /* 0x000fe400078e000e */
[----:B------:R-:W-:-:S07]  /*2a900*/  IMAD R7, R7, 0x2, R22 ;  /* 0x0000000207077824 */ /* 0x000fce00078e0216 */
[----:B------:R-:W-:Y:S05]  /*2a910*/  WARPSYNC.COLLECTIVE R15, `(.L_x_919) ;  /* 0x000000000f087348 */ /* 0x000fea0003c00000 */
[----:B------:R0:W1:Y:S02]  /*2a920*/  SHFL.IDX P6, R14, R13, R12, R11 ;  /* 0x0000000c0d0e7389 */ /* 0x00006400000c000b */
[----:B01----:R-:W-:Y:S01]  /*2a930*/  ENDCOLLECTIVE ;  /* 0x000000000000791b */ /* 0x003fe20003800000 */
.L_x_919:
[----:B------:R-:W-:Y:S01]  /*2a940*/  ULDC.64 UR4, c[0x0][0x208] ;  /* 0x0000820000047ab9 */ /* 0x000fe20000000a00 */
[----:B------:R-:W-:Y:S02]  /*2a950*/  IMAD.MOV.U32 R13, RZ, RZ, R25 ;  /* 0x000000ffff0d7224 */ /* 0x000fe400078e0019 */
[----:B------:R-:W-:Y:S02]  /*2a960*/  IMAD.MOV.U32 R12, RZ, RZ, 0x1 ;  /* 0x00000001ff0c7424 */ /* 0x000fe400078e00ff */
[----:B------:R-:W-:-:S05]  /*2a970*/  IMAD.MOV.U32 R2, RZ, RZ, R14 ;  /* 0x000000ffff027224 */ /* 0x000fca00078e000e */
[----:B------:R-:W-:-:S05]  /*2a980*/  IADD3 R2, P0, R2, R0, RZ ;  /* 0x0000000002027210 */ /* 0x000fca0007f1e0ff */
        /* <DEDUP_REMOVED lines=11> */
[----:B------:R0:W-:Y:S02]  /*2aa40*/  LDGSTS.E.BYPASS.LTC128B.128 [R7+0x7c00], desc[UR4][R2.64+0x180], !P0 ;  /* 0x07c0018002077fae */ /* 0x0001e4000c101d44 */
[----:B0-----:R-:W-:Y:S05]  /*2aa50*/  WARPSYNC.COLLECTIVE R15, `(.L_x_920) ;  /* 0x000000000f087348 */ /* 0x001fea0003c00000 */
[----:B------:R1:W2:Y:S02]  /*2aa60*/  SHFL.IDX P6, R14, R13, R12, R11 ;  /* 0x0000000c0d0e7389 */ /* 0x0002a400000c000b */
[----:B012---:R-:W-:Y:S01]  /*2aa70*/  ENDCOLLECTIVE ;  /* 0x000000000000791b */ /* 0x007fe20003800000 */
.L_x_920:
[----:B------:R-:W-:Y:S02]  /*2aa80*/  IMAD.MOV.U32 R13, RZ, RZ, R24 ;  /* 0x000000ffff0d7224 */ /* 0x000fe400078e0018 */
[----:B------:R-:W-:-:S07]  /*2aa90*/  IMAD.MOV.U32 R3, RZ, RZ, R14 ;  /* 0x000000ffff037224 */ /* 0x000fce00078e000e */
[----:B------:R-:W-:Y:S05]  /*2aaa0*/  WARPSYNC.COLLECTIVE R15, `(.L_x_921) ;  /* 0x000000000f087348 */ /* 0x000fea0003c00000 */
[----:B------:R0:W1:Y:S02]  /*2aab0*/  SHFL.IDX P6, R14, R13, R12, R11 ;  /* 0x0000000c0d0e7389 */ /* 0x00006400000c000b */
[----:B01----:R-:W-:Y:S01]  /*2aac0*/  ENDCOLLECTIVE ;  /* 0x000000000000791b */ /* 0x003fe20003800000 */
.L_x_921:
        /* <DEDUP_REMOVED lines=20> */
.L_x_922:
[----:B------:R-:W-:Y:S02]  /*2ac10*/  IMAD.MOV.U32 R13, RZ, RZ, R24 ;  /* 0x000000ffff0d7224 */ /* 0x000fe400078e0018 */
[----:B------:R-:W-:-:S07]  /*2ac20*/  IMAD.MOV.U32 R3, RZ, RZ, R14 ;  /* 0x000000ffff037224 */ /* 0x000fce00078e000e */
[----:B------:R-:W-:Y:S05]  /*2ac30*/  WARPSYNC.COLLECTIVE R15, `(.L_x_923) ;  /* 0x000000000f087348 */ /* 0x000fea0003c00000 */
[----:B------:R0:W1:Y:S02]  /*2ac40*/  SHFL.IDX P6, R14, R13, R12, R11 ;  /* 0x0000000c0d0e7389 */ /* 0x00006400000c000b */
[----:B01----:R-:W-:Y:S01]  /*2ac50*/  ENDCOLLECTIVE ;  /* 0x000000000000791b */ /* 0x003fe20003800000 */
.L_x_923:
[----:B------:R-:W-:Y:S01]  /*2ac60*/  ULDC.64 UR4, c[0x0][0x208] ;  /* 0x0000820000047ab9 */ /* 0x000fe20000000a00 */
[----:B------:R-:W-:Y:S02]  /*2ac70*/  IMAD.MOV.U32 R13, RZ, RZ, R25 ;  /* 0x000000ffff0d7224 */ /* 0x000fe400078e0019 */
[----:B------:R-:W-:Y:S01]  /*2ac80*/  IMAD.MOV.U32 R12, RZ, RZ, 0x3 ;  /* 0x00000003ff0c7424 */ /* 0x000fe200078e00ff */
[----:B------:R-:W-:-:S04]  /*2ac90*/  MOV R2, R14 ;  /* 0x0000000e00027202 */ /* 0x000fc80000000f00 */
        /* <DEDUP_REMOVED lines=16> */
.L_x_924:
[----:B------:R-:W-:Y:S02]  /*2ada0*/  IMAD.MOV.U32 R13, RZ, RZ, R24 ;  /* 0x000000ffff0d7224 */ /* 0x000fe400078e0018 */
[----:B------:R-:W-:-:S07]  /*2adb0*/  IMAD.MOV.U32 R3, RZ, RZ, R14 ;  /* 0x000000ffff037224 */ /* 0x000fce00078e000e */
[----:B------:R-:W-:Y:S05]  /*2adc0*/  WARPSYNC.COLLECTIVE R15, `(.L_x_925) ;  /* 0x000000000f087348 */ /* 0x000fea0003c00000 */
[----:B------:R0:W1:Y:S02]  /*2add0*/  SHFL.IDX P6, R14, R13, R12, R11 ;  /* 0x0000000c0d0e7389 */ /* 0x00006400000c000b */
[----:B01----:R-:W-:Y:S01]  /*2ade0*/  ENDCOLLECTIVE ;  /* 0x000000000000791b */ /* 0x003fe20003800000 */
.L_x_925:
        /* <DEDUP_REMOVED lines=20> */
.L_x_926:
[----:B------:R-:W-:Y:S02]  /*2af30*/  IMAD.MOV.U32 R13, RZ, RZ, R24 ;  /* 0x000000ffff0d7224 */ /* 0x000fe400078e0018 */
[----:B------:R-:W-:-:S07]  /*2af40*/  IMAD.MOV.U32 R25, RZ, RZ, R14 ;  /* 0x000000ffff197224 */ /* 0x000fce00078e000e */
[----:B------:R-:W-:Y:S05]  /*2af50*/  WARPSYNC.COLLECTIVE R15, `(.L_x_927) ;  /* 0x000000000f087348 */ /* 0x000fea0003c00000 */
[----:B------:R0:W1:Y:S02]  /*2af60*/  SHFL.IDX P6, R14, R13, R12, R11 ;  /* 0x0000000c0d0e7389 */ /* 0x00006400000c000b */
[----:B01----:R-:W-:Y:S01]  /*2af70*/  ENDCOLLECTIVE ;  /* 0x000000000000791b */ /* 0x003fe20003800000 */
.L_x_927:
[----:B------:R-:W-:Y:S01]  /*2af80*/  IMAD.MOV.U32 R2, RZ, RZ, R14 ;  /* 0x000000ffff027224 */ /* 0x000fe200078e000e */
[----:B------:R-:W-:Y:S06]  /*2af90*/  BRA `(.L_x_928) ;  /* 0xffffffac00a47947 */ /* 0x000fec000383ffff */
.L_x_776:
[----:B0-----:R0:W2:Y:S02]  /*2afa0*/  SYNCS.PHASECHK.TRANS64.TRYWAIT P0, [R4+URZ+0x38860], R3 ;  /* 0x03886003040075a7 */ /* 0x0010a4000800017f */
[----:B--2---:R-:W-:Y:S05]  /*2afb0*/  @!P0 NANOSLEEP.SYNCS 0x989680 ;  /* 0x009896800000895d */ /* 0x004fea0003900000 */
[----:B------:R-:W2:Y:S02]  /*2afc0*/  @!P0 SYNCS.PHASECHK.TRANS64 P0, [R4+URZ+0x38860], R3 ;  /* 0x03886003040085a7 */ /* 0x000ea4000800007f */
[----:B--2---:R-:W-:Y:S05]  /*2afd0*/  @!P0 BRA `(.L_x_776) ;  /* 0xfffffffc00f08947 */ /* 0x004fea000383ffff */
[----:B------:R-:W-:Y:S05]  /*2afe0*/  BRA `(.L_x_929) ;  /* 0xffffffb000dc7947 */ /* 0x000fea000383ffff */
.L_x_777:
[----:B------:R-:W-:Y:S01]  /*2aff0*/  BSSY B0, `(.L_x_930) ;  /* 0x0000008000007945 */ /* 0x000fe20003800000 */
[----:B------:R-:W-:Y:S01]  /*2b000*/  IMAD.MOV.U32 R13, RZ, RZ, R25 ;  /* 0x000000ffff0d7224 */ /* 0x000fe200078e0019 */
[----:B------:R-:W-:Y:S01]  /*2b010*/  MOV R15, 0xffffffff ;  /* 0xffffffff000f7802 */ /* 0x000fe20000000f00 */
[----:B------:R-:W-:Y:S02]  /*2b020*/  IMAD.MOV.U32 R12, RZ, RZ, RZ ;  /* 0x000000ffff0c7224 */ /* 0x000fe400078e00ff */
[----:B------:R-:W-:-:S07]  /*2b030*/  IMAD.MOV.U32 R11, RZ, RZ, 0x181f ;  /* 0x0000181fff0b7424 */ /* 0x000fce00078e00ff */
[----:B0-----:R-:W-:Y:S05]  /*2b040*/  WARPSYNC.COLLECTIVE R15, `(.L_x_931) ;  /* 0x000000000f087348 */ /* 0x001fea0003c00000 */
[----:B------:R1:W2:Y:S02]  /*2b050*/  SHFL.IDX P6, R14, R13, R12, R11 ;  /* 0x0000000c0d0e7389 */ /* 0x0002a400000c000b */
[----:B012---:R-:W-:Y:S01]  /*2b060*/  ENDCOLLECTIVE ;  /* 0x000000000000791b */ /* 0x007fe20003800000 */
.L_x_931:
[----:B------:R-:W-:Y:S05]  /*2b070*/  BSYNC B0 ;  /* 0x0000000000007941 */ /* 0x000fea0003800000 */
.L_x_930:
[----:B------:R-:W-:Y:S01]  /*2b080*/  IMAD.MOV.U32 R13, RZ, RZ, R24 ;  /* 0x000000ffff0d7224 */ /* 0x000fe200078e0018 */
[C---:B------:R-:W-:Y:S01]  /*2b090*/  LOP3.LUT R0, R36.reuse, 0x40, RZ, 0xfc, !PT ;  /* 0x0000004024007812 */ /* 0x040fe200078efcff */
[----:B------:R-:W-:Y:S01]  /*2b0a0*/  IMAD.MOV.U32 R12, RZ, RZ, RZ ;  /* 0x000000ffff0c7224 */ /* 0x000fe200078e00ff */
[C---:B------:R-:W-:Y:S01]  /*2b0b0*/  LOP3.LUT R6, R36.reuse, 0x80, RZ, 0xfc, !PT ;  /* 0x0000008024067812 */ /* 0x040fe200078efcff */
[----:B------:R-:W-:Y:S02]  /*2b0c0*/  IMAD.MOV.U32 R11, RZ, RZ, 0x181f ;  /* 0x0000181fff0b7424 */ /* 0x000fe400078e00ff */
[----:B------:R-:W-:Y:S02]  /*2b0d0*/  IMAD.MOV.U32 R15, RZ, RZ, -0x1 ;  /* 0xffffffffff0f7424 */ /* 0x000fe400078e00ff */
[----:B------:R-:W-:Y:S02]  /*2b0e0*/  IMAD.MOV.U32 R3, RZ, RZ, R14 ;  /* 0x000000ffff037224 */ /* 0x000fe400078e000e */
[----:B------:R-:W-:-:S07]  /*2b0f0*/  IMAD.SHL.U32 R8, R36, 0x2, RZ ;  /* 0x0000000224087824 */ /* 0x000fce00078e00ff */
[----:B------:R-:W-:Y:S05]  /*2b100*/  WARPSYNC.COLLECTIVE R15, `(.L_x_932) ;  /* 0x000000000f087348 */ /* 0x000fea0003c00000 */
[----:B------:R0:W1:Y:S02]  /*2b110*/  SHFL.IDX P6, R14, R13, R12, R11 ;  /* 0x0000000c0d0e7389 */ /* 0x00006400000c000b */
[----:B01----:R-:W-:Y:S01]  /*2b120*/  ENDCOLLECTIVE ;  /* 0x000000000000791b */ /* 0x003fe20003800000 */
.L_x_932:
[----:B------:R-:W-:Y:S01]  /*2b130*/  ULDC UR4, c[0x0][0x2f4] ;  /* 0x0000bd0000047ab9 */ /* 0x000fe20000000800 */
[----:B------:R-:W-:Y:S01]  /*2b140*/  ULDC.64 UR6, c[0x0][0x208] ;  /* 0x0000820000067ab9 */ /* 0x000fe20000000a00 */
[----:B------:R-:W-:Y:S02]  /*2b150*/  ISETP.GE.AND P3, PT, R36, UR4, PT ;  /* 0x0000000424007c0c */ /* 0x000fe4000bf66270 */
[----:B------:R-:W-:Y:S01]  /*2b160*/  ISETP.GE.AND P2, PT, R0, UR4, PT ;  /* 0x0000000400007c0c */ /* 0x000fe2000bf46270 */
[----:B------:R-:W-:Y:S01]  /*2b170*/  IMAD R0, R7, 0x2, R22 ;  /* 0x0000000207007824 */ /* 0x000fe200078e0216 */
[----:B------:R-:W-:Y:S02]  /*2b180*/  ISETP.LT.OR P4, PT, R5, 0x1, P3 ;  /* 0x000000010500780c */ /* 0x000fe40001f81670 */
[----:B------:R-:W-:Y:S02]  /*2b190*/  ISETP.GE.AND P1, PT, R6, UR4, PT ;  /* 0x0000000406007c0c */ /* 0x000fe4000bf26270 */
[----:B------:R-:W-:Y:S01]  /*2b1a0*/  LOP3.LUT R6, R36, 0xc0, RZ, 0xfc, !PT ;  /* 0x000000c024067812 */ /* 0x000fe200078efcff */
[----:B------:R-:W-:-:S02]  /*2b1b0*/  IMAD.MOV.U32 R13, RZ, RZ, R25 ;  /* 0x000000ffff0d7224 */ /* 0x000fc400078e0019 */
        /* <DEDUP_REMOVED lines=10> */
[----:B------:R-:W-:-:S04]  /*2b260*/  ISETP.GE.AND P0, PT, R6, UR4, PT ;  /* 0x0000000406007c0c */ /* 0x000fc8000bf06270 */
[----:B------:R0:W-:Y:S01]  /*2b270*/  LDGSTS.E.BYPASS.LTC128B.128 [R0+0x5400], desc[UR6][R2.64+0x100], !P4 ;  /* 0x0540010002007fae */ /* 0x0001e2000e101d46 */
[----:B------:R-:W-:-:S13]  /*2b280*/  ISETP.LT.OR P4, PT, R5, 0x1, P0 ;  /* 0x000000010500780c */ /* 0x000fda0000781670 */
[----:B------:R0:W-:Y:S02]  /*2b290*/  LDGSTS.E.BYPASS.LTC128B.128 [R0+0x7c00], desc[UR6][R2.64+0x180], !P4 ;  /* 0x07c0018002007fae */ /* 0x0001e4000e101d46 */
[----:B0-----:R-:W-:Y:S05]  /*2b2a0*/  WARPSYNC.COLLECTIVE R15, `(.L_x_933) ;  /* 0x000000000f087348 */ /* 0x001fea0003c00000 */
[----:B------:R1:W2:Y:S02]  /*2b2b0*/  SHFL.IDX P6, R14, R13, R12, R11 ;  /* 0x0000000c0d0e7389 */ /* 0x0002a400000c000b */
[----:B012---:R-:W-:Y:S01]  /*2b2c0*/  ENDCOLLECTIVE ;  /* 0x000000000000791b */ /* 0x007fe20003800000 */
.L_x_933:
[----:B------:R-:W-:Y:S02]  /*2b2d0*/  IMAD.MOV.U32 R13, RZ, RZ, R24 ;  /* 0x000000ffff0d7224 */ /* 0x000fe400078e0018 */
[----:B------:R-:W-:-:S07]  /*2b2e0*/  IMAD.MOV.U32 R3, RZ, RZ, R14 ;  /* 0x000000ffff037224 */ /* 0x000fce00078e000e */
[----:B------:R-:W-:Y:S05]  /*2b2f0*/  WARPSYNC.COLLECTIVE R15, `(.L_x_934) ;  /* 0x000000000f087348 */ /* 0x000fea0003c00000 */
[----:B------:R0:W1:Y:S02]  /*2b300*/  SHFL.IDX P6, R14, R13, R12, R11 ;  /* 0x0000000c0d0e7389 */ /* 0x00006400000c000b */
[----:B01----:R-:W-:Y:S01]  /*2b310*/  ENDCOLLECTIVE ;  /* 0x000000000000791b */ /* 0x003fe20003800000 */
.L_x_934:
[----:B------:R-:W-:Y:S01]  /*2b320*/  ULDC.64 UR4, c[0x0][0x208] ;  /* 0x0000820000047ab9 */ /* 0x000fe20000000a00 */
[----:B------:R-:W-:Y:S02]  /*2b330*/  IMAD.MOV.U32 R13, RZ, RZ, R25 ;  /* 0x000000ffff0d7224 */ /* 0x000fe400078e0019 */
[----:B------:R-:W-:Y:S01]  /*2b340*/  IMAD.MOV.U32 R12, RZ, RZ, 0x2 ;  /* 0x00000002ff0c7424 */ /* 0x000fe200078e00ff */
        /* <DEDUP_REMOVED lines=16> */
.L_x_935:
[----:B------:R-:W-:Y:S01]  /*2b450*/  IMAD.MOV.U32 R13, RZ, RZ, R24 ;  /* 0x000000ffff0d7224 */ /* 0x000fe200078e0018 */
[----:B------:R-:W-:-:S07]  /*2b460*/  MOV R7, R14 ;  /* 0x0000000e00077202 */ /* 0x000fce0000000f00 */
[----:B------:R-:W-:Y:S05]  /*2b470*/  WARPSYNC.COLLECTIVE R15, `(.L_x_936) ;  /* 0x000000000f087348 */ /* 0x000fea0003c00000 */
[----:B------:R0:W1:Y:S02]  /*2b480*/  SHFL.IDX P6, R14, R13, R12, R11 ;  /* 0x0000000c0d0e7389 */ /* 0x00006400000c000b */
[----:B01----:R-:W-:Y:S01]  /*2b490*/  ENDCOLLECTIVE ;  /* 0x000000000000791b */ /* 0x003fe20003800000 */
.L_x_936:
        /* <DEDUP_REMOVED lines=19> */
.L_x_937:
[----:B------:R-:W-:Y:S02]  /*2b5d0*/  IMAD.MOV.U32 R13, RZ, RZ, R24 ;  /* 0x000000ffff0d7224 */ /* 0x000fe400078e0018 */
[----:B------:R-:W-:-:S07]  /*2b5e0*/  IMAD.MOV.U32 R3, RZ, RZ, R14 ;  /* 0x000000ffff037224 */ /* 0x000fce00078e000e */
[----:B------:R-:W-:Y:S05]  /*2b5f0*/  WARPSYNC.COLLECTIVE R15, `(.L_x_938) ;  /* 0x000000000f087348 */ /* 0x000fea0003c00000 */
[----:B------:R0:W1:Y:S02]  /*2b600*/  SHFL.IDX P6, R14, R13, R12, R11 ;  /* 0x0000000c0d0e7389 */ /* 0x00006400000c000b */
[----:B01----:R-:W-:Y:S01]  /*2b610*/  ENDCOLLECTIVE ;  /* 0x000000000000791b */ /* 0x003fe20003800000 */
.L_x_938:
        /* <DEDUP_REMOVED lines=19> */
.L_x_939:
[----:B------:R-:W-:Y:S02]  /*2b750*/  IMAD.MOV.U32 R13, RZ, RZ, R24 ;  /* 0x000000ffff0d7224 */ /* 0x000fe400078e0018 */
[----:B------:R-:W-:-:S07]  /*2b760*/  IMAD.MOV.U32 R25, RZ, RZ, R14 ;  /* 0x000000ffff197224 */ /* 0x000fce00078e000e */
[----:B------:R-:W-:Y:S05]  /*2b770*/  WARPSYNC.COLLECTIVE R15, `(.L_x_940) ;  /* 0x000000000f087348 */ /* 0x000fea0003c00000 */
[----:B------:R0:W1:Y:S02]  /*2b780*/  SHFL.IDX P6, R14, R13, R12, R11 ;  /* 0x0000000c0d0e7389 */ /* 0x00006400000c000b */
[----:B01----:R-:W-:Y:S01]  /*2b790*/  ENDCOLLECTIVE ;  /* 0x000000000000791b */ /* 0x003fe20003800000 */
.L_x_940:
[----:B------:R-:W-:Y:S05]  /*2b7a0*/  BRA `(.L_x_941) ;  /* 0xffffffb000007947 */ /* 0x000fea000383ffff */
.L_x_782:
        /* <DEDUP_REMOVED lines=8> */
.L_x_943:
[----:B------:R-:W-:Y:S05]  /*2b830*/  BSYNC B0 ;  /* 0x0000000000007941 */ /* 0x000fea0003800000 */
.L_x_942:
[----:B------:R-:W-:Y:S01]  /*2b840*/  IMAD.MOV.U32 R13, RZ, RZ, R16 ;  /* 0x000000ffff0d7224 */ /* 0x000fe200078e0010 */
[----:B------:R-:W-:Y:S01]  /*2b850*/  MOV R5, R14 ;  /* 0x0000000e00057202 */ /* 0x000fe20000000f00 */
[----:B------:R-:W-:Y:S02]  /*2b860*/  IMAD.MOV.U32 R12, RZ, RZ, 0x1 ;  /* 0x00000001ff0c7424 */ /* 0x000fe400078e00ff */
[----:B------:R-:W-:Y:S02]  /*2b870*/  IMAD.MOV.U32 R11, RZ, RZ, 0x1f ;  /* 0x0000001fff0b7424 */ /* 0x000fe400078e00ff */
[----:B------:R-:W-:Y:S02]  /*2b880*/  IMAD.MOV.U32 R15, RZ, RZ, -0x1 ;  /* 0xffffffffff0f7424 */ /* 0x000fe400078e00ff */
[----:B------:R-:W-:-:S07]  /*2b890*/  IMAD.IADD R7, R19, 0x1, R8 ;  /* 0x0000000113077824 */ /* 0x000fce00078e0208 */
[----:B------:R-:W-:Y:S05]  /*2b8a0*/  WARPSYNC.COLLECTIVE R15, `(.L_x_944) ;  /* 0x000000000f087348 */ /* 0x000fea0003c00000 */
[----:B------:R0:W1:Y:S02]  /*2b8b0*/  SHFL.IDX P6, R14, R13, R12, R11 ;  /* 0x0000000c0d0e7389 */ /* 0x00006400000c000b */
[----:B01----:R-:W-:Y:S01]  /*2b8c0*/  ENDCOLLECTIVE ;  /* 0x000000000000791b */ /* 0x003fe20003800000 */
.L_x_944:
[----:B------:R-:W-:Y:S01]  /*2b8d0*/  ULDC UR4, c[0x0][0xc3c] ;  /* 0x00030f0000047ab9 */ /* 0x000fe20000000800 */
[----:B------:R-:W-:Y:S01]  /*2b8e0*/  ULDC.64 UR6, c[0x0][0x208] ;  /* 0x0000820000067ab9 */ /* 0x000fe20000000a00 */
        /* <DEDUP_REMOVED lines=10> */
[C---:B------:R-:W-:Y:S01]  /*2b990*/  ISETP.GE.U32.AND P5, PT, R8.reuse, 0x10, PT ;  /* 0x000000100800780c */ /* 0x040fe20003fa6070 */
[----:B--2---:R-:W-:Y:S01]  /*2b9a0*/  @!P1 IMAD.MOV.U32 R4, RZ, RZ, R2 ;  /* 0x000000ffff049224 */ /* 0x004fe200078e0002 */
[----:B------:R-:W-:-:S03]  /*2b9b0*/  ISETP.NE.AND P1, PT, R8, RZ, PT ;  /* 0x000000ff0800720c */ /* 0x000fc60003f25270 */
[----:B------:R-:W-:-:S10]  /*2b9c0*/  IMAD.MOV.U32 R13, RZ, RZ, R4 ;  /* 0x000000ffff0d7224 */ /* 0x000fd400078e0004 */
[----:B------:R-:W-:Y:S05]  /*2b9d0*/  WARPSYNC.COLLECTIVE R15, `(.L_x_945) ;  /* 0x000000000f087348 */ /* 0x000fea0003c00000 */
[----:B------:R0:W1:Y:S02]  /*2b9e0*/  SHFL.UP P6, R14, R13, R12, R11 ;  /* 0x0400000c0d0e7389 */ /* 0x00006400000c000b */
[----:B01----:R-:W-:Y:S01]  /*2b9f0*/  ENDCOLLECTIVE ;  /* 0x000000000000791b */ /* 0x003fe20003800000 */
.L_x_945:
[----:B------:R-:W-:Y:S01]  /*2ba00*/  IMAD.MOV.U32 R12, RZ, RZ, 0x2 ;  /* 0x00000002ff0c7424 */ /* 0x000fe200078e00ff */
[----:B------:R-:W-:-:S05]  /*2ba10*/  SEL R7, R14, RZ, P1 ;  /* 0x000000ff0e077207 */ /* 0x000fca0000800000 */
[----:B------:R-:W-:-:S04]  /*2ba20*/  IMAD.IADD R6, R4, 0x1, R7 ;  /* 0x0000000104067824 */ /* 0x000fc800078e0207 */
[----:B------:R-:W-:-:S07]  /*2ba30*/  IMAD.MOV.U32 R13, RZ, RZ, R6 ;  /* 0x000000ffff0d7224 */ /* 0x000fce00078e0006 */
[----:B------:R-:W-:Y:S05]  /*2ba40*/  WARPSYNC.COLLECTIVE R15, `(.L_x_946) ;  /* 0x000000000f087348 */ /* 0x000fea0003c00000 */
[----:B------:R0:W1:Y:S02]  /*2ba50*/  SHFL.UP P6, R14, R13, R12, R11 ;  /* 0x0400000c0d0e7389 */ /* 0x00006400000c000b */
[----:B01----:R-:W-:Y:S01]  /*2ba60*/  ENDCOLLECTIVE ;  /* 0x000000000000791b */ /* 0x003fe20003800000 */
.L_x_946:
[----:B------:R-:W-:Y:S02]  /*2ba70*/  MOV R12, 0x4 ;  /* 0x00000004000c7802 */ /* 0x000fe40000000f00 */
[----:B------:R-:W-:-:S05]  /*2ba80*/  SEL R7, R14, RZ, P2 ;  /* 0x000000ff0e077207 */ /* 0x000fca0001000000 */
[----:B------:R-:W-:-:S04]  /*2ba90*/  IMAD.IADD R7, R6, 0x1, R7 ;  /* 0x0000000106077824 */ /* 0x000fc800078e0207 */
[----:B------:R-:W-:-:S07]  /*2baa0*/  IMAD.MOV.U32 R13, RZ, RZ, R7 ;  /* 0x000000ffff0d7224 */ /* 0x000fce00078e0007 */
[----:B------:R-:W-:Y:S05]  /*2bab0*/  WARPSYNC.COLLECTIVE R15, `(.L_x_947) ;  /* 0x000000000f087348 */ /* 0x000fea0003c00000 */
[----:B------:R0:W1:Y:S02]  /*2bac0*/  SHFL.UP P6, R14, R13, R12, R11 ;  /* 0x0400000c0d0e7389 */ /* 0x00006400000c000b */
[----:B01----:R-:W-:Y:S01]  /*2bad0*/  ENDCOLLECTIVE ;  /* 0x000000000000791b */ /* 0x003fe20003800000 */
.L_x_947:
[----:B------:R-:W-:Y:S01]  /*2bae0*/  IMAD.MOV.U32 R12, RZ, RZ, 0x8 ;  /* 0x00000008ff0c7424 */ /* 0x000fe200078e00ff */
[----:B------:R-:W-:-:S05]  /*2baf0*/  SEL R2, R14, RZ, P3 ;  /* 0x000000ff0e027207 */ /* 0x000fca0001800000 */
[----:B------:R-:W-:-:S04]  /*2bb00*/  IMAD.IADD R2, R7, 0x1, R2 ;  /* 0x0000000107027824 */ /* 0x000fc800078e0202 */
[----:B------:R-:W-:-:S07]  /*2bb10*/  IMAD.MOV.U32 R13, RZ, RZ, R2 ;  /* 0x000000ffff0d7224 */ /* 0x000fce00078e0002 */
[----:B------:R-:W-:Y:S05]  /*2bb20*/  WARPSYNC.COLLECTIVE R15, `(.L_x_948) ;  /* 0x000000000f087348 */ /* 0x000fea0003c00000 */
[----:B------:R0:W1:Y:S02]  /*2bb30*/  SHFL.UP P6, R14, R13, R12, R11 ;  /* 0x0400000c0d0e7389 */ /* 0x00006400000c000b */
[----:B01----:R-:W-:Y:S01]  /*2bb40*/  ENDCOLLECTIVE ;  /* 0x000000000000791b */ /* 0x003fe20003800000 */
.L_x_948:
[----:B------:R-:W-:Y:S01]  /*2bb50*/  IMAD.MOV.U32 R12, RZ, RZ, 0x10 ;  /* 0x00000010ff0c7424 */ /* 0x000fe200078e00ff */
[----:B------:R-:W-:-:S05]  /*2bb60*/  SEL R3, R14, RZ, P4 ;  /* 0x000000ff0e037207 */ /* 0x000fca0002000000 */
[----:B------:R-:W-:-:S04]  /*2bb70*/  IMAD.IADD R3, R2, 0x1, R3 ;  /* 0x0000000102037824 */ /* 0x000fc800078e0203 */
[----:B------:R-:W-:-:S07]  /*2bb80*/  IMAD.MOV.U32 R13, RZ, RZ, R3 ;  /* 0x000000ffff0d7224 */ /* 0x000fce00078e0003 */
[----:B------:R-:W-:Y:S05]  /*2bb90*/  WARPSYNC.COLLECTIVE R15, `(.L_x_949) ;  /* 0x000000000f087348 */ /* 0x000fea0003c00000 */
[----:B------:R0:W1:Y:S02]  /*2bba0*/  SHFL.UP P6, R14, R13, R12, R11 ;  /* 0x0400000c0d0e7389 */ /* 0x00006400000c000b */
[----:B01----:R-:W-:Y:S01]  /*2bbb0*/  ENDCOLLECTIVE ;  /* 0x000000000000791b */ /* 0x003fe20003800000 */
.L_x_949:
        /* <DEDUP_REMOVED lines=8> */
.L_x_950:
[----:B------:R-:W-:Y:S05]  /*2bc40*/  BRA `(.L_x_951) ;  /* 0xffffffb000207947 */ /* 0x000fea000383ffff */
.L_x_787:
[----:B------:R-:W-:Y:S01]  /*2bc50*/  BSSY B0, `(.L_x_952) ;  /* 0x0000008000007945 */ /* 0x000fe20003800000 */
[----:B-----5:R-:W-:Y:S02]  /*2bc60*/  IMAD.MOV.U32 R13, RZ, RZ, R4 ;  /* 0x000000ffff0d7224 */ /* 0x020fe400078e0004 */
[----:B------:R-:W-:Y:S02]  /*2bc70*/  IMAD.MOV.U32 R12, RZ, RZ, 0x1 ;  /* 0x00000001ff0c7424 */ /* 0x000fe400078e00ff */
[----:B------:R-:W-:Y:S02]  /*2bc80*/  IMAD.MOV.U32 R11, RZ, RZ, RZ ;  /* 0x000000ffff0b7224 */ /* 0x000fe400078e00ff */
[----:B------:R-:W-:-:S07]  /*2bc90*/  IMAD.MOV.U32 R15, RZ, RZ, -0x1 ;  /* 0xffffffffff0f7424 */ /* 0x000fce00078e00ff */
[----:B0-----:R-:W-:Y:S05]  /*2bca0*/  WARPSYNC.COLLECTIVE R15, `(.L_x_953) ;  /* 0x000000000f087348 */ /* 0x001fea0003c00000 */
[----:B------:R1:W2:Y:S02]  /*2bcb0*/  SHFL.UP P6, R14, R13, R12, R11 ;  /* 0x0400000c0d0e7389 */ /* 0x0002a400000c000b */
[----:B012---:R-:W-:Y:S01]  /*2bcc0*/  ENDCOLLECTIVE ;  /* 0x000000000000791b */ /* 0x007fe20003800000 */
.L_x_953:
[----:B------:R-:W-:Y:S05]  /*2bcd0*/  BSYNC B0 ;  /* 0x0000000000007941 */ /* 0x000fea0003800000 */
.L_x_952:
[----:B------:R-:W-:Y:S01]  /*2bce0*/  SEL R13, R14, RZ, P1 ;  /* 0x000000ff0e0d7207 */ /* 0x000fe20000800000 */
[----:B------:R-:W-:Y:S01]  /*2bcf0*/  IMAD.MOV.U32 R11, RZ, RZ, RZ ;  /* 0x000000ffff0b7224 */ /* 0x000fe200078e00ff */
[----:B------:R-:W-:Y:S01]  /*2bd00*/  MOV R12, 0x2 ;  /* 0x00000002000c7802 */ /* 0x000fe20000000f00 */
[----:B------:R-:W-:Y:S02]  /*2bd10*/  IMAD.MOV.U32 R15, RZ, RZ, -0x1 ;  /* 0xffffffffff0f7424 */ /* 0x000fe400078e00ff */
[----:B------:R-:W-:-:S07]  /*2bd20*/  IMAD.IADD R13, R4, 0x1, R13 ;  /* 0x00000001040d7824 */ /* 0x000fce00078e020d */
[----:B------:R-:W-:Y:S05]  /*2bd30*/  WARPSYNC.COLLECTIVE R15, `(.L_x_954) ;  /* 0x000000000f087348 */ /* 0x000fea0003c00000 */
[----:B------:R0:W1:Y:S02]  /*2bd40*/  SHFL.UP P6, R14, R13, R12, R11 ;  /* 0x0400000c0d0e7389 */ /* 0x00006400000c000b */
[----:B01----:R-:W-:Y:S01]  /*2bd50*/  ENDCOLLECTIVE ;  /* 0x000000000000791b */ /* 0x003fe20003800000 */
.L_x_954:
[----:B------:R-:W-:Y:S01]  /*2bd60*/  IMAD.MOV.U32 R12, RZ, RZ, 0x4 ;  /* 0x00000004ff0c7424 */ /* 0x000fe200078e00ff */
[----:B------:R-:W-:-:S05]  /*2bd70*/  SEL R0, R14, RZ, P2 ;  /* 0x000000ff0e007207 */ /* 0x000fca0001000000 */
[----:B------:R-:W-:-:S04]  /*2bd80*/  IMAD.IADD R0, R13, 0x1, R0 ;  /* 0x000000010d007824 */ /* 0x000fc800078e0200 */
[----:B------:R-:W-:-:S07]  /*2bd90*/  IMAD.MOV.U32 R13, RZ, RZ, R0 ;  /* 0x000000ffff0d7224 */ /* 0x000fce00078e0000 */
[----:B------:R-:W-:Y:S05]  /*2bda0*/  WARPSYNC.COLLECTIVE R15, `(.L_x_955) ;  /* 0x000000000f087348 */ /* 0x000fea0003c00000 */
[----:B------:R0:W1:Y:S02]  /*2bdb0*/  SHFL.UP P6, R14, R13, R12, R11 ;  /* 0x0400000c0d0e7389 */ /* 0x00006400000c000b */
[----:B01----:R-:W-:Y:S01]  /*2bdc0*/  ENDCOLLECTIVE ;  /* 0x000000000000791b */ /* 0x003fe20003800000 */
.L_x_955:
[----:B------:R-:W-:Y:S01]  /*2bdd0*/  IMAD.MOV.U32 R12, RZ, RZ, 0x8 ;  /* 0x00000008ff0c7424 */ /* 0x000fe200078e00ff */
[----:B------:R-:W-:-:S05]  /*2bde0*/  SEL R3, R14, RZ, P3 ;  /* 0x000000ff0e037207 */ /* 0x000fca0001800000 */
[----:B------:R-:W-:-:S04]  /*2bdf0*/  IMAD.IADD R2, R0, 0x1, R3 ;  /* 0x0000000100027824 */ /* 0x000fc800078e0203 */
[----:B------:R-:W-:-:S07]  /*2be00*/  IMAD.MOV.U32 R13, RZ, RZ, R2 ;  /* 0x000000ffff0d7224 */ /* 0x000fce00078e0002 */
[----:B------:R-:W-:Y:S05]  /*2be10*/  WARPSYNC.COLLECTIVE R15, `(.L_x_956) ;  /* 0x000000000f087348 */ /* 0x000fea0003c00000 */
[----:B------:R0:W1:Y:S02]  /*2be20*/  SHFL.UP P6, R14, R13, R12, R11 ;  /* 0x0400000c0d0e7389 */ /* 0x00006400000c000b */
[----:B01----:R-:W-:Y:S01]  /*2be30*/  ENDCOLLECTIVE ;  /* 0x000000000000791b */ /* 0x003fe20003800000 */
.L_x_956:
[----:B------:R-:W-:Y:S01]  /*2be40*/  IMAD.MOV.U32 R12, RZ, RZ, 0x10 ;  /* 0x00000010ff0c7424 */ /* 0x000fe200078e00ff */
[----:B------:R-:W-:-:S05]  /*2be50*/  SEL R3, R14, RZ, P4 ;  /* 0x000000ff0e037207 */ /* 0x000fca0002000000 */
[----:B------:R-:W-:-:S04]  /*2be60*/  IMAD.IADD R3, R2, 0x1, R3 ;  /* 0x0000000102037824 */ /* 0x000fc800078e0203 */
[----:B------:R-:W-:-:S07]  /*2be70*/  IMAD.MOV.U32 R13, RZ, RZ, R3 ;  /* 0x000000ffff0d7224 */ /* 0x000fce00078e0003 */
[----:B------:R-:W-:Y:S05]  /*2be80*/  WARPSYNC.COLLECTIVE R15, `(.L_x_957) ;  /* 0x000000000f087348 */ /* 0x000fea0003c00000 */
[----:B------:R0:W1:Y:S02]  /*2be90*/  SHFL.UP P6, R14, R13, R12, R11 ;  /* 0x0400000c0d0e7389 */ /* 0x00006400000c000b */
[----:B01----:R-:W-:Y:S01]  /*2bea0*/  ENDCOLLECTIVE ;  /* 0x000000000000791b */ /* 0x003fe20003800000 */
.L_x_957:
        /* <DEDUP_REMOVED lines=8> */
.L_x_958:
[----:B------:R-:W-:Y:S05]  /*2bf30*/  BRA `(.L_x_959) ;  /* 0xffffffb000047947 */ /* 0x000fea000383ffff */
.L_x_789:
[----:B------:R-:W-:Y:S01]  /*2bf40*/  BSSY B0, `(.L_x_960) ;  /* 0x0000006000007945 */ /* 0x000fe20003800000 */
[----:B------:R-:W-:Y:S02]  /*2bf50*/  PLOP3.LUT P6, PT, P6, PT, PT, 0x8, 0x0 ;  /* 0x000000000000781c */ /* 0x000fe400037ce170 */
[----:B------:R-:W-:-:S11]  /*2bf60*/  MOV R15, 0xffffffff ;  /* 0xffffffff000f7802 */ /* 0x000fd60000000f00 */
[----:B0-----:R-:W-:Y:S05]  /*2bf70*/  WARPSYNC.COLLECTIVE R15, `(.L_x_961) ;  /* 0x000000000f087348 */ /* 0x001fea0003c00000 */
[----:B------:R-:W-:Y:S01]  /*2bf80*/  VOTE.ANY R14, PT, P6 ;  /* 0x00000000000e7806 */ /* 0x000fe200030e0100 */
[----:B0-----:R-:W-:Y:S06]  /*2bf90*/  ENDCOLLECTIVE ;  /* 0x000000000000791b */ /* 0x001fec0003800000 */
.L_x_961:
[----:B------:R-:W-:Y:S05]  /*2bfa0*/  BSYNC B0 ;  /* 0x0000000000007941 */ /* 0x000fea0003800000 */
.L_x_960:
[----:B------:R-:W-:Y:S02]  /*2bfb0*/  IMAD.MOV.U32 R3, RZ, RZ, R14 ;  /* 0x000000ffff037224 */ /* 0x000fe400078e000e */
[----:B------:R-:W-:Y:S02]  /*2bfc0*/  IMAD.MOV.U32 R13, RZ, RZ, R4 ;  /* 0x000000ffff0d7224 */ /* 0x000fe400078e0004 */
[----:B------:R-:W0:Y:S01]  /*2bfd0*/  POPC R0, R3 ;  /* 0x0000000300007309 */ /* 0x000e220000000000 */
[----:B------:R-:W-:Y:S02]  /*2bfe0*/  IMAD.MOV.U32 R11, RZ, RZ, 0x1f ;  /* 0x0000001fff0b7424 */ /* 0x000fe400078e00ff */
[----:B------:R-:W-:Y:S02]  /*2bff0*/  IMAD.MOV.U32 R15, RZ, RZ, -0x1 ;  /* 0xffffffffff0f7424 */ /* 0x000fe400078e00ff */
[----:B0-----:R-:W-:-:S07]  /*2c000*/  IMAD.MOV.U32 R12, RZ, RZ, R0 ;  /* 0x000000ffff0c7224 */ /* 0x001fce00078e0000 */
[----:B------:R-:W-:Y:S05]  /*2c010*/  WARPSYNC.COLLECTIVE R15, `(.L_x_962) ;  /* 0x000000000f087348 */ /* 0x000fea0003c00000 */
[----:B------:R0:W1:Y:S02]  /*2c020*/  SHFL.IDX P6, R14, R13, R12, R11 ;  /* 0x0000000c0d0e7389 */ /* 0x00006400000c000b */
[----:B01----:R-:W-:Y:S01]  /*2c030*/  ENDCOLLECTIVE ;  /* 0x000000000000791b */ /* 0x003fe20003800000 */
.L_x_962:
[----:B------:R-:W-:Y:S01]  /*2c040*/  IMAD.MOV.U32 R4, RZ, RZ, R14 ;  /* 0x000000ffff047224 */ /* 0x000fe200078e000e */
[----:B------:R-:W-:Y:S06]  /*2c050*/  BRA `(.L_x_963) ;  /* 0xffffffac00f47947 */ /* 0x000fec000383ffff */
.L_x_791:
[----:B------:R-:W-:Y:S01]  /*2c060*/  BSSY B0, `(.L_x_964) ;  /* 0x0000007000007945 */ /* 0x000fe20003800000 */
[----:B------:R-:W-:Y:S02]  /*2c070*/  IMAD.MOV.U32 R13, RZ, RZ, R2 ;  /* 0x000000ffff0d7224 */ /* 0x000fe400078e0002 */
[----:B------:R-:W-:Y:S02]  /*2c080*/  IMAD.MOV.U32 R11, RZ, RZ, 0x1f ;  /* 0x0000001fff0b7424 */ /* 0x000fe400078e00ff */
[----:B------:R-:W-:-:S07]  /*2c090*/  IMAD.MOV.U32 R15, RZ, RZ, -0x1 ;  /* 0xffffffffff0f7424 */ /* 0x000fce00078e00ff */
[----:B012---:R-:W-:Y:S05]  /*2c0a0*/  WARPSYNC.COLLECTIVE R15, `(.L_x_965) ;  /* 0x000000000f087348 */ /* 0x007fea0003c00000 */
[----:B------:R3:W4:Y:S02]  /*2c0b0*/  SHFL.IDX P6, R14, R13, R12, R11 ;  /* 0x0000000c0d0e7389 */ /* 0x00072400000c000b */
[----:B01234-:R-:W-:Y:S01]  /*2c0c0*/  ENDCOLLECTIVE ;  /* 0x000000000000791b */ /* 0x01ffe20003800000 */
.L_x_965:
[----:B------:R-:W-:Y:S05]  /*2c0d0*/  BSYNC B0 ;  /* 0x0000000000007941 */ /* 0x000fea0003800000 */
.L_x_964:
[----:B------:R-:W-:Y:S05]  /*2c0e0*/  BRA `(.L_x_790) ;  /* 0xffffffac00ec7947 */ /* 0x000fea000383ffff */
.L_x_795:
[----:B0-----:R0:W1:Y:S02]  /*2c0f0*/  SYNCS.PHASECHK.TRANS64.TRYWAIT P0, [R5+URZ+0x38820], R0 ;  /* 0x03882000050075a7 */ /* 0x001064000800017f */
[----:B-1----:R-:W-:Y:S05]  /*2c100*/  @!P0 NANOSLEEP.SYNCS 0x989680 ;  /* 0x009896800000895d */ /* 0x002fea0003900000 */
[----:B------:R-:W1:Y:S02]  /*2c110*/  @!P0 SYNCS.PHASECHK.TRANS64 P0, [R5+URZ+0x38820], R0 ;  /* 0x03882000050085a7 */ /* 0x000e64000800007f */
[----:B-1----:R-:W-:Y:S05]  /*2c120*/  @!P0 BRA `(.L_x_795) ;  /* 0xfffffffc00f08947 */ /* 0x002fea000383ffff */
[----:B------:R-:W-:Y:S05]  /*2c130*/  BRA `(.L_x_966) ;  /* 0xffffffb000d87947 */ /* 0x000fea000383ffff */
.L_x_796:
[----:B------:R-:W1:Y:S01]  /*2c140*/  S2R R2, SR_TID.X ;  /* 0x0000000000027919 */ /* 0x000e620000002100 */
[----:B------:R-:W-:Y:S01]  /*2c150*/  BSSY B0, `(.L_x_967) ;  /* 0x000000a000007945 */ /* 0x000fe20003800000 */
[----:B------:R-:W-:Y:S02]  /*2c160*/  IMAD.MOV.U32 R12, RZ, RZ, RZ ;  /* 0x000000ffff0c7224 */ /* 0x000fe400078e00ff */
[----:B------:R-:W-:Y:S02]  /*2c170*/  IMAD.MOV.U32 R11, RZ, RZ, 0x1f ;  /* 0x0000001fff0b7424 */ /* 0x000fe400078e00ff */
[----:B------:R-:W-:Y:S01]  /*2c180*/  IMAD.MOV.U32 R15, RZ, RZ, -0x1 ;  /* 0xffffffffff0f7424 */ /* 0x000fe200078e00ff */
[----:B-1----:R-:W-:-:S04]  /*2c190*/  SHF.R.U32.HI R2, RZ, 0x5, R2 ;  /* 0x00000005ff027819 */ /* 0x002fc80000011602 */
[----:B------:R-:W-:-:S05]  /*2c1a0*/  LOP3.LUT R2, R2, 0x3, RZ, 0xc0, !PT ;  /* 0x0000000302027812 */ /* 0x000fca00078ec0ff */
[----:B------:R-:W-:-:S07]  /*2c1b0*/  IMAD.MOV.U32 R13, RZ, RZ, R2 ;  /* 0x000000ffff0d7224 */ /* 0x000fce00078e0002 */
[----:B0-2---:R-:W-:Y:S05]  /*2c1c0*/  WARPSYNC.COLLECTIVE R15, `(.L_x_968) ;  /* 0x000000000f087348 */ /* 0x005fea0003c00000 */
[----:B------:R1:W3:Y:S02]  /*2c1d0*/  SHFL.IDX P6, R14, R13, R12, R11 ;  /* 0x0000000c0d0e7389 */ /* 0x0002e400000c000b */
[----:B0123--:R-:W-:Y:S01]  /*2c1e0*/  ENDCOLLECTIVE ;  /* 0x000000000000791b */ /* 0x00ffe20003800000 */
.L_x_968:
[----:B------:R-:W-:Y:S05]  /*2c1f0*/  BSYNC B0 ;  /* 0x0000000000007941 */ /* 0x000fea0003800000 */
.L_x_967:
[----:B------:R-:W-:Y:S05]  /*2c200*/  BRA `(.L_x_969) ;  /* 0xffffffb000c07947 */ /* 0x000fea000383ffff */
.L_x_797:
[----:B------:R-:W-:Y:S01]  /*2c210*/  BSSY B0, `(.L_x_970) ;  /* 0x0000006000007945 */ /* 0x000fe20003800000 */
[----:B------:R-:W-:-:S07]  /*2c220*/  IMAD.MOV.U32 R15, RZ, RZ, -0x1 ;  /* 0xffffffffff0f7424 */ /* 0x000fce00078e00ff */
[----:B0-2---:R-:W-:Y:S05]  /*2c230*/  WARPSYNC.COLLECTIVE R15, `(.L_x_971) ;  /* 0x000000000f0c7348 */ /* 0x005fea0003c00000 */
[----:B------:R-:W-:Y:S02]  /*2c240*/  ELECT P6, UR62, PT ;  /* 0x00000000003e782f */ /* 0x000fe400038c0000 */
[----:B------:R-:W-:Y:S01]  /*2c250*/  MOV R14, UR62 ;  /* 0x0000003e000e7c02 */ /* 0x000fe20008000f00 */
[----:B0-2---:R-:W-:Y:S10]  /*2c260*/  ENDCOLLECTIVE ;  /* 0x000000000000791b */ /* 0x005ff40003800000 */
.L_x_971:
[----:B------:R-:W-:Y:S05]  /*2c270*/  BSYNC B0 ;  /* 0x0000000000007941 */ /* 0x000fea0003800000 */
.L_x_970:
[----:B------:R-:W-:Y:S05]  /*2c280*/  BRA `(.L_x_972) ;  /* 0xffffffb000b47947 */ /* 0x000fea000383ffff */
.L_x_799:
[----:B0-----:R0:W1:Y:S02]  /*2c290*/  SYNCS.PHASECHK.TRANS64.TRYWAIT P1, [R3+URZ+0x38840], R2 ;  /* 0x03884002030075a7 */ /* 0x001064000802017f */
[----:B-1----:R-:W-:Y:S05]  /*2c2a0*/  @!P1 NANOSLEEP.SYNCS 0x989680 ;  /* 0x009896800000995d */ /* 0x002fea0003900000 */
[----:B------:R-:W1:Y:S02]  /*2c2b0*/  @!P1 SYNCS.PHASECHK.TRANS64 P1, [R3+URZ+0x38840], R2 ;  /* 0x03884002030095a7 */ /* 0x000e64000802007f */
[----:B-1----:R-:W-:Y:S05]  /*2c2c0*/  @!P1 BRA `(.L_x_799) ;  /* 0xfffffffc00f09947 */ /* 0x002fea000383ffff */
[----:B------:R-:W-:Y:S05]  /*2c2d0*/  BRA `(.L_x_973) ;  /* 0xffffffb000d47947 */ /* 0x000fea000383ffff */
.L_x_801:
[----:B-1----:R1:W3:Y:S02]  /*2c2e0*/  SYNCS.PHASECHK.TRANS64.TRYWAIT P1, [R27+URZ+0x38840], R0 ;  /* 0x038840001b0075a7 */ /* 0x0022e4000802017f */
[----:B---3--:R-:W-:Y:S05]  /*2c2f0*/  @!P1 NANOSLEEP.SYNCS 0x989680 ;  /* 0x009896800000995d */ /* 0x008fea0003900000 */
[----:B------:R-:W3:Y:S02]  /*2c300*/  @!P1 SYNCS.PHASECHK.TRANS64 P1, [R27+URZ+0x38840], R0 ;  /* 0x038840001b0095a7 */ /* 0x000ee4000802007f */
[----:B---3--:R-:W-:Y:S05]  /*2c310*/  @!P1 BRA `(.L_x_801) ;  /* 0xfffffffc00f09947 */ /* 0x008fea000383ffff */
[----:B------:R-:W-:Y:S05]  /*2c320*/  BRA `(.L_x_974) ;  /* 0xffffffb000e07947 */ /* 0x000fea000383ffff */
.L_x_803:
[----:B---3--:R3:W4:Y:S02]  /*2c330*/  SYNCS.PHASECHK.TRANS64.TRYWAIT P1, [R3+URZ+0x38860], R2 ;  /* 0x03886002030075a7 */ /* 0x008724000802017f */
[----:B----4-:R-:W-:Y:S05]  /*2c340*/  @!P1 NANOSLEEP.SYNCS 0x989680 ;  /* 0x009896800000995d */ /* 0x010fea0003900000 */
[----:B------:R-:W4:Y:S02]  /*2c350*/  @!P1 SYNCS.PHASECHK.TRANS64 P1, [R3+URZ+0x38860], R2 ;  /* 0x03886002030095a7 */ /* 0x000f24000802007f */
[----:B----4-:R-:W-:Y:S05]  /*2c360*/  @!P1 BRA `(.L_x_803) ;  /* 0xfffffffc00f09947 */ /* 0x010fea000383ffff */
[----:B------:R-:W-:Y:S05]  /*2c370*/  BRA `(.L_x_975) ;  /* 0xffffffb000dc7947 */ /* 0x000fea000383ffff */
.L_x_976:
        /* <DEDUP_REMOVED lines=16> */
.L_x_3295:


//--------------------- .text._ZN7cutlass13device_kernelIN5flash11enable_sm90INS1_16FlashAttnFwdSm90INS1_25CollectiveMainloopFwdSm90ILi2EN4cute5tupleIJNS5_1CILi1EEES8_S8_EEENS6_IJNS7_ILi128EEENS7_ILi64EEENS7_ILi256EEEEEELi256ENS_10bfloat16_tEfNS_4arch4Sm90ELb0ELb1ELb0ELb0ELb1ELb0ELb0ELb1ELb1ELb1ELb0ELb0EEENS1_21CollectiveEpilogueFwdINS6_IJSA_SC_SB_EEES9_SE_SG_Li256ELb0ELb1ELb0ELb0EEENS1_30DynamicPersistentTileSchedulerILi256ELi128ELb0ELb1ELb1EEEEEEEEEvNT_6ParamsE --------------------------
	.section	.text._ZN7cutlass13device_kernelIN5flash11enable_sm90INS1_16FlashAttnFwdSm90INS1_25CollectiveMainloopFwdSm90ILi2EN4cute5tupleIJNS5_1CILi1EEES8_S8_EEENS6_IJNS7_ILi128EEENS7_ILi64EEENS7_ILi256EEEEEELi256ENS_10bfloat16_tEfNS_4arch4Sm90ELb0ELb1ELb0ELb0ELb1ELb0ELb0ELb1ELb1ELb1ELb0ELb0EEENS1_21CollectiveEpilogueFwdINS6_IJSA_SC_SB_EEES9_SE_SG_Li256ELb0ELb1ELb0ELb0EEENS1_30DynamicPersistentTileSchedulerILi256ELi128ELb0ELb1ELb1EEEEEEEEEvNT_6ParamsE,"ax",@progbits
	.align	128
.text._ZN7cutlass13device_kernelIN5flash11enable_sm90INS1_16FlashAttnFwdSm90INS1_25CollectiveMainloopFwdSm90ILi2EN4cute5tupleIJNS5_1CILi1EEES8_S8_EEENS6_IJNS7_ILi128EEENS7_ILi64EEENS7_ILi256EEEEEELi256ENS_10bfloat16_tEfNS_4arch4Sm90ELb0ELb1ELb0ELb0ELb1ELb0ELb0ELb1ELb1ELb1ELb0ELb0EEENS1_21CollectiveEpilogueFwdINS6_IJSA_SC_SB_EEES9_SE_SG_Li256ELb0ELb1ELb0ELb0EEENS1_30DynamicPersistentTileSchedulerILi256ELi128ELb0ELb1ELb1EEEEEEEEEvNT_6ParamsE:
        .type           _ZN7cutlass13device_kernelIN5flash11enable_sm90INS1_16FlashAttnFwdSm90INS1_25CollectiveMainloopFwdSm90ILi2EN4cute5tupleIJNS5_1CILi1EEES8_S8_EEENS6_IJNS7_ILi128EEENS7_ILi64EEENS7_ILi256EEEEEELi256ENS_10bfloat16_tEfNS_4arch4Sm90ELb0ELb1ELb0ELb0ELb1ELb0ELb0ELb1ELb1ELb1ELb0ELb0EEENS1_21CollectiveEpilogueFwdINS6_IJSA_SC_SB_EEES9_SE_SG_Li256ELb0ELb1ELb0ELb0EEENS1_30DynamicPersistentTileSchedulerILi256ELi128ELb0ELb1ELb1EEEEEEEEEvNT_6ParamsE,@function
        .size           _ZN7cutlass13device_kernelIN5flash11enable_sm90INS1_16FlashAttnFwdSm90INS1_25CollectiveMainloopFwdSm90ILi2EN4cute5tupleIJNS5_1CILi1EEES8_S8_EEENS6_IJNS7_ILi128EEENS7_ILi64EEENS7_ILi256EEEEEELi256ENS_10bfloat16_tEfNS_4arch4Sm90ELb0ELb1ELb0ELb0ELb1ELb0ELb0ELb1ELb1ELb1ELb0ELb0EEENS1_21CollectiveEpilogueFwdINS6_IJSA_SC_SB_EEES9_SE_SG_Li256ELb0ELb1ELb0ELb0EEENS1_30DynamicPersistentTileSchedulerILi256ELi128ELb0ELb1ELb1EEEEEEEEEvNT_6ParamsE,(.L_x_3296 - _ZN7cutlass13device_kernelIN5flash11enable_sm90INS1_16FlashAttnFwdSm90INS1_25CollectiveMainloopFwdSm90ILi2EN4cute5tupleIJNS5_1CILi1EEES8_S8_EEENS6_IJNS7_ILi128EEENS7_ILi64EEENS7_ILi256EEEEEELi256ENS_10bfloat16_tEfNS_4arch4Sm90ELb0ELb1ELb0ELb0ELb1ELb0ELb0ELb1ELb1ELb1ELb0ELb0EEENS1_21CollectiveEpilogueFwdINS6_IJSA_SC_SB_EEES9_SE_SG_Li256ELb0ELb1ELb0ELb0EEENS1_30DynamicPersistentTileSchedulerILi256ELi128ELb0ELb1ELb1EEEEEEEEEvNT_6ParamsE)
        .other          _ZN7cutlass13device_kernelIN5flash11enable_sm90INS1_16FlashAttnFwdSm90INS1_25CollectiveMainloopFwdSm90ILi2EN4cute5tupleIJNS5_1CILi1EEES8_S8_EEENS6_IJNS7_ILi128EEENS7_ILi64EEENS7_ILi256EEEEEELi256ENS_10bfloat16_tEfNS_4arch4Sm90ELb0ELb1ELb0ELb0ELb1ELb0ELb0ELb1ELb1ELb1ELb0ELb0EEENS1_21CollectiveEpilogueFwdINS6_IJSA_SC_SB_EEES9_SE_SG_Li256ELb0ELb1ELb0ELb0EEENS1_30DynamicPersistentTileSchedulerILi256ELi128ELb0ELb1ELb1EEEEEEEEEvNT_6ParamsE,@"STO_CUDA_ENTRY STV_DEFAULT"
_ZN7cutlass13device_kernelIN5flash11enable_sm90INS1_16FlashAttnFwdSm90INS1_25CollectiveMainloopFwdSm90ILi2EN4cute5tupleIJNS5_1CILi1EEES8_S8_EEENS6_IJNS7_ILi128EEENS7_ILi64EEENS7_ILi256EEEEEELi256ENS_10bfloat16_tEfNS_4arch4Sm90ELb0ELb1ELb0ELb0ELb1ELb0ELb0ELb1ELb1ELb1ELb0ELb0EEENS1_21CollectiveEpilogueFwdINS6_IJSA_SC_SB_EEES9_SE_SG_Li256ELb0ELb1ELb0ELb0EEENS1_30DynamicPersistentTileSchedulerILi256ELi128ELb0ELb1ELb1EEEEEEEEEvNT_6ParamsE:
        /* <DEDUP_REMOVED lines=45> */
.L_x_977:
        /* <DEDUP_REMOVED lines=22> */
.L_x_978:
        /* <DEDUP_REMOVED lines=18> */
.L_x_979:
        /* <DEDUP_REMOVED lines=22> */
.L_x_980:
        /* <DEDUP_REMOVED lines=23> */
.L_x_981:
        /* <DEDUP_REMOVED lines=10> */
.L_x_983:
[----:B------:R-:W-:-:S08]  /*08c0*/  NOP ;  /* 0x0000000000007918 */ /* 0x000fd00000000000 */
[----:B------:R-:W1:Y:S02]  /*08d0*/  USETMAXREG.TRY_ALLOC.CTAPOOL UP0, 0xe8 ;  /* 0x000000e8000079c8 */ /* 0x000e640008000600 */
[----:B-1----:R-:W-:-:S13]  /*08e0*/  PLOP3.LUT P0, PT, PT, PT, UP0, 0x80, 0x0 ;  /* 0x000000000000781c */ /* 0x002fda0003f0f008 */
[----:B------:R-:W-:Y:S05]  /*08f0*/  @!P0 BRA `(.L_x_983) ;  /* 0xfffffffc00f08947 */ /* 0x000fea000383ffff */
[----:B------:R-:W1:Y:S08]  /*0900*/  S2UR UR4, SR_CTAID.X ;  /* 0x00000000000479c3 */ /* 0x000e700000002500 */
[----:B------:R-:W-:Y:S08]  /*0910*/  BAR.ARV 0x4, 0x180 ;  /* 0x0106000000007b1d */ /* 0x000ff00000002000 */
[----:B------:R-:W1:Y:S08]  /*0920*/  LDC R0, c[0x0][0xc38] ;  /* 0x00030e00ff007b82 */ /* 0x000e700000000800 */
[----:B------:R-:W-:Y:S06]  /*0930*/  BAR.ARV 0x8, 0x180 ;  /* 0x0206000000007b1d */ /* 0x000fec0000002000 */
[----:B-1----:R-:W-:-:S13]  /*0940*/  ISETP.LE.AND P0, PT, R0, UR4, PT ;  /* 0x0000000400007c0c */ /* 0x002fda000bf03270 */
[----:B------:R-:W-:Y:S05]  /*0950*/  @P0 EXIT ;  /* 0x000000000000094d */ /* 0x000fea0003800000 */
[----:B0-----:R-:W2:Y:S01]  /*0960*/  LDL R2, [R1+0x4] ;  /* 0x0000040001027983 */ /* 0x001ea20000100800 */
[----:B------:R-:W-:Y:S01]  /*0970*/  VIADD R218, R5, 0xffffff80 ;  /* 0xffffff8005da7836 */ /* 0x000fe20000000000 */
[----:B------:R-:W-:Y:S01]  /*0980*/  UMOV UR38, URZ ;  /* 0x0000003f00267c82 */ /* 0x000fe20008000000 */
[----:B------:R-:W-:-:S03]  /*0990*/  UMOV UR39, URZ ;  /* 0x0000003f00277c82 */ /* 0x000fc60008000000 */
[----:B------:R-:W-:-:S04]  /*09a0*/  SHF.R.S32.HI R3, RZ, 0x1f, R218 ;  /* 0x0000001fff037819 */ /* 0x000fc800000114da */
[CC--:B------:R-:W-:Y:S02]  /*09b0*/  LEA.HI R5, R3.reuse, R218.reuse, RZ, 0x7 ;  /* 0x000000da03057211 */ /* 0x0c0fe400078f38ff */
[----:B------:R-:W-:Y:S02]  /*09c0*/  LEA.HI R0, R3, R218, RZ, 0x4 ;  /* 0x000000da03007211 */ /* 0x000fe400078f20ff */
[----:B------:R-:W-:Y:S02]  /*09d0*/  LOP3.LUT R209, R5, 0xffffff80, RZ, 0xc0, !PT ;  /* 0xffffff8005d17812 */ /* 0x000fe400078ec0ff */
[----:B------:R-:W-:Y:S02]  /*09e0*/  SHF.R.S32.HI R9, RZ, 0x4, R0 ;  /* 0x00000004ff097819 */ /* 0x000fe40000011400 */
[----:B------:R-:W-:Y:S01]  /*09f0*/  LOP3.LUT R7, R0, 0x3fffff0, RZ, 0xc0, !PT ;  /* 0x03fffff000077812 */ /* 0x000fe200078ec0ff */
[----:B------:R-:W-:Y:S01]  /*0a00*/  IMAD.IADD R209, R218, 0x1, -R209 ;  /* 0x00000001dad17824 */ /* 0x000fe200078e0ad1 */
[----:B------:R-:W-:-:S02]  /*0a10*/  LEA.HI R0, R0, R9, RZ, 0x1 ;  /* 0x0000000900007211 */ /* 0x000fc400078f08ff */
[----:B------:R-:W-:Y:S01]  /*0a20*/  LEA.HI R10, R3, R218, RZ, 0x2 ;  /* 0x000000da030a7211 */ /* 0x000fe200078f10ff */
[----:B------:R-:W-:Y:S01]  /*0a30*/  IMAD.IADD R7, R218, 0x1, -R7 ;  /* 0x00000001da077824 */ /* 0x000fe200078e0a07 */
[----:B------:R-:W-:Y:S02]  /*0a40*/  SHF.R.S32.HI R4, RZ, 0x1f, R209 ;  /* 0x0000001fff047819 */ /* 0x000fe400000114d1 */
[----:B------:R-:W-:Y:S02]  /*0a50*/  LOP3.LUT R0, R0, 0x1ffffffe, RZ, 0xc0, !PT ;  /* 0x1ffffffe00007812 */ /* 0x000fe400078ec0ff */
[----:B------:R-:W-:Y:S02]  /*0a60*/  LEA.HI R6, R4, R209, RZ, 0x2 ;  /* 0x000000d104067211 */ /* 0x000fe400078f10ff */
[----:B------:R-:W-:Y:S01]  /*0a70*/  SHF.R.S32.HI R210, RZ, 0x7, R5 ;  /* 0x00000007ffd27819 */ /* 0x000fe20000011405 */
[----:B------:R-:W-:Y:S01]  /*0a80*/  IMAD.IADD R0, R9, 0x1, -R0 ;  /* 0x0000000109007824 */ /* 0x000fe200078e0a00 */
[----:B------:R-:W-:-:S02]  /*0a90*/  SHF.R.S32.HI R8, RZ, 0x2, R6 ;  /* 0x00000002ff087819 */ /* 0x000fc40000011406 */
[----:B------:R-:W-:Y:S02]  /*0aa0*/  SHF.R.S32.HI R11, RZ, 0x1f, R6 ;  /* 0x0000001fff0b7819 */ /* 0x000fe40000011406 */
[----:B------:R-:W-:Y:S02]  /*0ab0*/  LOP3.LUT R9, R10, 0xfffffffc, RZ, 0xc0, !PT ;  /* 0xfffffffc0a097812 */ /* 0x000fe400078ec0ff */
[----:B------:R-:W-:Y:S02]  /*0ac0*/  LEA.HI R11, R11, R8, RZ, 0x3 ;  /* 0x000000080b0b7211 */ /* 0x000fe400078f18ff */
[----:B------:R-:W-:Y:S02]  /*0ad0*/  LEA.HI R5, R5, R210, RZ, 0x1 ;  /* 0x000000d205057211 */ /* 0x000fe400078f08ff */
[----:B------:R-:W-:Y:S02]  /*0ae0*/  LOP3.LUT R11, R11, 0xfffffff8, RZ, 0xc0, !PT ;  /* 0xfffffff80b0b7812 */ /* 0x000fe400078ec0ff */
[----:B------:R-:W-:-:S02]  /*0af0*/  LEA.HI R4, R4, R209, RZ, 0x5 ;  /* 0x000000d104047211 */ /* 0x000fc400078f28ff */
[----:B------:R-:W-:Y:S01]  /*0b00*/  LOP3.LUT R6, R6, 0x7ffffffc, RZ, 0xc0, !PT ;  /* 0x7ffffffc06067812 */ /* 0x000fe200078ec0ff */
[----:B------:R-:W-:Y:S01]  /*0b10*/  IMAD.IADD R11, R8, 0x1, -R11 ;  /* 0x00000001080b7824 */ /* 0x000fe200078e0a0b */
[----:B------:R-:W-:-:S03]  /*0b20*/  SHF.R.S32.HI R4, RZ, 0x5, R4 ;  /* 0x00000005ff047819 */ /* 0x000fc60000011404 */
[----:B------:R-:W-:Y:S02]  /*0b30*/  IMAD.IADD R19, R209, 0x1, -R6 ;  /* 0x00000001d1137824 */ /* 0x000fe400078e0a06 */
[----:B------:R-:W-:Y:S01]  /*0b40*/  IMAD R4, R4, 0x10, R11 ;  /* 0x0000001004047824 */ /* 0x000fe200078e020b */
[----:B--2---:R-:W-:Y:S02]  /*0b50*/  R2UR UR5, R2 ;  /* 0x00000000020572ca */ /* 0x004fe400000e0000 */
[CC--:B------:R-:W-:Y:S02]  /*0b60*/  LEA.HI R2, R3.reuse, R218.reuse, RZ, 0x5 ;  /* 0x000000da03027211 */ /* 0x0c0fe400078f28ff */
[----:B------:R-:W-:-:S03]  /*0b70*/  LEA.HI R3, R3, R218, RZ, 0x3 ;  /* 0x000000da03037211 */ /* 0x000fc600078f18ff */
[----:B------:R-:W-:Y:S01]  /*0b80*/  IMAD.SHL.U32 R2, R2, 0x20, RZ ;  /* 0x0000002002027824 */ /* 0x000fe200078e00ff */
[----:B------:R-:W-:-:S04]  /*0b90*/  SHF.R.S32.HI R207, RZ, 0x3, R3 ;  /* 0x00000003ffcf7819 */ /* 0x000fc80000011403 */
[----:B------:R-:W-:Y:S01]  /*0ba0*/  LOP3.LUT R2, R2, 0xfffffc00, RZ, 0xc0, !PT ;  /* 0xfffffc0002027812 */ /* 0x000fe200078ec0ff */
[----:B------:R-:W-:-:S03]  /*0bb0*/  ULOP3.LUT UR6, UR5, 0x1, URZ, 0xfc, !UPT ;  /* 0x0000000105067892 */ /* 0x000fc6000f8efc3f */
[----:B------:R-:W-:Y:S01]  /*0bc0*/  UMOV UR5, URZ ;  /* 0x0000003f00057c82 */ /* 0x000fe20008000000 */
[----:B------:R-:W-:Y:S02]  /*0bd0*/  IMAD R7, R7, 0x40, R2 ;  /* 0x0000004007077824 */ /* 0x000fe400078e0202 */
[----:B------:R-:W-:Y:S01]  /*0be0*/  IMAD.IADD R2, R218, 0x1, -R9 ;  /* 0x00000001da027824 */ /* 0x000fe200078e0a09 */
[----:B------:R-:W-:Y:S01]  /*0bf0*/  LOP3.LUT R9, R5, 0x3fffffe, RZ, 0xc0, !PT ;  /* 0x03fffffe05097812 */ /* 0x000fe200078ec0ff */
[----:B------:R-:W-:Y:S01]  /*0c00*/  IMAD R212, R0, 0x8, R7 ;  /* 0x0000000800d47824 */ /* 0x000fe200078e0207 */
[----:B------:R-:W-:Y:S01]  /*0c10*/  LOP3.LUT R5, R3, 0xfffffff8, RZ, 0xc0, !PT ;  /* 0xfffffff803057812 */ /* 0x000fe200078ec0ff */
[----:B------:R-:W-:Y:S01]  /*0c20*/  IMAD.U32 R213, RZ, RZ, UR6 ;  /* 0x00000006ffd57e24 */ /* 0x000fe2000f8e00ff */
[----:B------:R-:W-:Y:S01]  /*0c30*/  LEA.HI R8, R2, R2, RZ, 0x1 ;  /* 0x0000000202087211 */ /* 0x000fe200078f08ff */
[----:B------:R-:W-:Y:S02]  /*0c40*/  IMAD.IADD R9, R210, 0x1, -R9 ;  /* 0x00000001d2097824 */ /* 0x000fe400078e0a09 */
[----:B------:R-:W-:Y:S01]  /*0c50*/  IMAD.IADD R204, R218, 0x1, -R5 ;  /* 0x00000001dacc7824 */ /* 0x000fe200078e0a05 */
[----:B------:R-:W-:Y:S01]  /*0c60*/  LOP3.LUT R11, R8, 0x1ffffffe, RZ, 0xc0, !PT ;  /* 0x1ffffffe080b7812 */ /* 0x000fe200078ec0ff */
[----:B------:R-:W-:-:S02]  /*0c70*/  IMAD R211, R9, 0x40, R4 ;  /* 0x0000004009d37824 */ /* 0x000fc400078e0204 */
[----:B------:R-:W-:Y:S02]  /*0c80*/  IMAD.SHL.U32 R22, R204, 0x8, RZ ;  /* 0x00000008cc167824 */ /* 0x000fe400078e00ff */
[----:B------:R-:W-:Y:S02]  /*0c90*/  IMAD.IADD R2, R2, 0x1, -R11 ;  /* 0x0000000102027824 */ /* 0x000fe400078e0a0b */
[C---:B------:R-:W-:Y:S01]  /*0ca0*/  VIADD R201, R22.reuse, 0x80 ;  /* 0x0000008016c97836 */ /* 0x040fe20000000000 */
[C---:B------:R-:W-:Y:S01]  /*0cb0*/  IADD3 R202, R22.reuse, 0x40, RZ ;  /* 0x0000004016ca7810 */ /* 0x040fe20007ffe0ff */
[----:B------:R-:W-:Y:S01]  /*0cc0*/  VIADD R203, R22, 0xc0 ;  /* 0x000000c016cb7836 */ /* 0x000fe20000000000 */
[----:B------:R-:W-:Y:S01]  /*0cd0*/  SHF.R.S32.HI R217, RZ, 0x1f, R22 ;  /* 0x0000001fffd97819 */ /* 0x000fe20000011416 */
[----:B------:R-:W-:Y:S01]  /*0ce0*/  IMAD.U32 R208, RZ, RZ, UR5 ;  /* 0x00000005ffd07e24 */ /* 0x000fe2000f8e00ff */
[----:B------:R-:W-:Y:S01]  /*0cf0*/  SHF.R.S32.HI R216, RZ, 0x1f, R202 ;  /* 0x0000001fffd87819 */ /* 0x000fe200000114ca */
[----:B------:R-:W-:Y:S01]  /*0d00*/  IMAD R23, R2, 0x8, R211 ;  /* 0x0000000802177824 */ /* 0x000fe200078e02d3 */
[----:B------:R-:W-:-:S02]  /*0d10*/  SHF.R.S32.HI R215, RZ, 0x1f, R201 ;  /* 0x0000001fffd77819 */ /* 0x000fc400000114c9 */
[----:B------:R-:W-:-:S07]  /*0d20*/  SHF.R.S32.HI R214, RZ, 0x1f, R203 ;  /* 0x0000001fffd67819 */ /* 0x000fce00000114cb */
.L_x_1088:
[----:B------:R-:W-:Y:S01]  /*0d30*/  ULDC UR5, c[0x0][0xc60] ;  /* 0x0003180000057ab9 */ /* 0x000fe20000000800 */
[----:B------:R-:W-:Y:S01]  /*0d40*/  UMOV UR8, UR4 ;  /* 0x0000000400087c82 */ /* 0x000fe20008000000 */
[----:B------:R-:W-:-:S11]  /*0d50*/  UISETP.NE.AND UP0, UPT, UR5, 0x1, UPT ;  /* 0x000000010500788c */ /* 0x000fd6000bf05270 */
[----:B------:R-:W-:Y:S01]  /*0d60*/  @UP0 ULDC UR6, c[0x0][0xc64] ;  /* 0x0003190000060ab9 */ /* 0x000fe20000000800 */
[----:B------:R-:W-:Y:S01]  /*0d70*/  @UP0 ULDC UR9, c[0x0][0xc68] ;  /* 0x00031a0000090ab9 */ /* 0x000fe20000000800 */
[----:B------:R-:W-:-:S04]  /*0d80*/  UIMAD.WIDE.U32 UR6, UR4, UR6, URZ ;  /* 0x00000006040672a5 */ /* 0x000fc8000f8e003f */
[----:B------:R-:W-:-:S03]  /*0d90*/  @UP0 USHF.R.U32.HI UR8, URZ, UR9, UR7 ;  /* 0x000000093f080299 */ /* 0x000fc60008011607 */
[----:B------:R-:W-:Y:S02]  /*0da0*/  ULDC UR6, c[0x0][0xc78] ;  /* 0x00031e0000067ab9 */ /* 0x000fe40000000800 */
[----:B------:R-:W-:Y:S02]  /*0db0*/  UISETP.GE.AND UP0, UPT, UR8, UR6, UPT ;  /* 0x000000060800728c */ /* 0x000fe4000bf06270 */
[----:B------:R-:W-:-:S04]  /*0dc0*/  UIADD3 UR6, -UR8, URZ, URZ ;  /* 0x0000003f08067290 */ /* 0x000fc8000fffe13f */
[----:B------:R-:W-:Y:S01]  /*0dd0*/  PLOP3.LUT P0, PT, PT, PT, UP0, 0x80, 0x0 ;  /* 0x000000000000781c */ /* 0x000fe20003f0f008 */
[----:B------:R-:W-:-:S12]  /*0de0*/  UIMAD UR9, UR5, UR6, UR4 ;  /* 0x00000006050972a4 */ /* 0x000fd8000f8e0204 */
[----:B01234-:R-:W-:Y:S05]  /*0df0*/  @!P0 BRA `(.L_x_984) ;  /* 0x0000000000208947 */ /* 0x01ffea0003800000 */
[----:B------:R-:W-:Y:S01]  /*0e00*/  ULDC UR7, c[0x0][0xc6c] ;  /* 0x00031b0000077ab9 */ /* 0x000fe20000000800 */
[----:B------:R-:W-:Y:S01]  /*0e10*/  UMOV UR6, UR9 ;  /* 0x0000000900067c82 */ /* 0x000fe20008000000 */
[----:B------:R-:W-:-:S11]  /*0e20*/  UISETP.NE.AND UP0, UPT, UR7, 0x1, UPT ;  /* 0x000000010700788c */ /* 0x000fd6000bf05270 */
[----:B------:R-:W-:Y:S02]  /*0e30*/  @UP0 ULDC.64 UR10, c[0x0][0xc70] ;  /* 0x00031c00000a0ab9 */ /* 0x000fe40000000a00 */
[----:B------:R-:W-:-:S04]  /*0e40*/  UIMAD.WIDE.U32 UR4, UR9, UR10, URZ ;  /* 0x0000000a090472a5 */ /* 0x000fc8000f8e003f */
[----:B------:R-:W-:-:S04]  /*0e50*/  @UP0 USHF.R.U32.HI UR6, URZ, UR11, UR5 ;  /* 0x0000000b3f060299 */ /* 0x000fc80008011605 */
[----:B------:R-:W-:Y:S01]  /*0e60*/  UIMAD UR4, UR6, UR7, URZ ;  /* 0x00000007060472a4 */ /* 0x000fe2000f8e023f */
[----:B------:R-:W-:Y:S11]  /*0e70*/  BRA `(.L_x_985) ;  /* 0x00000000001c7947 */ /* 0x000ff60003800000 */
.L_x_984:
[----:B------:R-:W-:Y:S01]  /*0e80*/  ULDC UR7, c[0x0][0xc54] ;  /* 0x0003150000077ab9 */ /* 0x000fe20000000800 */
[----:B------:R-:W-:Y:S01]  /*0e90*/  UMOV UR6, UR9 ;  /* 0x0000000900067c82 */ /* 0x000fe20008000000 */
[----:B------:R-:W-:-:S11]  /*0ea0*/  UISETP.NE.AND UP0, UPT, UR7, 0x1, UPT ;  /* 0x000000010700788c */ /* 0x000fd6000bf05270 */
[----:B------:R-:W-:Y:S02]  /*0eb0*/  @UP0 ULDC.64 UR10, c[0x0][0xc58] ;  /* 0x00031600000a0ab9 */ /* 0x000fe40000000a00 */
[----:B------:R-:W-:-:S04]  /*0ec0*/  UIMAD.WIDE.U32 UR4, UR9, UR10, URZ ;  /* 0x0000000a090472a5 */ /* 0x000fc8000f8e003f */
[----:B------:R-:W-:-:S04]  /*0ed0*/  @UP0 USHF.R.U32.HI UR6, URZ, UR11, UR5 ;  /* 0x0000000b3f060299 */ /* 0x000fc80008011605 */
[----:B------:R-:W-:-:S12]  /*0ee0*/  UIMAD UR4, UR6, UR7, URZ ;  /* 0x00000007060472a4 */ /* 0x000fd8000f8e023f */
.L_x_985:
[----:B------:R-:W-:Y:S01]  /*0ef0*/  ULOP3.LUT UR6, URZ, UR6, URZ, 0x33, !UPT ;  /* 0x000000063f067292 */ /* 0x000fe2000f8e333f */
[----:B------:R-:W-:Y:S01]  /*0f00*/  ULDC UR12, c[0x0][0xc48] ;  /* 0x00031200000c7ab9 */ /* 0x000fe20000000800 */
[----:B------:R-:W-:Y:S01]  /*0f10*/  ULDC UR7, c[0x0][0x448] ;  /* 0x0001120000077ab9 */ /* 0x000fe20000000800 */
[----:B------:R-:W-:Y:S01]  /*0f20*/  ULDC UR5, c[0x0][0xc3c] ;  /* 0x00030f0000057ab9 */ /* 0x000fe20000000800 */
[----:B------:R-:W-:Y:S02]  /*0f30*/  UISETP.NE.AND UP1, UPT, UR12, 0x1, UPT ;  /* 0x000000010c00788c */ /* 0x000fe4000bf25270 */
[----:B------:R-:W-:Y:S02]  /*0f40*/  UISETP.NE.AND UP3, UPT, UR7, 0x1, UPT ;  /* 0x000000010700788c */ /* 0x000fe4000bf65270 */
[----:B------:R-:W-:Y:S01]  /*0f50*/  UIADD3 UR6, UR6, UR5, URZ ;  /* 0x0000000506067290 */ /* 0x000fe2000fffe03f */
[----:B------:R-:W-:Y:S01]  /*0f60*/  ULDC.64 UR10, c[0x0][0x418] ;  /* 0x00010600000a7ab9 */ /* 0x000fe20000000a00 */
[----:B------:R-:W-:-:S02]  /*0f70*/  UIADD3 UR4, UR9, -UR4, URZ ;  /* 0x8000000409047290 */ /* 0x000fc4000fffe03f */
[----:B------:R-:W-:Y:S02]  /*0f80*/  UISETP.NE.U32.AND UP0, UPT, UR10, URZ, UPT ;  /* 0x0000003f0a00728c */ /* 0x000fe4000bf05070 */
[----:B------:R-:W-:Y:S01]  /*0f90*/  USHF.L.U32 UR43, UR6, 0x7, URZ ;  /* 0x00000007062b7899 */ /* 0x000fe2000800063f */
[----:B------:R-:W-:Y:S01]  /*0fa0*/  ULDC UR14, c[0x0][0xc54] ;  /* 0x00031500000e7ab9 */ /* 0x000fe20000000800 */
[----:B------:R-:W-:Y:S02]  /*0fb0*/  UISETP.NE.AND.EX UP0, UPT, UR11, URZ, UPT, UP0 ;  /* 0x0000003f0b00728c */ /* 0x000fe4000bf05300 */
[----:B------:R-:W-:Y:S02]  /*0fc0*/  UIMAD UR14, UR8, UR14, UR4 ;  /* 0x0000000e080e72a4 */ /* 0x000fe4000f8e0204 */
[----:B------:R-:W-:Y:S01]  /*0fd0*/  UIADD3 UR10, UR43, 0x7f, URZ ;  /* 0x0000007f2b0a7890 */ /* 0x000fe2000fffe03f */
[----:B------:R-:W-:Y:S01]  /*0fe0*/  ULDC UR41, c[0x0][0x424] ;  /* 0x0001090000297ab9 */ /* 0x000fe20000000800 */
[----:B------:R-:W-:Y:S01]  /*0ff0*/  ULDC UR48, c[0x0][0x288] ;  /* 0x0000a20000307ab9 */ /* 0x000fe20000000800 */
[----:B------:R-:W-:Y:S01]  /*1000*/  ULDC.64 UR4, c[0x0][0x9e0] ;  /* 0x0002780000047ab9 */ /* 0x000fe20000000a00 */
[----:B------:R-:W-:Y:S01]  /*1010*/  @UP1 ULDC UR6, c[0x0][0xc4c] ;  /* 0x0003130000061ab9 */ /* 0x000fe20000000800 */
[----:B------:R-:W-:Y:S01]  /*1020*/  @UP3 ULDC UR8, c[0x0][0x44c] ;  /* 0x0001130000083ab9 */ /* 0x000fe20000000800 */
[----:B------:R-:W-:-:S02]  /*1030*/  UIADD3 UR11, -UR48, 0x1, URZ ;  /* 0x00000001300b7890 */ /* 0x000fc4000fffe13f */
[----:B------:R-:W-:Y:S02]  /*1040*/  UISETP.GE.AND UP2, UPT, UR5, 0x1, UPT ;  /* 0x000000010500788c */ /* 0x000fe4000bf46270 */
[----:B------:R-:W-:Y:S02]  /*1050*/  USEL UR41, UR41, 0x1, UP0 ;  /* 0x0000000129297887 */ /* 0x000fe40008000000 */
[----:B------:R-:W-:Y:S02]  /*1060*/  UIMAD.WIDE.U32 UR8, UR10, UR8, URZ ;  /* 0x000000080a0872a5 */ /* 0x000fe4000f8e003f */
[----:B------:R-:W-:Y:S01]  /*1070*/  UIMAD.WIDE.U32 UR6, UR14, UR6, URZ ;  /* 0x000000060e0672a5 */ /* 0x000fe2000f8e003f */
[----:B------:R-:W-:Y:S01]  /*1080*/  PLOP3.LUT P0, PT, PT, PT, UP2, 0x40, 0x0 ;  /* 0x000000000000781c */ /* 0x000fe20003f0e828 */
[----:B------:R-:W-:Y:S01]  /*1090*/  ULDC UR13, c[0x0][0x2f0] ;  /* 0x0000bc00000d7ab9 */ /* 0x000fe20000000800 */
[----:B------:R-:W-:Y:S01]  /*10a0*/  @UP1 ULDC UR15, c[0x0][0xc50] ;  /* 0x00031400000f1ab9 */ /* 0x000fe20000000800 */
[----:B------:R-:W-:Y:S01]  /*10b0*/  @UP3 ULDC UR16, c[0x0][0x450] ;  /* 0x0001140000103ab9 */ /* 0x000fe20000000800 */
[----:B------:R-:W-:Y:S01]  /*10c0*/  UMOV UR17, UR14 ;  /* 0x0000000e00117c82 */ /* 0x000fe20008000000 */
[----:B------:R-:W-:-:S02]  /*10d0*/  UIMAD UR11, UR41, UR13, UR11 ;  /* 0x0000000d290b72a4 */ /* 0x000fc4000f8e020b */
[----:B------:R-:W-:Y:S02]  /*10e0*/  @UP3 USHF.R.U32.HI UR10, URZ, UR16, UR9 ;  /* 0x000000103f0a3299 */ /* 0x000fe40008011609 */
[----:B------:R-:W-:Y:S02]  /*10f0*/  @UP1 USHF.R.U32.HI UR17, URZ, UR15, UR7 ;  /* 0x0000000f3f111299 */ /* 0x000fe40008011607 */
[----:B------:R-:W-:Y:S02]  /*1100*/  UIADD3 UR10, UR11, UR10, URZ ;  /* 0x0000000a0b0a7290 */ /* 0x000fe4000fffe03f */
[----:B------:R-:W-:Y:S02]  /*1110*/  UIADD3 UR6, -UR17, URZ, URZ ;  /* 0x0000003f11067290 */ /* 0x000fe4000fffe13f */
[----:B------:R-:W-:Y:S01]  /*1120*/  UIADD3 UR4, UR10, UR4, URZ ;  /* 0x000000040a047290 */ /* 0x000fe2000fffe03f */
[----:B------:R-:W-:Y:S01]  /*1130*/  IMAD.U32 R206, RZ, RZ, UR17 ;  /* 0x00000011ffce7e24 */ /* 0x000fe2000f8e00ff */
[----:B------:R-:W-:-:S02]  /*1140*/  UIMAD UR6, UR12, UR6, UR14 ;  /* 0x000000060c0672a4 */ /* 0x000fc4000f8e020e */
[----:B------:R-:W-:Y:S02]  /*1150*/  UP2UR UR61, UPR, URZ, 0x8 ;  /* 0x000000083f3d7883 */ /* 0x000fe40008000000 */
[----:B------:R-:W-:Y:S01]  /*1160*/  UP2UR UR42, UPR, URZ, 0x4 ;  /* 0x000000043f2a7883 */ /* 0x000fe20008000000 */
[----:B------:R-:W-:Y:S02]  /*1170*/  IMAD.U32 R0, RZ, RZ, UR4 ;  /* 0x00000004ff007e24 */ /* 0x000fe4000f8e00ff */
[----:B------:R-:W-:Y:S01]  /*1180*/  IMAD.U32 R205, RZ, RZ, UR6 ;  /* 0x00000006ffcd7e24 */ /* 0x000fe2000f8e00ff */
[----:B------:R-:W-:Y:S08]  /*1190*/  @P0 BRA `(.L_x_986) ;  /* 0x0000000000400947 */ /* 0x000ff00003800000 */
[----:B------:R-:W-:Y:S01]  /*11a0*/  ISETP.LT.AND P0, PT, RZ, UR10, PT ;  /* 0x0000000aff007c0c */ /* 0x000fe2000bf01270 */
[----:B------:R-:W-:-:S12]  /*11b0*/  UIADD3 UR4, UR10, -0x1, URZ ;  /* 0xffffffff0a047890 */ /* 0x000fd8000fffe03f */
[----:B------:R-:W-:Y:S05]  /*11c0*/  @P0 BRA `(.L_x_987) ;  /* 0x00000000001c0947 */ /* 0x000fea0003800000 */
[----:B------:R-:W-:Y:S02]  /*11d0*/  UISETP.NE.AND UP0, UPT, UR5, 0x1, UPT ;  /* 0x000000010500788c */ /* 0x000fe4000bf05270 */
[----:B------:R-:W-:-:S09]  /*11e0*/  UIADD3 UR4, -UR10, URZ, URZ ;  /* 0x0000003f0a047290 */ /* 0x000fd2000fffe13f */
[----:B------:R-:W-:Y:S02]  /*11f0*/  @UP0 ULDC.64 UR8, c[0x0][0x9e8] ;  /* 0x00027a0000080ab9 */ /* 0x000fe40000000a00 */
[----:B------:R-:W-:-:S04]  /*1200*/  UIMAD.WIDE.U32 UR6, UR4, UR8, URZ ;  /* 0x00000008040672a5 */ /* 0x000fc8000f8e003f */
[----:B------:R-:W-:-:S04]  /*1210*/  @UP0 USHF.R.U32.HI UR4, URZ, UR9, UR7 ;  /* 0x000000093f040299 */ /* 0x000fc80008011607 */
[----:B------:R-:W-:Y:S01]  /*1220*/  ULOP3.LUT UR4, URZ, UR4, URZ, 0x33, !UPT ;  /* 0x000000043f047292 */ /* 0x000fe2000f8e333f */
[----:B------:R-:W-:Y:S11]  /*1230*/  BRA `(.L_x_988) ;  /* 0x0000000000107947 */ /* 0x000ff60003800000 */
.L_x_987:
[----:B------:R-:W-:-:S11]  /*1240*/  UISETP.NE.AND UP0, UPT, UR5, 0x1, UPT ;  /* 0x000000010500788c */ /* 0x000fd6000bf05270 */
[----:B------:R-:W-:Y:S02]  /*1250*/  @UP0 ULDC.64 UR8, c[0x0][0x9e8] ;  /* 0x00027a0000080ab9 */ /* 0x000fe40000000a00 */
[----:B------:R-:W-:-:S04]  /*1260*/  UIMAD.WIDE.U32 UR6, UR4, UR8, URZ ;  /* 0x00000008040672a5 */ /* 0x000fc8000f8e003f */
[----:B------:R-:W-:-:S12]  /*1270*/  @UP0 USHF.R.U32.HI UR4, URZ, UR9, UR7 ;  /* 0x000000093f040299 */ /* 0x000fd80008011607 */
.L_x_988:
[----:B------:R-:W-:-:S06]  /*1280*/  UIMAD UR4, UR4, UR5, UR5 ;  /* 0x00000005040472a4 */ /* 0x000fcc000f8e0205 */
[----:B------:R-:W-:-:S07]  /*1290*/  VIMNMX R0, R0, UR4, PT ;  /* 0x0000000400007c48 */ /* 0x000fce000bfe0100 */
.L_x_986:
[----:B------:R-:W-:Y:S01]  /*12a0*/  UISETP.NE.AND UP0, UPT, UR61, URZ, UPT ;  /* 0x0000003f3d00728c */ /* 0x000fe2000bf05270 */
[----:B------:R-:W-:Y:S01]  /*12b0*/  VIADD R0, R0, 0x3f ;  /* 0x0000003f00007836 */ /* 0x000fe20000000000 */
[----:B------:R-:W-:Y:S01]  /*12c0*/  UMOV UR9, UR43 ;  /* 0x0000002b00097c82 */ /* 0x000fe20008000000 */
[----:B------:R-:W-:Y:S02]  /*12d0*/  UIMAD UR4, UR41, UR13, 0x3f ;  /* 0x0000003f290474a4 */ /* 0x000fe4000f8e020d */
[----:B------:R-:W-:Y:S01]  /*12e0*/  UIMAD UR48, UR41, UR13, -UR48 ;  /* 0x0000000d293072a4 */ /* 0x000fe2000f8e0a30 */
[----:B------:R-:W-:Y:S01]  /*12f0*/  SHF.R.S32.HI R3, RZ, 0x1f, R0 ;  /* 0x0000001fff037819 */ /* 0x000fe20000011400 */
[----:B------:R-:W-:Y:S01]  /*1300*/  USHF.R.S32.HI UR8, URZ, 0x1f, UR4 ;  /* 0x0000001f3f087899 */ /* 0x000fe20008011404 */
[----:B------:R-:W-:Y:S02]  /*1310*/  ULDC UR10, c[0x0][0x9dc] ;  /* 0x00027700000a7ab9 */ /* 0x000fe40000000800 */
[----:B------:R-:W-:Y:S01]  /*1320*/  LEA.HI R3, R3, R0, RZ, 0x6 ;  /* 0x0000000003037211 */ /* 0x000fe200078f30ff */
[----:B------:R-:W-:Y:S01]  /*1330*/  @UP0 ULDC UR6, c[0x0][0x44c] ;  /* 0x0001130000060ab9 */ /* 0x000fe20000000800 */
[----:B------:R-:W-:Y:S01]  /*1340*/  @UP0 ULDC UR11, c[0x0][0x450] ;  /* 0x00011400000b0ab9 */ /* 0x000fe20000000800 */
[----:B------:R-:W-:Y:S01]  /*1350*/  UIMAD.WIDE.U32 UR6, UR43, UR6, URZ ;  /* 0x000000062b0672a5 */ /* 0x000fe2000f8e003f */
[----:B------:R-:W-:Y:S01]  /*1360*/  SHF.R.S32.HI R3, RZ, 0x6, R3 ;  /* 0x00000006ff037819 */ /* 0x000fe20000011403 */
[----:B------:R-:W-:-:S02]  /*1370*/  ULEA.HI UR8, UR8, UR4, URZ, 0x6 ;  /* 0x0000000408087291 */ /* 0x000fc4000f8f303f */
[----:B------:R-:W-:Y:S02]  /*1380*/  @UP0 USHF.R.U32.HI UR9, URZ, UR11, UR7 ;  /* 0x0000000b3f090299 */ /* 0x000fe40008011607 */
[----:B------:R-:W-:Y:S02]  /*1390*/  UISETP.GE.AND UP0, UPT, UR5, 0x1, UPT ;  /* 0x000000010500788c */ /* 0x000fe4000bf06270 */
[----:B------:R-:W-:Y:S02]  /*13a0*/  USHF.R.S32.HI UR8, URZ, 0x6, UR8 ;  /* 0x000000063f087899 */ /* 0x000fe40008011408 */
[----:B------:R-:W-:Y:S02]  /*13b0*/  UIADD3 UR4, UR48, UR9, URZ ;  /* 0x0000000930047290 */ /* 0x000fe4000fffe03f */
[----:B------:R-:W-:Y:S02]  /*13c0*/  PLOP3.LUT P0, PT, PT, PT, UP0, 0x40, 0x0 ;  /* 0x000000000000781c */ /* 0x000fe40003f0e808 */
[----:B------:R-:W-:Y:S01]  /*13d0*/  UIADD3 UR9, UR4, -UR10, URZ ;  /* 0x8000000a04097290 */ /* 0x000fe2000fffe03f */
[----:B------:R-:W-:-:S10]  /*13e0*/  VIMNMX R98, R3, UR8, PT ;  /* 0x0000000803627c48 */ /* 0x000fd4000bfe0100 */
[----:B------:R-:W-:Y:S05]  /*13f0*/  @P0 BRA `(.L_x_989) ;  /* 0x0000000000440947 */ /* 0x000fea0003800000 */
[----:B------:R-:W-:-:S06]  /*1400*/  UISETP.GT.AND UP0, UPT, UR4, -0x1, UPT ;  /* 0xffffffff0400788c */ /* 0x000fcc000bf04270 */
[----:B------:R-:W-:-:S13]  /*1410*/  PLOP3.LUT P0, PT, PT, PT, UP0, 0x80, 0x0 ;  /* 0x000000000000781c */ /* 0x000fda0003f0f008 */
[----:B------:R-:W-:Y:S05]  /*1420*/  @P0 BRA `(.L_x_990) ;  /* 0x00000000001c0947 */ /* 0x000fea0003800000 */
[----:B------:R-:W-:Y:S02]  /*1430*/  UISETP.NE.AND UP0, UPT, UR5, 0x1, UPT ;  /* 0x000000010500788c */ /* 0x000fe4000bf05270 */
[----:B------:R-:W-:-:S09]  /*1440*/  ULOP3.LUT UR4, URZ, UR4, URZ, 0x33, !UPT ;  /* 0x000000043f047292 */ /* 0x000fd2000f8e333f */
[----:B------:R-:W-:Y:S02]  /*1450*/  @UP0 ULDC.64 UR10, c[0x0][0x9e8] ;  /* 0x00027a00000a0ab9 */ /* 0x000fe40000000a00 */
[----:B------:R-:W-:-:S04]  /*1460*/  UIMAD.WIDE.U32 UR6, UR4, UR10, URZ ;  /* 0x0000000a040672a5 */ /* 0x000fc8000f8e003f */
[----:B------:R-:W-:-:S04]  /*1470*/  @UP0 USHF.R.U32.HI UR4, URZ, UR11, UR7 ;  /* 0x0000000b3f040299 */ /* 0x000fc80008011607 */
[----:B------:R-:W-:Y:S01]  /*1480*/  ULOP3.LUT UR4, URZ, UR4, URZ, 0x33, !UPT ;  /* 0x000000043f047292 */ /* 0x000fe2000f8e333f */
[----:B------:R-:W-:Y:S11]  /*1490*/  BRA `(.L_x_991) ;  /* 0x0000000000107947 */ /* 0x000ff60003800000 */
.L_x_990:
[----:B------:R-:W-:-:S11]  /*14a0*/  UISETP.NE.AND UP0, UPT, UR5, 0x1, UPT ;  /* 0x000000010500788c */ /* 0x000fd6000bf05270 */
[----:B------:R-:W-:Y:S02]  /*14b0*/  @UP0 ULDC.64 UR10, c[0x0][0x9e8] ;  /* 0x00027a00000a0ab9 */ /* 0x000fe40000000a00 */
[----:B------:R-:W-:-:S04]  /*14c0*/  UIMAD.WIDE.U32 UR6, UR4, UR10, URZ ;  /* 0x0000000a040672a5 */ /* 0x000fc8000f8e003f */
[----:B------:R-:W-:-:S12]  /*14d0*/  @UP0 USHF.R.U32.HI UR4, URZ, UR11, UR7 ;  /* 0x0000000b3f040299 */ /* 0x000fd80008011607 */
.L_x_991:
[----:B------:R-:W-:-:S04]  /*14e0*/  UIMAD UR4, UR4, UR5, URZ ;  /* 0x00000005040472a4 */ /* 0x000fc8000f8e023f */
[----:B------:R-:W-:-:S04]  /*14f0*/  UISETP.LT.AND UP0, UPT, UR9, UR4, UPT ;  /* 0x000000040900728c */ /* 0x000fc8000bf01270 */
[----:B------:R-:W-:-:S12]  /*1500*/  USEL UR9, UR9, UR4, !UP0 ;  /* 0x0000000409097287 */ /* 0x000fd8000c000000 */
.L_x_989:
[----:B------:R-:W-:Y:S01]  /*1510*/  USHF.R.S32.HI UR4, URZ, 0x1f, UR9 ;  /* 0x0000001f3f047899 */ /* 0x000fe20008011409 */
[----:B------:R-:W-:Y:S02]  /*1520*/  PLOP3.LUT P0, PT, PT, PT, PT, 0x80, 0x0 ;  /* 0x000000000000781c */ /* 0x000fe40003f0f070 */
[----:B------:R-:W-:Y:S01]  /*1530*/  CS2R R2, SRZ ;  /* 0x0000000000027805 */ /* 0x000fe2000001ff00 */
[----:B------:R-:W-:Y:S01]  /*1540*/  IMAD.MOV.U32 R0, RZ, RZ, RZ ;  /* 0x000000ffff007224 */ /* 0x000fe200078e00ff */
[----:B------:R-:W-:Y:S01]  /*1550*/  ULEA.HI UR4, UR4, UR9, URZ, 0x6 ;  /* 0x0000000904047291 */ /* 0x000fe2000f8f303f */
[----:B------:R-:W-:Y:S02]  /*1560*/  CS2R R168, SRZ ;  /* 0x0000000000a87805 */ /* 0x000fe4000001ff00 */
[----:B------:R-:W-:Y:S02]  /*1570*/  CS2R R166, SRZ ;  /* 0x0000000000a67805 */ /* 0x000fe4000001ff00 */
[----:B------:R-:W-:Y:S01]  /*1580*/  CS2R R148, SRZ ;  /* 0x0000000000947805 */ /* 0x000fe2000001ff00 */
[----:B------:R-:W-:Y:S01]  /*1590*/  USHF.R.S32.HI UR4, URZ, 0x6, UR4 ;  /* 0x000000063f047899 */ /* 0x000fe20008011404 */
[----:B------:R-:W-:-:S02]  /*15a0*/  CS2R R164, SRZ ;  /* 0x0000000000a47805 */ /* 0x000fc4000001ff00 */
[----:B------:R-:W-:Y:S02]  /*15b0*/  CS2R R144, SRZ ;  /* 0x0000000000907805 */ /* 0x000fe4000001ff00 */
[----:B------:R-:W-:Y:S01]  /*15c0*/  CS2R R162, SRZ ;  /* 0x0000000000a27805 */ /* 0x000fe2000001ff00 */
[----:B------:R-:W-:Y:S01]  /*15d0*/  UISETP.LT.AND UP0, UPT, URZ, UR4, UPT ;  /* 0x000000043f00728c */ /* 0x000fe2000bf01270 */
[----:B------:R-:W-:Y:S02]  /*15e0*/  CS2R R140, SRZ ;  /* 0x00000000008c7805 */ /* 0x000fe4000001ff00 */
[----:B------:R-:W-:Y:S02]  /*15f0*/  CS2R R128, SRZ ;  /* 0x0000000000807805 */ /* 0x000fe4000001ff00 */
[----:B------:R-:W-:Y:S01]  /*1600*/  CS2R R104, SRZ ;  /* 0x0000000000687805 */ /* 0x000fe2000001ff00 */
[----:B------:R-:W-:Y:S01]  /*1610*/  USEL UR5, URZ, UR4, !UP0 ;  /* 0x000000043f057287 */ /* 0x000fe2000c000000 */
[----:B------:R-:W-:-:S02]  /*1620*/  CS2R R136, SRZ ;  /* 0x0000000000887805 */ /* 0x000fc4000001ff00 */
[----:B------:R-:W-:Y:S02]  /*1630*/  CS2R R100, SRZ ;  /* 0x0000000000647805 */ /* 0x000fe4000001ff00 */
[----:B------:R-:W-:Y:S02]  /*1640*/  CS2R R96, SRZ ;  /* 0x0000000000607805 */ /* 0x000fe4000001ff00 */
[----:B------:R-:W-:Y:S02]  /*1650*/  CS2R R132, SRZ ;  /* 0x0000000000847805 */ /* 0x000fe4000001ff00 */
[----:B------:R-:W-:Y:S02]  /*1660*/  CS2R R92, SRZ ;  /* 0x00000000005c7805 */ /* 0x000fe4000001ff00 */
[----:B------:R-:W-:Y:S01]  /*1670*/  ISETP.GT.AND P1, PT, R98, UR5, PT ;  /* 0x0000000562007c0c */ /* 0x000fe2000bf24270 */
        /* <DEDUP_REMOVED lines=21> */
[----:B------:R-:W-:Y:S01]  /*17d0*/  CS2R R188, SRZ ;  /* 0x0000000000bc7805 */ /* 0x000fe2000001ff00 */
[----:B------:R-:W-:Y:S01]  /*17e0*/  IMAD.MOV.U32 R18, RZ, RZ, RZ ;  /* 0x000000ffff127224 */ /* 0x000fe200078e00ff */
        /* <DEDUP_REMOVED lines=27> */
[----:B------:R-:W-:Y:S01]  /*19a0*/  CS2R R24, SRZ ;  /* 0x0000000000187805 */ /* 0x000fe2000001ff00 */
[----:B------:R-:W-:Y:S06]  /*19b0*/  @!P1 BRA `(.L_x_992) ;  /* 0x000000b000309947 */ /* 0x000fec0003800000 */
        /* <DEDUP_REMOVED lines=30> */
[----:B-1----:R-:W-:Y:S05]  /*1ba0*/  CALL.ABS.NOINC R2 ;  /* 0x0000000002007343 */ /* 0x002fea0003c00000 */
.L_x_993:
        /* <DEDUP_REMOVED lines=11> */
.L_x_1158:
[----:B------:R-:W-:Y:S05]  /*1c60*/  @!P0 BRA `(.L_x_995) ;  /* 0x0000000000048947 */ /* 0x000fea0003800000 */
[----:B------:R-:W-:Y:S01]  /*1c70*/  BPT.TRAP 0x1 ;  /* 0x000000040000795c */ /* 0x000fe20000300000 */
.L_x_995:
[----:B0-----:R-:W-:Y:S02]  /*1c80*/  IMAD.U32 R3, RZ, RZ, UR39 ;  /* 0x00000027ff037e24 */ /* 0x001fe4000f8e00ff */
[----:B------:R-:W-:-:S03]  /*1c90*/  IMAD.U32 R0, RZ, RZ, UR38 ;  /* 0x00000026ff007e24 */ /* 0x000fc6000f8e00ff */
[----:B------:R-:W-:Y:S02]  /*1ca0*/  LEA R3, R3, UR40, 0x3 ;  /* 0x0000002803037c11 */ /* 0x000fe4000f8e18ff */
[----:B------:R-:W-:-:S04]  /*1cb0*/  SHF.L.U32 R0, R0, 0x1f, RZ ;  /* 0x0000001f00007819 */ /* 0x000fc800000006ff */
[----:B------:R0:W1:Y:S01]  /*1cc0*/  SYNCS.PHASECHK.TRANS64.TRYWAIT P1, [R3+URZ+0x30830], R0 ;  /* 0x03083000030075a7 */ /* 0x000062000802017f */
[----:B------:R-:W-:Y:S05]  /*1cd0*/  @!P0 BRA `(.L_x_996) ;  /* 0x0000000000048947 */ /* 0x000fea0003800000 */
[----:B------:R-:W-:Y:S01]  /*1ce0*/  BPT.TRAP 0x1 ;  /* 0x000000040000795c */ /* 0x000fe20000300000 */
.L_x_996:
[----:B-1----:R-:W-:Y:S05]  /*1cf0*/  @P1 BRA `(.L_x_997) ;  /* 0x0000000000081947 */ /* 0x002fea0003800000 */
[----:B------:R-:W1:Y:S02]  /*1d00*/  SYNCS.PHASECHK.TRANS64.TRYWAIT P1, [R3+URZ+0x30830], R0 ;  /* 0x03083000030075a7 */ /* 0x000e64000802017f */
[----:B-1----:R-:W-:Y:S05]  /*1d10*/  @!P1 BRA `(.L_x_998) ;  /* 0x0000011800fc9947 */ /* 0x002fea0003800000 */
.L_x_997:
[----:B------:R-:W-:Y:S05]  /*1d20*/  WARPSYNC.ALL ;  /* 0x0000000000007948 */ /* 0x000fea0003800000 */
[----:B------:R-:W-:Y:S01]  /*1d30*/  UIADD3 UR4, UR40, 0x20400, URZ ;  /* 0x0002040028047890 */ /* 0x000fe2000fffe03f */
[----:B------:R-:W-:Y:S01]  /*1d40*/  WARPGROUP.ARRIVE ;  /* 0x00000000000079c5 */ /* 0x000fe20000000000 */
[----:B------:R-:W-:Y:S01]  /*1d50*/  UMOV UR9, 0x40000040 ;  /* 0x4000004000097882 */ /* 0x000fe20000000000 */
[----:B------:R-:W-:Y:S01]  /*1d60*/  UMOV UR11, 0x40000040 ;  /* 0x40000040000b7882 */ /* 0x000fe20000000000 */
[----:B------:R-:W-:Y:S01]  /*1d70*/  USHF.R.U32.HI UR4, URZ, 0x4, UR4 ;  /* 0x000000043f047899 */ /* 0x000fe20008011604 */
[----:B------:R-:W-:Y:S01]  /*1d80*/  IMAD.U32 R17, RZ, RZ, UR9 ;  /* 0x00000009ff117e24 */ /* 0x000fe2000f8e00ff */
[----:B------:R-:W-:Y:S01]  /*1d90*/  UMOV UR57, 0x40000040 ;  /* 0x4000004000397882 */ /* 0x000fe20000000000 */
[----:B------:R-:W-:Y:S01]  /*1da0*/  UMOV UR59, 0x40000040 ;  /* 0x40000040003b7882 */ /* 0x000fe20000000000 */
[----:B------:R-:W-:Y:S01]  /*1db0*/  ULOP3.LUT UR4, UR4, 0x3fff, URZ, 0xc0, !UPT ;  /* 0x00003fff04047892 */ /* 0x000fe2000f8ec03f */
[----:B------:R-:W-:Y:S01]  /*1dc0*/  UMOV UR13, 0x40000040 ;  /* 0x40000040000d7882 */ /* 0x000fe20000000000 */
[----:B------:R-:W-:-:S02]  /*1dd0*/  UMOV UR15, 0x40000040 ;  /* 0x40000040000f7882 */ /* 0x000fc40000000000 */
[----:B------:R-:W-:Y:S02]  /*1de0*/  ULOP3.LUT UR60, UR4, 0x10000, URZ, 0xfc, !UPT ;  /* 0x00010000043c7892 */ /* 0x000fe4000f8efc3f */
[----:B------:R-:W-:Y:S02]  /*1df0*/  ULOP3.LUT UR4, UR44, 0x10000, URZ, 0xfc, !UPT ;  /* 0x000100002c047892 */ /* 0x000fe4000f8efc3f */
[----:B------:R-:W-:Y:S02]  /*1e00*/  ULEA UR5, UR39, UR60, 0xb ;  /* 0x0000003c27057291 */ /* 0x000fe4000f8e583f */
[----:B------:R-:W-:Y:S02]  /*1e10*/  UIADD3 UR6, UR4, 0x2, URZ ;  /* 0x0000000204067890 */ /* 0x000fe4000fffe03f */
[----:B------:R-:W-:Y:S01]  /*1e20*/  UIADD3 UR7, UR5, 0x2, URZ ;  /* 0x0000000205077890 */ /* 0x000fe2000fffe03f */
[----:B------:R-:W-:Y:S02]  /*1e30*/  UMOV UR8, UR4 ;  /* 0x0000000400087c82 */ /* 0x000fe40008000000 */
[----:B------:R-:W-:Y:S01]  /*1e40*/  UMOV UR10, UR5 ;  /* 0x00000005000a7c82 */ /* 0x000fe20008000000 */
[----:B------:R-:W-:Y:S01]  /*1e50*/  IMAD.U32 R16, RZ, RZ, UR8 ;  /* 0x00000008ff107e24 */ /* 0x000fe2000f8e00ff */
[----:B------:R-:W-:Y:S01]  /*1e60*/  HGMMA.64x64x16.F32.BF16 R24, gdesc[UR8], RZ, !UPT, gsb0 ;  /* 0x00e00000081879f0 */ /* 0x000fe2000c0018ff */
[----:B------:R-:W-:Y:S01]  /*1e70*/  UMOV UR8, UR6 ;  /* 0x0000000600087c82 */ /* 0x000fe20008000000 */
[----:B------:R-:W-:Y:S01]  /*1e80*/  UMOV UR9, 0x40000040 ;  /* 0x4000004000097882 */ /* 0x000fe20000000000 */
[----:B------:R-:W-:Y:S01]  /*1e90*/  UMOV UR10, UR7 ;  /* 0x00000007000a7c82 */ /* 0x000fe20008000000 */
[----:B------:R-:W-:Y:S01]  /*1ea0*/  UMOV UR11, 0x40000040 ;  /* 0x40000040000b7882 */ /* 0x000fe20000000000 */
[----:B------:R-:W-:Y:S01]  /*1eb0*/  UIADD3 UR6, UR4, 0x4, URZ ;  /* 0x0000000404067890 */ /* 0x000fe2000fffe03f */
[----:B------:R-:W-:Y:S01]  /*1ec0*/  IMAD.U32 R14, RZ, RZ, UR8 ;  /* 0x00000008ff0e7e24 */ /* 0x000fe2000f8e00ff */
[----:B------:R-:W-:Y:S01]  /*1ed0*/  UIADD3 UR7, UR5, 0x4, URZ ;  /* 0x0000000405077890 */ /* 0x000fe2000fffe03f */
[----:B------:R-:W-:Y:S01]  /*1ee0*/  IMAD.U32 R15, RZ, RZ, UR9 ;  /* 0x00000009ff0f7e24 */ /* 0x000fe2000f8e00ff */
[----:B------:R-:W-:-:S02]  /*1ef0*/  UIADD3 UR56, UR4, 0x404, URZ ;  /* 0x0000040404387890 */ /* 0x000fc4000fffe03f */
[----:B------:R-:W-:Y:S02]  /*1f00*/  UIADD3 UR58, UR5, 0x204, URZ ;  /* 0x00000204053a7890 */ /* 0x000fe4000fffe03f */
[----:B------:R-:W-:Y:S02]  /*1f10*/  UIADD3 UR12, UR4, 0x800, URZ ;  /* 0x00000800040c7890 */ /* 0x000fe4000fffe03f */
[----:B------:R-:W-:Y:S02]  /*1f20*/  UIADD3 UR14, UR5, 0x400, URZ ;  /* 0x00000400050e7890 */ /* 0x000fe4000fffe03f */
[----:B------:R-:W-:Y:S02]  /*1f30*/  UIADD3 UR16, UR4, 0x802, URZ ;  /* 0x0000080204107890 */ /* 0x000fe4000fffe03f */
[----:B------:R-:W-:Y:S01]  /*1f40*/  UIADD3 UR18, UR5, 0x402, URZ ;  /* 0x0000040205127890 */ /* 0x000fe2000fffe03f */
[----:B------:R-:W-:Y:S01]  /*1f50*/  UMOV UR17, 0x40000040 ;  /* 0x4000004000117882 */ /* 0x000fe20000000000 */
[----:B------:R-:W-:Y:S01]  /*1f60*/  UMOV UR19, 0x40000040 ;  /* 0x4000004000137882 */ /* 0x000fe20000000000 */
[----:B------:R-:W-:-:S02]  /*1f70*/  UIADD3 UR20, UR4, 0x804, URZ ;  /* 0x0000080404147890 */ /* 0x000fc4000fffe03f */
[----:B------:R-:W-:Y:S01]  /*1f80*/  UIADD3 UR22, UR5, 0x404, URZ ;  /* 0x0000040405167890 */ /* 0x000fe2000fffe03f */
[----:B------:R-:W-:Y:S01]  /*1f90*/  UMOV UR21, 0x40000040 ;  /* 0x4000004000157882 */ /* 0x000fe20000000000 */
[----:B------:R-:W-:Y:S01]  /*1fa0*/  UMOV UR23, 0x40000040 ;  /* 0x4000004000177882 */ /* 0x000fe20000000000 */
[----:B------:R-:W-:Y:S02]  /*1fb0*/  UIADD3 UR24, UR4, 0x806, URZ ;  /* 0x0000080604187890 */ /* 0x000fe4000fffe03f */
[----:B------:R-:W-:Y:S01]  /*1fc0*/  UIADD3 UR26, UR5, 0x406, URZ ;  /* 0x00000406051a7890 */ /* 0x000fe2000fffe03f */
[----:B------:R-:W-:Y:S01]  /*1fd0*/  UMOV UR25, 0x40000040 ;  /* 0x4000004000197882 */ /* 0x000fe20000000000 */
[----:B------:R-:W-:Y:S01]  /*1fe0*/  UMOV UR27, 0x40000040 ;  /* 0x40000040001b7882 */ /* 0x000fe20000000000 */
        /* <DEDUP_REMOVED lines=16> */
[----:B------:R-:W-:-:S02]  /*20f0*/  WARPGROUP.DEPBAR.LE gsb0, 0x0 ;  /* 0x00008000000079c5 */ /* 0x000fc40000010000 */
[----:B------:R-:W-:-:S06]  /*2100*/  WARPGROUP.ARRIVE ;  /* 0x00000000000079c5 */ /* 0x000fcc0000000000 */
[----:B------:R-:W-:Y:S01]  /*2110*/  HGMMA.64x64x16.F32.BF16 R24, gdesc[UR8], R24, gsb0 ;  /* 0x00e00000081879f0 */ /* 0x000fe20008001818 */
        /* <DEDUP_REMOVED lines=8> */
[----:B------:R-:W-:Y:S02]  /*21a0*/  WARPGROUP.DEPBAR.LE gsb0, 0x0 ;  /* 0x00008000000079c5 */ /* 0x000fe40000010000 */
        /* <DEDUP_REMOVED lines=28> */
[----:B------:R-:W-:Y:S02]  /*2370*/  IMAD.U32 R6, RZ, RZ, UR8 ;  /* 0x00000008ff067e24 */ /* 0x000fe4000f8e00ff */
[----:B------:R-:W-:Y:S01]  /*2380*/  IMAD.U32 R7, RZ, RZ, UR9 ;  /* 0x00000009ff077e24 */ /* 0x000fe2000f8e00ff */
[----:B------:R-:W-:Y:S02]  /*2390*/  WARPGROUP.DEPBAR.LE gsb0, 0x0 ;  /* 0x00008000000079c5 */ /* 0x000fe40000010000 */
[----:B------:R-:W-:-:S06]  /*23a0*/  WARPGROUP.ARRIVE ;  /* 0x00000000000079c5 */ /* 0x000fcc0000000000 */
[----:B------:R-:W-:Y:S01]  /*23b0*/  HGMMA.64x64x16.F32.BF16 R24, gdesc[UR8], R24, gsb0 ;  /* 0x00e00000081879f0 */ /* 0x000fe20008001818 */
[----:B------:R-:W-:Y:S02]  /*23c0*/  UIADD3 UR8, UR4, 0x406, URZ ;  /* 0x0000040604087890 */ /* 0x000fe4000fffe03f */
[----:B------:R-:W-:Y:S01]  /*23d0*/  UIADD3 UR10, UR5, 0x206, URZ ;  /* 0x00000206050a7890 */ /* 0x000fe2000fffe03f */
[----:B------:R-:W-:Y:S01]  /*23e0*/  UMOV UR9, 0x40000040 ;  /* 0x4000004000097882 */ /* 0x000fe20000000000 */
[----:B------:R-:W-:Y:S01]  /*23f0*/  UMOV UR11, 0x40000040 ;  /* 0x40000040000b7882 */ /* 0x000fe20000000000 */
[----:B------:R-:W-:Y:S02]  /*2400*/  WARPGROUP.DEPBAR.LE gsb0, 0x0 ;  /* 0x00008000000079c5 */ /* 0x000fe40000010000 */
[----:B------:R-:W-:-:S06]  /*2410*/  WARPGROUP.ARRIVE ;  /* 0x00000000000079c5 */ /* 0x000fcc0000000000 */
[----:B------:R-:W-:Y:S03]  /*2420*/  HGMMA.64x64x16.F32.BF16 R24, gdesc[UR56], R24, gsb0 ;  /* 0x00e00000381879f0 */ /* 0x000fe60008001818 */
        /* <DEDUP_REMOVED lines=28> */
[----:B------:R-:W-:Y:S05]  /*25f0*/  @!P0 BRA `(.L_x_999) ;  /* 0x0000000000048947 */ /* 0x000fea0003800000 */
[----:B------:R-:W-:Y:S01]  /*2600*/  BPT.TRAP 0x1 ;  /* 0x000000040000795c */ /* 0x000fe20000300000 */
.L_x_999:
[----:B------:R-:W-:Y:S01]  /*2610*/  UISETP.NE.AND UP1, UPT, UR61, URZ, UPT ;  /* 0x0000003f3d00728c */ /* 0x000fe2000bf25270 */
[----:B------:R-:W2:Y:S01]  /*2620*/  S2UR UR7, SR_CgaCtaId ;  /* 0x00000000000779c3 */ /* 0x000ea20000008800 */
[----:B01----:R-:W-:Y:S01]  /*2630*/  VIADD R0, R23, UR43 ;  /* 0x0000002b17007c36 */ /* 0x003fe20008000000 */
[----:B------:R-:W-:Y:S01]  /*2640*/  R2UR UR4, R3 ;  /* 0x00000000030472ca */ /* 0x000fe200000e0000 */
[----:B------:R-:W-:Y:S01]  /*2650*/  IMAD.MOV.U32 R3, RZ, RZ, -0x40 ;  /* 0xffffffc0ff037424 */ /* 0x000fe200078e00ff */
[----:B------:R-:W-:Y:S01]  /*2660*/  UISETP.NE.AND UP0, UPT, UR42, URZ, UPT ;  /* 0x0000003f2a00728c */ /* 0x000fe2000bf05270 */
[----:B------:R-:W-:Y:S01]  /*2670*/  PLOP3.LUT P1, PT, PT, PT, UP1, 0x80, 0x0 ;  /* 0x000000000000781c */ /* 0x000fe20003f2f018 */
[----:B------:R-:W-:Y:S01]  /*2680*/  ULDC UR11, c[0x0][0x9dc] ;  /* 0x00027700000b7ab9 */ /* 0x000fe20000000800 */
[----:B------:R-:W-:Y:S01]  /*2690*/  PLOP3.LUT P2, PT, PT, PT, UP1, 0x80, 0x0 ;  /* 0x000000000000781c */ /* 0x000fe20003f4f018 */
[----:B------:R-:W0:Y:S01]  /*26a0*/  LDC R20, c[0x0][0x2f0] ;  /* 0x0000bc00ff147b82 */ /* 0x000e220000000800 */
[----:B------:R-:W-:Y:S01]  /*26b0*/  MOV R2, R0 ;  /* 0x0000000000027202 */ /* 0x000fe20000000f00 */
[----:B------:R-:W-:Y:S01]  /*26c0*/  @UP1 ULDC UR5, c[0x0][0x44c] ;  /* 0x0001130000051ab9 */ /* 0x000fe20000000800 */
[----:B------:R-:W-:Y:S01]  /*26d0*/  @UP1 ULDC UR6, c[0x0][0x450] ;  /* 0x0001140000061ab9 */ /* 0x000fe20000000800 */
[C---:B------:R-:W-:Y:S01]  /*26e0*/  IMAD R57, R98.reuse, R3, 0x40 ;  /* 0x0000004062397424 */ /* 0x040fe200078e0203 */
[----:B------:R-:W-:Y:S01]  /*26f0*/  ULDC UR14, c[0x0][0x9e0] ;  /* 0x00027800000e7ab9 */ /* 0x000fe20000000800 */
[----:B------:R-:W-:Y:S01]  /*2700*/  LEA R18, R98, 0xffffffc0, 0x6 ;  /* 0xffffffc062127811 */ /* 0x000fe200078e30ff */
[----:B------:R-:W-:Y:S01]  /*2710*/  UIADD3 UR4, UR4, 0x30840, URZ ;  /* 0x0003084004047890 */ /* 0x000fe2000fffe03f */
[----:B------:R-:W1:Y:S02]  /*2720*/  LDC R21, c[0x0][0x288] ;  /* 0x0000a200ff157b82 */ /* 0x000e640000000800 */
[----:B------:R-:W-:Y:S01]  /*2730*/  @P1 IMAD.HI.U32 R4, R0, UR5, RZ ;  /* 0x0000000500041c27 */ /* 0x000fe2000f8e00ff */
[----:B------:R-:W-:-:S03]  /*2740*/  PLOP3.LUT P1, PT, PT, PT, UP0, 0x40, 0x0 ;  /* 0x000000000000781c */ /* 0x000fc60003f2e808 */
[----:B------:R-:W-:Y:S01]  /*2750*/  VIADD R0, R57, 0x1 ;  /* 0x0000000139007836 */ /* 0x000fe20000000000 */
[----:B------:R-:W-:Y:S01]  /*2760*/  @P2 SHF.R.U32.HI R2, RZ, UR6, R4 ;  /* 0x00000006ff022c19 */ /* 0x000fe20008011604 */
[----:B--2---:R-:W-:Y:S02]  /*2770*/  UPRMT UR4, UR7, 0x654, UR4 ;  /* 0x0000065407047896 */ /* 0x004fe40008000004 */
[----:B------:R-:W-:Y:S02]  /*2780*/  IMAD R3, R19, -0x2, R0 ;  /* 0xfffffffe13037824 */ /* 0x000fe400078e0200 */
[----:B------:R-:W2:Y:S02]  /*2790*/  SHFL.IDX PT, R5, R2, RZ, 0x1c1f ;  /* 0x001c1fff02057589 */ /* 0x000ea400000e0000 */
[----:B0-----:R-:W-:-:S03]  /*27a0*/  IMAD R4, R20, UR41, R3 ;  /* 0x0000002914047c24 */ /* 0x001fc6000f8e0203 */
[----:B------:R-:W-:Y:S01]  /*27b0*/  SYNCS.ARRIVE.TRANS64.RED.A1T0 RZ, [UR4], RZ ;  /* 0x000000ffffff79a7 */ /* 0x000fe20008100404 */
[----:B------:R-:W-:Y:S01]  /*27c0*/  ULOP3.LUT UR4, URZ, UR11, URZ, 0x33, !UPT ;  /* 0x0000000b3f047292 */ /* 0x000fe2000f8e333f */
[----:B------:R-:W-:-:S04]  /*27d0*/  IMAD R0, R20, UR41, R57 ;  /* 0x0000002914007c24 */ /* 0x000fc8000f8e0239 */
[----:B------:R-:W-:Y:S02]  /*27e0*/  IMAD R56, R19, -0x2, R0 ;  /* 0xfffffffe13387824 */ /* 0x000fe400078e0200 */
[----:B-1----:R-:W-:-:S04]  /*27f0*/  IMAD.IADD R4, R4, 0x1, -R21 ;  /* 0x0000000104047824 */ /* 0x002fc800078e0a15 */
[C---:B------:R-:W-:Y:S02]  /*2800*/  VIADD R59, R4.reuse, UR14 ;  /* 0x0000000e043b7c36 */ /* 0x040fe40008000000 */
[----:B------:R-:W-:-:S03]  /*2810*/  VIADD R58, R4, UR4 ;  /* 0x00000004043a7c36 */ /* 0x000fc60008000000 */
[----:B--2---:R-:W-:Y:S01]  /*2820*/  VIADDMNMX R0, R5, R59, R56, PT ;  /* 0x0000003b05007246 */ /* 0x004fe20003800138 */
[----:B------:R-:W-:Y:S01]  /*2830*/  IMAD.IADD R3, R58, 0x1, R5 ;  /* 0x000000013a037824 */ /* 0x000fe200078e0205 */
[----:B------:R-:W-:Y:S06]  /*2840*/  @P1 BRA `(.L_x_1000) ;  /* 0x0000000000641947 */ /* 0x000fec0003800000 */
[----:B------:R-:W-:Y:S01]  /*2850*/  IMAD R4, R20, UR41, R5 ;  /* 0x0000002914047c24 */ /* 0x000fe2000f8e0205 */
[----:B------:R-:W-:Y:S03]  /*2860*/  BSSY B0, `(.L_x_1001) ;  /* 0x0000013000007945 */ /* 0x000fe60003800000 */
[----:B------:R-:W-:-:S05]  /*2870*/  IMAD.IADD R5, R4, 0x1, -R21 ;  /* 0x0000000104057824 */ /* 0x000fca00078e0a15 */
[----:B------:R-:W-:-:S13]  /*2880*/  ISETP.GT.AND P1, PT, R5, -0x1, PT ;  /* 0xffffffff0500780c */ /* 0x000fda0003f24270 */
[----:B------:R-:W-:Y:S05]  /*2890*/  @P1 BRA `(.L_x_1002) ;  /* 0x0000000000241947 */ /* 0x000fea0003800000 */
[----:B------:R-:W-:Y:S01]  /*28a0*/  ULDC UR4, c[0x0][0x9e4] ;  /* 0x0002790000047ab9 */ /* 0x000fe20000000800 */
[----:B------:R-:W-:Y:S01]  /*28b0*/  LOP3.LUT R5, RZ, R5, RZ, 0x33, !PT ;  /* 0x00000005ff057212 */ /* 0x000fe200078e33ff */
[----:B------:R-:W-:-:S05]  /*28c0*/  IMAD.U32 R61, RZ, RZ, UR4 ;  /* 0x00000004ff3d7e24 */ /* 0x000fca000f8e00ff */
[----:B------:R-:W-:-:S13]  /*28d0*/  ISETP.NE.AND P1, PT, R61, 0x1, PT ;  /* 0x000000013d00780c */ /* 0x000fda0003f25270 */
[----:B------:R-:W0:Y:S02]  /*28e0*/  @P1 LDC.64 R62, c[0x0][0x9e8] ;  /* 0x00027a00ff3e1b82 */ /* 0x000e240000000a00 */
[----:B0-----:R-:W-:-:S05]  /*28f0*/  @P1 IMAD.HI.U32 R4, R5, R62, RZ ;  /* 0x0000003e05041227 */ /* 0x001fca00078e00ff */
[----:B------:R-:W-:-:S04]  /*2900*/  @P1 SHF.R.U32.HI R5, RZ, R63, R4 ;  /* 0x0000003fff051219 */ /* 0x000fc80000011604 */
[----:B------:R-:W-:Y:S01]  /*2910*/  LOP3.LUT R5, RZ, R5, RZ, 0x33, !PT ;  /* 0x00000005ff057212 */ /* 0x000fe200078e33ff */
[----:B------:R-:W-:Y:S06]  /*2920*/  BRA `(.L_x_1003) ;  /* 0x0000000000187947 */ /* 0x000fec0003800000 */
.L_x_1002:
[----:B------:R-:W-:Y:S02]  /*2930*/  ULDC UR4, c[0x0][0x9e4] ;  /* 0x0002790000047ab9 */ /* 0x000fe40000000800 */
[----:B------:R-:W-:-:S05]  /*2940*/  IMAD.U32 R61, RZ, RZ, UR4 ;  /* 0x00000004ff3d7e24 */ /* 0x000fca000f8e00ff */
[----:B------:R-:W-:-:S13]  /*2950*/  ISETP.NE.AND P1, PT, R61, 0x1, PT ;  /* 0x000000013d00780c */ /* 0x000fda0003f25270 */
[----:B------:R-:W0:Y:S02]  /*2960*/  @P1 LDC.64 R62, c[0x0][0x9e8] ;  /* 0x00027a00ff3e1b82 */ /* 0x000e240000000a00 */
[----:B0-----:R-:W-:-:S05]  /*2970*/  @P1 IMAD.HI.U32 R4, R5, R62, RZ ;  /* 0x0000003e05041227 */ /* 0x001fca00078e00ff */
[----:B------:R-:W-:-:S07]  /*2980*/  @P1 SHF.R.U32.HI R5, RZ, R63, R4 ;  /* 0x0000003fff051219 */ /* 0x000fce0000011604 */
.L_x_1003:
[----:B------:R-:W-:Y:S05]  /*2990*/  BSYNC B0 ;  /* 0x0000000000007941 */ /* 0x000fea0003800000 */
.L_x_1001:
[----:B------:R-:W-:-:S04]  /*29a0*/  IMAD R4, R5, R61, -R18 ;  /* 0x0000003d05047224 */ /* 0x000fc800078e0a12 */
[----:B------:R-:W-:-:S05]  /*29b0*/  IMAD R4, R19, -0x2, R4 ;  /* 0xfffffffe13047824 */ /* 0x000fca00078e0204 */
[----:B------:R-:W-:Y:S02]  /*29c0*/  VIADDMNMX R0, R4, R61, R0, PT ;  /* 0x0000003d04007246 */ /* 0x000fe40003800100 */
[----:B------:R-:W-:-:S07]  /*29d0*/  VIMNMX R3, R3, R4, !PT ;  /* 0x0000000403037248 */ /* 0x000fce0007fe0100 */
.L_x_1000:
[C---:B------:R-:W-:Y:S01]  /*29e0*/  ISETP.GE.AND P2, PT, R57.reuse, 0x9, PT ;  /* 0x000000093900780c */ /* 0x040fe20003f46270 */
[----:B------:R-:W0:Y:S01]  /*29f0*/  SHFL.IDX PT, R5, R2, 0x1, 0x1c1f ;  /* 0x003c1f0002057f89 */ /* 0x000e2200000e0000 */
[----:B------:R-:W-:Y:S01]  /*2a00*/  ISETP.GE.AND P1, PT, R57, 0x2, PT ;  /* 0x000000023900780c */ /* 0x000fe20003f26270 */
[----:B------:R-:W-:Y:S01]  /*2a10*/  UISETP.NE.AND UP0, UPT, UR42, URZ, UPT ;  /* 0x0000003f2a00728c */ /* 0x000fe2000bf05270 */
[C---:B------:R-:W-:Y:S02]  /*2a20*/  ISETP.GT.AND P3, PT, R3.reuse, 0x8, !P2 ;  /* 0x000000080300780c */ /* 0x040fe40005764270 */
[----:B------:R-:W-:Y:S02]  /*2a30*/  ISETP.GT.AND P4, PT, R3, 0x1, !P1 ;  /* 0x000000010300780c */ /* 0x000fe40004f84270 */
[----:B------:R-:W-:Y:S02]  /*2a40*/  ISETP.LT.OR P3, PT, R0, 0x9, P3 ;  /* 0x000000090000780c */ /* 0x000fe40001f61670 */
[----:B------:R-:W-:-:S02]  /*2a50*/  ISETP.GE.AND P5, PT, R57, 0x11, PT ;  /* 0x000000113900780c */ /* 0x000fc40003fa6270 */
[----:B------:R-:W-:Y:S02]  /*2a60*/  FSEL R63, R28, -INF , !P3 ;  /* 0xff8000001c3f7808 */ /* 0x000fe40005800000 */
[----:B------:R-:W-:Y:S02]  /*2a70*/  ISETP.LT.OR P4, PT, R0, 0x2, P4 ;  /* 0x000000020000780c */ /* 0x000fe40002781670 */
[----:B------:R-:W-:Y:S02]  /*2a80*/  ISETP.GT.AND P3, PT, R3, 0x10, !P5 ;  /* 0x000000100300780c */ /* 0x000fe40006f64270 */
[----:B------:R-:W-:Y:S02]  /*2a90*/  ISETP.GE.AND P6, PT, R57, 0xa, PT ;  /* 0x0000000a3900780c */ /* 0x000fe40003fc6270 */
[----:B------:R-:W-:Y:S02]  /*2aa0*/  FSEL R61, R25, -INF , !P4 ;  /* 0xff800000193d7808 */ /* 0x000fe40006000000 */
[----:B------:R-:W-:-:S02]  /*2ab0*/  P2R R62, PR, RZ, 0x20 ;  /* 0x00000020ff3e7803 */ /* 0x000fc40000000000 */
[----:B------:R-:W-:Y:S02]  /*2ac0*/  ISETP.LT.OR P3, PT, R0, 0x11, P3 ;  /* 0x000000110000780c */ /* 0x000fe40001f61670 */
[----:B------:R-:W-:Y:S02]  /*2ad0*/  ISETP.GT.AND P4, PT, R3, 0x9, !P6 ;  /* 0x000000090300780c */ /* 0x000fe40007784270 */
[----:B------:R-:W-:Y:S02]  /*2ae0*/  ISETP.GE.AND P5, PT, R57, 0x12, PT ;  /* 0x000000123900780c */ /* 0x000fe40003fa6270 */
[----:B------:R-:W-:Y:S02]  /*2af0*/  FSEL R67, R32, -INF , !P3 ;  /* 0xff80000020437808 */ /* 0x000fe40005800000 */
[----:B------:R-:W-:Y:S02]  /*2b00*/  ISETP.LT.OR P4, PT, R0, 0xa, P4 ;  /* 0x0000000a0000780c */ /* 0x000fe40002781670 */
[----:B------:R-:W-:-:S02]  /*2b10*/  ISETP.GT.AND P3, PT, R3, 0x11, !P5 ;  /* 0x000000110300780c */ /* 0x000fc40006f64270 */
[----:B------:R-:W-:Y:S02]  /*2b20*/  FSEL R65, R29, -INF , !P4 ;  /* 0xff8000001d417808 */ /* 0x000fe40006000000 */
[----:B------:R-:W-:Y:S02]  /*2b30*/  ISETP.LT.OR P3, PT, R0, 0x12, P3 ;  /* 0x000000120000780c */ /* 0x000fe40001f61670 */
[----:B------:R-:W-:Y:S02]  /*2b40*/  ISETP.GE.AND P4, PT, R57, 0x19, PT ;  /* 0x000000193900780c */ /* 0x000fe40003f86270 */
[----:B------:R-:W-:Y:S02]  /*2b50*/  FSEL R33, R33, -INF , !P3 ;  /* 0xff80000021217808 */ /* 0x000fe40005800000 */
[----:B------:R-:W-:Y:S02]  /*2b60*/  ISETP.GT.AND P3, PT, R3, 0x18, !P4 ;  /* 0x000000180300780c */ /* 0x000fe40006764270 */
[----:B------:R-:W-:-:S02]  /*2b70*/  P2R R32, PR, RZ, 0x10 ;  /* 0x00000010ff207803 */ /* 0x000fc40000000000 */
[----:B------:R-:W-:Y:S02]  /*2b80*/  ISETP.LT.OR P3, PT, R0, 0x19, P3 ;  /* 0x000000190000780c */ /* 0x000fe40001f61670 */
[----:B------:R-:W-:Y:S02]  /*2b90*/  ISETP.GE.AND P4, PT, R57, 0x1a, PT ;  /* 0x0000001a3900780c */ /* 0x000fe40003f86270 */
[----:B------:R-:W-:Y:S02]  /*2ba0*/  FSEL R69, R36, -INF , !P3 ;  /* 0xff80000024457808 */ /* 0x000fe40005800000 */
[----:B------:R-:W-:Y:S02]  /*2bb0*/  ISETP.GT.AND P3, PT, R3, 0x19, !P4 ;  /* 0x000000190300780c */ /* 0x000fe40006764270 */
[----:B------:R-:W-:Y:S02]  /*2bc0*/  P2R R36, PR, RZ, 0x10 ;  /* 0x00000010ff247803 */ /* 0x000fe40000000000 */
[----:B------:R-:W-:-:S02]  /*2bd0*/  ISETP.LT.OR P3, PT, R0, 0x1a, P3 ;  /* 0x0000001a0000780c */ /* 0x000fc40001f61670 */
[----:B------:R-:W-:Y:S02]  /*2be0*/  ISETP.GE.AND P4, PT, R57, 0x21, PT ;  /* 0x000000213900780c */ /* 0x000fe40003f86270 */
[----:B------:R-:W-:Y:S02]  /*2bf0*/  FSEL R37, R37, -INF , !P3 ;  /* 0xff80000025257808 */ /* 0x000fe40005800000 */
[----:B------:R-:W-:Y:S02]  /*2c00*/  ISETP.GT.AND P3, PT, R3, 0x20, !P4 ;  /* 0x000000200300780c */ /* 0x000fe40006764270 */
[----:B------:R-:W-:Y:S02]  /*2c10*/  P2R R64, PR, RZ, 0x10 ;  /* 0x00000010ff407803 */ /* 0x000fe40000000000 */
[----:B------:R-:W-:Y:S02]  /*2c20*/  ISETP.LT.OR P3, PT, R0, 0x21, P3 ;  /* 0x000000210000780c */ /* 0x000fe40001f61670 */
[----:B------:R-:W-:-:S02]  /*2c30*/  ISETP.GE.AND P4, PT, R57, 0x22, PT ;  /* 0x000000223900780c */ /* 0x000fc40003f86270 */
[----:B------:R-:W-:Y:S02]  /*2c40*/  FSEL R71, R40, -INF , !P3 ;  /* 0xff80000028477808 */ /* 0x000fe40005800000 */
[----:B------:R-:W-:Y:S02]  /*2c50*/  ISETP.GT.AND P3, PT, R3, 0x21, !P4 ;  /* 0x000000210300780c */ /* 0x000fe40006764270 */
[----:B------:R-:W-:Y:S02]  /*2c60*/  P2R R40, PR, RZ, 0x10 ;  /* 0x00000010ff287803 */ /* 0x000fe40000000000 */
[----:B------:R-:W-:Y:S02]  /*2c70*/  ISETP.LT.OR P3, PT, R0, 0x22, P3 ;  /* 0x000000220000780c */ /* 0x000fe40001f61670 */
[----:B------:R-:W-:Y:S02]  /*2c80*/  ISETP.GE.AND P4, PT, R57, 0x29, PT ;  /* 0x000000293900780c */ /* 0x000fe40003f86270 */
[----:B------:R-:W-:-:S02]  /*2c90*/  FSEL R41, R41, -INF , !P3 ;  /* 0xff80000029297808 */ /* 0x000fc40005800000 */
[----:B------:R-:W-:Y:S02]  /*2ca0*/  ISETP.GT.AND P3, PT, R3, 0x28, !P4 ;  /* 0x000000280300780c */ /* 0x000fe40006764270 */
[----:B------:R-:W-:Y:S02]  /*2cb0*/  P2R R66, PR, RZ, 0x10 ;  /* 0x00000010ff427803 */ /* 0x000fe40000000000 */
[----:B------:R-:W-:Y:S02]  /*2cc0*/  ISETP.LT.OR P3, PT, R0, 0x29, P3 ;  /* 0x000000290000780c */ /* 0x000fe40001f61670 */
[----:B------:R-:W-:Y:S02]  /*2cd0*/  ISETP.GE.AND P4, PT, R57, 0x2a, PT ;  /* 0x0000002a3900780c */ /* 0x000fe40003f86270 */
[----:B------:R-:W-:Y:S02]  /*2ce0*/  FSEL R73, R44, -INF , !P3 ;  /* 0xff8000002c497808 */ /* 0x000fe40005800000 */
[----:B------:R-:W-:-:S02]  /*2cf0*/  ISETP.GT.AND P3, PT, R3, 0x29, !P4 ;  /* 0x000000290300780c */ /* 0x000fc40006764270 */
[----:B------:R-:W-:Y:S02]  /*2d00*/  P2R R44, PR, RZ, 0x10 ;  /* 0x00000010ff2c7803 */ /* 0x000fe40000000000 */
[----:B------:R-:W-:Y:S02]  /*2d10*/  ISETP.LT.OR P3, PT, R0, 0x2a, P3 ;  /* 0x0000002a0000780c */ /* 0x000fe40001f61670 */
[----:B------:R-:W-:Y:S02]  /*2d20*/  P2R R28, PR, RZ, 0x20 ;  /* 0x00000020ff1c7803 */ /* 0x000fe40000000000 */
[----:B------:R-:W-:Y:S02]  /*2d30*/  FSEL R45, R45, -INF , !P3 ;  /* 0xff8000002d2d7808 */ /* 0x000fe40005800000 */
[----:B------:R-:W-:Y:S02]  /*2d40*/  ISETP.GE.AND P3, PT, R57, 0x31, PT ;  /* 0x000000313900780c */ /* 0x000fe40003f66270 */
[----:B------:R-:W-:-:S02]  /*2d50*/  P2R R60, PR, RZ, 0x40 ;  /* 0x00000040ff3c7803 */ /* 0x000fc40000000000 */
[----:B------:R-:W-:-:S04]  /*2d60*/  ISETP.GT.AND P4, PT, R3, 0x30, !P3 ;  /* 0x000000300300780c */ /* 0x000fc80005f84270 */
[----:B------:R-:W-:-:S04]  /*2d70*/  ISETP.LT.OR P4, PT, R0, 0x31, P4 ;  /* 0x000000310000780c */ /* 0x000fc80002781670 */
[----:B------:R-:W-:Y:S02]  /*2d80*/  FSEL R75, R48, -INF , !P4 ;  /* 0xff800000304b7808 */ /* 0x000fe40006000000 */
[----:B------:R-:W-:-:S04]  /*2d90*/  ISETP.GE.AND P4, PT, R57, 0x32, PT ;  /* 0x000000323900780c */ /* 0x000fc80003f86270 */
        /* <DEDUP_REMOVED lines=8> */
[----:B------:R-:W-:Y:S02]  /*2e20*/  P2R R4, PR, RZ, 0x40 ;  /* 0x00000040ff047803 */ /* 0x000fe40000000000 */
[----:B------:R-:W-:-:S04]  /*2e30*/  ISETP.GT.AND P6, PT, R3, RZ, !P6 ;  /* 0x000000ff0300720c */ /* 0x000fc800077c4270 */
[----:B------:R-:W-:-:S04]  /*2e40*/  ISETP.LT.OR P6, PT, R0, 0x1, P6 ;  /* 0x000000010000780c */ /* 0x000fc800037c1670 */
[----:B------:R-:W-:Y:S02]  /*2e50*/  FSEL R29, R24, -INF , !P6 ;  /* 0xff800000181d7808 */ /* 0x000fe40007000000 */
[----:B------:R-:W-:-:S04]  /*2e60*/  ISETP.GE.AND P6, PT, R57, 0x3a, PT ;  /* 0x0000003a3900780c */ /* 0x000fc80003fc6270 */
[----:B------:R-:W-:Y:S02]  /*2e70*/  P2R R24, PR, RZ, 0x40 ;  /* 0x00000040ff187803 */ /* 0x000fe40000000000 */
[----:B------:R-:W-:Y:S01]  /*2e80*/  ISETP.GT.AND P6, PT, R3, 0x39, !P6 ;  /* 0x000000390300780c */ /* 0x000fe200077c4270 */
[----:B0-----:R-:W-:-:S03]  /*2e90*/  IMAD.IADD R3, R58, 0x1, R5 ;  /* 0x000000013a037824 */ /* 0x001fc600078e0205 */
[----:B------:R-:W-:Y:S02]  /*2ea0*/  ISETP.LT.OR P6, PT, R0, 0x3a, P6 ;  /* 0x0000003a0000780c */ /* 0x000fe400037c1670 */
[----:B------:R-:W-:Y:S02]  /*2eb0*/  VIADDMNMX R0, R5, R59, R56, PT ;  /* 0x0000003b05007246 */ /* 0x000fe40003800138 */
[----:B------:R-:W-:Y:S02]  /*2ec0*/  FSEL R53, R53, -INF , !P6 ;  /* 0xff80000035357808 */ /* 0x000fe40007000000 */
[----:B------:R-:W-:-:S13]  /*2ed0*/  PLOP3.LUT P6, PT, PT, PT, UP0, 0x40, 0x0 ;  /* 0x000000000000781c */ /* 0x000fda0003fce808 */
[----:B------:R-:W-:Y:S05]  /*2ee0*/  @P6 BRA `(.L_x_1004) ;  /* 0x0000000000646947 */ /* 0x000fea0003800000 */
        /* <DEDUP_REMOVED lines=14> */
.L_x_1006:
[----:B------:R-:W-:Y:S02]  /*2fd0*/  ULDC UR4, c[0x0][0x9e4] ;  /* 0x0002790000047ab9 */ /* 0x000fe40000000800 */
[----:B------:R-:W-:-:S05]  /*2fe0*/  IMAD.U32 R25, RZ, RZ, UR4 ;  /* 0x00000004ff197e24 */ /* 0x000fca000f8e00ff */
[----:B------:R-:W-:-:S13]  /*2ff0*/  ISETP.NE.AND P6, PT, R25, 0x1, PT ;  /* 0x000000011900780c */ /* 0x000fda0003fc5270 */
[----:B------:R-:W0:Y:S02]  /*3000*/  @P6 LDC.64 R56, c[0x0][0x9e8] ;  /* 0x00027a00ff386b82 */ /* 0x000e240000000a00 */
[----:B0-----:R-:W-:-:S05]  /*3010*/  @P6 IMAD.HI.U32 R2, R5, R56, RZ ;  /* 0x0000003805026227 */ /* 0x001fca00078e00ff */
[----:B------:R-:W-:-:S07]  /*3020*/  @P6 SHF.R.U32.HI R5, RZ, R57, R2 ;  /* 0x00000039ff056219 */ /* 0x000fce0000011602 */
.L_x_1007:
[----:B------:R-:W-:Y:S05]  /*3030*/  BSYNC B0 ;  /* 0x0000000000007941 */ /* 0x000fea0003800000 */
.L_x_1005:
[----:B------:R-:W-:-:S04]  /*3040*/  IMAD R2, R5, R25, -R18 ;  /* 0x0000001905027224 */ /* 0x000fc800078e0a12 */
[----:B------:R-:W-:-:S05]  /*3050*/  IMAD R2, R19, -0x2, R2 ;  /* 0xfffffffe13027824 */ /* 0x000fca00078e0202 */
[----:B------:R-:W-:Y:S02]  /*3060*/  VIADDMNMX R0, R2, R25, R0, PT ;  /* 0x0000001902007246 */ /* 0x000fe40003800100 */
[----:B------:R-:W-:-:S07]  /*3070*/  VIMNMX R3, R3, R2, !PT ;  /* 0x0000000203037248 */ /* 0x000fce0007fe0100 */
.L_x_1004:
[----:B------:R-:W-:Y:S01]  /*3080*/  ISETP.GT.AND P1, PT, R3, 0x1, !P1 ;  /* 0x000000010300780c */ /* 0x000fe20004f24270 */
[----:B------:R-:W-:Y:S01]  /*3090*/  ULDC UR10, c[0x0][0x988] ;  /* 0x00026200000a7ab9 */ /* 0x000fe20000000800 */
[----:B------:R-:W-:Y:S01]  /*30a0*/  FMNMX.FTZ R2, R29, R61, !PT ;  /* 0x0000003d1d027209 */ /* 0x000fe20007810000 */
[----:B------:R-:W-:Y:S01]  /*30b0*/  UISETP.NE.AND UP1, UPT, UR61, URZ, UPT ;  /* 0x0000003f3d00728c */ /* 0x000fe2000bf25270 */
[----:B------:R-:W-:Y:S01]  /*30c0*/  ISETP.LT.OR P1, PT, R0, 0x2, P1 ;  /* 0x000000020000780c */ /* 0x000fe20000f21670 */
[----:B------:R-:W-:Y:S01]  /*30d0*/  UISETP.NE.AND UP0, UPT, UR42, URZ, UPT ;  /* 0x0000003f2a00728c */ /* 0x000fe2000bf05270 */
[----:B------:R-:W-:Y:S01]  /*30e0*/  FMNMX.FTZ R2, R63, R2, !PT ;  /* 0x000000023f027209 */ /* 0x000fe20007810000 */
[----:B------:R-:W-:Y:S01]  /*30f0*/  UMOV UR6, UR43 ;  /* 0x0000002b00067c82 */ /* 0x000fe20008000000 */
[----:B------:R-:W-:Y:S01]  /*3100*/  FSEL R27, R27, -INF , !P1 ;  /* 0xff8000001b1b7808 */ /* 0x000fe20004800000 */
[----:B------:R-:W-:Y:S01]  /*3110*/  VIADD R221, R98, 0xfffffffe ;  /* 0xfffffffe62dd7836 */ /* 0x000fe20000000000 */
[----:B------:R-:W-:-:S02]  /*3120*/  ISETP.NE.AND P1, PT, R60, RZ, PT ;  /* 0x000000ff3c00720c */ /* 0x000fc40003f25270 */
[----:B------:R-:W-:Y:S02]  /*3130*/  FMNMX.FTZ R2, R65, R2, !PT ;  /* 0x0000000241027209 */ /* 0x000fe40007810000 */
[----:B------:R-:W-:Y:S01]  /*3140*/  ISETP.GT.AND P1, PT, R3, 0x9, !P1 ;  /* 0x000000090300780c */ /* 0x000fe20004f24270 */
[----:B------:R-:W-:Y:S01]  /*3150*/  @UP1 ULDC UR4, c[0x0][0x44c] ;  /* 0x0001130000041ab9 */ /* 0x000fe20000000800 */
[----:B------:R-:W-:Y:S01]  /*3160*/  FMNMX.FTZ R2, R67, R2, !PT ;  /* 0x0000000243027209 */ /* 0x000fe20007810000 */
[----:B------:R-:W-:Y:S01]  /*3170*/  UIMAD.WIDE.U32 UR4, UR43, UR4, URZ ;  /* 0x000000042b0472a5 */ /* 0x000fe2000f8e003f */
[----:B------:R-:W-:Y:S01]  /*3180*/  ISETP.LT.OR P1, PT, R0, 0xa, P1 ;  /* 0x0000000a0000780c */ /* 0x000fe20000f21670 */
[----:B------:R-:W-:Y:S01]  /*3190*/  @UP1 ULDC UR7, c[0x0][0x450] ;  /* 0x0001140000071ab9 */ /* 0x000fe20000000800 */
[----:B------:R-:W-:Y:S01]  /*31a0*/  FMNMX.FTZ R2, R33, R2, !PT ;  /* 0x0000000221027209 */ /* 0x000fe20007810000 */
[----:B------:R-:W-:Y:S01]  /*31b0*/  @UP1 USHF.R.U32.HI UR6, URZ, UR7, UR5 ;  /* 0x000000073f061299 */ /* 0x000fe20008011605 */
[----:B------:R-:W-:-:S02]  /*31c0*/  FSEL R31, R31, -INF , !P1 ;  /* 0xff8000001f1f7808 */ /* 0x000fc40004800000 */
[----:B------:R-:W-:Y:S01]  /*31d0*/  ISETP.NE.AND P1, PT, R62, RZ, PT ;  /* 0x000000ff3e00720c */ /* 0x000fe20003f25270 */
[----:B------:R-:W-:Y:S01]  /*31e0*/  UIADD3 UR48, UR48, UR6, URZ ;  /* 0x0000000630307290 */ /* 0x000fe2000fffe03f */
[----:B------:R-:W-:Y:S02]  /*31f0*/  FMNMX.FTZ R2, R69, R2, !PT ;  /* 0x0000000245027209 */ /* 0x000fe40007810000 */
[----:B------:R-:W-:Y:S01]  /*3200*/  ISETP.GT.AND P1, PT, R3, 0x10, !P1 ;  /* 0x000000100300780c */ /* 0x000fe20004f24270 */
[----:B------:R-:W-:Y:S01]  /*3210*/  UIADD3 UR14, UR48, UR14, URZ ;  /* 0x0000000e300e7290 */ /* 0x000fe2000fffe03f */
[----:B------:R-:W-:Y:S02]  /*3220*/  FMNMX.FTZ R2, R37, R2, !PT ;  /* 0x0000000225027209 */ /* 0x000fe40007810000 */
[----:B------:R-:W-:Y:S02]  /*3230*/  ISETP.LT.OR P1, PT, R0, 0x11, P1 ;  /* 0x000000110000780c */ /* 0x000fe40000f21670 */
[----:B------:R-:W-:-:S02]  /*3240*/  FMNMX.FTZ R2, R71, R2, !PT ;  /* 0x0000000247027209 */ /* 0x000fc40007810000 */
[----:B------:R-:W-:Y:S02]  /*3250*/  FSEL R34, R34, -INF , !P1 ;  /* 0xff80000022227808 */ /* 0x000fe40004800000 */
[----:B------:R-:W-:Y:S02]  /*3260*/  ISETP.NE.AND P1, PT, R28, RZ, PT ;  /* 0x000000ff1c00720c */ /* 0x000fe40003f25270 */
[----:B------:R-:W-:Y:S02]  /*3270*/  FMNMX.FTZ R2, R41, R2, !PT ;  /* 0x0000000229027209 */ /* 0x000fe40007810000 */
[----:B------:R-:W-:Y:S02]  /*3280*/  ISETP.GT.AND P1, PT, R3, 0x11, !P1 ;  /* 0x000000110300780c */ /* 0x000fe40004f24270 */
[----:B------:R-:W-:Y:S02]  /*3290*/  FMNMX.FTZ R2, R73, R2, !PT ;  /* 0x0000000249027209 */ /* 0x000fe40007810000 */
[----:B------:R-:W-:-:S02]  /*32a0*/  ISETP.LT.OR P1, PT, R0, 0x12, P1 ;  /* 0x000000120000780c */ /* 0x000fc40000f21670 */
[----:B------:R-:W-:Y:S02]  /*32b0*/  FMNMX.FTZ R2, R45, R2, !PT ;  /* 0x000000022d027209 */ /* 0x000fe40007810000 */
[----:B------:R-:W-:Y:S02]  /*32c0*/  FSEL R35, R35, -INF , !P1 ;  /* 0xff80000023237808 */ /* 0x000fe40004800000 */
[----:B------:R-:W-:Y:S02]  /*32d0*/  ISETP.NE.AND P1, PT, R32, RZ, PT ;  /* 0x000000ff2000720c */ /* 0x000fe40003f25270 */
[----:B------:R-:W-:Y:S02]  /*32e0*/  FMNMX.FTZ R2, R75, R2, !PT ;  /* 0x000000024b027209 */ /* 0x000fe40007810000 */
[----:B------:R-:W-:Y:S02]  /*32f0*/  ISETP.GT.AND P1, PT, R3, 0x18, !P1 ;  /* 0x000000180300780c */ /* 0x000fe40004f24270 */
[----:B------:R-:W-:-:S02]  /*3300*/  FMNMX.FTZ R2, R49, R2, !PT ;  /* 0x0000000231027209 */ /* 0x000fc40007810000 */
[----:B------:R-:W-:Y:S02]  /*3310*/  ISETP.LT.OR P1, PT, R0, 0x19, P1 ;  /* 0x000000190000780c */ /* 0x000fe40000f21670 */
[----:B------:R-:W-:Y:S02]  /*3320*/  FMNMX.FTZ R2, R77, R2, !PT ;  /* 0x000000024d027209 */ /* 0x000fe40007810000 */
[----:B------:R-:W-:Y:S02]  /*3330*/  FSEL R38, R38, -INF , !P1 ;  /* 0xff80000026267808 */ /* 0x000fe40004800000 */
[----:B------:R-:W-:Y:S02]  /*3340*/  ISETP.NE.AND P1, PT, R36, RZ, PT ;  /* 0x000000ff2400720c */ /* 0x000fe40003f25270 */
[----:B------:R-:W-:Y:S02]  /*3350*/  FMNMX.FTZ R18, R53, R2, !PT ;  /* 0x0000000235127209 */ /* 0x000fe40007810000 */
[----:B------:R-:W-:-:S02]  /*3360*/  ISETP.GT.AND P1, PT, R3, 0x19, !P1 ;  /* 0x000000190300780c */ /* 0x000fc40004f24270 */
[----:B------:R-:W-:Y:S01]  /*3370*/  ISETP.GT.AND P2, PT, R3, 0x8, !P2 ;  /* 0x000000080300780c */ /* 0x000fe20005744270 */
[----:B------:R-:W0:Y:S01]  /*3380*/  SHFL.BFLY PT, R5, R18, 0x2, 0x1f ;  /* 0x0c401f0012057f89 */ /* 0x000e2200000e0000 */
[C---:B------:R-:W-:Y:S02]  /*3390*/  ISETP.LT.OR P1, PT, R0.reuse, 0x1a, P1 ;  /* 0x0000001a0000780c */ /* 0x040fe40000f21670 */
[----:B------:R-:W-:Y:S02]  /*33a0*/  ISETP.LT.OR P2, PT, R0, 0x9, P2 ;  /* 0x000000090000780c */ /* 0x000fe40001741670 */
[----:B------:R-:W-:Y:S02]  /*33b0*/  FSEL R39, R39, -INF , !P1 ;  /* 0xff80000027277808 */ /* 0x000fe40004800000 */
[----:B------:R-:W-:Y:S02]  /*33c0*/  ISETP.NE.AND P1, PT, R64, RZ, PT ;  /* 0x000000ff4000720c */ /* 0x000fe40003f25270 */
[----:B------:R-:W-:-:S02]  /*33d0*/  FSEL R30, R30, -INF , !P2 ;  /* 0xff8000001e1e7808 */ /* 0x000fc40005000000 */
[C---:B------:R-:W-:Y:S02]  /*33e0*/  ISETP.GT.AND P1, PT, R3.reuse, 0x20, !P1 ;  /* 0x000000200300780c */ /* 0x040fe40004f24270 */
[----:B------:R-:W-:Y:S02]  /*33f0*/  ISETP.NE.AND P2, PT, R40, RZ, PT ;  /* 0x000000ff2800720c */ /* 0x000fe40003f45270 */
[----:B------:R-:W-:Y:S02]  /*3400*/  ISETP.LT.OR P1, PT, R0, 0x21, P1 ;  /* 0x000000210000780c */ /* 0x000fe40000f21670 */
[----:B------:R-:W-:Y:S02]  /*3410*/  ISETP.NE.AND P6, PT, R4, RZ, PT ;  /* 0x000000ff0400720c */ /* 0x000fe40003fc5270 */
[----:B------:R-:W-:Y:S02]  /*3420*/  FSEL R42, R42, -INF , !P1 ;  /* 0xff8000002a2a7808 */ /* 0x000fe40004800000 */
[----:B------:R-:W-:-:S02]  /*3430*/  ISETP.GT.AND P1, PT, R3, 0x21, !P2 ;  /* 0x000000210300780c */ /* 0x000fc40005724270 */
[----:B------:R-:W-:Y:S02]  /*3440*/  ISETP.NE.AND P2, PT, R44, RZ, PT ;  /* 0x000000ff2c00720c */ /* 0x000fe40003f45270 */
[----:B------:R-:W-:Y:S02]  /*3450*/  ISETP.LT.OR P1, PT, R0, 0x22, P1 ;  /* 0x000000220000780c */ /* 0x000fe40000f21670 */
[----:B------:R-:W-:Y:S02]  /*3460*/  ISETP.GT.AND P2, PT, R3, 0x29, !P2 ;  /* 0x000000290300780c */ /* 0x000fe40005744270 */
[----:B------:R-:W-:Y:S02]  /*3470*/  FSEL R43, R43, -INF , !P1 ;  /* 0xff8000002b2b7808 */ /* 0x000fe40004800000 */
[----:B------:R-:W-:Y:S02]  /*3480*/  ISETP.GT.AND P1, PT, R3, RZ, !P6 ;  /* 0x000000ff0300720c */ /* 0x000fe40007724270 */
[----:B------:R-:W-:-:S02]  /*3490*/  ISETP.NE.AND P6, PT, R24, RZ, PT ;  /* 0x000000ff1800720c */ /* 0x000fc40003fc5270 */
[----:B0-----:R-:W-:Y:S02]  /*34a0*/  FMNMX.FTZ R24, R18, R5, !PT ;  /* 0x0000000512187209 */ /* 0x001fe40007810000 */
[----:B------:R-:W-:Y:S02]  /*34b0*/  ISETP.LT.OR P1, PT, R0, 0x1, P1 ;  /* 0x000000010000780c */ /* 0x000fe40000f21670 */
[----:B------:R-:W-:Y:S01]  /*34c0*/  ISETP.GT.AND P3, PT, R3, 0x30, !P3 ;  /* 0x000000300300780c */ /* 0x000fe20005f64270 */
[----:B------:R-:W0:Y:S01]  /*34d0*/  SHFL.BFLY PT, R25, R24, 0x1, 0x1f ;  /* 0x0c201f0018197f89 */ /* 0x000e2200000e0000 */
[----:B------:R-:W-:Y:S02]  /*34e0*/  FSEL R26, R26, -INF , !P1 ;  /* 0xff8000001a1a7808 */ /* 0x000fe40004800000 */
[----:B------:R-:W-:Y:S02]  /*34f0*/  ISETP.NE.AND P1, PT, R66, RZ, PT ;  /* 0x000000ff4200720c */ /* 0x000fe40003f25270 */
[----:B------:R-:W-:-:S02]  /*3500*/  FMNMX.FTZ R5, R26, R27, !PT ;  /* 0x0000001b1a057209 */ /* 0x000fc40007810000 */
[----:B------:R-:W-:Y:S02]  /*3510*/  ISETP.GT.AND P1, PT, R3, 0x28, !P1 ;  /* 0x000000280300780c */ /* 0x000fe40004f24270 */
[----:B------:R-:W-:Y:S02]  /*3520*/  FMNMX.FTZ R2, R30, R5, !PT ;  /* 0x000000051e027209 */ /* 0x000fe40007810000 */
[----:B------:R-:W-:Y:S02]  /*3530*/  ISETP.LT.OR P1, PT, R0, 0x29, P1 ;  /* 0x000000290000780c */ /* 0x000fe40000f21670 */
[----:B------:R-:W-:Y:S02]  /*3540*/  FMNMX.FTZ R5, R31, R2, !PT ;  /* 0x000000021f057209 */ /* 0x000fe40007810000 */
[----:B------:R-:W-:Y:S02]  /*3550*/  FSEL R46, R46, -INF , !P1 ;  /* 0xff8000002e2e7808 */ /* 0x000fe40004800000 */
[----:B------:R-:W-:-:S02]  /*3560*/  FMNMX.FTZ R2, R34, R5, !PT ;  /* 0x0000000522027209 */ /* 0x000fc40007810000 */
[----:B------:R-:W-:Y:S02]  /*3570*/  ISETP.GT.AND P4, PT, R3, 0x31, !P4 ;  /* 0x000000310300780c */ /* 0x000fe40006784270 */
[----:B------:R-:W-:Y:S02]  /*3580*/  FMNMX.FTZ R5, R35, R2, !PT ;  /* 0x0000000223057209 */ /* 0x000fe40007810000 */
[----:B------:R-:W-:Y:S02]  /*3590*/  ISETP.GT.AND P5, PT, R3, 0x38, !P5 ;  /* 0x000000380300780c */ /* 0x000fe40006fa4270 */
[----:B0-----:R-:W-:Y:S02]  /*35a0*/  FMNMX.FTZ R4, R24, R25, !PT ;  /* 0x0000001918047209 */ /* 0x001fe40007810000 */
[----:B------:R-:W-:Y:S02]  /*35b0*/  FMNMX.FTZ R2, R38, R5, !PT ;  /* 0x0000000526027209 */ /* 0x000fe40007810000 */
[C---:B------:R-:W-:Y:S01]  /*35c0*/  FSETP.NEU.FTZ.AND P1, PT, R4.reuse, -INF , PT ;  /* 0xff8000000400780b */ /* 0x040fe20003f3d000 */
[----:B------:R-:W-:Y:S01]  /*35d0*/  FMUL.FTZ R18, R4, UR10 ;  /* 0x0000000a04127c20 */ /* 0x000fe20008410000 */
[----:B------:R-:W-:-:S02]  /*35e0*/  FMNMX.FTZ R5, R39, R2, !PT ;  /* 0x0000000227057209 */ /* 0x000fc40007810000 */
[----:B------:R-:W-:Y:S02]  /*35f0*/  ISETP.LT.OR P2, PT, R0, 0x2a, P2 ;  /* 0x0000002a0000780c */ /* 0x000fe40001741670 */
[----:B------:R-:W-:Y:S02]  /*3600*/  FMNMX.FTZ R2, R42, R5, !PT ;  /* 0x000000052a027209 */ /* 0x000fe40007810000 */
[----:B------:R-:W-:Y:S02]  /*3610*/  FSEL R18, R18, RZ, P1 ;  /* 0x000000ff12127208 */ /* 0x000fe40000800000 */
[----:B------:R-:W-:Y:S02]  /*3620*/  ISETP.GT.AND P1, PT, R3, 0x39, !P6 ;  /* 0x000000390300780c */ /* 0x000fe40007724270 */
[----:B------:R-:W-:Y:S01]  /*3630*/  FMNMX.FTZ R3, R43, R2, !PT ;  /* 0x000000022b037209 */ /* 0x000fe20007810000 */
[--C-:B------:R-:W-:Y:S01]  /*3640*/  FFMA.FTZ R5, R29, UR10, -R18.reuse ;  /* 0x0000000a1d057c23 */ /* 0x100fe20008010812 */
[----:B------:R-:W-:Y:S01]  /*3650*/  ISETP.LT.OR P3, PT, R0, 0x31, P3 ;  /* 0x000000310000780c */ /* 0x000fe20001f61670 */
[--C-:B------:R-:W-:Y:S01]  /*3660*/  FFMA.FTZ R24, R61, UR10, -R18.reuse ;  /* 0x0000000a3d187c23 */ /* 0x100fe20008010812 */
[----:B------:R-:W-:Y:S01]  /*3670*/  FSEL R47, R47, -INF , !P2 ;  /* 0xff8000002f2f7808 */ /* 0x000fe20005000000 */
[--C-:B------:R-:W-:Y:S01]  /*3680*/  FFMA.FTZ R25, R65, UR10, -R18.reuse ;  /* 0x0000000a41197c23 */ /* 0x100fe20008010812 */
[----:B------:R-:W-:Y:S01]  /*3690*/  FMNMX.FTZ R2, R46, R3, !PT ;  /* 0x000000032e027209 */ /* 0x000fe20007810000 */
[----:B------:R-:W-:Y:S01]  /*36a0*/  MUFU.EX2 R5, R5 ;  /* 0x0000000500057308 */ /* 0x000fe20000000800 */
[----:B------:R-:W-:Y:S01]  /*36b0*/  ISETP.LT.OR P4, PT, R0, 0x32, P4 ;  /* 0x000000320000780c */ /* 0x000fe20002781670 */
[--C-:B------:R-:W-:Y:S01]  /*36c0*/  FFMA.FTZ R29, R33, UR10, -R18.reuse ;  /* 0x0000000a211d7c23 */ /* 0x100fe20008010812 */
[----:B------:R-:W-:Y:S01]  /*36d0*/  FSEL R50, R50, -INF , !P3 ;  /* 0xff80000032327808 */ /* 0x000fe20005800000 */
[--C-:B------:R-:W-:Y:S01]  /*36e0*/  FFMA.FTZ R33, R37, UR10, -R18.reuse ;  /* 0x0000000a25217c23 */ /* 0x100fe20008010812 */
[----:B------:R-:W-:Y:S01]  /*36f0*/  FMNMX.FTZ R3, R47, R2, !PT ;  /* 0x000000022f037209 */ /* 0x000fe20007810000 */
[--C-:B------:R-:W-:Y:S01]  /*3700*/  FFMA.FTZ R28, R67, UR10, -R18.reuse ;  /* 0x0000000a431c7c23 */ /* 0x100fe20008010812 */
[----:B------:R-:W-:Y:S01]  /*3710*/  ISETP.LT.OR P5, PT, R0, 0x39, P5 ;  /* 0x000000390000780c */ /* 0x000fe20002fa1670 */
[----:B------:R-:W0:Y:S01]  /*3720*/  MUFU.EX2 R24, R24 ;  /* 0x0000001800187308 */ /* 0x000e220000000800 */
[----:B------:R-:W-:Y:S01]  /*3730*/  FSEL R51, R51, -INF , !P4 ;  /* 0xff80000033337808 */ /* 0x000fe20006000000 */
[--C-:B------:R-:W-:Y:S01]  /*3740*/  FFMA.FTZ R32, R69, UR10, -R18.reuse ;  /* 0x0000000a45207c23 */ /* 0x100fe20008010812 */
[----:B------:R-:W-:Y:S01]  /*3750*/  FMNMX.FTZ R2, R50, R3, !PT ;  /* 0x0000000332027209 */ /* 0x000fe20007810000 */
[--C-:B------:R-:W-:Y:S01]  /*3760*/  FFMA.FTZ R36, R71, UR10, -R18.reuse ;  /* 0x0000000a47247c23 */ /* 0x100fe20008010812 */
[----:B------:R-:W-:Y:S01]  /*3770*/  ISETP.LT.OR P1, PT, R0, 0x3a, P1 ;  /* 0x0000003a0000780c */ /* 0x000fe20000f21670 */
[--C-:B------:R-:W-:Y:S01]  /*3780*/  FFMA.FTZ R40, R73, UR10, -R18.reuse ;  /* 0x0000000a49287c23 */ /* 0x100fe20008010812 */
[----:B------:R-:W-:Y:S01]  /*3790*/  FSEL R54, R54, -INF , !P5 ;  /* 0xff80000036367808 */ /* 0x000fe20006800000 */
[----:B------:R-:W-:Y:S01]  /*37a0*/  MUFU.EX2 R25, R25 ;  /* 0x0000001900197308 */ /* 0x000fe20000000800 */
[----:B------:R-:W-:Y:S01]  /*37b0*/  FMNMX.FTZ R3, R51, R2, !PT ;  /* 0x0000000233037209 */ /* 0x000fe20007810000 */
[--C-:B------:R-:W-:Y:S01]  /*37c0*/  FFMA.FTZ R2, R63, UR10, -R18.reuse ;  /* 0x0000000a3f027c23 */ /* 0x100fe20008010812 */
[----:B------:R-:W-:Y:S01]  /*37d0*/  FSEL R55, R55, -INF , !P1 ;  /* 0xff80000037377808 */ /* 0x000fe20004800000 */
[----:B------:R-:W-:Y:S01]  /*37e0*/  FFMA.FTZ R44, R75, UR10, -R18 ;  /* 0x0000000a4b2c7c23 */ /* 0x000fe20008010812 */
[----:B------:R-:W-:-:S03]  /*37f0*/  FMNMX.FTZ R0, R54, R3, !PT ;  /* 0x0000000336007209 */ /* 0x000fc60007810000 */
[----:B------:R1:W-:Y:S01]  /*3800*/  MUFU.EX2 R198, R2 ;  /* 0x0000000200c67308 */ /* 0x0003e20000000800 */
[----:B------:R-:W-:Y:S02]  /*3810*/  FMNMX.FTZ R0, R55, R0, !PT ;  /* 0x0000000037007209 */ /* 0x000fe40007810000 */
[----:B0-----:R-:W-:-:S03]  /*3820*/  F2FP.BF16.F32.PACK_AB R196, R24, R5 ;  /* 0x0000000518c4723e */ /* 0x001fc600000010ff */
[----:B------:R-:W1:Y:S02]  /*3830*/  SHFL.BFLY PT, R3, R0, 0x2, 0x1f ;  /* 0x0c401f0000037f89 */ /* 0x000e6400000e0000 */
[----:B------:R-:W-:Y:S08]  /*3840*/  MUFU.EX2 R28, R28 ;  /* 0x0000001c001c7308 */ /* 0x000ff00000000800 */
[----:B------:R-:W0:Y:S08]  /*3850*/  MUFU.EX2 R29, R29 ;  /* 0x0000001d001d7308 */ /* 0x000e300000000800 */
[----:B------:R-:W-:Y:S01]  /*3860*/  MUFU.EX2 R32, R32 ;  /* 0x0000002000207308 */ /* 0x000fe20000000800 */
[----:B-1----:R-:W-:Y:S01]  /*3870*/  FMNMX.FTZ R2, R0, R3, !PT ;  /* 0x0000000300027209 */ /* 0x002fe20007810000 */
[--C-:B------:R-:W-:Y:S01]  /*3880*/  FFMA.FTZ R0, R41, UR10, -R18.reuse ;  /* 0x0000000a29007c23 */ /* 0x100fe20008010812 */
[--C-:B------:R-:W-:Y:S01]  /*3890*/  FFMA.FTZ R41, R45, UR10, -R18.reuse ;  /* 0x0000000a2d297c23 */ /* 0x100fe20008010812 */
[----:B------:R-:W-:-:S04]  /*38a0*/  FFMA.FTZ R45, R49, UR10, -R18 ;  /* 0x0000000a312d7c23 */ /* 0x000fc80008010812 */
[----:B------:R-:W1:Y:S01]  /*38b0*/  MUFU.EX2 R33, R33 ;  /* 0x0000002100217308 */ /* 0x000e620000000800 */
[----:B------:R-:W2:Y:S01]  /*38c0*/  SHFL.BFLY PT, R3, R2, 0x1, 0x1f ;  /* 0x0c201f0002037f89 */ /* 0x000ea200000e0000 */
[----:B0-----:R-:W-:-:S06]  /*38d0*/  F2FP.BF16.F32.PACK_AB R192, R29, R28 ;  /* 0x0000001c1dc0723e */ /* 0x001fcc00000010ff */
[----:B------:R0:W-:Y:S08]  /*38e0*/  MUFU.EX2 R37, R0 ;  /* 0x0000000000257308 */ /* 0x0001f00000000800 */
[----:B------:R-:W3:Y:S01]  /*38f0*/  MUFU.EX2 R36, R36 ;  /* 0x0000002400247308 */ /* 0x000ee20000000800 */
[----:B-1----:R-:W-:-:S07]  /*3900*/  F2FP.BF16.F32.PACK_AB R194, R33, R32 ;  /* 0x0000002021c2723e */ /* 0x002fce00000010ff */
[----:B------:R-:W-:Y:S01]  /*3910*/  MUFU.EX2 R40, R40 ;  /* 0x0000002800287308 */ /* 0x000fe20000000800 */
[----:B--2---:R-:W-:Y:S01]  /*3920*/  FMNMX.FTZ R3, R2, R3, !PT ;  /* 0x0000000302037209 */ /* 0x004fe20007810000 */
[--C-:B------:R-:W-:Y:S01]  /*3930*/  FFMA.FTZ R2, R77, UR10, -R18.reuse ;  /* 0x0000000a4d027c23 */ /* 0x100fe20008010812 */
[----:B------:R-:W-:Y:S01]  /*3940*/  FFMA.FTZ R18, R53, UR10, -R18 ;  /* 0x0000000a35127c23 */ /* 0x000fe20008010812 */
[----:B------:R-:W-:Y:S01]  /*3950*/  FADD.FTZ R53, R5, R24 ;  /* 0x0000001805357221 */ /* 0x000fe20000010000 */
[C---:B------:R-:W-:Y:S01]  /*3960*/  FSETP.NEU.FTZ.AND P1, PT, R3.reuse, -INF , PT ;  /* 0xff8000000300780b */ /* 0x040fe20003f3d000 */
[----:B0-----:R-:W-:Y:S02]  /*3970*/  FMUL.FTZ R0, R3, UR10 ;  /* 0x0000000a03007c20 */ /* 0x001fe40008410000 */
[----:B------:R0:W-:Y:S01]  /*3980*/  MUFU.EX2 R49, R18 ;  /* 0x0000001200317308 */ /* 0x0001e20000000800 */
[----:B---3--:R-:W-:Y:S02]  /*3990*/  F2FP.BF16.F32.PACK_AB R188, R37, R36 ;  /* 0x0000002425bc723e */ /* 0x008fe400000010ff */
[----:B------:R-:W-:-:S02]  /*39a0*/  FSEL R0, R0, RZ, P1 ;  /* 0x000000ff00007208 */ /* 0x000fc40000800000 */
[----:B------:R-:W-:-:S03]  /*39b0*/  PLOP3.LUT P1, PT, PT, PT, UP0, 0x40, 0x0 ;  /* 0x000000000000781c */ /* 0x000fc60003f2e808 */
[--C-:B------:R-:W-:Y:S01]  /*39c0*/  FFMA.FTZ R26, R26, UR10, -R0.reuse ;  /* 0x0000000a1a1a7c23 */ /* 0x100fe20008010800 */
[--C-:B------:R-:W-:Y:S01]  /*39d0*/  FFMA.FTZ R27, R27, UR10, -R0.reuse ;  /* 0x0000000a1b1b7c23 */ /* 0x100fe20008010800 */
[--C-:B------:R-:W-:Y:S01]  /*39e0*/  FFMA.FTZ R30, R30, UR10, -R0.reuse ;  /* 0x0000000a1e1e7c23 */ /* 0x100fe20008010800 */
[----:B0-----:R-:W-:Y:S01]  /*39f0*/  FADD.FTZ R18, R198, R53 ;  /* 0x00000035c6127221 */ /* 0x001fe20000010000 */
[--C-:B------:R-:W-:Y:S01]  /*3a00*/  FFMA.FTZ R31, R31, UR10, -R0.reuse ;  /* 0x0000000a1f1f7c23 */ /* 0x100fe20008010800 */
[----:B------:R-:W-:Y:S01]  /*3a10*/  FFMA.FTZ R34, R34, UR10, -R0 ;  /* 0x0000000a22227c23 */ /* 0x000fe20008010800 */
[----:B------:R-:W-:Y:S01]  /*3a20*/  MUFU.EX2 R26, R26 ;  /* 0x0000001a001a7308 */ /* 0x000fe20000000800 */
[----:B------:R-:W-:Y:S01]  /*3a30*/  FADD.FTZ R53, R25, R18 ;  /* 0x0000001219357221 */ /* 0x000fe20000010000 */
[--C-:B------:R-:W-:Y:S01]  /*3a40*/  FFMA.FTZ R35, R35, UR10, -R0.reuse ;  /* 0x0000000a23237c23 */ /* 0x100fe20008010800 */
[--C-:B------:R-:W-:Y:S01]  /*3a50*/  FFMA.FTZ R38, R38, UR10, -R0.reuse ;  /* 0x0000000a26267c23 */ /* 0x100fe20008010800 */
[--C-:B------:R-:W-:Y:S01]  /*3a60*/  FFMA.FTZ R39, R39, UR10, -R0.reuse ;  /* 0x0000000a27277c23 */ /* 0x100fe20008010800 */
[----:B------:R-:W-:Y:S01]  /*3a70*/  FADD.FTZ R18, R28, R53 ;  /* 0x000000351c127221 */ /* 0x000fe20000010000 */
[--C-:B------:R-:W-:Y:S01]  /*3a80*/  FFMA.FTZ R42, R42, UR10, -R0.reuse ;  /* 0x0000000a2a2a7c23 */ /* 0x100fe20008010800 */
[----:B------:R-:W-:Y:S01]  /*3a90*/  FFMA.FTZ R43, R43, UR10, -R0 ;  /* 0x0000000a2b2b7c23 */ /* 0x000fe20008010800 */
[----:B------:R-:W0:Y:S01]  /*3aa0*/  MUFU.EX2 R27, R27 ;  /* 0x0000001b001b7308 */ /* 0x000e220000000800 */
[----:B------:R-:W-:Y:S01]  /*3ab0*/  FADD.FTZ R53, R29, R18 ;  /* 0x000000121d357221 */ /* 0x000fe20000010000 */
[--C-:B------:R-:W-:Y:S01]  /*3ac0*/  FFMA.FTZ R46, R46, UR10, -R0.reuse ;  /* 0x0000000a2e2e7c23 */ /* 0x100fe20008010800 */
[--C-:B------:R-:W-:Y:S01]  /*3ad0*/  FFMA.FTZ R47, R47, UR10, -R0.reuse ;  /* 0x0000000a2f2f7c23 */ /* 0x100fe20008010800 */
[--C-:B------:R-:W-:Y:S01]  /*3ae0*/  FFMA.FTZ R50, R50, UR10, -R0.reuse ;  /* 0x0000000a32327c23 */ /* 0x100fe20008010800 */
[----:B------:R-:W-:Y:S01]  /*3af0*/  FADD.FTZ R18, R32, R53 ;  /* 0x0000003520127221 */ /* 0x000fe20000010000 */
[--C-:B------:R-:W-:Y:S01]  /*3b00*/  FFMA.FTZ R51, R51, UR10, -R0.reuse ;  /* 0x0000000a33337c23 */ /* 0x100fe20008010800 */
[----:B------:R-:W-:Y:S01]  /*3b10*/  FFMA.FTZ R54, R54, UR10, -R0 ;  /* 0x0000000a36367c23 */ /* 0x000fe20008010800 */
[----:B------:R-:W1:Y:S01]  /*3b20*/  MUFU.EX2 R30, R30 ;  /* 0x0000001e001e7308 */ /* 0x000e620000000800 */
[----:B------:R-:W-:Y:S01]  /*3b30*/  FADD.FTZ R57, R33, R18 ;  /* 0x0000001221397221 */ /* 0x000fe20000010000 */
[----:B------:R-:W-:Y:S01]  /*3b40*/  F2FP.BF16.F32.PACK_AB R198, R25, R198 ;  /* 0x000000c619c6723e */ /* 0x000fe200000010ff */
[----:B------:R-:W-:-:S02]  /*3b50*/  FFMA.FTZ R0, R55, UR10, -R0 ;  /* 0x0000000a37007c23 */ /* 0x000fc40008010800 */
[----:B------:R-:W-:-:S03]  /*3b60*/  FADD.FTZ R48, R36, R57 ;  /* 0x0000003924307221 */ /* 0x000fc60000010000 */
[----:B------:R-:W2:Y:S01]  /*3b70*/  MUFU.EX2 R31, R31 ;  /* 0x0000001f001f7308 */ /* 0x000ea20000000800 */
[----:B0-----:R-:W-:Y:S01]  /*3b80*/  FADD.FTZ R53, R26, R27 ;  /* 0x0000001b1a357221 */ /* 0x001fe20000010000 */
[----:B------:R-:W-:Y:S01]  /*3b90*/  FADD.FTZ R57, R37, R48 ;  /* 0x0000003025397221 */ /* 0x000fe20000010000 */
[----:B------:R-:W-:-:S03]  /*3ba0*/  F2FP.BF16.F32.PACK_AB R197, R27, R26 ;  /* 0x0000001a1bc5723e */ /* 0x000fc600000010ff */
[----:B------:R-:W-:Y:S02]  /*3bb0*/  FADD.FTZ R48, R40, R57 ;  /* 0x0000003928307221 */ /* 0x000fe40000010000 */
[----:B------:R-:W0:Y:S01]  /*3bc0*/  MUFU.EX2 R34, R34 ;  /* 0x0000002200227308 */ /* 0x000e220000000800 */
[----:B-1----:R-:W-:-:S07]  /*3bd0*/  FADD.FTZ R18, R30, R53 ;  /* 0x000000351e127221 */ /* 0x002fce0000010000 */
[----:B------:R-:W1:Y:S01]  /*3be0*/  MUFU.EX2 R35, R35 ;  /* 0x0000002300237308 */ /* 0x000e620000000800 */
[C---:B--2---:R-:W-:Y:S01]  /*3bf0*/  FADD.FTZ R53, R31.reuse, R18 ;  /* 0x000000121f357221 */ /* 0x044fe20000010000 */
[----:B------:R-:W-:-:S06]  /*3c00*/  F2FP.BF16.F32.PACK_AB R199, R31, R30 ;  /* 0x0000001e1fc7723e */ /* 0x000fcc00000010ff */
[----:B------:R-:W2:Y:S01]  /*3c10*/  MUFU.EX2 R38, R38 ;  /* 0x0000002600267308 */ /* 0x000ea20000000800 */
[----:B0-----:R-:W-:-:S07]  /*3c20*/  FADD.FTZ R18, R34, R53 ;  /* 0x0000003522127221 */ /* 0x001fce0000010000 */
[----:B------:R-:W0:Y:S01]  /*3c30*/  MUFU.EX2 R41, R41 ;  /* 0x0000002900297308 */ /* 0x000e220000000800 */
[C---:B-1----:R-:W-:Y:S01]  /*3c40*/  FADD.FTZ R5, R35.reuse, R18 ;  /* 0x0000001223057221 */ /* 0x042fe20000010000 */
[----:B------:R-:W-:-:S06]  /*3c50*/  F2FP.BF16.F32.PACK_AB R193, R35, R34 ;  /* 0x0000002223c1723e */ /* 0x000fcc00000010ff */
[----:B------:R-:W1:Y:S01]  /*3c60*/  MUFU.EX2 R39, R39 ;  /* 0x0000002700277308 */ /* 0x000e620000000800 */
[----:B--2---:R-:W-:-:S07]  /*3c70*/  FADD.FTZ R18, R38, R5 ;  /* 0x0000000526127221 */ /* 0x004fce0000010000 */
[----:B------:R-:W2:Y:S01]  /*3c80*/  MUFU.EX2 R44, R44 ;  /* 0x0000002c002c7308 */ /* 0x000ea20000000800 */
[C---:B0-----:R-:W-:Y:S01]  /*3c90*/  FADD.FTZ R53, R41.reuse, R48 ;  /* 0x0000003029357221 */ /* 0x041fe20000010000 */
[----:B------:R-:W-:-:S06]  /*3ca0*/  F2FP.BF16.F32.PACK_AB R190, R41, R40 ;  /* 0x0000002829be723e */ /* 0x000fcc00000010ff */
[----:B------:R-:W0:Y:S01]  /*3cb0*/  MUFU.EX2 R42, R42 ;  /* 0x0000002a002a7308 */ /* 0x000e220000000800 */
[C---:B-1----:R-:W-:Y:S01]  /*3cc0*/  FADD.FTZ R5, R39.reuse, R18 ;  /* 0x0000001227057221 */ /* 0x042fe20000010000 */
[----:B------:R-:W-:-:S06]  /*3cd0*/  F2FP.BF16.F32.PACK_AB R195, R39, R38 ;  /* 0x0000002627c3723e */ /* 0x000fcc00000010ff */
[----:B------:R-:W1:Y:S01]  /*3ce0*/  MUFU.EX2 R45, R45 ;  /* 0x0000002d002d7308 */ /* 0x000e620000000800 */
[----:B--2---:R-:W-:-:S07]  /*3cf0*/  FADD.FTZ R24, R44, R53 ;  /* 0x000000352c187221 */ /* 0x004fce0000010000 */
[----:B------:R-:W2:Y:S01]  /*3d00*/  MUFU.EX2 R43, R43 ;  /* 0x0000002b002b7308 */ /* 0x000ea20000000800 */
[----:B0-----:R-:W-:-:S07]  /*3d10*/  FADD.FTZ R18, R42, R5 ;  /* 0x000000052a127221 */ /* 0x001fce0000010000 */
[----:B------:R-:W0:Y:S01]  /*3d20*/  MUFU.EX2 R2, R2 ;  /* 0x0000000200027308 */ /* 0x000e220000000800 */
[C---:B-1----:R-:W-:Y:S01]  /*3d30*/  FADD.FTZ R25, R45.reuse, R24 ;  /* 0x000000182d197221 */ /* 0x042fe20000010000 */
[----:B------:R-:W-:-:S06]  /*3d40*/  F2FP.BF16.F32.PACK_AB R184, R45, R44 ;  /* 0x0000002c2db8723e */ /* 0x000fcc00000010ff */
[----:B------:R-:W1:Y:S01]  /*3d50*/  MUFU.EX2 R46, R46 ;  /* 0x0000002e002e7308 */ /* 0x000e620000000800 */
[C---:B--2---:R-:W-:Y:S01]  /*3d60*/  FADD.FTZ R5, R43.reuse, R18 ;  /* 0x000000122b057221 */ /* 0x044fe20000010000 */
[----:B------:R-:W-:-:S06]  /*3d70*/  F2FP.BF16.F32.PACK_AB R189, R43, R42 ;  /* 0x0000002a2bbd723e */ /* 0x000fcc00000010ff */
[----:B------:R-:W2:Y:S01]  /*3d80*/  MUFU.EX2 R47, R47 ;  /* 0x0000002f002f7308 */ /* 0x000ea20000000800 */
[----:B0-----:R-:W-:Y:S01]  /*3d90*/  FADD.FTZ R24, R2, R25 ;  /* 0x0000001902187221 */ /* 0x001fe20000010000 */
[----:B------:R-:W-:-:S03]  /*3da0*/  F2FP.BF16.F32.PACK_AB R186, R49, R2 ;  /* 0x0000000231ba723e */ /* 0x000fc600000010ff */
[----:B------:R-:W-:-:S03]  /*3db0*/  FADD.FTZ R18, R49, R24 ;  /* 0x0000001831127221 */ /* 0x000fc60000010000 */
[----:B------:R-:W0:Y:S01]  /*3dc0*/  MUFU.EX2 R50, R50 ;  /* 0x0000003200327308 */ /* 0x000e220000000800 */
[----:B-1----:R-:W-:-:S07]  /*3dd0*/  FADD.FTZ R2, R46, R5 ;  /* 0x000000052e027221 */ /* 0x002fce0000010000 */
[----:B------:R-:W1:Y:S01]  /*3de0*/  MUFU.EX2 R51, R51 ;  /* 0x0000003300337308 */ /* 0x000e620000000800 */
[C---:B--2---:R-:W-:Y:S01]  /*3df0*/  FADD.FTZ R5, R47.reuse, R2 ;  /* 0x000000022f057221 */ /* 0x044fe20000010000 */
[----:B------:R-:W-:-:S06]  /*3e00*/  F2FP.BF16.F32.PACK_AB R191, R47, R46 ;  /* 0x0000002e2fbf723e */ /* 0x000fcc00000010ff */
[----:B------:R-:W2:Y:S01]  /*3e10*/  MUFU.EX2 R54, R54 ;  /* 0x0000003600367308 */ /* 0x000ea20000000800 */
[----:B0-----:R-:W-:-:S07]  /*3e20*/  FADD.FTZ R2, R50, R5 ;  /* 0x0000000532027221 */ /* 0x001fce0000010000 */
[----:B------:R2:W0:Y:S01]  /*3e30*/  MUFU.EX2 R187, R0 ;  /* 0x0000000000bb7308 */ /* 0x0004220000000800 */
[C---:B-1----:R-:W-:Y:S01]  /*3e40*/  FADD.FTZ R5, R51.reuse, R2 ;  /* 0x0000000233057221 */ /* 0x042fe20000010000 */
[----:B------:R-:W-:-:S03]  /*3e50*/  F2FP.BF16.F32.PACK_AB R185, R51, R50 ;  /* 0x0000003233b9723e */ /* 0x000fc600000010ff */
[----:B--2---:R-:W-:-:S04]  /*3e60*/  FADD.FTZ R0, R54, R5 ;  /* 0x0000000536007221 */ /* 0x004fc80000010000 */
[C---:B0-----:R-:W-:Y:S01]  /*3e70*/  FADD.FTZ R5, R187.reuse, R0 ;  /* 0x00000000bb057221 */ /* 0x041fe20000010000 */
[----:B------:R-:W-:Y:S01]  /*3e80*/  F2FP.BF16.F32.PACK_AB R187, R187, R54 ;  /* 0x00000036bbbb723e */ /* 0x000fe200000010ff */
[----:B------:R-:W-:Y:S06]  /*3e90*/  @P1 BRA `(.L_x_1008) ;  /* 0x00000000004c1947 */ /* 0x000fec0003800000 */
[----:B------:R-:W-:Y:S01]  /*3ea0*/  ISETP.LT.AND P1, PT, RZ, UR48, PT ;  /* 0x00000030ff007c0c */ /* 0x000fe2000bf21270 */
[----:B------:R-:W-:-:S12]  /*3eb0*/  UIADD3 UR18, UR48, -0x1, URZ ;  /* 0xffffffff30127890 */ /* 0x000fd8000fffe03f */
[----:B------:R-:W-:Y:S05]  /*3ec0*/  @P1 BRA `(.L_x_1009) ;  /* 0x0000000000201947 */ /* 0x000fea0003800000 */
[----:B------:R-:W-:Y:S01]  /*3ed0*/  ULDC UR15, c[0x0][0x9e4] ;  /* 0x00027900000f7ab9 */ /* 0x000fe20000000800 */
[----:B------:R-:W-:Y:S02]  /*3ee0*/  UIADD3 UR18, -UR48, URZ, URZ ;  /* 0x0000003f30127290 */ /* 0x000fe4000fffe13f */
[----:B------:R-:W-:-:S11]  /*3ef0*/  UISETP.NE.AND UP0, UPT, UR15, 0x1, UPT ;  /* 0x000000010f00788c */ /* 0x000fd6000bf05270 */
[----:B------:R-:W-:Y:S02]  /*3f00*/  @UP0 ULDC.64 UR4, c[0x0][0x9e8] ;  /* 0x00027a0000040ab9 */ /* 0x000fe40000000a00 */
[----:B------:R-:W-:-:S04]  /*3f10*/  UIMAD.WIDE.U32 UR6, UR18, UR4, URZ ;  /* 0x00000004120672a5 */ /* 0x000fc8000f8e003f */
[----:B------:R-:W-:-:S04]  /*3f20*/  @UP0 USHF.R.U32.HI UR18, URZ, UR5, UR7 ;  /* 0x000000053f120299 */ /* 0x000fc80008011607 */
[----:B------:R-:W-:Y:S01]  /*3f30*/  ULOP3.LUT UR18, URZ, UR18, URZ, 0x33, !UPT ;  /* 0x000000123f127292 */ /* 0x000fe2000f8e333f */
[----:B------:R-:W-:Y:S11]  /*3f40*/  BRA `(.L_x_1010) ;  /* 0x0000000000147947 */ /* 0x000ff60003800000 */
.L_x_1009:
[----:B------:R-:W-:Y:S02]  /*3f50*/  ULDC UR15, c[0x0][0x9e4] ;  /* 0x00027900000f7ab9 */ /* 0x000fe40000000800 */
[----:B------:R-:W-:-:S11]  /*3f60*/  UISETP.NE.AND UP0, UPT, UR15, 0x1, UPT ;  /* 0x000000010f00788c */ /* 0x000fd6000bf05270 */
[----:B------:R-:W-:Y:S02]  /*3f70*/  @UP0 ULDC.64 UR4, c[0x0][0x9e8] ;  /* 0x00027a0000040ab9 */ /* 0x000fe40000000a00 */
[----:B------:R-:W-:-:S04]  /*3f80*/  UIMAD.WIDE.U32 UR6, UR18, UR4, URZ ;  /* 0x00000004120672a5 */ /* 0x000fc8000f8e003f */
[----:B------:R-:W-:-:S12]  /*3f90*/  @UP0 USHF.R.U32.HI UR18, URZ, UR5, UR7 ;  /* 0x000000053f120299 */ /* 0x000fd80008011607 */
.L_x_1010:
[----:B------:R-:W-:-:S04]  /*3fa0*/  UIMAD UR15, UR18, UR15, UR15 ;  /* 0x0000000f120f72a4 */ /* 0x000fc8000f8e020f */
[----:B------:R-:W-:-:S04]  /*3fb0*/  UISETP.LT.AND UP0, UPT, UR14, UR15, UPT ;  /* 0x0000000f0e00728c */ /* 0x000fc8000bf01270 */
[----:B------:R-:W-:-:S12]  /*3fc0*/  USEL UR14, UR14, UR15, UP0 ;  /* 0x0000000f0e0e7287 */ /* 0x000fd80008000000 */
.L_x_1008:
[----:B------:R-:W-:Y:S01]  /*3fd0*/  R2UR UR5, R200 ;  /* 0x00000000c80572ca */ /* 0x000fe200000e0000 */
[----:B------:R-:W-:Y:S01]  /*3fe0*/  USHF.R.S32.HI UR4, URZ, 0x1f, UR14 ;  /* 0x0000001f3f047899 */ /* 0x000fe2000801140e */
[----:B------:R-:W-:Y:S01]  /*3ff0*/  IMAD.MOV.U32 R2, RZ, RZ, 0x3f800000 ;  /* 0x3f800000ff027424 */ /* 0x000fe200078e00ff */
[----:B------:R-:W-:Y:S01]  /*4000*/  CS2R R150, SRZ ;  /* 0x0000000000967805 */ /* 0x000fe2000001ff00 */
[----:B------:R-:W-:Y:S01]  /*4010*/  IMAD.MOV.U32 R0, RZ, RZ, 0x3f800000 ;  /* 0x3f800000ff007424 */ /* 0x000fe200078e00ff */
        /* <DEDUP_REMOVED lines=8> */
[----:B------:R-:W-:Y:S01]  /*40a0*/  UISETP.LT.AND UP0, UPT, UR5, UR4, UPT ;  /* 0x000000040500728c */ /* 0x000fe2000bf01270 */
[----:B------:R-:W-:Y:S02]  /*40b0*/  CS2R R136, SRZ ;  /* 0x0000000000887805 */ /* 0x000fe4000001ff00 */
[----:B------:R-:W-:Y:S02]  /*40c0*/  CS2R R134, SRZ ;  /* 0x0000000000867805 */ /* 0x000fe4000001ff00 */
[----:B------:R-:W-:Y:S01]  /*40d0*/  CS2R R132, SRZ ;  /* 0x0000000000847805 */ /* 0x000fe2000001ff00 */
[----:B------:R-:W-:Y:S01]  /*40e0*/  USEL UR54, UR5, UR4, !UP0 ;  /* 0x0000000405367287 */ /* 0x000fe2000c000000 */
[----:B------:R-:W-:-:S02]  /*40f0*/  CS2R R130, SRZ ;  /* 0x0000000000827805 */ /* 0x000fc4000001ff00 */
[----:B------:R-:W-:Y:S02]  /*4100*/  CS2R R128, SRZ ;  /* 0x0000000000807805 */ /* 0x000fe4000001ff00 */
[----:B------:R-:W-:Y:S02]  /*4110*/  CS2R R126, SRZ ;  /* 0x00000000007e7805 */ /* 0x000fe4000001ff00 */
[----:B------:R-:W-:Y:S02]  /*4120*/  CS2R R124, SRZ ;  /* 0x00000000007c7805 */ /* 0x000fe4000001ff00 */
[----:B------:R-:W-:Y:S02]  /*4130*/  CS2R R122, SRZ ;  /* 0x00000000007a7805 */ /* 0x000fe4000001ff00 */
[----:B------:R-:W-:Y:S02]  /*4140*/  ISETP.GE.AND P1, PT, R221, UR54, PT ;  /* 0x00000036dd007c0c */ /* 0x000fe4000bf26270 */
        /* <DEDUP_REMOVED lines=50> */
[----:B------:R-:W-:Y:S01]  /*4470*/  IMAD.MOV.U32 R219, RZ, RZ, R3 ;  /* 0x000000ffffdb7224 */ /* 0x000fe200078e0003 */
[----:B------:R-:W-:Y:S01]  /*4480*/  MOV R2, 0x3f800000 ;  /* 0x3f80000000027802 */ /* 0x000fe20000000f00 */
[----:B------:R-:W-:Y:S01]  /*4490*/  IMAD.MOV.U32 R220, RZ, RZ, R4 ;  /* 0x000000ffffdc7224 */ /* 0x000fe200078e0004 */
[----:B------:R-:W-:Y:S01]  /*44a0*/  UMOV UR7, UR38 ;  /* 0x0000002600077c82 */ /* 0x000fe20008000000 */
[----:B------:R-:W-:Y:S01]  /*44b0*/  IMAD.MOV.U32 R151, RZ, RZ, RZ ;  /* 0x000000ffff977224 */ /* 0x000fe200078e00ff */
[----:B------:R-:W-:Y:S01]  /*44c0*/  UMOV UR4, UR39 ;  /* 0x0000002700047c82 */ /* 0x000fe20008000000 */
[----:B------:R-:W-:Y:S01]  /*44d0*/  ULDC UR55, c[0x0][0x9e4] ;  /* 0x0002790000377ab9 */ /* 0x000fe20000000800 */
[----:B------:R-:W-:Y:S01]  /*44e0*/  ULDC UR59, c[0x0][0x9dc] ;  /* 0x00027700003b7ab9 */ /* 0x000fe20000000800 */
[----:B------:R-:W-:-:S05]  /*44f0*/  ULDC UR58, c[0x0][0x988] ;  /* 0x00026200003a7ab9 */ /* 0x000fca0000000800 */
.L_x_1030:
[----:B------:R-:W-:-:S04]  /*4500*/  UISETP.NE.AND UP0, UPT, UR4, 0x1, UPT ;  /* 0x000000010400788c */ /* 0x000fc8000bf05270 */
[----:B------:R-:W-:-:S04]  /*4510*/  USEL UR38, URZ, 0x1, UP0 ;  /* 0x000000013f267887 */ /* 0x000fc80008000000 */
[----:B------:R-:W-:Y:S01]  /*4520*/  ULOP3.LUT UR38, UR7, UR38, URZ, 0x3c, !UPT ;  /* 0x0000002607267292 */ /* 0x000fe2000f8e3c3f */
[----:B------:R-:W-:Y:S11]  /*4530*/  @!P0 BRA `(.L_x_1012) ;  /* 0x0000000000048947 */ /* 0x000ff60003800000 */
[----:B------:R-:W-:Y:S01]  /*4540*/  BPT.TRAP 0x1 ;  /* 0x000000040000795c */ /* 0x000fe20000300000 */
.L_x_1012:
[----:B------:R-:W-:Y:S01]  /*4550*/  UIADD3 UR39, UR4, 0x1, URZ ;  /* 0x0000000104277890 */ /* 0x000fe2000fffe03f */
[----:B------:R-:W-:-:S03]  /*4560*/  IMAD.U32 R3, RZ, RZ, UR38 ;  /* 0x00000026ff037e24 */ /* 0x000fc6000f8e00ff */
[----:B------:R-:W-:Y:S02]  /*4570*/  UISETP.NE.AND UP0, UPT, UR39, 0x2, UPT ;  /* 0x000000022700788c */ /* 0x000fe4000bf05270 */
[----:B------:R-:W-:Y:S02]  /*4580*/  SHF.L.U32 R3, R3, 0x1f, RZ ;  /* 0x0000001f03037819 */ /* 0x000fe400000006ff */
[----:B------:R-:W-:-:S04]  /*4590*/  USEL UR39, UR39, URZ, UP0 ;  /* 0x0000003f27277287 */ /* 0x000fc80008000000 */
[----:B------:R-:W-:-:S09]  /*45a0*/  ULEA UR6, UR39, UR40, 0x3 ;  /* 0x0000002827067291 */ /* 0x000fd2000f8e183f */
[----:B------:R0:W1:Y:S01]  /*45b0*/  SYNCS.PHASECHK.TRANS64.TRYWAIT P1, [UR6+0x30830], R3 ;  /* 0x03083003ff0075a7 */ /* 0x0000620008020146 */
[----:B------:R-:W-:Y:S05]  /*45c0*/  @!P0 BRA `(.L_x_1013) ;  /* 0x0000000000048947 */ /* 0x000fea0003800000 */
[----:B------:R-:W-:Y:S01]  /*45d0*/  BPT.TRAP 0x1 ;  /* 0x000000040000795c */ /* 0x000fe20000300000 */
.L_x_1013:
[----:B-1----:R-:W-:Y:S05]  /*45e0*/  @P1 BRA `(.L_x_1014) ;  /* 0x0000000000081947 */ /* 0x002fea0003800000 */
[----:B------:R-:W1:Y:S02]  /*45f0*/  SYNCS.PHASECHK.TRANS64.TRYWAIT P1, [UR6+0x30830], R3 ;  /* 0x03083003ff0075a7 */ /* 0x000e640008020146 */
[----:B-1----:R-:W-:Y:S05]  /*4600*/  @!P1 BRA `(.L_x_1015) ;  /* 0x000000f000d49947 */ /* 0x002fea0003800000 */
.L_x_1014:
[----:B------:R-:W-:Y:S01]  /*4610*/  R2UR UR48, R16 ;  /* 0x00000000103072ca */ /* 0x000fe200000e0000 */
[----:B------:R-:W-:Y:S01]  /*4620*/  ULEA UR5, UR39, UR60, 0xb ;  /* 0x0000003c27057291 */ /* 0x000fe2000f8e583f */
[----:B------:R-:W-:Y:S01]  /*4630*/  R2UR UR49, R17 ;  /* 0x00000000113172ca */ /* 0x000fe200000e0000 */
[----:B------:R-:W-:Y:S01]  /*4640*/  WARPGROUP.ARRIVE ;  /* 0x00000000000079c5 */ /* 0x000fe20000000000 */
[----:B------:R-:W-:Y:S01]  /*4650*/  UMOV UR51, 0x40000040 ;  /* 0x4000004000337882 */ /* 0x000fe20000000000 */
[----:B------:R-:W-:Y:S01]  /*4660*/  UIADD3 UR10, UR5, 0x206, URZ ;  /* 0x00000206050a7890 */ /* 0x000fe2000fffe03f */
[-C--:B------:R-:W-:Y:S01]  /*4670*/  FMUL.FTZ R24, R24, R0.reuse ;  /* 0x0000000018187220 */ /* 0x080fe20000410000 */
[----:B------:R-:W-:Y:S01]  /*4680*/  UMOV UR11, 0x40000040 ;  /* 0x40000040000b7882 */ /* 0x000fe20000000000 */
[----:B------:R-:W-:Y:S01]  /*4690*/  UMOV UR50, UR5 ;  /* 0x0000000500327c82 */ /* 0x000fe20008000000 */
[----:B------:R-:W-:Y:S01]  /*46a0*/  UIADD3 UR14, UR5, 0x400, URZ ;  /* 0x00000400050e7890 */ /* 0x000fe2000fffe03f */
[-C--:B------:R-:W-:Y:S01]  /*46b0*/  FMUL.FTZ R25, R25, R0.reuse ;  /* 0x0000000019197220 */ /* 0x080fe20000410000 */
[----:B------:R-:W-:Y:S01]  /*46c0*/  UMOV UR15, 0x40000040 ;  /* 0x40000040000f7882 */ /* 0x000fe20000000000 */
[----:B------:R-:W-:Y:S01]  /*46d0*/  UIADD3 UR18, UR5, 0x402, URZ ;  /* 0x0000040205127890 */ /* 0x000fe2000fffe03f */
[-C--:B------:R-:W-:Y:S01]  /*46e0*/  FMUL.FTZ R28, R28, R0.reuse ;  /* 0x000000001c1c7220 */ /* 0x080fe20000410000 */
[----:B------:R-:W-:Y:S01]  /*46f0*/  UMOV UR19, 0x40000040 ;  /* 0x4000004000137882 */ /* 0x000fe20000000000 */
[----:B------:R-:W-:Y:S01]  /*4700*/  HGMMA.64x64x16.F32.BF16 R152, gdesc[UR48], RZ, !UPT, gsb0 ;  /* 0x00e00000309879f0 */ /* 0x000fe2000c0018ff */
[----:B------:R-:W-:Y:S01]  /*4710*/  R2UR UR48, R14 ;  /* 0x000000000e3072ca */ /* 0x000fe200000e0000 */
[----:B------:R-:W-:Y:S01]  /*4720*/  UIADD3 UR50, UR5, 0x2, URZ ;  /* 0x0000000205327890 */ /* 0x000fe2000fffe03f */
[----:B------:R-:W-:Y:S01]  /*4730*/  R2UR UR49, R15 ;  /* 0x000000000f3172ca */ /* 0x000fe200000e0000 */
[----:B------:R-:W-:Y:S01]  /*4740*/  UMOV UR51, 0x40000040 ;  /* 0x4000004000337882 */ /* 0x000fe20000000000 */
        /* <DEDUP_REMOVED lines=78> */
[----:B------:R-:W-:Y:S01]  /*4c30*/  HGMMA.64x64x16.F32.BF16 R152, gdesc[UR48], R152, gsb0 ;  /* 0x00e00000309879f0 */ /* 0x000fe20008001898 */
[----:B------:R-:W-:Y:S01]  /*4c40*/  R2UR UR48, R12 ;  /* 0x000000000c3072ca */ /* 0x000fe200000e0000 */
[----:B------:R-:W-:Y:S01]  /*4c50*/  UIADD3 UR50, UR5, 0x4, URZ ;  /* 0x0000000405327890 */ /* 0x000fe2000fffe03f */
[----:B------:R-:W-:Y:S01]  /*4c60*/  R2UR UR49, R13 ;  /* 0x000000000d3172ca */ /* 0x000fe200000e0000 */
        /* <DEDUP_REMOVED lines=62> */
[----:B------:R-:W-:Y:S01]  /*5050*/  HGMMA.64x64x16.F32.BF16 R152, gdesc[UR48], R152, gsb0 ;  /* 0x00e00000309879f0 */ /* 0x000fe20008001898 */
[----:B------:R-:W-:Y:S01]  /*5060*/  R2UR UR48, R10 ;  /* 0x000000000a3072ca */ /* 0x000fe200000e0000 */
[----:B------:R-:W-:Y:S01]  /*5070*/  UIADD3 UR50, UR5, 0x6, URZ ;  /* 0x0000000605327890 */ /* 0x000fe2000fffe03f */
[----:B------:R-:W-:Y:S01]  /*5080*/  R2UR UR49, R11 ;  /* 0x000000000b3172ca */ /* 0x000fe200000e0000 */
[----:B------:R-:W-:Y:S01]  /*5090*/  UMOV UR51, 0x40000040 ;  /* 0x4000004000337882 */ /* 0x000fe20000000000 */
[----:B------:R-:W-:Y:S02]  /*50a0*/  WARPGROUP.DEPBAR.LE gsb0, 0x0 ;  /* 0x00008000000079c5 */ /* 0x000fe40000010000 */
[----:B------:R-:W-:-:S09]  /*50b0*/  WARPGROUP.ARRIVE ;  /* 0x00000000000079c5 */ /* 0x000fd20000000000 */
        /* <DEDUP_REMOVED lines=15> */
[----:B------:R-:W-:Y:S01]  /*51b0*/  UIADD3 UR50, UR5, 0x204, URZ ;  /* 0x0000020405327890 */ /* 0x000fe2000fffe03f */
[----:B------:R-:W-:Y:S01]  /*51c0*/  UMOV UR51, 0x40000040 ;  /* 0x4000004000337882 */ /* 0x000fe20000000000 */
[----:B------:R-:W-:Y:S01]  /*51d0*/  UMOV UR48, UR56 ;  /* 0x0000003800307c82 */ /* 0x000fe20008000000 */
[----:B------:R-:W-:Y:S01]  /*51e0*/  UMOV UR49, UR57 ;  /* 0x0000003900317c82 */ /* 0x000fe20008000000 */
[----:B------:R-:W-:Y:S02]  /*51f0*/  WARPGROUP.DEPBAR.LE gsb0, 0x0 ;  /* 0x00008000000079c5 */ /* 0x000fe40000010000 */
[----:B------:R-:W-:-:S06]  /*5200*/  WARPGROUP.ARRIVE ;  /* 0x00000000000079c5 */ /* 0x000fcc0000000000 */
[----:B------:R-:W-:Y:S01]  /*5210*/  HGMMA.64x64x16.F32.BF16 R152, gdesc[UR48], R152, gsb0 ;  /* 0x00e00000309879f0 */ /* 0x000fe20008001898 */
[----:B------:R-:W-:Y:S01]  /*5220*/  UIADD3 UR50, UR5, 0x606, URZ ;  /* 0x0000060605327890 */ /* 0x000fe2000fffe03f */
[----:B------:R-:W-:Y:S01]  /*5230*/  UMOV UR48, UR52 ;  /* 0x0000003400307c82 */ /* 0x000fe20008000000 */
[----:B------:R-:W-:Y:S01]  /*5240*/  UMOV UR49, UR53 ;  /* 0x0000003500317c82 */ /* 0x000fe20008000000 */
        /* <DEDUP_REMOVED lines=31> */
.L_x_1016:
[----:B------:R-:W-:Y:S01]  /*5440*/  ULEA UR5, UR4, UR40, 0x3 ;  /* 0x0000002804057291 */ /* 0x000fe2000f8e183f */
[----:B------:R-:W-:-:S05]  /*5450*/  IMAD.U32 R0, RZ, RZ, UR7 ;  /* 0x00000007ff007e24 */ /* 0x000fca000f8e00ff */
[----:B------:R-:W-:-:S04]  /*5460*/  SHF.L.U32 R0, R0, 0x1f, RZ ;  /* 0x0000001f00007819 */ /* 0x000fc800000006ff */
[----:B------:R2:W3:Y:S01]  /*5470*/  SYNCS.PHASECHK.TRANS64.TRYWAIT P1, [UR5+0x30850], R0 ;  /* 0x03085000ff0075a7 */ /* 0x0004e20008020145 */
[----:B------:R-:W-:Y:S05]  /*5480*/  @!P0 BRA `(.L_x_1017) ;  /* 0x0000000000048947 */ /* 0x000fea0003800000 */
[----:B------:R-:W-:Y:S01]  /*5490*/  BPT.TRAP 0x1 ;  /* 0x000000040000795c */ /* 0x000fe20000300000 */
.L_x_1017:
[----:B---3--:R-:W-:Y:S05]  /*54a0*/  @P1 BRA `(.L_x_1018) ;  /* 0x0000000000081947 */ /* 0x008fea0003800000 */
[----:B------:R-:W3:Y:S02]  /*54b0*/  SYNCS.PHASECHK.TRANS64.TRYWAIT P1, [UR5+0x30850], R0 ;  /* 0x03085000ff0075a7 */ /* 0x000ee40008020145 */
[----:B---3--:R-:W-:Y:S05]  /*54c0*/  @!P1 BRA `(.L_x_1019) ;  /* 0x000000e4003c9947 */ /* 0x008fea0003800000 */
.L_x_1018:
[----:B------:R-:W-:Y:S01]  /*54d0*/  UIADD3 UR7, UR40, 0x400, URZ ;  /* 0x0000040028077890 */ /* 0x000fe2000fffe03f */
[----:B------:R-:W-:Y:S01]  /*54e0*/  WARPGROUP.ARRIVE ;  /* 0x00000000000079c5 */ /* 0x000fe20000000000 */
[----:B------:R-:W-:Y:S02]  /*54f0*/  UMOV UR11, 0x40000040 ;  /* 0x40000040000b7882 */ /* 0x000fe40000000000 */
[----:B------:R-:W-:-:S04]  /*5500*/  USHF.R.U32.HI UR7, URZ, 0x4, UR7 ;  /* 0x000000043f077899 */ /* 0x000fc80008011607 */
[----:B------:R-:W-:-:S04]  /*5510*/  ULOP3.LUT UR7, UR7, 0x3fff, URZ, 0xc0, !UPT ;  /* 0x00003fff07077892 */ /* 0x000fc8000f8ec03f */
[----:B------:R-:W-:-:S04]  /*5520*/  ULOP3.LUT UR7, UR7, 0x2000000, URZ, 0xfc, !UPT ;  /* 0x0200000007077892 */ /* 0x000fc8000f8efc3f */
[----:B------:R-:W-:-:S07]  /*5530*/  ULEA UR4, UR4, UR7, 0xb ;  /* 0x0000000704047291 */ /* 0x000fce000f8e583f */
        /* <DEDUP_REMOVED lines=23> */
.L_x_1020:
[----:B------:R-:W-:Y:S01]  /*56b0*/  UISETP.NE.AND UP1, UPT, UR61, URZ, UPT ;  /* 0x0000003f3d00728c */ /* 0x000fe2000bf25270 */
[----:B------:R-:W-:Y:S01]  /*56c0*/  VIADD R188, R23, UR43 ;  /* 0x0000002b17bc7c36 */ /* 0x000fe20008000000 */
[----:B------:R-:W3:Y:S01]  /*56d0*/  LDC R20, c[0x0][0x2f0] ;  /* 0x0000bc00ff147b82 */ /* 0x000ee20000000800 */
[----:B-1----:R-:W-:Y:S01]  /*56e0*/  IMAD.SHL.U32 R4, R221, 0x40, RZ ;  /* 0x00000040dd047824 */ /* 0x002fe200078e00ff */
[----:B------:R-:W-:Y:S02]  /*56f0*/  UISETP.NE.AND UP0, UPT, UR42, URZ, UPT ;  /* 0x0000003f2a00728c */ /* 0x000fe4000bf05270 */
[----:B------:R-:W-:Y:S01]  /*5700*/  PLOP3.LUT P1, PT, PT, PT, UP1, 0x80, 0x0 ;  /* 0x000000000000781c */ /* 0x000fe20003f2f018 */
[----:B------:R-:W-:Y:S01]  /*5710*/  UIADD3 UR6, UR6, 0x30840, URZ ;  /* 0x0003084006067890 */ /* 0x000fe2000fffe03f */
[----:B------:R-:W-:Y:S01]  /*5720*/  PLOP3.LUT P2, PT, PT, PT, UP1, 0x80, 0x0 ;  /* 0x000000000000781c */ /* 0x000fe20003f4f018 */
[----:B------:R-:W-:Y:S01]  /*5730*/  UMOV UR11, UR59 ;  /* 0x0000003b000b7c82 */ /* 0x000fe20008000000 */
[----:B------:R-:W1:Y:S01]  /*5740*/  S2UR UR7, SR_CgaCtaId ;  /* 0x00000000000779c3 */ /* 0x000e620000008800 */
[----:B------:R-:W-:-:S07]  /*5750*/  @UP1 ULDC UR4, c[0x0][0x44c] ;  /* 0x0001130000041ab9 */ /* 0x000fce0000000800 */
[----:B------:R-:W4:Y:S01]  /*5760*/  LDC R21, c[0x0][0x288] ;  /* 0x0000a200ff157b82 */ /* 0x000f220000000800 */
[----:B0-2---:R-:W-:Y:S01]  /*5770*/  @P1 IMAD.HI.U32 R0, R188, UR4, RZ ;  /* 0x00000004bc001c27 */ /* 0x005fe2000f8e00ff */
[----:B------:R-:W-:Y:S01]  /*5780*/  @UP1 ULDC UR4, c[0x0][0x450] ;  /* 0x0001140000041ab9 */ /* 0x000fe20000000800 */
[----:B------:R-:W-:-:S03]  /*5790*/  PLOP3.LUT P1, PT, PT, PT, UP0, 0x40, 0x0 ;  /* 0x000000000000781c */ /* 0x000fc60003f2e808 */
[----:B------:R-:W-:Y:S01]  /*57a0*/  @P2 SHF.R.U32.HI R188, RZ, UR4, R0 ;  /* 0x00000004ffbc2c19 */ /* 0x000fe20008011600 */
[----:B------:R-:W-:Y:S01]  /*57b0*/  ULOP3.LUT UR4, URZ, UR11, URZ, 0x33, !UPT ;  /* 0x0000000b3f047292 */ /* 0x000fe2000f8e333f */
[----:B------:R-:W-:-:S03]  /*57c0*/  IADD3 R0, -R4, 0x1, RZ ;  /* 0x0000000104007810 */ /* 0x000fc60007ffe1ff */
[----:B------:R-:W0:Y:S02]  /*57d0*/  SHFL.IDX PT, R185, R188, RZ, 0x1c1f ;  /* 0x001c1fffbcb97589 */ /* 0x000e2400000e0000 */
[----:B------:R-:W-:Y:S01]  /*57e0*/  IMAD R3, R19, -0x2, R0 ;  /* 0xfffffffe13037824 */ /* 0x000fe200078e0200 */
[----:B-1----:R-:W-:-:S03]  /*57f0*/  UPRMT UR6, UR7, 0x654, UR6 ;  /* 0x0000065407067896 */ /* 0x002fc60008000006 */
[----:B---3--:R-:W-:Y:S01]  /*5800*/  IMAD R0, R20, UR41, R3 ;  /* 0x0000002914007c24 */ /* 0x008fe2000f8e0203 */
[----:B------:R-:W-:-:S03]  /*5810*/  ULDC UR7, c[0x0][0x9e0] ;  /* 0x0002780000077ab9 */ /* 0x000fc60000000800 */
[----:B----4-:R-:W-:Y:S02]  /*5820*/  IMAD.IADD R184, R0, 0x1, -R21 ;  /* 0x0000000100b87824 */ /* 0x010fe400078e0a15 */
[----:B------:R-:W-:Y:S02]  /*5830*/  SYNCS.ARRIVE.TRANS64.RED.A1T0 RZ, [UR6], RZ ;  /* 0x000000ffffff79a7 */ /* 0x000fe40008100406 */
[C---:B------:R-:W-:Y:S02]  /*5840*/  VIADD R0, R184.reuse, UR7 ;  /* 0x00000007b8007c36 */ /* 0x040fe40008000000 */
[----:B------:R-:W-:Y:S02]  /*5850*/  VIADD R184, R184, UR4 ;  /* 0x00000004b8b87c36 */ /* 0x000fe40008000000 */
[--C-:B0-----:R-:W-:Y:S02]  /*5860*/  IMAD.IADD R186, R0, 0x1, R185.reuse ;  /* 0x0000000100ba7824 */ /* 0x101fe400078e02b9 */
[----:B------:R-:W-:Y:S01]  /*5870*/  IMAD.IADD R187, R184, 0x1, R185 ;  /* 0x00000001b8bb7824 */ /* 0x000fe200078e02b9 */
[----:B------:R-:W-:Y:S06]  /*5880*/  @P1 BRA `(.L_x_1021) ;  /* 0x00000000005c1947 */ /* 0x000fec0003800000 */
[----:B------:R-:W-:Y:S01]  /*5890*/  IMAD R2, R20, UR41, R185 ;  /* 0x0000002914027c24 */ /* 0x000fe2000f8e02b9 */
[----:B------:R-:W-:Y:S03]  /*58a0*/  BSSY B0, `(.L_x_1022) ;  /* 0x0000011000007945 */ /* 0x000fe60003800000 */
[----:B------:R-:W-:-:S05]  /*58b0*/  IMAD.IADD R185, R2, 0x1, -R21 ;  /* 0x0000000102b97824 */ /* 0x000fca00078e0a15 */
[----:B------:R-:W-:-:S13]  /*58c0*/  ISETP.GT.AND P1, PT, R185, -0x1, PT ;  /* 0xffffffffb900780c */ /* 0x000fda0003f24270 */
[----:B------:R-:W-:Y:S05]  /*58d0*/  @P1 BRA `(.L_x_1023) ;  /* 0x0000000000201947 */ /* 0x000fea0003800000 */
[----:B------:R-:W-:Y:S01]  /*58e0*/  IMAD.U32 R189, RZ, RZ, UR55 ;  /* 0x00000037ffbd7e24 */ /* 0x000fe2000f8e00ff */
[----:B------:R-:W-:-:S04]  /*58f0*/  LOP3.LUT R185, RZ, R185, RZ, 0x33, !PT ;  /* 0x000000b9ffb97212 */ /* 0x000fc800078e33ff */
[----:B------:R-:W-:-:S13]  /*5900*/  ISETP.NE.AND P1, PT, R189, 0x1, PT ;  /* 0x00000001bd00780c */ /* 0x000fda0003f25270 */
[----:B------:R-:W0:Y:S02]  /*5910*/  @P1 LDC.64 R2, c[0x0][0x9e8] ;  /* 0x00027a00ff021b82 */ /* 0x000e240000000a00 */
[----:B0-----:R-:W-:-:S05]  /*5920*/  @P1 IMAD.HI.U32 R2, R185, R2, RZ ;  /* 0x00000002b9021227 */ /* 0x001fca00078e00ff */
[----:B------:R-:W-:-:S04]  /*5930*/  @P1 SHF.R.U32.HI R185, RZ, R3, R2 ;  /* 0x00000003ffb91219 */ /* 0x000fc80000011602 */
[----:B------:R-:W-:Y:S01]  /*5940*/  LOP3.LUT R185, RZ, R185, RZ, 0x33, !PT ;  /* 0x000000b9ffb97212 */ /* 0x000fe200078e33ff */
[----:B------:R-:W-:Y:S06]  /*5950*/  BRA `(.L_x_1024) ;  /* 0x0000000000147947 */ /* 0x000fec0003800000 */
.L_x_1023:
[----:B------:R-:W-:-:S05]  /*5960*/  IMAD.U32 R189, RZ, RZ, UR55 ;  /* 0x00000037ffbd7e24 */ /* 0x000fca000f8e00ff */
[----:B------:R-:W-:-:S13]  /*5970*/  ISETP.NE.AND P1, PT, R189, 0x1, PT ;  /* 0x00000001bd00780c */ /* 0x000fda0003f25270 */
[----:B------:R-:W0:Y:S02]  /*5980*/  @P1 LDC.64 R2, c[0x0][0x9e8] ;  /* 0x00027a00ff021b82 */ /* 0x000e240000000a00 */
[----:B0-----:R-:W-:-:S05]  /*5990*/  @P1 IMAD.HI.U32 R2, R185, R2, RZ ;  /* 0x00000002b9021227 */ /* 0x001fca00078e00ff */
[----:B------:R-:W-:-:S07]  /*59a0*/  @P1 SHF.R.U32.HI R185, RZ, R3, R2 ;  /* 0x00000003ffb91219 */ /* 0x000fce0000011602 */
.L_x_1024:
[----:B------:R-:W-:Y:S05]  /*59b0*/  BSYNC B0 ;  /* 0x0000000000007941 */ /* 0x000fea0003800000 */
.L_x_1022:
[----:B------:R-:W-:-:S04]  /*59c0*/  IMAD R2, R185, R189, -R4 ;  /* 0x000000bdb9027224 */ /* 0x000fc800078e0a04 */
[----:B------:R-:W-:-:S05]  /*59d0*/  IMAD R2, R19, -0x2, R2 ;  /* 0xfffffffe13027824 */ /* 0x000fca00078e0202 */
[----:B------:R-:W-:Y:S02]  /*59e0*/  VIADDMNMX R186, R2, R189, R186, PT ;  /* 0x000000bd02ba7246 */ /* 0x000fe400038001ba */
[----:B------:R-:W-:-:S07]  /*59f0*/  VIMNMX R187, R187, R2, !PT ;  /* 0x00000002bbbb7248 */ /* 0x000fce0007fe0100 */
.L_x_1021:
[----:B------:R-:W-:Y:S01]  /*5a00*/  ISETP.GT.AND P1, PT, R221, -0x1, PT ;  /* 0xffffffffdd00780c */ /* 0x000fe20003f24270 */
[----:B------:R-:W0:Y:S01]  /*5a10*/  SHFL.IDX PT, R3, R188, 0x1, 0x1c1f ;  /* 0x003c1f00bc037f89 */ /* 0x000e2200000e0000 */
[----:B------:R-:W-:Y:S02]  /*5a20*/  UISETP.NE.AND UP0, UPT, UR42, URZ, UPT ;  /* 0x0000003f2a00728c */ /* 0x000fe4000bf05270 */
[C---:B------:R-:W-:Y:S02]  /*5a30*/  ISETP.GT.AND P4, PT, R187.reuse, 0x1, P1 ;  /* 0x00000001bb00780c */ /* 0x040fe40000f84270 */
[----:B------:R-:W-:Y:S02]  /*5a40*/  ISETP.GT.AND P5, PT, R187, RZ, P1 ;  /* 0x000000ffbb00720c */ /* 0x000fe40000fa4270 */
[C---:B------:R-:W-:Y:S02]  /*5a50*/  ISETP.LT.OR P4, PT, R186.reuse, 0x2, P4 ;  /* 0x00000002ba00780c */ /* 0x040fe40002781670 */
[----:B------:R-:W-:-:S02]  /*5a60*/  ISETP.LT.OR P5, PT, R186, 0x1, P5 ;  /* 0x00000001ba00780c */ /* 0x000fc40002fa1670 */
[----:B------:R-:W-:Y:S02]  /*5a70*/  FSEL R153, R153, -INF , !P4 ;  /* 0xff80000099997808 */ /* 0x000fe40006000000 */
[C---:B------:R-:W-:Y:S02]  /*5a80*/  ISETP.GT.AND P4, PT, R187.reuse, 0x18, P1 ;  /* 0x00000018bb00780c */ /* 0x040fe40000f84270 */
[----:B------:R-:W-:Y:S02]  /*5a90*/  FSEL R185, R152, -INF , !P5 ;  /* 0xff80000098b97808 */ /* 0x000fe40006800000 */
[----:B------:R-:W-:Y:S02]  /*5aa0*/  ISETP.LT.OR P4, PT, R186, 0x19, P4 ;  /* 0x00000019ba00780c */ /* 0x000fe40002781670 */
[C---:B------:R-:W-:Y:S02]  /*5ab0*/  ISETP.GT.AND P6, PT, R187.reuse, 0x8, P1 ;  /* 0x00000008bb00780c */ /* 0x040fe40000fc4270 */
[----:B------:R-:W-:-:S02]  /*5ac0*/  ISETP.GT.AND P2, PT, R187, 0x9, P1 ;  /* 0x00000009bb00780c */ /* 0x000fc40000f44270 */
[C---:B------:R-:W-:Y:S01]  /*5ad0*/  ISETP.GT.AND P3, PT, R187.reuse, 0x10, P1 ;  /* 0x00000010bb00780c */ /* 0x040fe20000f64270 */
[--C-:B0-----:R-:W-:Y:S01]  /*5ae0*/  IMAD.IADD R0, R0, 0x1, R3.reuse ;  /* 0x0000000100007824 */ /* 0x101fe200078e0203 */
[C---:B------:R-:W-:Y:S01]  /*5af0*/  ISETP.GT.AND P5, PT, R187.reuse, 0x11, P1 ;  /* 0x00000011bb00780c */ /* 0x040fe20000fa4270 */
[----:B------:R-:W-:Y:S01]  /*5b00*/  IMAD.IADD R184, R184, 0x1, R3 ;  /* 0x00000001b8b87824 */ /* 0x000fe200078e0203 */
[----:B------:R-:W-:Y:S02]  /*5b10*/  FSEL R164, R164, -INF , !P4 ;  /* 0xff800000a4a47808 */ /* 0x000fe40006000000 */
[----:B------:R-:W-:Y:S02]  /*5b20*/  ISETP.GT.AND P4, PT, R187, 0x29, P1 ;  /* 0x00000029bb00780c */ /* 0x000fe40000f84270 */
[C---:B------:R-:W-:Y:S02]  /*5b30*/  ISETP.LT.OR P6, PT, R186.reuse, 0x9, P6 ;  /* 0x00000009ba00780c */ /* 0x040fe400037c1670 */
[----:B------:R-:W-:-:S02]  /*5b40*/  ISETP.LT.OR P2, PT, R186, 0xa, P2 ;  /* 0x0000000aba00780c */ /* 0x000fc40001741670 */
[C---:B------:R-:W-:Y:S02]  /*5b50*/  ISETP.LT.OR P3, PT, R186.reuse, 0x11, P3 ;  /* 0x00000011ba00780c */ /* 0x040fe40001f61670 */
[C---:B------:R-:W-:Y:S02]  /*5b60*/  ISETP.LT.OR P5, PT, R186.reuse, 0x12, P5 ;  /* 0x00000012ba00780c */ /* 0x040fe40002fa1670 */
[----:B------:R-:W-:Y:S02]  /*5b70*/  ISETP.LT.OR P4, PT, R186, 0x2a, P4 ;  /* 0x0000002aba00780c */ /* 0x000fe40002781670 */
[----:B------:R-:W-:Y:S02]  /*5b80*/  FSEL R156, R156, -INF , !P6 ;  /* 0xff8000009c9c7808 */ /* 0x000fe40007000000 */
[----:B------:R-:W-:Y:S02]  /*5b90*/  FSEL R157, R157, -INF , !P2 ;  /* 0xff8000009d9d7808 */ /* 0x000fe40005000000 */
[----:B------:R-:W-:-:S02]  /*5ba0*/  FSEL R160, R160, -INF , !P3 ;  /* 0xff800000a0a07808 */ /* 0x000fc40005800000 */
[----:B------:R-:W-:Y:S02]  /*5bb0*/  FSEL R161, R161, -INF , !P5 ;  /* 0xff800000a1a17808 */ /* 0x000fe40006800000 */
[C---:B------:R-:W-:Y:S02]  /*5bc0*/  ISETP.GT.AND P6, PT, R187.reuse, 0x19, P1 ;  /* 0x00000019bb00780c */ /* 0x040fe40000fc4270 */
[C---:B------:R-:W-:Y:S02]  /*5bd0*/  ISETP.GT.AND P2, PT, R187.reuse, 0x20, P1 ;  /* 0x00000020bb00780c */ /* 0x040fe40000f44270 */
[C---:B------:R-:W-:Y:S02]  /*5be0*/  ISETP.GT.AND P3, PT, R187.reuse, 0x21, P1 ;  /* 0x00000021bb00780c */ /* 0x040fe40000f64270 */
[----:B------:R-:W-:Y:S02]  /*5bf0*/  ISETP.GT.AND P5, PT, R187, 0x28, P1 ;  /* 0x00000028bb00780c */ /* 0x000fe40000fa4270 */
[----:B------:R-:W-:-:S02]  /*5c00*/  FSEL R173, R173, -INF , !P4 ;  /* 0xff800000adad7808 */ /* 0x000fc40006000000 */
[----:B------:R-:W-:Y:S02]  /*5c10*/  PLOP3.LUT P4, PT, PT, PT, UP0, 0x40, 0x0 ;  /* 0x000000000000781c */ /* 0x000fe40003f8e808 */
[C---:B------:R-:W-:Y:S02]  /*5c20*/  ISETP.LT.OR P6, PT, R186.reuse, 0x1a, P6 ;  /* 0x0000001aba00780c */ /* 0x040fe400037c1670 */
[C---:B------:R-:W-:Y:S02]  /*5c30*/  ISETP.LT.OR P2, PT, R186.reuse, 0x21, P2 ;  /* 0x00000021ba00780c */ /* 0x040fe40001741670 */
[C---:B------:R-:W-:Y:S02]  /*5c40*/  ISETP.LT.OR P3, PT, R186.reuse, 0x22, P3 ;  /* 0x00000022ba00780c */ /* 0x040fe40001f61670 */
[----:B------:R-:W-:Y:S02]  /*5c50*/  ISETP.LT.OR P5, PT, R186, 0x29, P5 ;  /* 0x00000029ba00780c */ /* 0x000fe40002fa1670 */
[----:B------:R-:W-:-:S02]  /*5c60*/  FSEL R165, R165, -INF , !P6 ;  /* 0xff800000a5a57808 */ /* 0x000fc40007000000 */
[----:B------:R-:W-:Y:S02]  /*5c70*/  FSEL R168, R168, -INF , !P2 ;  /* 0xff800000a8a87808 */ /* 0x000fe40005000000 */
[----:B------:R-:W-:Y:S02]  /*5c80*/  FSEL R169, R169, -INF , !P3 ;  /* 0xff800000a9a97808 */ /* 0x000fe40005800000 */
[----:B------:R-:W-:Y:S02]  /*5c90*/  FSEL R172, R172, -INF , !P5 ;  /* 0xff800000acac7808 */ /* 0x000fe40006800000 */
[C---:B------:R-:W-:Y:S02]  /*5ca0*/  ISETP.GT.AND P6, PT, R187.reuse, 0x30, P1 ;  /* 0x00000030bb00780c */ /* 0x040fe40000fc4270 */
[C---:B------:R-:W-:Y:S02]  /*5cb0*/  ISETP.GT.AND P2, PT, R187.reuse, 0x31, P1 ;  /* 0x00000031bb00780c */ /* 0x040fe40000f44270 */
[----:B------:R-:W-:-:S02]  /*5cc0*/  ISETP.GT.AND P3, PT, R187, 0x38, P1 ;  /* 0x00000038bb00780c */ /* 0x000fc40000f64270 */
[----:B------:R-:W-:Y:S02]  /*5cd0*/  ISETP.GT.AND P5, PT, R187, 0x39, P1 ;  /* 0x00000039bb00780c */ /* 0x000fe40000fa4270 */
[C---:B------:R-:W-:Y:S02]  /*5ce0*/  ISETP.LT.OR P6, PT, R186.reuse, 0x31, P6 ;  /* 0x00000031ba00780c */ /* 0x040fe400037c1670 */
[C---:B------:R-:W-:Y:S02]  /*5cf0*/  ISETP.LT.OR P2, PT, R186.reuse, 0x32, P2 ;  /* 0x00000032ba00780c */ /* 0x040fe40001741670 */
[C---:B------:R-:W-:Y:S02]  /*5d00*/  ISETP.LT.OR P3, PT, R186.reuse, 0x39, P3 ;  /* 0x00000039ba00780c */ /* 0x040fe40001f61670 */
[----:B------:R-:W-:Y:S02]  /*5d10*/  ISETP.LT.OR P5, PT, R186, 0x3a, P5 ;  /* 0x0000003aba00780c */ /* 0x000fe40002fa1670 */
[----:B------:R-:W-:-:S02]  /*5d20*/  FSEL R176, R176, -INF , !P6 ;  /* 0xff800000b0b07808 */ /* 0x000fc40007000000 */
[----:B------:R-:W-:Y:S02]  /*5d30*/  FSEL R177, R177, -INF , !P2 ;  /* 0xff800000b1b17808 */ /* 0x000fe40005000000 */
[----:B------:R-:W-:Y:S02]  /*5d40*/  FSEL R180, R180, -INF , !P3 ;  /* 0xff800000b4b47808 */ /* 0x000fe40005800000 */
[----:B------:R-:W-:Y:S01]  /*5d50*/  FSEL R181, R181, -INF , !P5 ;  /* 0xff800000b5b57808 */ /* 0x000fe20006800000 */
        /* <DEDUP_REMOVED lines=14> */
.L_x_1027:
[----:B------:R-:W-:-:S05]  /*5e40*/  IMAD.U32 R152, RZ, RZ, UR55 ;  /* 0x00000037ff987e24 */ /* 0x000fca000f8e00ff */
[----:B------:R-:W-:-:S13]  /*5e50*/  ISETP.NE.AND P2, PT, R152, 0x1, PT ;  /* 0x000000019800780c */ /* 0x000fda0003f45270 */
[----:B------:R-:W0:Y:S02]  /*5e60*/  @P2 LDC.64 R2, c[0x0][0x9e8] ;  /* 0x00027a00ff022b82 */ /* 0x000e240000000a00 */
[----:B0-----:R-:W-:-:S05]  /*5e70*/  @P2 IMAD.HI.U32 R2, R187, R2, RZ ;  /* 0x00000002bb022227 */ /* 0x001fca00078e00ff */
[----:B------:R-:W-:-:S07]  /*5e80*/  @P2 SHF.R.U32.HI R187, RZ, R3, R2 ;  /* 0x00000003ffbb2219 */ /* 0x000fce0000011602 */
.L_x_1028:
[----:B------:R-:W-:Y:S05]  /*5e90*/  BSYNC B0 ;  /* 0x0000000000007941 */ /* 0x000fea0003800000 */
.L_x_1026:
[----:B------:R-:W-:-:S04]  /*5ea0*/  IMAD R4, R187, R152, -R4 ;  /* 0x00000098bb047224 */ /* 0x000fc800078e0a04 */
[----:B------:R-:W-:-:S05]  /*5eb0*/  IMAD R3, R19, -0x2, R4 ;  /* 0xfffffffe13037824 */ /* 0x000fca00078e0204 */
[----:B------:R-:W-:Y:S02]  /*5ec0*/  VIADDMNMX R0, R3, R152, R0, PT ;  /* 0x0000009803007246 */ /* 0x000fe40003800100 */
[----:B------:R-:W-:-:S07]  /*5ed0*/  VIMNMX R184, R184, R3, !PT ;  /* 0x00000003b8b87248 */ /* 0x000fce0007fe0100 */
.L_x_1025:
[----:B------:R-:W-:Y:S01]  /*5ee0*/  FMNMX.FTZ R2, R185, R220, !PT ;  /* 0x000000dcb9027209 */ /* 0x000fe20007810000 */
[----:B------:R-:W-:Y:S01]  /*5ef0*/  UMOV UR10, UR58 ;  /* 0x0000003a000a7c82 */ /* 0x000fe20008000000 */
[C---:B------:R-:W-:Y:S02]  /*5f00*/  ISETP.GT.AND P3, PT, R184.reuse, RZ, P1 ;  /* 0x000000ffb800720c */ /* 0x040fe40000f64270 */
[----:B------:R-:W-:Y:S02]  /*5f10*/  FMNMX.FTZ R3, R153, R2, !PT ;  /* 0x0000000299037209 */ /* 0x000fe40007810000 */
[----:B------:R-:W-:Y:S02]  /*5f20*/  ISETP.GT.AND P4, PT, R184, 0x1, P1 ;  /* 0x00000001b800780c */ /* 0x000fe40000f84270 */
[----:B------:R-:W-:Y:S02]  /*5f30*/  FMNMX.FTZ R2, R156, R3, !PT ;  /* 0x000000039c027209 */ /* 0x000fe40007810000 */
[----:B------:R-:W-:-:S02]  /*5f40*/  ISETP.LT.OR P3, PT, R0, 0x1, P3 ;  /* 0x000000010000780c */ /* 0x000fc40001f61670 */
[----:B------:R-:W-:Y:S02]  /*5f50*/  FMNMX.FTZ R3, R157, R2, !PT ;  /* 0x000000029d037209 */ /* 0x000fe40007810000 */
[----:B------:R-:W-:Y:S02]  /*5f60*/  ISETP.GT.AND P6, PT, R184, 0x8, P1 ;  /* 0x00000008b800780c */ /* 0x000fe40000fc4270 */
[----:B------:R-:W-:Y:S02]  /*5f70*/  FMNMX.FTZ R2, R160, R3, !PT ;  /* 0x00000003a0027209 */ /* 0x000fe40007810000 */
[----:B------:R-:W-:Y:S02]  /*5f80*/  ISETP.LT.OR P4, PT, R0, 0x2, P4 ;  /* 0x000000020000780c */ /* 0x000fe40002781670 */
[----:B------:R-:W-:Y:S02]  /*5f90*/  FMNMX.FTZ R3, R161, R2, !PT ;  /* 0x00000002a1037209 */ /* 0x000fe40007810000 */
[----:B------:R-:W-:-:S02]  /*5fa0*/  FSEL R154, R154, -INF , !P3 ;  /* 0xff8000009a9a7808 */ /* 0x000fc40005800000 */
        /* <DEDUP_REMOVED lines=15> */
[----:B------:R-:W-:Y:S02]  /*60a0*/  FSEL R159, R159, -INF , !P2 ;  /* 0xff8000009f9f7808 */ /* 0x000fe40005000000 */
[----:B------:R-:W-:Y:S02]  /*60b0*/  FMNMX.FTZ R2, R180, R3, !PT ;  /* 0x00000003b4027209 */ /* 0x000fe40007810000 */
[----:B------:R-:W-:-:S02]  /*60c0*/  ISETP.LT.OR P5, PT, R0, 0x11, P5 ;  /* 0x000000110000780c */ /* 0x000fc40002fa1670 */
[----:B------:R-:W-:Y:S02]  /*60d0*/  FMNMX.FTZ R2, R181, R2, !PT ;  /* 0x00000002b5027209 */ /* 0x000fe40007810000 */
[C---:B------:R-:W-:Y:S02]  /*60e0*/  ISETP.GT.AND P3, PT, R184.reuse, 0x20, P1 ;  /* 0x00000020b800780c */ /* 0x040fe40000f64270 */
[----:B------:R-:W-:Y:S01]  /*60f0*/  ISETP.GT.AND P6, PT, R184, 0x18, P1 ;  /* 0x00000018b800780c */ /* 0x000fe20000fc4270 */
[----:B------:R-:W0:Y:S01]  /*6100*/  SHFL.BFLY PT, R3, R2, 0x2, 0x1f ;  /* 0x0c401f0002037f89 */ /* 0x000e2200000e0000 */
[----:B------:R-:W-:Y:S02]  /*6110*/  ISETP.LT.OR P4, PT, R0, 0x12, P4 ;  /* 0x000000120000780c */ /* 0x000fe40002781670 */
[----:B------:R-:W-:Y:S02]  /*6120*/  FSEL R162, R162, -INF , !P5 ;  /* 0xff800000a2a27808 */ /* 0x000fe40006800000 */
[----:B------:R-:W-:-:S02]  /*6130*/  ISETP.LT.OR P3, PT, R0, 0x21, P3 ;  /* 0x000000210000780c */ /* 0x000fc40001f61670 */
[----:B------:R-:W-:Y:S02]  /*6140*/  ISETP.GT.AND P2, PT, R184, 0x19, P1 ;  /* 0x00000019b800780c */ /* 0x000fe40000f44270 */
[----:B------:R-:W-:Y:S02]  /*6150*/  ISETP.LT.OR P6, PT, R0, 0x19, P6 ;  /* 0x000000190000780c */ /* 0x000fe400037c1670 */
[----:B------:R-:W-:Y:S02]  /*6160*/  FSEL R163, R163, -INF , !P4 ;  /* 0xff800000a3a37808 */ /* 0x000fe40006000000 */
[----:B------:R-:W-:Y:S02]  /*6170*/  FSEL R170, R170, -INF , !P3 ;  /* 0xff800000aaaa7808 */ /* 0x000fe40005800000 */
[----:B------:R-:W-:Y:S02]  /*6180*/  FSEL R166, R166, -INF , !P6 ;  /* 0xff800000a6a67808 */ /* 0x000fe40007000000 */
[----:B------:R-:W-:-:S02]  /*6190*/  ISETP.LT.OR P2, PT, R0, 0x1a, P2 ;  /* 0x0000001a0000780c */ /* 0x000fc40001741670 */
[C---:B------:R-:W-:Y:S02]  /*61a0*/  ISETP.GT.AND P5, PT, R184.reuse, 0x21, P1 ;  /* 0x00000021b800780c */ /* 0x040fe40000fa4270 */
[----:B------:R-:W-:Y:S02]  /*61b0*/  FSEL R167, R167, -INF , !P2 ;  /* 0xff800000a7a77808 */ /* 0x000fe40005000000 */
[----:B------:R-:W-:Y:S02]  /*61c0*/  ISETP.GT.AND P4, PT, R184, 0x28, P1 ;  /* 0x00000028b800780c */ /* 0x000fe40000f84270 */
[----:B0-----:R-:W-:Y:S02]  /*61d0*/  FMNMX.FTZ R3, R2, R3, !PT ;  /* 0x0000000302037209 */ /* 0x001fe40007810000 */
[----:B------:R-:W-:Y:S02]  /*61e0*/  FMNMX.FTZ R2, R154, R219, !PT ;  /* 0x000000db9a027209 */ /* 0x000fe40007810000 */
[----:B------:R-:W-:Y:S01]  /*61f0*/  ISETP.LT.OR P5, PT, R0, 0x22, P5 ;  /* 0x000000220000780c */ /* 0x000fe20002fa1670 */
[----:B------:R-:W0:Y:S01]  /*6200*/  SHFL.BFLY PT, R4, R3, 0x1, 0x1f ;  /* 0x0c201f0003047f89 */ /* 0x000e2200000e0000 */
[----:B------:R-:W-:-:S02]  /*6210*/  ISETP.GT.AND P6, PT, R184, 0x29, P1 ;  /* 0x00000029b800780c */ /* 0x000fc40000fc4270 */
[----:B------:R-:W-:Y:S02]  /*6220*/  ISETP.LT.OR P4, PT, R0, 0x29, P4 ;  /* 0x000000290000780c */ /* 0x000fe40002781670 */
[----:B------:R-:W-:Y:S02]  /*6230*/  FSEL R171, R171, -INF , !P5 ;  /* 0xff800000abab7808 */ /* 0x000fe40006800000 */
[----:B------:R-:W-:Y:S02]  /*6240*/  ISETP.GT.AND P2, PT, R184, 0x30, P1 ;  /* 0x00000030b800780c */ /* 0x000fe40000f44270 */
[----:B------:R-:W-:Y:S02]  /*6250*/  FSEL R174, R174, -INF , !P4 ;  /* 0xff800000aeae7808 */ /* 0x000fe40006000000 */
[----:B------:R-:W-:Y:S02]  /*6260*/  ISETP.LT.OR P6, PT, R0, 0x2a, P6 ;  /* 0x0000002a0000780c */ /* 0x000fe400037c1670 */
[----:B------:R-:W-:-:S02]  /*6270*/  ISETP.GT.AND P5, PT, R184, 0x31, P1 ;  /* 0x00000031b800780c */ /* 0x000fc40000fa4270 */
[----:B------:R-:W-:Y:S02]  /*6280*/  ISETP.LT.OR P2, PT, R0, 0x31, P2 ;  /* 0x000000310000780c */ /* 0x000fe40001741670 */
[----:B------:R-:W-:Y:S02]  /*6290*/  FSEL R175, R175, -INF , !P6 ;  /* 0xff800000afaf7808 */ /* 0x000fe40007000000 */
[----:B------:R-:W-:Y:S02]  /*62a0*/  ISETP.GT.AND P4, PT, R184, 0x38, P1 ;  /* 0x00000038b800780c */ /* 0x000fe40000f84270 */
[----:B------:R-:W-:Y:S02]  /*62b0*/  ISETP.LT.OR P5, PT, R0, 0x32, P5 ;  /* 0x000000320000780c */ /* 0x000fe40002fa1670 */
[----:B------:R-:W-:Y:S02]  /*62c0*/  FSEL R178, R178, -INF , !P2 ;  /* 0xff800000b2b27808 */ /* 0x000fe40005000000 */
[----:B0-----:R-:W-:-:S02]  /*62d0*/  FMNMX.FTZ R4, R3, R4, !PT ;  /* 0x0000000403047209 */ /* 0x001fc40007810000 */
[----:B------:R-:W-:Y:S02]  /*62e0*/  FMNMX.FTZ R3, R155, R2, !PT ;  /* 0x000000029b037209 */ /* 0x000fe40007810000 */
[C---:B------:R-:W-:Y:S01]  /*62f0*/  FSETP.NEU.FTZ.AND P3, PT, R4.reuse, -INF , PT ;  /* 0xff8000000400780b */ /* 0x040fe20003f7d000 */
[----:B------:R-:W-:Y:S01]  /*6300*/  FMUL.FTZ R152, R4, UR10 ;  /* 0x0000000a04987c20 */ /* 0x000fe20008410000 */
[----:B------:R-:W-:Y:S02]  /*6310*/  FMNMX.FTZ R2, R158, R3, !PT ;  /* 0x000000039e027209 */ /* 0x000fe40007810000 */
[----:B------:R-:W-:Y:S02]  /*6320*/  ISETP.GT.AND P1, PT, R184, 0x39, P1 ;  /* 0x00000039b800780c */ /* 0x000fe40000f24270 */
[----:B------:R-:W-:Y:S02]  /*6330*/  FMNMX.FTZ R3, R159, R2, !PT ;  /* 0x000000029f037209 */ /* 0x000fe40007810000 */
[----:B------:R-:W-:-:S02]  /*6340*/  ISETP.LT.OR P4, PT, R0, 0x39, P4 ;  /* 0x000000390000780c */ /* 0x000fc40002781670 */
[----:B------:R-:W-:Y:S02]  /*6350*/  FMNMX.FTZ R2, R162, R3, !PT ;  /* 0x00000003a2027209 */ /* 0x000fe40007810000 */
[----:B------:R-:W-:Y:S02]  /*6360*/  FSEL R179, R179, -INF , !P5 ;  /* 0xff800000b3b37808 */ /* 0x000fe40006800000 */
[----:B------:R-:W-:Y:S02]  /*6370*/  FMNMX.FTZ R3, R163, R2, !PT ;  /* 0x00000002a3037209 */ /* 0x000fe40007810000 */
[----:B------:R-:W-:Y:S02]  /*6380*/  FSEL R2, R152, RZ, P3 ;  /* 0x000000ff98027208 */ /* 0x000fe40001800000 */
[----:B------:R-:W-:Y:S02]  /*6390*/  FMNMX.FTZ R152, R166, R3, !PT ;  /* 0x00000003a6987209 */ /* 0x000fe40007810000 */
[----:B------:R-:W-:Y:S01]  /*63a0*/  ISETP.LT.OR P1, PT, R0, 0x3a, P1 ;  /* 0x0000003a0000780c */ /* 0x000fe20000f21670 */
[--C-:B------:R-:W-:Y:S01]  /*63b0*/  FFMA.FTZ R196, R153, UR10, -R2.reuse ;  /* 0x0000000a99c47c23 */ /* 0x100fe20008010802 */
[----:B------:R-:W-:Y:S01]  /*63c0*/  FMNMX.FTZ R3, R167, R152, !PT ;  /* 0x00000098a7037209 */ /* 0x000fe20007810000 */
[--C-:B------:R-:W-:Y:S01]  /*63d0*/  FFMA.FTZ R187, R157, UR10, -R2.reuse ;  /* 0x0000000a9dbb7c23 */ /* 0x100fe20008010802 */
[----:B------:R-:W-:Y:S01]  /*63e0*/  FSEL R182, R182, -INF , !P4 ;  /* 0xff800000b6b67808 */ /* 0x000fe20006000000 */
[--C-:B------:R-:W-:Y:S01]  /*63f0*/  FFMA.FTZ R185, R185, UR10, -R2.reuse ;  /* 0x0000000ab9b97c23 */ /* 0x100fe20008010802 */
[----:B------:R-:W-:Y:S01]  /*6400*/  FMNMX.FTZ R152, R170, R3, !PT ;  /* 0x00000003aa987209 */ /* 0x000fe20007810000 */
[--C-:B------:R-:W-:Y:S01]  /*6410*/  FFMA.FTZ R198, R156, UR10, -R2.reuse ;  /* 0x0000000a9cc67c23 */ /* 0x100fe20008010802 */
[--C-:B------:R-:W-:Y:S01]  /*6420*/  FFMA.FTZ R192, R160, UR10, -R2.reuse ;  /* 0x0000000aa0c07c23 */ /* 0x100fe20008010802 */
        /* <DEDUP_REMOVED lines=10> */
[----:B------:R-:W-:Y:S01]  /*64d0*/  FFMA.FTZ R186, R180, UR10, -R2 ;  /* 0x0000000ab4ba7c23 */ /* 0x000fe20008010802 */
[----:B------:R-:W-:Y:S02]  /*64e0*/  MUFU.EX2 R185, R185 ;  /* 0x000000b900b97308 */ /* 0x000fe40000000800 */
[----:B------:R-:W-:-:S04]  /*64f0*/  FMNMX.FTZ R152, R178, R3, !PT ;  /* 0x00000003b2987209 */ /* 0x000fc80007810000 */
[----:B------:R-:W-:Y:S02]  /*6500*/  FMNMX.FTZ R3, R179, R152, !PT ;  /* 0x00000098b3037209 */ /* 0x000fe40007810000 */
[----:B------:R-:W-:Y:S01]  /*6510*/  FSEL R152, R183, -INF , !P1 ;  /* 0xff800000b7987808 */ /* 0x000fe20004800000 */
[--C-:B------:R-:W-:Y:S01]  /*6520*/  FFMA.FTZ R183, R161, UR10, -R2.reuse ;  /* 0x0000000aa1b77c23 */ /* 0x100fe20008010802 */
[----:B------:R-:W-:Y:S01]  /*6530*/  FMNMX.FTZ R3, R182, R3, !PT ;  /* 0x00000003b6037209 */ /* 0x000fe20007810000 */
[--C-:B------:R-:W-:Y:S01]  /*6540*/  FFMA.FTZ R161, R169, UR10, -R2.reuse ;  /* 0x0000000aa9a17c23 */ /* 0x100fe20008010802 */
[----:B------:R-:W-:Y:S01]  /*6550*/  FSEL R169, R4, RZ, P3 ;  /* 0x000000ff04a97208 */ /* 0x000fe20001800000 */
[----:B------:R-:W-:Y:S01]  /*6560*/  FFMA.FTZ R2, R181, UR10, -R2 ;  /* 0x0000000ab5027c23 */ /* 0x000fe20008010802 */
[----:B------:R-:W-:Y:S01]  /*6570*/  FMNMX.FTZ R3, R152, R3, !PT ;  /* 0x0000000398037209 */ /* 0x000fe20007810000 */
[----:B------:R-:W-:Y:S04]  /*6580*/  MUFU.EX2 R196, R196 ;  /* 0x000000c400c47308 */ /* 0x000fe80000000800 */
[----:B------:R-:W0:Y:S04]  /*6590*/  SHFL.BFLY PT, R0, R3, 0x2, 0x1f ;  /* 0x0c401f0003007f89 */ /* 0x000e2800000e0000 */
[----:B------:R-:W-:Y:S08]  /*65a0*/  MUFU.EX2 R198, R198 ;  /* 0x000000c600c67308 */ /* 0x000ff00000000800 */
[----:B------:R-:W-:Y:S08]  /*65b0*/  MUFU.EX2 R187, R187 ;  /* 0x000000bb00bb7308 */ /* 0x000ff00000000800 */
[----:B------:R-:W-:Y:S01]  /*65c0*/  MUFU.EX2 R192, R192 ;  /* 0x000000c000c07308 */ /* 0x000fe20000000800 */
[----:B0-----:R-:W-:-:S07]  /*65d0*/  FMNMX.FTZ R0, R3, R0, !PT ;  /* 0x0000000003007209 */ /* 0x001fce0007810000 */
[----:B------:R-:W-:Y:S01]  /*65e0*/  MUFU.EX2 R183, R183 ;  /* 0x000000b700b77308 */ /* 0x000fe20000000800 */
[----:B------:R-:W0:Y:S07]  /*65f0*/  SHFL.BFLY PT, R3, R0, 0x1, 0x1f ;  /* 0x0c201f0000037f89 */ /* 0x000e2e00000e0000 */
[----:B------:R-:W-:Y:S08]  /*6600*/  MUFU.EX2 R194, R194 ;  /* 0x000000c200c27308 */ /* 0x000ff00000000800 */
[----:B------:R-:W-:Y:S08]  /*6610*/  MUFU.EX2 R165, R165 ;  /* 0x000000a500a57308 */ /* 0x000ff00000000800 */
[----:B------:R-:W-:Y:S01]  /*6620*/  MUFU.EX2 R188, R188 ;  /* 0x000000bc00bc7308 */ /* 0x000fe20000000800 */
[----:B0-----:R-:W-:Y:S01]  /*6630*/  FMNMX.FTZ R3, R0, R3, !PT ;  /* 0x0000000300037209 */ /* 0x001fe20007810000 */
[----:B------:R-:W-:-:S03]  /*6640*/  FADD.FTZ R0, -R169, R220 ;  /* 0x000000dca9007221 */ /* 0x000fc60000010100 */
[C---:B------:R-:W-:Y:S01]  /*6650*/  FSETP.NEU.FTZ.AND P1, PT, R3.reuse, -INF , PT ;  /* 0xff8000000300780b */ /* 0x040fe20003f3d000 */
[----:B------:R-:W-:Y:S01]  /*6660*/  FMUL.FTZ R173, R3, UR10 ;  /* 0x0000000a03ad7c20 */ /* 0x000fe20008410000 */
[----:B------:R-:W-:Y:S01]  /*6670*/  FMUL.FTZ R0, R0, UR10 ;  /* 0x0000000a00007c20 */ /* 0x000fe20008410000 */
[----:B------:R0:W-:Y:S03]  /*6680*/  MUFU.EX2 R169, R2 ;  /* 0x0000000200a97308 */ /* 0x0001e60000000800 */
[----:B------:R-:W-:-:S05]  /*6690*/  FSEL R173, R173, RZ, P1 ;  /* 0x000000ffadad7208 */ /* 0x000fca0000800000 */
[--C-:B------:R-:W-:Y:S01]  /*66a0*/  FFMA.FTZ R197, R154, UR10, -R173.reuse ;  /* 0x0000000a9ac57c23 */ /* 0x100fe200080108ad */
[----:B0-----:R-:W-:Y:S01]  /*66b0*/  FSEL R2, R3, RZ, P1 ;  /* 0x000000ff03027208 */ /* 0x001fe20000800000 */
[--C-:B------:R-:W-:Y:S01]  /*66c0*/  FFMA.FTZ R154, R155, UR10, -R173.reuse ;  /* 0x0000000a9b9a7c23 */ /* 0x100fe200080108ad */
[----:B------:R-:W0:Y:S01]  /*66d0*/  MUFU.EX2 R0, R0 ;  /* 0x0000000000007308 */ /* 0x000e220000000800 */
[--C-:B------:R-:W-:Y:S01]  /*66e0*/  FFMA.FTZ R199, R158, UR10, -R173.reuse ;  /* 0x0000000a9ec77c23 */ /* 0x100fe200080108ad */
[----:B------:R-:W-:Y:S01]  /*66f0*/  FFMA.FTZ R156, R159, UR10, -R173 ;  /* 0x0000000a9f9c7c23 */ /* 0x000fe200080108ad */
[----:B------:R-:W-:Y:S01]  /*6700*/  FADD.FTZ R2, -R2, R219 ;  /* 0x000000db02027221 */ /* 0x000fe20000010100 */
[--C-:B------:R-:W-:Y:S01]  /*6710*/  FFMA.FTZ R193, R162, UR10, -R173.reuse ;  /* 0x0000000aa2c17c23 */ /* 0x100fe200080108ad */
[--C-:B------:R-:W-:Y:S01]  /*6720*/  FFMA.FTZ R158, R163, UR10, -R173.reuse ;  /* 0x0000000aa39e7c23 */ /* 0x100fe200080108ad */
[--C-:B------:R-:W-:Y:S01]  /*6730*/  FFMA.FTZ R195, R166, UR10, -R173.reuse ;  /* 0x0000000aa6c37c23 */ /* 0x100fe200080108ad */
[----:B------:R-:W-:Y:S01]  /*6740*/  FMUL.FTZ R2, R2, UR10 ;  /* 0x0000000a02027c20 */ /* 0x000fe20008410000 */
[----:B------:R-:W-:Y:S01]  /*6750*/  MUFU.EX2 R197, R197 ;  /* 0x000000c500c57308 */ /* 0x000fe20000000800 */
[--C-:B------:R-:W-:Y:S01]  /*6760*/  FFMA.FTZ R160, R167, UR10, -R173.reuse ;  /* 0x0000000aa7a07c23 */ /* 0x100fe200080108ad */
[--C-:B------:R-:W-:Y:S01]  /*6770*/  FFMA.FTZ R189, R170, UR10, -R173.reuse ;  /* 0x0000000aaabd7c23 */ /* 0x100fe200080108ad */
[--C-:B------:R-:W-:Y:S01]  /*6780*/  FFMA.FTZ R162, R171, UR10, -R173.reuse ;  /* 0x0000000aaba27c23 */ /* 0x100fe200080108ad */
[--C-:B------:R-:W-:Y:S01]  /*6790*/  FFMA.FTZ R191, R174, UR10, -R173.reuse ;  /* 0x0000000aaebf7c23 */ /* 0x100fe200080108ad */
[--C-:B------:R-:W-:Y:S01]  /*67a0*/  FFMA.FTZ R164, R175, UR10, -R173.reuse ;  /* 0x0000000aafa47c23 */ /* 0x100fe200080108ad */
[----:B------:R-:W-:-:S02]  /*67b0*/  FFMA.FTZ R152, R152, UR10, -R173 ;  /* 0x0000000a98987c23 */ /* 0x000fc400080108ad */
[----:B------:R-:W1:Y:S01]  /*67c0*/  MUFU.EX2 R2, R2 ;  /* 0x0000000200027308 */ /* 0x000e620000000800 */
[----:B0-----:R-:W-:-:S04]  /*67d0*/  FFMA.FTZ R155, R0, R18, R185 ;  /* 0x00000012009b7223 */ /* 0x001fc800000100b9 */
[----:B------:R-:W-:-:S03]  /*67e0*/  FADD.FTZ R155, R196, R155 ;  /* 0x0000009bc49b7221 */ /* 0x000fc60000010000 */
[----:B------:R-:W0:Y:S01]  /*67f0*/  MUFU.EX2 R154, R154 ;  /* 0x0000009a009a7308 */ /* 0x000e220000000800 */
[----:B------:R-:W-:Y:S01]  /*6800*/  FADD.FTZ R166, R198, R155 ;  /* 0x0000009bc6a67221 */ /* 0x000fe20000010000 */
[----:B------:R-:W-:-:S03]  /*6810*/  FFMA.FTZ R155, R178, UR10, -R173 ;  /* 0x0000000ab29b7c23 */ /* 0x000fc600080108ad */
[----:B------:R-:W-:-:S03]  /*6820*/  FADD.FTZ R159, R187, R166 ;  /* 0x000000a6bb9f7221 */ /* 0x000fc60000010000 */
[----:B------:R-:W2:Y:S01]  /*6830*/  MUFU.EX2 R199, R199 ;  /* 0x000000c700c77308 */ /* 0x000ea20000000800 */
[----:B-1----:R-:W-:Y:S01]  /*6840*/  FFMA.FTZ R5, R2, R5, R197 ;  /* 0x0000000502057223 */ /* 0x002fe200000100c5 */
[----:B------:R-:W-:-:S04]  /*6850*/  FADD.FTZ R166, R192, R159 ;  /* 0x0000009fc0a67221 */ /* 0x000fc80000010000 */
[----:B------:R-:W-:Y:S01]  /*6860*/  FADD.FTZ R159, R183, R166 ;  /* 0x000000a6b79f7221 */ /* 0x000fe20000010000 */
[----:B------:R-:W-:Y:S01]  /*6870*/  FFMA.FTZ R166, R179, UR10, -R173 ;  /* 0x0000000ab3a67c23 */ /* 0x000fe200080108ad */
[----:B------:R-:W1:Y:S01]  /*6880*/  MUFU.EX2 R156, R156 ;  /* 0x0000009c009c7308 */ /* 0x000e620000000800 */
[----:B0-----:R-:W-:Y:S01]  /*6890*/  FADD.FTZ R18, R154, R5 ;  /* 0x000000059a127221 */ /* 0x001fe20000010000 */
[----:B------:R-:W-:Y:S01]  /*68a0*/  FADD.FTZ R168, R194, R159 ;  /* 0x0000009fc2a87221 */ /* 0x000fe20000010000 */
[----:B------:R-:W-:-:S03]  /*68b0*/  FFMA.FTZ R159, R182, UR10, -R173 ;  /* 0x0000000ab69f7c23 */ /* 0x000fc600080108ad */
[----:B------:R-:W-:Y:S02]  /*68c0*/  FADD.FTZ R163, R165, R168 ;  /* 0x000000a8a5a37221 */ /* 0x000fe40000010000 */
[----:B------:R-:W0:Y:S01]  /*68d0*/  MUFU.EX2 R193, R193 ;  /* 0x000000c100c17308 */ /* 0x000e220000000800 */
[----:B--2---:R-:W-:Y:S01]  /*68e0*/  FADD.FTZ R5, R199, R18 ;  /* 0x00000012c7057221 */ /* 0x004fe20000010000 */
[----:B------:R-:W-:-:S06]  /*68f0*/  FADD.FTZ R168, R188, R163 ;  /* 0x000000a3bca87221 */ /* 0x000fcc0000010000 */
        /* <DEDUP_REMOVED lines=33> */
[----:B0-----:R-:W-:Y:S01]  /*6b10*/  FADD.FTZ R168, R186, R163 ;  /* 0x000000a3baa87221 */ /* 0x001fe20000010000 */
[----:B--2---:R-:W-:-:S03]  /*6b20*/  FADD.FTZ R5, R159, R18 ;  /* 0x000000129f057221 */ /* 0x004fc60000010000 */
[----:B------:R-:W-:Y:S01]  /*6b30*/  FADD.FTZ R18, R169, R168 ;  /* 0x000000a8a9127221 */ /* 0x000fe20000010000 */
[----:B-1----:R-:W-:Y:S01]  /*6b40*/  FADD.FTZ R5, R152, R5 ;  /* 0x0000000598057221 */ /* 0x002fe20000010000 */
[----:B------:R-:W-:Y:S06]  /*6b50*/  @!P0 BRA `(.L_x_1029) ;  /* 0x0000000000048947 */ /* 0x000fec0003800000 */
[----:B------:R-:W-:Y:S01]  /*6b60*/  BPT.TRAP 0x1 ;  /* 0x000000040000795c */ /* 0x000fe20000300000 */
.L_x_1029:
[----:B------:R-:W0:Y:S01]  /*6b70*/  S2UR UR4, SR_CgaCtaId ;  /* 0x00000000000479c3 */ /* 0x000e220000008800 */
[----:B------:R-:W-:Y:S01]  /*6b80*/  UIADD3 UR5, UR5, 0x30860, URZ ;  /* 0x0003086005057890 */ /* 0x000fe2000fffe03f */
[----:B------:R-:W-:Y:S01]  /*6b90*/  ISETP.GT.AND P1, PT, R221, UR54, PT ;  /* 0x00000036dd007c0c */ /* 0x000fe2000bf24270 */
[----:B------:R-:W-:Y:S01]  /*6ba0*/  UMOV UR7, UR38 ;  /* 0x0000002600077c82 */ /* 0x000fe20008000000 */
[----:B------:R-:W-:Y:S01]  /*6bb0*/  F2FP.BF16.F32.PACK_AB R196, R196, R185 ;  /* 0x000000b9c4c4723e */ /* 0x000fe200000010ff */
[----:B------:R-:W-:Y:S01]  /*6bc0*/  IMAD.MOV.U32 R219, RZ, RZ, R3 ;  /* 0x000000ffffdb7224 */ /* 0x000fe200078e0003 */
[----:B------:R-:W-:Y:S01]  /*6bd0*/  F2FP.BF16.F32.PACK_AB R198, R187, R198 ;  /* 0x000000c6bbc6723e */ /* 0x000fe200000010ff */
[----:B------:R-:W-:Y:S01]  /*6be0*/  IMAD.MOV.U32 R220, RZ, RZ, R4 ;  /* 0x000000ffffdc7224 */ /* 0x000fe200078e0004 */
[----:B------:R-:W-:Y:S02]  /*6bf0*/  F2FP.BF16.F32.PACK_AB R197, R154, R197 ;  /* 0x000000c59ac5723e */ /* 0x000fe400000010ff */
[----:B------:R-:W-:-:S02]  /*6c00*/  F2FP.BF16.F32.PACK_AB R199, R156, R199 ;  /* 0x000000c79cc7723e */ /* 0x000fc400000010ff */
[----:B------:R-:W-:Y:S02]  /*6c10*/  F2FP.BF16.F32.PACK_AB R192, R183, R192 ;  /* 0x000000c0b7c0723e */ /* 0x000fe400000010ff */
[----:B------:R-:W-:Y:S02]  /*6c20*/  F2FP.BF16.F32.PACK_AB R193, R158, R193 ;  /* 0x000000c19ec1723e */ /* 0x000fe400000010ff */
[----:B------:R-:W-:Y:S02]  /*6c30*/  F2FP.BF16.F32.PACK_AB R194, R165, R194 ;  /* 0x000000c2a5c2723e */ /* 0x000fe400000010ff */
[----:B------:R-:W-:Y:S02]  /*6c40*/  F2FP.BF16.F32.PACK_AB R195, R160, R195 ;  /* 0x000000c3a0c3723e */ /* 0x000fe400000010ff */
[----:B------:R-:W-:Y:S02]  /*6c50*/  F2FP.BF16.F32.PACK_AB R188, R161, R188 ;  /* 0x000000bca1bc723e */ /* 0x000fe400000010ff */
[----:B------:R-:W-:Y:S01]  /*6c60*/  F2FP.BF16.F32.PACK_AB R189, R162, R189 ;  /* 0x000000bda2bd723e */ /* 0x000fe200000010ff */
[----:B0-----:R-:W-:Y:S01]  /*6c70*/  UPRMT UR5, UR4, 0x654, UR5 ;  /* 0x0000065404057896 */ /* 0x001fe20008000005 */
[----:B------:R-:W-:-:S02]  /*6c80*/  F2FP.BF16.F32.PACK_AB R190, R157, R190 ;  /* 0x000000be9dbe723e */ /* 0x000fc400000010ff */
[----:B------:R-:W-:Y:S01]  /*6c90*/  UMOV UR4, UR39 ;  /* 0x0000002700047c82 */ /* 0x000fe20008000000 */
[----:B------:R-:W-:Y:S02]  /*6ca0*/  F2FP.BF16.F32.PACK_AB R191, R164, R191 ;  /* 0x000000bfa4bf723e */ /* 0x000fe400000010ff */
[----:B------:R-:W-:Y:S02]  /*6cb0*/  F2FP.BF16.F32.PACK_AB R184, R153, R184 ;  /* 0x000000b899b8723e */ /* 0x000fe400000010ff */
[----:B------:R-:W-:Y:S01]  /*6cc0*/  F2FP.BF16.F32.PACK_AB R185, R166, R155 ;  /* 0x0000009ba6b9723e */ /* 0x000fe200000010ff */
[----:B------:R-:W-:Y:S01]  /*6cd0*/  SYNCS.ARRIVE.TRANS64.RED.A1T0 RZ, [UR5], RZ ;  /* 0x000000ffffff79a7 */ /* 0x000fe20008100405 */
[----:B------:R-:W-:Y:S02]  /*6ce0*/  F2FP.BF16.F32.PACK_AB R186, R169, R186 ;  /* 0x000000baa9ba723e */ /* 0x000fe400000010ff */
[----:B------:R-:W-:Y:S02]  /*6cf0*/  IADD3 R221, R221, -0x1, RZ ;  /* 0xffffffffdddd7810 */ /* 0x000fe40007ffe0ff */
[----:B------:R-:W-:Y:S01]  /*6d00*/  F2FP.BF16.F32.PACK_AB R187, R152, R159 ;  /* 0x0000009f98bb723e */ /* 0x000fe200000010ff */
[----:B------:R-:W-:Y:S06]  /*6d10*/  @P1 BRA `(.L_x_1030) ;  /* 0xffffffd400f81947 */ /* 0x000fec000383ffff */
.L_x_1011:
[----:B------:R-:W-:Y:S01]  /*6d20*/  UISETP.NE.AND UP1, UPT, UR61, URZ, UPT ;  /* 0x0000003f3d00728c */ /* 0x000fe2000bf25270 */
[----:B------:R-:W-:Y:S01]  /*6d30*/  IADD3 R21, -R21, 0x1, RZ ;  /* 0x0000000115157810 */ /* 0x000fe20007ffe1ff */
[----:B------:R-:W-:Y:S02]  /*6d40*/  UISETP.NE.AND UP0, UPT, UR42, URZ, UPT ;  /* 0x0000003f2a00728c */ /* 0x000fe4000bf05270 */
[----:B------:R-:W-:Y:S02]  /*6d50*/  UIADD3 UR6, UR43, 0x7f, URZ ;  /* 0x0000007f2b067890 */ /* 0x000fe4000fffe03f */
[----:B------:R-:W-:Y:S02]  /*6d60*/  IMAD R20, R20, UR41, R21 ;  /* 0x0000002914147c24 */ /* 0x000fe4000f8e0215 */
[----:B------:R-:W-:-:S03]  /*6d70*/  PLOP3.LUT P1, PT, PT, PT, UP0, 0x40, 0x0 ;  /* 0x000000000000781c */ /* 0x000fc60003f2e808 */
[----:B------:R-:W-:Y:S01]  /*6d80*/  @UP1 ULDC UR4, c[0x0][0x44c] ;  /* 0x0001130000041ab9 */ /* 0x000fe20000000800 */
[----:B------:R-:W-:Y:S01]  /*6d90*/  @UP1 ULDC UR7, c[0x0][0x450] ;  /* 0x0001140000071ab9 */ /* 0x000fe20000000800 */
[----:B------:R-:W-:-:S04]  /*6da0*/  UIMAD.WIDE.U32 UR4, UR6, UR4, URZ ;  /* 0x00000004060472a5 */ /* 0x000fc8000f8e003f */
[----:B------:R-:W-:-:S06]  /*6db0*/  @UP1 USHF.R.U32.HI UR6, URZ, UR7, UR5 ;  /* 0x000000073f061299 */ /* 0x000fcc0008011605 */
[----:B------:R-:W-:-:S04]  /*6dc0*/  VIADD R20, R20, UR6 ;  /* 0x0000000614147c36 */ /* 0x000fc80008000000 */
[----:B------:R-:W-:Y:S01]  /*6dd0*/  VIADD R21, R20, -UR11 ;  /* 0x8000000b14157c36 */ /* 0x000fe20008000000 */
[----:B------:R-:W-:Y:S06]  /*6de0*/  @P1 BRA `(.L_x_1031) ;  /* 0x0000000000441947 */ /* 0x000fec0003800000 */
[----:B------:R-:W-:-:S13]  /*6df0*/  ISETP.GT.AND P1, PT, R20, -0x1, PT ;  /* 0xffffffff1400780c */ /* 0x000fda0003f24270 */
[----:B------:R-:W-:Y:S05]  /*6e00*/  @P1 BRA `(.L_x_1032) ;  /* 0x0000000000201947 */ /* 0x000fea0003800000 */
[----:B------:R-:W0:Y:S01]  /*6e10*/  LDC R155, c[0x0][0x9e4] ;  /* 0x00027900ff9b7b82 */ /* 0x000e220000000800 */
[----:B------:R-:W-:Y:S02]  /*6e20*/  LOP3.LUT R153, RZ, R20, RZ, 0x33, !PT ;  /* 0x00000014ff997212 */ /* 0x000fe400078e33ff */
[----:B0-----:R-:W-:-:S13]  /*6e30*/  ISETP.NE.AND P1, PT, R155, 0x1, PT ;  /* 0x000000019b00780c */ /* 0x001fda0003f25270 */
[----:B------:R-:W0:Y:S02]  /*6e40*/  @P1 LDC.64 R156, c[0x0][0x9e8] ;  /* 0x00027a00ff9c1b82 */ /* 0x000e240000000a00 */
[----:B0-----:R-:W-:-:S05]  /*6e50*/  @P1 IMAD.HI.U32 R20, R153, R156, RZ ;  /* 0x0000009c99141227 */ /* 0x001fca00078e00ff */
[----:B------:R-:W-:-:S04]  /*6e60*/  @P1 SHF.R.U32.HI R153, RZ, R157, R20 ;  /* 0x0000009dff991219 */ /* 0x000fc80000011614 */
[----:B------:R-:W-:Y:S01]  /*6e70*/  LOP3.LUT R20, RZ, R153, RZ, 0x33, !PT ;  /* 0x00000099ff147212 */ /* 0x000fe200078e33ff */
[----:B------:R-:W-:Y:S06]  /*6e80*/  BRA `(.L_x_1033) ;  /* 0x0000000000147947 */ /* 0x000fec0003800000 */
.L_x_1032:
[----:B------:R-:W0:Y:S02]  /*6e90*/  LDC R155, c[0x0][0x9e4] ;  /* 0x00027900ff9b7b82 */ /* 0x000e240000000800 */
[----:B0-----:R-:W-:-:S13]  /*6ea0*/  ISETP.NE.AND P1, PT, R155, 0x1, PT ;  /* 0x000000019b00780c */ /* 0x001fda0003f25270 */
[----:B------:R-:W0:Y:S02]  /*6eb0*/  @P1 LDC.64 R152, c[0x0][0x9e8] ;  /* 0x00027a00ff981b82 */ /* 0x000e240000000a00 */
[----:B0-----:R-:W-:-:S05]  /*6ec0*/  @P1 IMAD.HI.U32 R152, R20, R152, RZ ;  /* 0x0000009814981227 */ /* 0x001fca00078e00ff */
[----:B------:R-:W-:-:S07]  /*6ed0*/  @P1 SHF.R.U32.HI R20, RZ, R153, R152 ;  /* 0x00000099ff141219 */ /* 0x000fce0000011698 */
.L_x_1033:
[----:B------:R-:W-:-:S05]  /*6ee0*/  IMAD R20, R20, R155, RZ ;  /* 0x0000009b14147224 */ /* 0x000fca00078e02ff */
[----:B------:R-:W-:-:S07]  /*6ef0*/  VIMNMX R21, R21, R20, !PT ;  /* 0x0000001415157248 */ /* 0x000fce0007fe0100 */
.L_x_1031:
[----:B------:R-:W-:Y:S01]  /*6f00*/  VIADD R21, R21, 0x3f ;  /* 0x0000003f15157836 */ /* 0x000fe20000000000 */
[----:B------:R-:W-:-:S04]  /*6f10*/  R2UR UR4, R200 ;  /* 0x00000000c80472ca */ /* 0x000fc800000e0000 */
[----:B------:R-:W-:-:S04]  /*6f20*/  SHF.R.S32.HI R20, RZ, 0x1f, R21 ;  /* 0x0000001fff147819 */ /* 0x000fc80000011415 */
[----:B------:R-:W-:-:S04]  /*6f30*/  LEA.HI R20, R20, R21, RZ, 0x6 ;  /* 0x0000001514147211 */ /* 0x000fc800078f30ff */
[----:B------:R-:W-:-:S04]  /*6f40*/  SHF.R.S32.HI R20, RZ, 0x6, R20 ;  /* 0x00000006ff147819 */ /* 0x000fc80000011414 */
[----:B------:R-:W-:-:S04]  /*6f50*/  VIMNMX R20, R20, UR4, !PT ;  /* 0x0000000414147c48 */ /* 0x000fc8000ffe0100 */
[----:B------:R-:W-:-:S13]  /*6f60*/  ISETP.GE.AND P1, PT, R221, R20, PT ;  /* 0x00000014dd00720c */ /* 0x000fda0003f26270 */
[----:B------:R-:W-:Y:S05]  /*6f70*/  @!P1 BRA `(.L_x_1034) ;  /* 0x0000001c00489947 */ /* 0x000fea0003800000 */
[----:B------:R-:W-:Y:S01]  /*6f80*/  IMAD.MOV.U32 R219, RZ, RZ, R3 ;  /* 0x000000ffffdb7224 */ /* 0x000fe200078e0003 */
[----:B------:R-:W-:Y:S01]  /*6f90*/  UMOV UR7, UR38 ;  /* 0x0000002600077c82 */ /* 0x000fe20008000000 */
[----:B------:R-:W-:Y:S01]  /*6fa0*/  IMAD.MOV.U32 R21, RZ, RZ, R4 ;  /* 0x000000ffff157224 */ /* 0x000fe200078e0004 */
[----:B------:R-:W-:Y:S01]  /*6fb0*/  UMOV UR4, UR39 ;  /* 0x0000002700047c82 */ /* 0x000fe20008000000 */
[----:B------:R-:W-:-:S05]  /*6fc0*/  ULDC UR54, c[0x0][0x988] ;  /* 0x0002620000367ab9 */ /* 0x000fca0000000800 */
.L_x_1045:
[----:B------:R-:W-:-:S04]  /*6fd0*/  UISETP.NE.AND UP0, UPT, UR4, 0x1, UPT ;  /* 0x000000010400788c */ /* 0x000fc8000bf05270 */
[----:B------:R-:W-:-:S04]  /*6fe0*/  USEL UR38, URZ, 0x1, UP0 ;  /* 0x000000013f267887 */ /* 0x000fc80008000000 */
[----:B------:R-:W-:Y:S01]  /*6ff0*/  ULOP3.LUT UR38, UR7, UR38, URZ, 0x3c, !UPT ;  /* 0x0000002607267292 */ /* 0x000fe2000f8e3c3f */
[----:B------:R-:W-:Y:S11]  /*7000*/  @!P0 BRA `(.L_x_1035) ;  /* 0x0000000000048947 */ /* 0x000ff60003800000 */
[----:B------:R-:W-:Y:S01]  /*7010*/  BPT.TRAP 0x1 ;  /* 0x000000040000795c */ /* 0x000fe20000300000 */
.L_x_1035:
        /* <DEDUP_REMOVED lines=9> */
.L_x_1036:
[----:B-1----:R-:W-:Y:S05]  /*70b0*/  @P1 BRA `(.L_x_1037) ;  /* 0x0000000000081947 */ /* 0x002fea0003800000 */
[----:B------:R-:W1:Y:S02]  /*70c0*/  SYNCS.PHASECHK.TRANS64.TRYWAIT P1, [UR6+0x30830], R3 ;  /* 0x03083003ff0075a7 */ /* 0x000e640008020146 */
[----:B-1----:R-:W-:Y:S05]  /*70d0*/  @!P1 BRA `(.L_x_1038) ;  /* 0x000000c800509947 */ /* 0x002fea0003800000 */
.L_x_1037:
        /* <DEDUP_REMOVED lines=187> */
[----:B------:R-:W-:Y:S01]  /*7c90*/  UMOV UR48, UR56 ;  /* 0x0000003800307c82 */ /* 0x000fe20008000000 */
[----:B------:R-:W-:Y:S01]  /*7ca0*/  UMOV UR49, UR57 ;  /* 0x0000003900317c82 */ /* 0x000fe20008000000 */
[----:B------:R-:W-:Y:S01]  /*7cb0*/  UMOV UR51, 0x40000040 ;  /* 0x4000004000337882 */ /* 0x000fe20000000000 */
        /* <DEDUP_REMOVED lines=37> */
.L_x_1039:
[----:B------:R-:W-:Y:S01]  /*7f10*/  ULEA UR5, UR4, UR40, 0x3 ;  /* 0x0000002804057291 */ /* 0x000fe2000f8e183f */
[----:B------:R-:W-:-:S05]  /*7f20*/  IMAD.U32 R0, RZ, RZ, UR7 ;  /* 0x00000007ff007e24 */ /* 0x000fca000f8e00ff */
[----:B------:R-:W-:-:S04]  /*7f30*/  SHF.L.U32 R0, R0, 0x1f, RZ ;  /* 0x0000001f00007819 */ /* 0x000fc800000006ff */
[----:B------:R2:W3:Y:S01]  /*7f40*/  SYNCS.PHASECHK.TRANS64.TRYWAIT P1, [UR5+0x30850], R0 ;  /* 0x03085000ff0075a7 */ /* 0x0004e20008020145 */
[----:B------:R-:W-:Y:S05]  /*7f50*/  @!P0 BRA `(.L_x_1040) ;  /* 0x0000000000048947 */ /* 0x000fea0003800000 */
[----:B------:R-:W-:Y:S01]  /*7f60*/  BPT.TRAP 0x1 ;  /* 0x000000040000795c */ /* 0x000fe20000300000 */
.L_x_1040:
[----:B---3--:R-:W-:Y:S05]  /*7f70*/  @P1 BRA `(.L_x_1041) ;  /* 0x0000000000081947 */ /* 0x008fea0003800000 */
[----:B------:R-:W3:Y:S02]  /*7f80*/  SYNCS.PHASECHK.TRANS64.TRYWAIT P1, [UR5+0x30850], R0 ;  /* 0x03085000ff0075a7 */ /* 0x000ee40008020145 */
[----:B---3--:R-:W-:Y:S05]  /*7f90*/  @!P1 BRA `(.L_x_1042) ;  /* 0x000000b800b89947 */ /* 0x008fea0003800000 */
.L_x_1041:
        /* <DEDUP_REMOVED lines=30> */
.L_x_1043:
[----:B0-2---:R-:W-:Y:S01]  /*8180*/  FMNMX.FTZ R0, R152, R21, !PT ;  /* 0x0000001598007209 */ /* 0x005fe20007810000 */
[----:B------:R-:W-:Y:S01]  /*8190*/  UMOV UR10, UR54 ;  /* 0x00000036000a7c82 */ /* 0x000fe20008000000 */
        /* <DEDUP_REMOVED lines=43> */
[C---:B------:R-:W-:Y:S01]  /*8450*/  FADD.FTZ R21, -R4.reuse, R21 ;  /* 0x0000001504157221 */ /* 0x040fe20000010100 */
[----:B------:R-:W-:-:S03]  /*8460*/  FMUL.FTZ R189, R4, UR10 ;  /* 0x0000000a04bd7c20 */ /* 0x000fc60008410000 */
[----:B------:R-:W-:Y:S01]  /*8470*/  FMUL.FTZ R186, R21, UR10 ;  /* 0x0000000a15ba7c20 */ /* 0x000fe20008410000 */
[----:B------:R-:W-:Y:S01]  /*8480*/  FADD.FTZ R21, -R3, R219 ;  /* 0x000000db03157221 */ /* 0x000fe20000010100 */
[--C-:B------:R-:W-:Y:S01]  /*8490*/  FFMA.FTZ R196, R153, UR10, -R189.reuse ;  /* 0x0000000a99c47c23 */ /* 0x100fe200080108bd */
[--C-:B------:R-:W-:Y:S01]  /*84a0*/  FFMA.FTZ R198, R156, UR10, -R189.reuse ;  /* 0x0000000a9cc67c23 */ /* 0x100fe200080108bd */
[----:B------:R0:W-:Y:S01]  /*84b0*/  MUFU.EX2 R0, R186 ;  /* 0x000000ba00007308 */ /* 0x0001e20000000800 */
[----:B------:R-:W-:Y:S01]  /*84c0*/  FMUL.FTZ R2, R21, UR10 ;  /* 0x0000000a15027c20 */ /* 0x000fe20008410000 */
[--C-:B------:R-:W-:Y:S01]  /*84d0*/  FFMA.FTZ R21, R152, UR10, -R189.reuse ;  /* 0x0000000a98157c23 */ /* 0x100fe200080108bd */
[----:B------:R-:W-:Y:S01]  /*84e0*/  FMUL.FTZ R152, R3, UR10 ;  /* 0x0000000a03987c20 */ /* 0x000fe20008410000 */
        /* <DEDUP_REMOVED lines=14> */
[--C-:B------:R-:W-:Y:S01]  /*85d0*/  FFMA.FTZ R160, R167, UR10, -R152.reuse ;  /* 0x0000000aa7a07c23 */ /* 0x100fe20008010898 */
[--C-:B------:R-:W-:Y:S01]  /*85e0*/  FFMA.FTZ R161, R169, UR10, -R189.reuse ;  /* 0x0000000aa9a17c23 */ /* 0x100fe200080108bd */
[--C-:B------:R-:W-:Y:S01]  /*85f0*/  FFMA.FTZ R188, R168, UR10, -R189.reuse ;  /* 0x0000000aa8bc7c23 */ /* 0x100fe200080108bd */
[--C-:B------:R-:W-:Y:S01]  /*8600*/  FFMA.FTZ R190, R172, UR10, -R189.reuse ;  /* 0x0000000aacbe7c23 */ /* 0x100fe200080108bd */
[--C-:B------:R-:W-:Y:S01]  /*8610*/  FFMA.FTZ R157, R173, UR10, -R189.reuse ;  /* 0x0000000aad9d7c23 */ /* 0x100fe200080108bd */
[--C-:B------:R-:W-:Y:S01]  /*8620*/  FFMA.FTZ R184, R176, UR10, -R189.reuse ;  /* 0x0000000ab0b87c23 */ /* 0x100fe200080108bd */
[--C-:B------:R-:W-:Y:S01]  /*8630*/  FFMA.FTZ R153, R177, UR10, -R189.reuse ;  /* 0x0000000ab1997c23 */ /* 0x100fe200080108bd */
[----:B------:R-:W2:Y:S01]  /*8640*/  MUFU.EX2 R197, R197 ;  /* 0x000000c500c57308 */ /* 0x000ea20000000800 */
[--C-:B0-----:R-:W-:Y:S01]  /*8650*/  FFMA.FTZ R186, R180, UR10, -R189.reuse ;  /* 0x0000000ab4ba7c23 */ /* 0x101fe200080108bd */
[----:B------:R-:W-:Y:S01]  /*8660*/  FFMA.FTZ R169, R181, UR10, -R189 ;  /* 0x0000000ab5a97c23 */ /* 0x000fe200080108bd */
[--C-:B------:R-:W-:Y:S01]  /*8670*/  FFMA.FTZ R189, R170, UR10, -R152.reuse ;  /* 0x0000000aaabd7c23 */ /* 0x100fe20008010898 */
[--C-:B------:R-:W-:Y:S01]  /*8680*/  FFMA.FTZ R162, R171, UR10, -R152.reuse ;  /* 0x0000000aaba27c23 */ /* 0x100fe20008010898 */
[--C-:B------:R-:W-:Y:S01]  /*8690*/  FFMA.FTZ R191, R174, UR10, -R152.reuse ;  /* 0x0000000aaebf7c23 */ /* 0x100fe20008010898 */
[----:B------:R-:W-:-:S02]  /*86a0*/  FFMA.FTZ R164, R175, UR10, -R152 ;  /* 0x0000000aafa47c23 */ /* 0x000fc40008010898 */
[----:B------:R-:W0:Y:S01]  /*86b0*/  MUFU.EX2 R196, R196 ;  /* 0x000000c400c47308 */ /* 0x000e220000000800 */
[----:B-1----:R-:W-:-:S07]  /*86c0*/  FFMA.FTZ R155, R0, R18, R21 ;  /* 0x00000012009b7223 */ /* 0x002fce0000010015 */
[----:B------:R-:W1:Y:S01]  /*86d0*/  MUFU.EX2 R154, R154 ;  /* 0x0000009a009a7308 */ /* 0x000e620000000800 */
[----:B--2---:R-:W-:-:S07]  /*86e0*/  FFMA.FTZ R5, R2, R5, R197 ;  /* 0x0000000502057223 */ /* 0x004fce00000100c5 */
[----:B------:R-:W2:Y:S01]  /*86f0*/  MUFU.EX2 R198, R198 ;  /* 0x000000c600c67308 */ /* 0x000ea20000000800 */
[----:B0-----:R-:W-:-:S07]  /*8700*/  FADD.FTZ R155, R196, R155 ;  /* 0x0000009bc49b7221 */ /* 0x001fce0000010000 */
[----:B------:R-:W0:Y:S01]  /*8710*/  MUFU.EX2 R199, R199 ;  /* 0x000000c700c77308 */ /* 0x000e220000000800 */
[----:B-1----:R-:W-:-:S07]  /*8720*/  FADD.FTZ R18, R154, R5 ;  /* 0x000000059a127221 */ /* 0x002fce0000010000 */
[----:B------:R-:W1:Y:S01]  /*8730*/  MUFU.EX2 R187, R187 ;  /* 0x000000bb00bb7308 */ /* 0x000e620000000800 */
[----:B--2---:R-:W-:Y:S01]  /*8740*/  FADD.FTZ R166, R198, R155 ;  /* 0x0000009bc6a67221 */ /* 0x004fe20000010000 */
[----:B------:R-:W-:-:S06]  /*8750*/  FFMA.FTZ R155, R178, UR10, -R152 ;  /* 0x0000000ab29b7c23 */ /* 0x000fcc0008010898 */
[----:B------:R-:W2:Y:S01]  /*8760*/  MUFU.EX2 R156, R156 ;  /* 0x0000009c009c7308 */ /* 0x000ea20000000800 */
[----:B0-----:R-:W-:-:S07]  /*8770*/  FADD.FTZ R5, R199, R18 ;  /* 0x00000012c7057221 */ /* 0x001fce0000010000 */
[----:B------:R-:W0:Y:S01]  /*8780*/  MUFU.EX2 R192, R192 ;  /* 0x000000c000c07308 */ /* 0x000e220000000800 */
[----:B-1----:R-:W-:-:S07]  /*8790*/  FADD.FTZ R159, R187, R166 ;  /* 0x000000a6bb9f7221 */ /* 0x002fce0000010000 */
[----:B------:R-:W1:Y:S01]  /*87a0*/  MUFU.EX2 R193, R193 ;  /* 0x000000c100c17308 */ /* 0x000e620000000800 */
[----:B--2---:R-:W-:-:S07]  /*87b0*/  FADD.FTZ R18, R156, R5 ;  /* 0x000000059c127221 */ /* 0x004fce0000010000 */
        /* <DEDUP_REMOVED lines=10> */
[----:B-1----:R-:W-:Y:S01]  /*8860*/  FADD.FTZ R168, R194, R159 ;  /* 0x0000009fc2a87221 */ /* 0x002fe20000010000 */
[--C-:B------:R-:W-:Y:S01]  /*8870*/  FFMA.FTZ R159, R182, UR10, -R152.reuse ;  /* 0x0000000ab69f7c23 */ /* 0x100fe20008010898 */
[----:B------:R-:W-:-:S05]  /*8880*/  FFMA.FTZ R152, R183, UR10, -R152 ;  /* 0x0000000ab7987c23 */ /* 0x000fca0008010898 */
[----:B------:R-:W1:Y:S01]  /*8890*/  MUFU.EX2 R160, R160 ;  /* 0x000000a000a07308 */ /* 0x000e620000000800 */
[----:B--2---:R-:W-:-:S07]  /*88a0*/  FADD.FTZ R5, R195, R18 ;  /* 0x00000012c3057221 */ /* 0x004fce0000010000 */
        /* <DEDUP_REMOVED lines=31> */
[----:B0-----:R-:W-:Y:S01]  /*8aa0*/  FADD.FTZ R5, R159, R18 ;  /* 0x000000129f057221 */ /* 0x001fe20000010000 */
[----:B-1----:R-:W-:-:S03]  /*8ab0*/  FADD.FTZ R18, R169, R168 ;  /* 0x000000a8a9127221 */ /* 0x002fc60000010000 */
[----:B--2---:R-:W-:Y:S01]  /*8ac0*/  FADD.FTZ R5, R152, R5 ;  /* 0x0000000598057221 */ /* 0x004fe20000010000 */
[----:B------:R-:W-:Y:S06]  /*8ad0*/  @!P0 BRA `(.L_x_1044) ;  /* 0x0000000000048947 */ /* 0x000fec0003800000 */
[----:B------:R-:W-:Y:S01]  /*8ae0*/  BPT.TRAP 0x1 ;  /* 0x000000040000795c */ /* 0x000fe20000300000 */
.L_x_1044:
[----:B------:R-:W0:Y:S01]  /*8af0*/  S2UR UR4, SR_CgaCtaId ;  /* 0x00000000000479c3 */ /* 0x000e220000008800 */
[----:B------:R-:W-:Y:S01]  /*8b00*/  UIADD3 UR5, UR5, 0x30860, URZ ;  /* 0x0003086005057890 */ /* 0x000fe2000fffe03f */
[C---:B------:R-:W-:Y:S01]  /*8b10*/  ISETP.GT.AND P1, PT, R221.reuse, R20, PT ;  /* 0x00000014dd00720c */ /* 0x040fe20003f24270 */
[----:B------:R-:W-:Y:S01]  /*8b20*/  UMOV UR7, UR38 ;  /* 0x0000002600077c82 */ /* 0x000fe20008000000 */
[----:B------:R-:W-:Y:S01]  /*8b30*/  F2FP.BF16.F32.PACK_AB R196, R196, R21 ;  /* 0x00000015c4c4723e */ /* 0x000fe200000010ff */
[----:B------:R-:W-:Y:S01]  /*8b40*/  VIADD R221, R221, 0xffffffff ;  /* 0xffffffffdddd7836 */ /* 0x000fe20000000000 */
[----:B------:R-:W-:Y:S01]  /*8b50*/  F2FP.BF16.F32.PACK_AB R198, R187, R198 ;  /* 0x000000c6bbc6723e */ /* 0x000fe200000010ff */
[----:B------:R-:W-:Y:S01]  /*8b60*/  IMAD.MOV.U32 R219, RZ, RZ, R3 ;  /* 0x000000ffffdb7224 */ /* 0x000fe200078e0003 */
        /* <DEDUP_REMOVED lines=17> */
[----:B------:R-:W-:Y:S01]  /*8c80*/  F2FP.BF16.F32.PACK_AB R187, R152, R159 ;  /* 0x0000009f98bb723e */ /* 0x000fe200000010ff */
[----:B------:R-:W-:Y:S06]  /*8c90*/  @P1 BRA `(.L_x_1045) ;  /* 0xffffffe000cc1947 */ /* 0x000fec000383ffff */
.L_x_1034:
[----:B------:R-:W-:-:S13]  /*8ca0*/  R2UR UR4, R200 ;  /* 0x00000000c80472ca */ /* 0x000fda00000e0000 */
[----:B------:R-:W-:-:S13]  /*8cb0*/  ISETP.GE.AND P1, PT, R221, UR4, PT ;  /* 0x00000004dd007c0c */ /* 0x000fda000bf26270 */
[----:B------:R-:W-:Y:S05]  /*8cc0*/  @!P1 BRA `(.L_x_1046) ;  /* 0x0000002800289947 */ /* 0x000fea0003800000 */
[----:B------:R-:W-:Y:S01]  /*8cd0*/  IMAD.MOV.U32 R21, RZ, RZ, R3 ;  /* 0x000000ffff157224 */ /* 0x000fe200078e0003 */
[----:B------:R-:W-:Y:S01]  /*8ce0*/  UMOV UR6, UR38 ;  /* 0x0000002600067c82 */ /* 0x000fe20008000000 */
[----:B------:R-:W-:Y:S01]  /*8cf0*/  IMAD.MOV.U32 R20, RZ, RZ, R4 ;  /* 0x000000ffff147224 */ /* 0x000fe200078e0004 */
[----:B------:R-:W-:Y:S01]  /*8d00*/  UMOV UR4, UR39 ;  /* 0x0000002700047c82 */ /* 0x000fe20008000000 */
[----:B------:R-:W-:Y:S01]  /*8d10*/  ULDC UR54, c[0x0][0x9e4] ;  /* 0x0002790000367ab9 */ /* 0x000fe20000000800 */
[----:B------:R-:W-:Y:S01]  /*8d20*/  ULDC UR58, c[0x0][0x9dc] ;  /* 0x00027700003a7ab9 */ /* 0x000fe20000000800 */
[----:B------:R-:W-:Y:S01]  /*8d30*/  ULDC UR55, c[0x0][0x288] ;  /* 0x0000a20000377ab9 */ /* 0x000fe20000000800 */
[----:B------:R-:W-:-:S05]  /*8d40*/  ULDC UR59, c[0x0][0x988] ;  /* 0x00026200003b7ab9 */ /* 0x000fca0000000800 */
.L_x_1065:
[----:B------:R-:W-:-:S04]  /*8d50*/  UIADD3 UR7, UR4, 0x1, URZ ;  /* 0x0000000104077890 */ /* 0x000fc8000fffe03f */
[----:B------:R-:W-:-:S04]  /*8d60*/  UISETP.NE.AND UP0, UPT, UR7, 0x2, UPT ;  /* 0x000000020700788c */ /* 0x000fc8000bf05270 */
[----:B------:R-:W-:Y:S02]  /*8d70*/  USEL UR7, UR7, URZ, UP0 ;  /* 0x0000003f07077287 */ /* 0x000fe40008000000 */
[----:B------:R-:W-:-:S04]  /*8d80*/  USEL UR38, URZ, 0x1, UP0 ;  /* 0x000000013f267887 */ /* 0x000fc80008000000 */
[----:B------:R-:W-:Y:S01]  /*8d90*/  ULOP3.LUT UR38, UR6, UR38, URZ, 0x3c, !UPT ;  /* 0x0000002606267292 */ /* 0x000fe2000f8e3c3f */
[----:B------:R-:W-:Y:S01]  /*8da0*/  UMOV UR39, UR7 ;  /* 0x0000000700277c82 */ /* 0x000fe20008000000 */
[----:B------:R-:W-:Y:S10]  /*8db0*/  @!P0 BRA `(.L_x_1047) ;  /* 0x0000000000048947 */ /* 0x000ff40003800000 */
[----:B------:R-:W-:Y:S01]  /*8dc0*/  BPT.TRAP 0x1 ;  /* 0x000000040000795c */ /* 0x000fe20000300000 */
.L_x_1047:
[----:B------:R-:W-:Y:S01]  /*8dd0*/  ULEA UR5, UR39, UR40, 0x3 ;  /* 0x0000002827057291 */ /* 0x000fe2000f8e183f */
[----:B------:R-:W-:-:S05]  /*8de0*/  IMAD.U32 R3, RZ, RZ, UR38 ;  /* 0x00000026ff037e24 */ /* 0x000fca000f8e00ff */
[----:B------:R-:W-:-:S04]  /*8df0*/  SHF.L.U32 R3, R3, 0x1f, RZ ;  /* 0x0000001f03037819 */ /* 0x000fc800000006ff */
[----:B------:R0:W1:Y:S01]  /*8e00*/  SYNCS.PHASECHK.TRANS64.TRYWAIT P1, [UR5+0x30830], R3 ;  /* 0x03083003ff0075a7 */ /* 0x0000620008020145 */
[----:B------:R-:W-:Y:S05]  /*8e10*/  @!P0 BRA `(.L_x_1048) ;  /* 0x0000000000048947 */ /* 0x000fea0003800000 */
[----:B------:R-:W-:Y:S01]  /*8e20*/  BPT.TRAP 0x1 ;  /* 0x000000040000795c */ /* 0x000fe20000300000 */
.L_x_1048:
[----:B-1----:R-:W-:Y:S05]  /*8e30*/  @P1 BRA `(.L_x_1049) ;  /* 0x0000000000081947 */ /* 0x002fea0003800000 */
[----:B------:R-:W1:Y:S02]  /*8e40*/  SYNCS.PHASECHK.TRANS64.TRYWAIT P1, [UR5+0x30830], R3 ;  /* 0x03083003ff0075a7 */ /* 0x000e640008020145 */
[----:B-1----:R-:W-:Y:S05]  /*8e50*/  @!P1 BRA `(.L_x_1050) ;  /* 0x000000ac00209947 */ /* 0x002fea0003800000 */
.L_x_1049:
        /* <DEDUP_REMOVED lines=227> */
.L_x_1051:
[----:B------:R-:W-:Y:S01]  /*9c90*/  ULEA UR5, UR4, UR40, 0x3 ;  /* 0x0000002804057291 */ /* 0x000fe2000f8e183f */
[----:B------:R-:W-:-:S05]  /*9ca0*/  IMAD.U32 R0, RZ, RZ, UR6 ;  /* 0x00000006ff007e24 */ /* 0x000fca000f8e00ff */
[----:B------:R-:W-:-:S04]  /*9cb0*/  SHF.L.U32 R0, R0, 0x1f, RZ ;  /* 0x0000001f00007819 */ /* 0x000fc800000006ff */
[----:B------:R2:W3:Y:S01]  /*9cc0*/  SYNCS.PHASECHK.TRANS64.TRYWAIT P1, [UR5+0x30850], R0 ;  /* 0x03085000ff0075a7 */ /* 0x0004e20008020145 */
[----:B------:R-:W-:Y:S05]  /*9cd0*/  @!P0 BRA `(.L_x_1052) ;  /* 0x0000000000048947 */ /* 0x000fea0003800000 */
[----:B------:R-:W-:Y:S01]  /*9ce0*/  BPT.TRAP 0x1 ;  /* 0x000000040000795c */ /* 0x000fe20000300000 */
.L_x_1052:
[----:B---3--:R-:W-:Y:S05]  /*9cf0*/  @P1 BRA `(.L_x_1053) ;  /* 0x0000000000081947 */ /* 0x008fea0003800000 */
[----:B------:R-:W3:Y:S02]  /*9d00*/  SYNCS.PHASECHK.TRANS64.TRYWAIT P1, [UR5+0x30850], R0 ;  /* 0x03085000ff0075a7 */ /* 0x000ee40008020145 */
[----:B---3--:R-:W-:Y:S05]  /*9d10*/  @!P1 BRA `(.L_x_1054) ;  /* 0x0000009c00889947 */ /* 0x008fea0003800000 */
.L_x_1053:
        /* <DEDUP_REMOVED lines=30> */
.L_x_1055:
[----:B------:R-:W-:Y:S01]  /*9f00*/  UISETP.NE.AND UP1, UPT, UR61, URZ, UPT ;  /* 0x0000003f3d00728c */ /* 0x000fe2000bf25270 */
[----:B------:R-:W3:Y:S01]  /*9f10*/  S2UR UR10, SR_CgaCtaId ;  /* 0x00000000000a79c3 */ /* 0x000ee20000008800 */
[----:B------:R-:W-:Y:S01]  /*9f20*/  VIADD R189, R23, UR43 ;  /* 0x0000002b17bd7c36 */ /* 0x000fe20008000000 */
[----:B------:R-:W-:Y:S01]  /*9f30*/  ULEA UR4, UR7, UR40, 0x3 ;  /* 0x0000002807047291 */ /* 0x000fe2000f8e183f */
[----:B-1----:R-:W-:Y:S01]  /*9f40*/  IMAD.SHL.U32 R4, R221, 0x40, RZ ;  /* 0x00000040dd047824 */ /* 0x002fe200078e00ff */
[----:B------:R-:W-:Y:S01]  /*9f50*/  UISETP.NE.AND UP0, UPT, UR42, URZ, UPT ;  /* 0x0000003f2a00728c */ /* 0x000fe2000bf05270 */
[----:B------:R-:W-:Y:S01]  /*9f60*/  PLOP3.LUT P1, PT, PT, PT, UP1, 0x80, 0x0 ;  /* 0x000000000000781c */ /* 0x000fe20003f2f018 */
[----:B------:R-:W-:Y:S01]  /*9f70*/  UIADD3 UR4, UR4, 0x30840, URZ ;  /* 0x0003084004047890 */ /* 0x000fe2000fffe03f */
[----:B------:R-:W-:Y:S01]  /*9f80*/  PLOP3.LUT P2, PT, PT, PT, UP1, 0x80, 0x0 ;  /* 0x000000000000781c */ /* 0x000fe20003f4f018 */
[----:B------:R-:W1:Y:S02]  /*9f90*/  LDC R184, c[0x0][0x2f0] ;  /* 0x0000bc00ffb87b82 */ /* 0x000e640000000800 */
[----:B------:R-:W-:-:S08]  /*9fa0*/  @UP1 ULDC UR6, c[0x0][0x44c] ;  /* 0x0001130000061ab9 */ /* 0x000fd00000000800 */
[----:B0-2---:R-:W-:Y:S01]  /*9fb0*/  @P1 IMAD.HI.U32 R0, R189, UR6, RZ ;  /* 0x00000006bd001c27 */ /* 0x005fe2000f8e00ff */
[----:B------:R-:W-:Y:S01]  /*9fc0*/  @UP1 ULDC UR6, c[0x0][0x450] ;  /* 0x0001140000061ab9 */ /* 0x000fe20000000800 */
[----:B------:R-:W-:-:S03]  /*9fd0*/  PLOP3.LUT P1, PT, PT, PT, UP0, 0x40, 0x0 ;  /* 0x000000000000781c */ /* 0x000fc60003f2e808 */
[----:B------:R-:W-:Y:S01]  /*9fe0*/  @P2 SHF.R.U32.HI R189, RZ, UR6, R0 ;  /* 0x00000006ffbd2c19 */ /* 0x000fe20008011600 */
[----:B---3--:R-:W-:Y:S01]  /*9ff0*/  UPRMT UR4, UR10, 0x654, UR4 ;  /* 0x000006540a047896 */ /* 0x008fe20008000004 */
[----:B------:R-:W-:Y:S02]  /*a000*/  IADD3 R0, -R4, 0x1, RZ ;  /* 0x0000000104007810 */ /* 0x000fe40007ffe1ff */
[----:B------:R-:W-:Y:S01]  /*a010*/  ULDC UR10, c[0x0][0x9e0] ;  /* 0x00027800000a7ab9 */ /* 0x000fe20000000800 */
[----:B------:R-:W0:Y:S02]  /*a020*/  SHFL.IDX PT, R185, R189, RZ, 0x1c1f ;  /* 0x001c1fffbdb97589 */ /* 0x000e2400000e0000 */
[----:B------:R-:W-:-:S03]  /*a030*/  IMAD R3, R19, -0x2, R0 ;  /* 0xfffffffe13037824 */ /* 0x000fc600078e0200 */
[----:B------:R-:W-:Y:S01]  /*a040*/  SYNCS.ARRIVE.TRANS64.RED.A1T0 RZ, [UR4], RZ ;  /* 0x000000ffffff79a7 */ /* 0x000fe20008100404 */
[----:B-1----:R-:W-:Y:S01]  /*a050*/  IMAD R3, R184, UR41, R3 ;  /* 0x00000029b8037c24 */ /* 0x002fe2000f8e0203 */
[----:B------:R-:W-:-:S04]  /*a060*/  ULOP3.LUT UR4, URZ, UR58, URZ, 0x33, !UPT ;  /* 0x0000003a3f047292 */ /* 0x000fc8000f8e333f */
[----:B------:R-:W-:-:S05]  /*a070*/  IADD3 R3, R3, -UR55, RZ ;  /* 0x8000003703037c10 */ /* 0x000fca000fffe0ff */
[C---:B------:R-:W-:Y:S02]  /*a080*/  VIADD R0, R3.reuse, UR10 ;  /* 0x0000000a03007c36 */ /* 0x040fe40008000000 */
[----:B------:R-:W-:Y:S02]  /*a090*/  VIADD R186, R3, UR4 ;  /* 0x0000000403ba7c36 */ /* 0x000fe40008000000 */
[--C-:B0-----:R-:W-:Y:S02]  /*a0a0*/  IMAD.IADD R187, R0, 0x1, R185.reuse ;  /* 0x0000000100bb7824 */ /* 0x101fe400078e02b9 */
[----:B------:R-:W-:Y:S01]  /*a0b0*/  IMAD.IADD R188, R186, 0x1, R185 ;  /* 0x00000001babc7824 */ /* 0x000fe200078e02b9 */
[----:B------:R-:W-:Y:S06]  /*a0c0*/  @P1 BRA `(.L_x_1056) ;  /* 0x00000000005c1947 */ /* 0x000fec0003800000 */
[----:B------:R-:W-:Y:S01]  /*a0d0*/  IMAD R2, R184, UR41, R185 ;  /* 0x00000029b8027c24 */ /* 0x000fe2000f8e02b9 */
[----:B------:R-:W-:Y:S03]  /*a0e0*/  BSSY B0, `(.L_x_1057) ;  /* 0x0000011000007945 */ /* 0x000fe60003800000 */
[----:B------:R-:W-:-:S05]  /*a0f0*/  VIADD R185, R2, -UR55 ;  /* 0x8000003702b97c36 */ /* 0x000fca0008000000 */
        /* <DEDUP_REMOVED lines=10> */
.L_x_1058:
[----:B------:R-:W-:-:S05]  /*a1a0*/  IMAD.U32 R190, RZ, RZ, UR54 ;  /* 0x00000036ffbe7e24 */ /* 0x000fca000f8e00ff */
[----:B------:R-:W-:-:S13]  /*a1b0*/  ISETP.NE.AND P1, PT, R190, 0x1, PT ;  /* 0x00000001be00780c */ /* 0x000fda0003f25270 */
[----:B------:R-:W0:Y:S02]  /*a1c0*/  @P1 LDC.64 R2, c[0x0][0x9e8] ;  /* 0x00027a00ff021b82 */ /* 0x000e240000000a00 */
[----:B0-----:R-:W-:-:S05]  /*a1d0*/  @P1 IMAD.HI.U32 R2, R185, R2, RZ ;  /* 0x00000002b9021227 */ /* 0x001fca00078e00ff */
[----:B------:R-:W-:-:S07]  /*a1e0*/  @P1 SHF.R.U32.HI R185, RZ, R3, R2 ;  /* 0x00000003ffb91219 */ /* 0x000fce0000011602 */
.L_x_1059:
[----:B------:R-:W-:Y:S05]  /*a1f0*/  BSYNC B0 ;  /* 0x0000000000007941 */ /* 0x000fea0003800000 */
.L_x_1057:
[----:B------:R-:W-:-:S04]  /*a200*/  IMAD R2, R185, R190, -R4 ;  /* 0x000000beb9027224 */ /* 0x000fc800078e0a04 */
[----:B------:R-:W-:-:S05]  /*a210*/  IMAD R2, R19, -0x2, R2 ;  /* 0xfffffffe13027824 */ /* 0x000fca00078e0202 */
[----:B------:R-:W-:Y:S02]  /*a220*/  VIADDMNMX R187, R2, R190, R187, PT ;  /* 0x000000be02bb7246 */ /* 0x000fe400038001bb */
[----:B------:R-:W-:-:S07]  /*a230*/  VIMNMX R188, R188, R2, !PT ;  /* 0x00000002bcbc7248 */ /* 0x000fce0007fe0100 */
.L_x_1056:
        /* <DEDUP_REMOVED lines=8> */
[----:B------:R-:W-:Y:S02]  /*a2c0*/  ISETP.GT.AND P4, PT, R188, 0x18, P1 ;  /* 0x00000018bc00780c */ /* 0x000fe40000f84270 */
[----:B------:R-:W-:Y:S02]  /*a2d0*/  FSEL R185, R152, -INF , !P5 ;  /* 0xff80000098b97808 */ /* 0x000fe40006800000 */
[----:B------:R-:W-:Y:S02]  /*a2e0*/  ISETP.LT.OR P4, PT, R187, 0x19, P4 ;  /* 0x00000019bb00780c */ /* 0x000fe40002781670 */
[C---:B------:R-:W-:Y:S02]  /*a2f0*/  ISETP.GT.AND P6, PT, R188.reuse, 0x8, P1 ;  /* 0x00000008bc00780c */ /* 0x040fe40000fc4270 */
[----:B------:R-:W-:-:S02]  /*a300*/  ISETP.GT.AND P2, PT, R188, 0x9, P1 ;  /* 0x00000009bc00780c */ /* 0x000fc40000f44270 */
[----:B------:R-:W-:Y:S01]  /*a310*/  ISETP.GT.AND P3, PT, R188, 0x10, P1 ;  /* 0x00000010bc00780c */ /* 0x000fe20000f64270 */
[--C-:B0-----:R-:W-:Y:S01]  /*a320*/  IMAD.IADD R0, R0, 0x1, R189.reuse ;  /* 0x0000000100007824 */ /* 0x101fe200078e02bd */
[----:B------:R-:W-:Y:S01]  /*a330*/  ISETP.GT.AND P5, PT, R188, 0x11, P1 ;  /* 0x00000011bc00780c */ /* 0x000fe20000fa4270 */
        /* <DEDUP_REMOVED lines=52> */
.L_x_1062:
[----:B------:R-:W-:-:S05]  /*a680*/  IMAD.U32 R152, RZ, RZ, UR54 ;  /* 0x00000036ff987e24 */ /* 0x000fca000f8e00ff */
[----:B------:R-:W-:-:S13]  /*a690*/  ISETP.NE.AND P2, PT, R152, 0x1, PT ;  /* 0x000000019800780c */ /* 0x000fda0003f45270 */
[----:B------:R-:W0:Y:S02]  /*a6a0*/  @P2 LDC.64 R2, c[0x0][0x9e8] ;  /* 0x00027a00ff022b82 */ /* 0x000e240000000a00 */
[----:B0-----:R-:W-:-:S05]  /*a6b0*/  @P2 IMAD.HI.U32 R2, R187, R2, RZ ;  /* 0x00000002bb022227 */ /* 0x001fca00078e00ff */
[----:B------:R-:W-:-:S07]  /*a6c0*/  @P2 SHF.R.U32.HI R187, RZ, R3, R2 ;  /* 0x00000003ffbb2219 */ /* 0x000fce0000011602 */
.L_x_1063:
[----:B------:R-:W-:Y:S05]  /*a6d0*/  BSYNC B0 ;  /* 0x0000000000007941 */ /* 0x000fea0003800000 */
.L_x_1061:
[----:B------:R-:W-:-:S04]  /*a6e0*/  IMAD R4, R187, R152, -R4 ;  /* 0x00000098bb047224 */ /* 0x000fc800078e0a04 */
[----:B------:R-:W-:-:S05]  /*a6f0*/  IMAD R3, R19, -0x2, R4 ;  /* 0xfffffffe13037824 */ /* 0x000fca00078e0204 */
[----:B------:R-:W-:Y:S02]  /*a700*/  VIADDMNMX R0, R3, R152, R0, PT ;  /* 0x0000009803007246 */ /* 0x000fe40003800100 */
[----:B------:R-:W-:-:S07]  /*a710*/  VIMNMX R186, R186, R3, !PT ;  /* 0x00000003baba7248 */ /* 0x000fce0007fe0100 */
.L_x_1060:
        /* <DEDUP_REMOVED lines=201> */
.L_x_1064:
[----:B------:R-:W0:Y:S01]  /*b3b0*/  S2UR UR6, SR_CgaCtaId ;  /* 0x00000000000679c3 */ /* 0x000e220000008800 */
[----:B------:R-:W-:Y:S01]  /*b3c0*/  R2UR UR4, R200 ;  /* 0x00000000c80472ca */ /* 0x000fe200000e0000 */
[----:B------:R-:W-:Y:S01]  /*b3d0*/  UIADD3 UR5, UR5, 0x30860, URZ ;  /* 0x0003086005057890 */ /* 0x000fe2000fffe03f */
[----:B------:R-:W-:Y:S02]  /*b3e0*/  F2FP.BF16.F32.PACK_AB R196, R196, R185 ;  /* 0x000000b9c4c4723e */ /* 0x000fe400000010ff */
[----:B------:R-:W-:Y:S01]  /*b3f0*/  F2FP.BF16.F32.PACK_AB R197, R20, R197 ;  /* 0x000000c514c5723e */ /* 0x000fe200000010ff */
[----:B------:R-:W-:Y:S01]  /*b400*/  IMAD.MOV.U32 R20, RZ, RZ, R4 ;  /* 0x000000ffff147224 */ /* 0x000fe200078e0004 */
[----:B------:R-:W-:Y:S02]  /*b410*/  F2FP.BF16.F32.PACK_AB R198, R187, R198 ;  /* 0x000000c6bbc6723e */ /* 0x000fe400000010ff */
[----:B------:R-:W-:Y:S01]  /*b420*/  F2FP.BF16.F32.PACK_AB R185, R164, R21 ;  /* 0x00000015a4b9723e */ /* 0x000fe200000010ff */
[----:B------:R-:W-:Y:S01]  /*b430*/  IMAD.MOV.U32 R21, RZ, RZ, R3 ;  /* 0x000000ffff157224 */ /* 0x000fe200078e0003 */
[----:B------:R-:W-:-:S02]  /*b440*/  F2FP.BF16.F32.PACK_AB R199, R154, R199 ;  /* 0x000000c79ac7723e */ /* 0x000fc400000010ff */
[----:B------:R-:W-:Y:S02]  /*b450*/  F2FP.BF16.F32.PACK_AB R192, R183, R192 ;  /* 0x000000c0b7c0723e */ /* 0x000fe400000010ff */
[C---:B------:R-:W-:Y:S01]  /*b460*/  ISETP.GT.AND P1, PT, R221.reuse, UR4, PT ;  /* 0x00000004dd007c0c */ /* 0x040fe2000bf24270 */
[----:B------:R-:W-:Y:S01]  /*b470*/  UMOV UR4, UR39 ;  /* 0x0000002700047c82 */ /* 0x000fe20008000000 */
[----:B------:R-:W-:Y:S01]  /*b480*/  F2FP.BF16.F32.PACK_AB R193, R156, R193 ;  /* 0x000000c19cc1723e */ /* 0x000fe200000010ff */
[----:B------:R-:W-:Y:S01]  /*b490*/  VIADD R221, R221, 0xffffffff ;  /* 0xffffffffdddd7836 */ /* 0x000fe20000000000 */
        /* <DEDUP_REMOVED lines=13> */
.L_x_1046:
        /* <DEDUP_REMOVED lines=131> */
.L_x_1066:
[----:B------:R-:W-:Y:S01]  /*bda0*/  ULEA UR5, UR39, UR40, 0x3 ;  /* 0x0000002827057291 */ /* 0x000fe2000f8e183f */
[----:B------:R-:W-:-:S05]  /*bdb0*/  IMAD.U32 R0, RZ, RZ, UR38 ;  /* 0x00000026ff007e24 */ /* 0x000fca000f8e00ff */
[----:B------:R-:W-:-:S04]  /*bdc0*/  SHF.L.U32 R0, R0, 0x1f, RZ ;  /* 0x0000001f00007819 */ /* 0x000fc800000006ff */
[----:B------:R0:W1:Y:S01]  /*bdd0*/  SYNCS.PHASECHK.TRANS64.TRYWAIT P1, [UR5+0x30850], R0 ;  /* 0x03085000ff0075a7 */ /* 0x0000620008020145 */
[----:B------:R-:W-:Y:S05]  /*bde0*/  @!P0 BRA `(.L_x_1067) ;  /* 0x0000000000048947 */ /* 0x000fea0003800000 */
[----:B------:R-:W-:Y:S01]  /*bdf0*/  BPT.TRAP 0x1 ;  /* 0x000000040000795c */ /* 0x000fe20000300000 */
.L_x_1067:
[----:B-1----:R-:W-:Y:S05]  /*be00*/  @P1 BRA `(.L_x_1068) ;  /* 0x0000000000081947 */ /* 0x002fea0003800000 */
[----:B------:R-:W1:Y:S02]  /*be10*/  SYNCS.PHASECHK.TRANS64.TRYWAIT P1, [UR5+0x30850], R0 ;  /* 0x03085000ff0075a7 */ /* 0x000e640008020145 */
[----:B-1----:R-:W-:Y:S05]  /*be20*/  @!P1 BRA `(.L_x_1069) ;  /* 0x0000007c005c9947 */ /* 0x002fea0003800000 */
.L_x_1068:
        /* <DEDUP_REMOVED lines=10> */
[----:B------:R-:W-:-:S07]  /*bed0*/  ULEA UR4, UR39, UR4, 0xb ;  /* 0x0000000427047291 */ /* 0x000fce000f8e583f */
[----:B------:R-:W-:Y:S02]  /*bee0*/  UMOV UR6, UR4 ;  /* 0x0000000400067c82 */ /* 0x000fe40008000000 */
[----:B------:R-:W-:Y:S01]  /*bef0*/  HGMMA.64x256x16.F32.BF16 R24, R196, gdesc[UR4].tnspB, R24, gsb0 ;  /* 0x43e00004c4187df0 */ /* 0x000fe20008001818 */
[----:B------:R-:W-:Y:S01]  /*bf00*/  UIADD3 UR6, UR4, 0x80, URZ ;  /* 0x0000008004067890 */ /* 0x000fe2000fffe03f */
[----:B-1----:R-:W-:Y:S01]  /*bf10*/  FADD.FTZ R7, R7, R18 ;  /* 0x0000001207077221 */ /* 0x002fe20000010000 */
[----:B------:R-:W-:Y:S01]  /*bf20*/  UMOV UR7, 0x40000040 ;  /* 0x4000004000077882 */ /* 0x000fe20000000000 */
[----:B0-----:R-:W-:Y:S01]  /*bf30*/  FADD.FTZ R2, R0, R5 ;  /* 0x0000000500027221 */ /* 0x001fe20000010000 */
[----:B------:R-:W-:Y:S02]  /*bf40*/  IMAD.MOV.U32 R5, RZ, RZ, RZ ;  /* 0x000000ffff057224 */ /* 0x000fe400078e00ff */
[----:B------:R-:W0:Y:S04]  /*bf50*/  SHFL.BFLY PT, R0, R7, 0x1, 0x1f ;  /* 0x0c201f0007007f89 */ /* 0x000e2800000e0000 */
[----:B------:R-:W1:Y:S01]  /*bf60*/  SHFL.BFLY PT, R9, R2, 0x1, 0x1f ;  /* 0x0c201f0002097f89 */ /* 0x000e6200000e0000 */
[----:B0-----:R-:W-:Y:S01]  /*bf70*/  FADD.FTZ R11, R7, R0 ;  /* 0x00000000070b7221 */ /* 0x001fe20000010000 */
[----:B------:R-:W-:Y:S01]  /*bf80*/  MOV R7, UR10 ;  /* 0x0000000a00077c02 */ /* 0x000fe20008000f00 */
[----:B------:R-:W-:-:S02]  /*bf90*/  IMAD.MOV.U32 R0, RZ, RZ, -0x800000 ;  /* 0xff800000ff007424 */ /* 0x000fc400078e00ff */
[----:B-1----:R-:W-:Y:S01]  /*bfa0*/  FADD.FTZ R12, R2, R9 ;  /* 0x00000009020c7221 */ /* 0x002fe20000010000 */
[----:B------:R-:W-:Y:S01]  /*bfb0*/  FSETP.NE.FTZ.AND P1, PT, R11, RZ, PT ;  /* 0x000000ff0b00720b */ /* 0x000fe20003f35000 */
[----:B------:R-:W-:-:S03]  /*bfc0*/  IMAD.MOV.U32 R2, RZ, RZ, -0x800000 ;  /* 0xff800000ff027424 */ /* 0x000fc600078e00ff */
        /* <DEDUP_REMOVED lines=14> */
[----:B------:R-:W-:Y:S01]  /*c0b0*/  UIADD3 UR6, UR4, 0x100, URZ ;  /* 0x0000010004067890 */ /* 0x000fe2000fffe03f */
[----:B------:R-:W-:Y:S01]  /*c0c0*/  UMOV UR7, 0x40000040 ;  /* 0x4000004000077882 */ /* 0x000fe20000000000 */
[----:B------:R-:W-:Y:S01]  /*c0d0*/  UIADD3 UR4, UR4, 0x180, URZ ;  /* 0x0000018004047890 */ /* 0x000fe2000fffe03f */
[----:B------:R-:W-:Y:S02]  /*c0e0*/  WARPGROUP.DEPBAR.LE gsb0, 0x0 ;  /* 0x00008000000079c5 */ /* 0x000fe40000010000 */
[----:B------:R-:W-:-:S15]  /*c0f0*/  WARPGROUP.ARRIVE ;  /* 0x00000000000079c5 */ /* 0x000fde0000000000 */
[----:B------:R-:W-:-:S07]  /*c100*/  NOP ;  /* 0x0000000000007918 */ /* 0x000fce0000000000 */
        /* <DEDUP_REMOVED lines=10> */
.L_x_1070:
[----:B------:R-:W0:Y:S01]  /*c1b0*/  S2UR UR7, SR_CgaCtaId ;  /* 0x00000000000779c3 */ /* 0x000e220000008800 */
[----:B------:R-:W-:Y:S01]  /*c1c0*/  R2UR UR6, R208 ;  /* 0x00000000d00672ca */ /* 0x000fe200000e0000 */
[----:B------:R-:W-:Y:S01]  /*c1d0*/  UIADD3 UR4, UR5, 0x30860, URZ ;  /* 0x0003086005047890 */ /* 0x000fe2000fffe03f */
[-C--:B------:R-:W-:Y:S01]  /*c1e0*/  FMUL.FTZ R172, R32, R6.reuse ;  /* 0x0000000620ac7220 */ /* 0x080fe20000410000 */
[----:B------:R-:W-:Y:S01]  /*c1f0*/  UIADD3 UR39, UR39, 0x1, URZ ;  /* 0x0000000127277890 */ /* 0x000fe2000fffe03f */
[-C--:B------:R-:W-:Y:S01]  /*c200*/  FMUL.FTZ R173, R36, R6.reuse ;  /* 0x0000000624ad7220 */ /* 0x080fe20000410000 */
[-C--:B------:R-:W-:Y:S01]  /*c210*/  FMUL.FTZ R174, R40, R6.reuse ;  /* 0x0000000628ae7220 */ /* 0x080fe20000410000 */
[-C--:B------:R-:W-:Y:S01]  /*c220*/  FMUL.FTZ R175, R44, R6.reuse ;  /* 0x000000062caf7220 */ /* 0x080fe20000410000 */
[----:B------:R-:W-:Y:S01]  /*c230*/  UISETP.NE.AND UP0, UPT, UR39, 0x2, UPT ;  /* 0x000000022700788c */ /* 0x000fe2000bf05270 */
[-C--:B------:R-:W-:Y:S01]  /*c240*/  FMUL.FTZ R176, R48, R6.reuse ;  /* 0x0000000630b07220 */ /* 0x080fe20000410000 */
[-C--:B------:R-:W-:Y:S01]  /*c250*/  FMUL.FTZ R177, R52, R6.reuse ;  /* 0x0000000634b17220 */ /* 0x080fe20000410000 */
[-C--:B------:R-:W-:Y:S01]  /*c260*/  FMUL.FTZ R178, R56, R6.reuse ;  /* 0x0000000638b27220 */ /* 0x080fe20000410000 */
[-C--:B------:R-:W-:Y:S01]  /*c270*/  FMUL.FTZ R179, R60, R6.reuse ;  /* 0x000000063cb37220 */ /* 0x080fe20000410000 */
[-C--:B------:R-:W-:Y:S01]  /*c280*/  FMUL.FTZ R180, R64, R6.reuse ;  /* 0x0000000640b47220 */ /* 0x080fe20000410000 */
        /* <DEDUP_REMOVED lines=10> */
[----:B0-----:R-:W-:Y:S01]  /*c330*/  UPRMT UR4, UR7, 0x654, UR4 ;  /* 0x0000065407047896 */ /* 0x001fe20008000004 */
        /* <DEDUP_REMOVED lines=111> */
[-C--:B------:R-:W-:Y:S01]  /*ca30*/  FMUL.FTZ R165, R147, R5.reuse ;  /* 0x0000000593a57220 */ /* 0x080fe20000410000 */
[-C--:B------:R-:W-:Y:S01]  /*ca40*/  FMUL.FTZ R166, R150, R5.reuse ;  /* 0x0000000596a67220 */ /* 0x080fe20000410000 */
[----:B------:R-:W-:Y:S01]  /*ca50*/  FMUL.FTZ R168, R151, R5 ;  /* 0x0000000597a87220 */ /* 0x000fe20000410000 */
[----:B------:R-:W-:-:S02]  /*ca60*/  USEL UR39, UR39, URZ, UP0 ;  /* 0x0000003f27277287 */ /* 0x000fc40008000000 */
[----:B------:R-:W-:-:S12]  /*ca70*/  ULOP3.LUT UR38, UR38, UR4, URZ, 0x3c, !UPT ;  /* 0x0000000426267292 */ /* 0x000fd8000f8e3c3f */
.L_x_992:
[----:B------:R-:W0:Y:S01]  /*ca80*/  S2R R4, SR_CgaCtaId ;  /* 0x0000000000047919 */ /* 0x000e220000008800 */
[----:B------:R-:W-:Y:S01]  /*ca90*/  MOV R197, 0x400 ;  /* 0x0000040000c57802 */ /* 0x000fe20000000f00 */
[----:B------:R-:W-:Y:S01]  /*caa0*/  BSSY B0, `(.L_x_1071) ;  /* 0x0000297000007945 */ /* 0x000fe20003800000 */
[----:B------:R-:W-:Y:S02]  /*cab0*/  BAR.SYNC.DEFER_BLOCKING 0x5, 0x180 ;  /* 0x0146000000007b1d */ /* 0x000fe40000010000 */
[----:B0-----:R-:W-:-:S05]  /*cac0*/  LEA R197, R4, R197, 0x18 ;  /* 0x000000c504c57211 */ /* 0x001fca00078ec0ff */
[----:B------:R-:W0:Y:S02]  /*cad0*/  LDS R4, [R197+0x308d0] ;  /* 0x0308d000c5047984 */ /* 0x000e240000000800 */
[----:B0-----:R-:W-:Y:S01]  /*cae0*/  R2UR UR4, R4 ;  /* 0x00000000040472ca */ /* 0x001fe200000e0000 */
[----:B------:R-:W-:Y:S06]  /*caf0*/  BAR.ARV 0x4, 0x180 ;  /* 0x0106000000007b1d */ /* 0x000fec0000002000 */
[----:B------:R-:W-:Y:S08]  /*cb00*/  @P0 BRA `(.L_x_1072) ;  /* 0x0000001c00540947 */ /* 0x000ff00003800000 */
[----:B------:R-:W0:Y:S01]  /*cb10*/  S2R R4, SR_SWINHI ;  /* 0x0000000000047919 */ /* 0x000e220000002f00 */
[----:B------:R-:W-:Y:S01]  /*cb20*/  IMAD R5, R207, 0x40, R22 ;  /* 0x00000040cf057824 */ /* 0x000fe200078e0216 */
[----:B------:R-:W1:Y:S01]  /*cb30*/  LDC R198, c[0x0][0xbe8] ;  /* 0x0002fa00ffc67b82 */ /* 0x000e620000000800 */
[----:B------:R-:W-:Y:S01]  /*cb40*/  R2UR UR11, R205 ;  /* 0x00000000cd0b72ca */ /* 0x000fe200000e0000 */
[----:B------:R-:W-:Y:S01]  /*cb50*/  ULDC.64 UR8, c[0x0][0xb90] ;  /* 0x0002e40000087ab9 */ /* 0x000fe20000000a00 */
[----:B------:R-:W-:Y:S02]  /*cb60*/  F2FP.BF16.F32.PACK_AB R24, R25, R24 ;  /* 0x000000181918723e */ /* 0x000fe400000010ff */
[----:B------:R-:W-:Y:S02]  /*cb70*/  F2FP.BF16.F32.PACK_AB R25, R27, R26 ;  /* 0x0000001a1b19723e */ /* 0x000fe400000010ff */
[----:B------:R-:W-:Y:S02]  /*cb80*/  F2FP.BF16.F32.PACK_AB R27, R31, R30 ;  /* 0x0000001e1f1b723e */ /* 0x000fe400000010ff */
[----:B------:R-:W-:-:S02]  /*cb90*/  R2UR UR13, R206 ;  /* 0x00000000ce0d72ca */ /* 0x000fc400000e0000 */
[----:B------:R-:W-:Y:S02]  /*cba0*/  F2FP.BF16.F32.PACK_AB R26, R29, R28 ;  /* 0x0000001c1d1a723e */ /* 0x000fe400000010ff */
[----:B------:R-:W-:Y:S01]  /*cbb0*/  F2FP.BF16.F32.PACK_AB R136, R137, R136 ;  /* 0x000000888988723e */ /* 0x000fe200000010ff */
[----:B------:R-:W-:Y:S01]  /*cbc0*/  USHF.R.S32.HI UR10, URZ, 0x1f, UR11 ;  /* 0x0000001f3f0a7899 */ /* 0x000fe2000801140b */
[----:B------:R-:W-:Y:S01]  /*cbd0*/  F2FP.BF16.F32.PACK_AB R137, R128, R104 ;  /* 0x000000688089723e */ /* 0x000fe200000010ff */
[----:B------:R-:W-:Y:S01]  /*cbe0*/  UIMAD.WIDE.U32 UR6, UR11, UR8, URZ ;  /* 0x000000080b0672a5 */ /* 0x000fe2000f8e003f */
[----:B------:R-:W-:Y:S01]  /*cbf0*/  F2FP.BF16.F32.PACK_AB R144, R145, R144 ;  /* 0x000000909190723e */ /* 0x000fe200000010ff */
[----:B------:R-:W-:Y:S01]  /*cc00*/  UIMAD UR5, UR10, UR8, URZ ;  /* 0x000000080a0572a4 */ /* 0x000fe2000f8e023f */
[----:B------:R-:W-:-:S03]  /*cc10*/  F2FP.BF16.F32.PACK_AB R145, R165, R164 ;  /* 0x000000a4a591723e */ /* 0x000fc600000010ff */
[----:B------:R-:W-:Y:S02]  /*cc20*/  UIMAD UR5, UR11, UR9, UR5 ;  /* 0x000000090b0572a4 */ /* 0x000fe4000f8e0205 */
[----:B------:R-:W-:Y:S01]  /*cc30*/  USHF.R.S32.HI UR12, URZ, 0x1f, UR13 ;  /* 0x0000001f3f0c7899 */ /* 0x000fe2000801140d */
[----:B------:R-:W-:Y:S01]  /*cc40*/  ULDC.64 UR8, c[0x0][0xb98] ;  /* 0x0002e60000087ab9 */ /* 0x000fe20000000a00 */
[----:B------:R-:W-:Y:S02]  /*cc50*/  UIADD3 UR7, UR7, UR5, URZ ;  /* 0x0000000507077290 */ /* 0x000fe4000fffe03f */
[----:B------:R-:W-:Y:S01]  /*cc60*/  UIMAD UR5, UR12, UR8, URZ ;  /* 0x000000080c0572a4 */ /* 0x000fe2000f8e023f */
[----:B------:R-:W-:Y:S02]  /*cc70*/  MOV R158, R197 ;  /* 0x000000c5009e7202 */ /* 0x000fe40000000f00 */
[----:B0-----:R-:W-:Y:S01]  /*cc80*/  MOV R159, R4 ;  /* 0x00000004009f7202 */ /* 0x001fe20000000f00 */
[----:B------:R-:W-:-:S02]  /*cc90*/  UIMAD.WIDE.U32 UR6, UR13, UR8, UR6 ;  /* 0x000000080d0672a5 */ /* 0x000fc4000f8e0006 */
[----:B------:R-:W-:Y:S01]  /*cca0*/  UIMAD UR5, UR13, UR9, UR5 ;  /* 0x000000090d0572a4 */ /* 0x000fe2000f8e0205 */
[--C-:B------:R-:W-:Y:S02]  /*ccb0*/  IMAD.WIDE R16, R212, 0x2, R158.reuse ;  /* 0x00000002d4107825 */ /* 0x100fe400078e029e */
[----:B------:R-:W-:Y:S02]  /*ccc0*/  ULDC.64 UR8, c[0x0][0xae8] ;  /* 0x0002ba0000087ab9 */ /* 0x000fe40000000a00 */
[----:B------:R-:W-:Y:S01]  /*ccd0*/  IMAD.WIDE R158, R5, 0x2, R158 ;  /* 0x00000002059e7825 */ /* 0x000fe200078e029e */
[C---:B------:R-:W-:Y:S02]  /*cce0*/  IADD3 R7, P3, R16.reuse, 0xc060, RZ ;  /* 0x0000c06010077810 */ /* 0x040fe40007f7e0ff */
[C---:B------:R-:W-:Y:S02]  /*ccf0*/  IADD3 R119, P4, R16.reuse, 0xc040, RZ ;  /* 0x0000c04010777810 */ /* 0x040fe40007f9e0ff */
[----:B------:R-:W-:Y:S01]  /*cd00*/  LOP3.LUT R4, R7, 0x380, RZ, 0xc0, !PT ;  /* 0x0000038007047812 */ /* 0x000fe200078ec0ff */
[----:B------:R-:W-:Y:S01]  /*cd10*/  IMAD.X R5, RZ, RZ, R17, P3 ;  /* 0x000000ffff057224 */ /* 0x000fe200018e0611 */
[----:B------:R-:W-:-:S02]  /*cd20*/  IADD3 R117, P5, R16, 0xc020, RZ ;  /* 0x0000c02010757810 */ /* 0x000fc40007fbe0ff */
[----:B------:R-:W-:Y:S02]  /*cd30*/  SHF.R.U64 R4, R4, 0x3, RZ ;  /* 0x0000000304047819 */ /* 0x000fe400000012ff */
[C---:B------:R-:W-:Y:S01]  /*cd40*/  IADD3 R115, P6, R16.reuse, 0xc000, RZ ;  /* 0x0000c00010737810 */ /* 0x040fe20007fde0ff */
[--C-:B------:R-:W-:Y:S01]  /*cd50*/  IMAD.X R9, RZ, RZ, R17.reuse, P5 ;  /* 0x000000ffff097224 */ /* 0x100fe200028e0611 */
[C---:B------:R-:W-:Y:S02]  /*cd60*/  IADD3 R113, P0, R16.reuse, 0x8060, RZ ;  /* 0x0000806010717810 */ /* 0x040fe40007f1e0ff */
[C---:B------:R-:W-:Y:S01]  /*cd70*/  IADD3 R99, P1, R16.reuse, 0x20, RZ ;  /* 0x0000002010637810 */ /* 0x040fe20007f3e0ff */
[--C-:B------:R-:W-:Y:S01]  /*cd80*/  IMAD.X R11, RZ, RZ, R17.reuse, P6 ;  /* 0x000000ffff0b7224 */ /* 0x100fe200030e0611 */
[C---:B------:R-:W-:Y:S01]  /*cd90*/  IADD3 R111, P2, R16.reuse, 0x8040, RZ ;  /* 0x00008040106f7810 */ /* 0x040fe20007f5e0ff */
[--C-:B------:R-:W-:Y:S01]  /*cda0*/  IMAD.X R13, RZ, RZ, R17.reuse, P0 ;  /* 0x000000ffff0d7224 */ /* 0x100fe200000e0611 */
[C---:B------:R-:W-:Y:S01]  /*cdb0*/  IADD3 R106, P3, R16.reuse, 0x8020, RZ ;  /* 0x00008020106a7810 */ /* 0x040fe20007f7e0ff */
[--C-:B------:R-:W-:Y:S01]  /*cdc0*/  IMAD.X R15, RZ, RZ, R17.reuse, P1 ;  /* 0x000000ffff0f7224 */ /* 0x100fe200008e0611 */
[----:B------:R-:W-:Y:S01]  /*cdd0*/  LOP3.LUT R161, R16, 0x380, RZ, 0xc0, !PT ;  /* 0x0000038010a17812 */ /* 0x000fe200078ec0ff */
[--C-:B------:R-:W-:Y:S01]  /*cde0*/  IMAD.X R135, RZ, RZ, R17.reuse, P2 ;  /* 0x000000ffff877224 */ /* 0x100fe200010e0611 */
[----:B------:R-:W-:Y:S01]  /*cdf0*/  LOP3.LUT R4, R4, R7, RZ, 0x3c, !PT ;  /* 0x0000000704047212 */ /* 0x000fe200078e3cff */
[--C-:B------:R-:W-:Y:S01]  /*ce00*/  IMAD.X R7, RZ, RZ, R17.reuse, P4 ;  /* 0x000000ffff077224 */ /* 0x100fe200020e0611 */
[----:B------:R-:W-:Y:S01]  /*ce10*/  LOP3.LUT R108, R111, 0x380, RZ, 0xc0, !PT ;  /* 0x000003806f6c7812 */ /* 0x000fe200078ec0ff */
[----:B------:R-:W-:Y:S01]  /*ce20*/  IMAD.X R139, RZ, RZ, R17, P3 ;  /* 0x000000ffff8b7224 */ /* 0x000fe200018e0611 */
[----:B------:R-:W-:-:S02]  /*ce30*/  IADD3 R109, P4, R16, 0x8000, RZ ;  /* 0x00008000106d7810 */ /* 0x000fc40007f9e0ff */
[C---:B------:R-:W-:Y:S02]  /*ce40*/  IADD3 R107, P5, R16.reuse, 0x4060, RZ ;  /* 0x00004060106b7810 */ /* 0x040fe40007fbe0ff */
[C---:B------:R-:W-:Y:S01]  /*ce50*/  IADD3 R103, P6, R16.reuse, 0x40, RZ ;  /* 0x0000004010677810 */ /* 0x040fe20007fde0ff */
[--C-:B------:R-:W-:Y:S01]  /*ce60*/  IMAD.X R143, RZ, RZ, R17.reuse, P4 ;  /* 0x000000ffff8f7224 */ /* 0x100fe200020e0611 */
[C---:B------:R-:W-:Y:S01]  /*ce70*/  IADD3 R102, P0, R16.reuse, 0x4040, RZ ;  /* 0x0000404010667810 */ /* 0x040fe20007f1e0ff */
[--C-:B------:R-:W-:Y:S01]  /*ce80*/  IMAD.X R147, RZ, RZ, R17.reuse, P5 ;  /* 0x000000ffff937224 */ /* 0x100fe200028e0611 */
[C---:B------:R-:W-:Y:S01]  /*ce90*/  IADD3 R98, P1, R16.reuse, 0x4020, RZ ;  /* 0x0000402010627810 */ /* 0x040fe20007f3e0ff */
[--C-:B------:R-:W-:Y:S01]  /*cea0*/  IMAD.X R151, RZ, RZ, R17.reuse, P6 ;  /* 0x000000ffff977224 */ /* 0x100fe200030e0611 */
[C---:B------:R-:W-:Y:S01]  /*ceb0*/  IADD3 R20, P3, R16.reuse, 0x60, RZ ;  /* 0x0000006010147810 */ /* 0x040fe20007f7e0ff */
[--C-:B------:R-:W-:Y:S01]  /*cec0*/  IMAD.X R153, RZ, RZ, R17.reuse, P0 ;  /* 0x000000ffff997224 */ /* 0x100fe200000e0611 */
[----:B------:R-:W-:Y:S01]  /*ced0*/  SHF.R.U64 R161, R161, 0x3, RZ ;  /* 0x00000003a1a17819 */ /* 0x000fe200000012ff */
[--C-:B------:R-:W-:Y:S01]  /*cee0*/  IMAD.X R155, RZ, RZ, R17.reuse, P1 ;  /* 0x000000ffff9b7224 */ /* 0x100fe200008e0611 */
[----:B------:R-:W-:Y:S01]  /*cef0*/  IADD3 R21, P2, R16, 0x4000, RZ ;  /* 0x0000400010157810 */ /* 0x000fe20007f5e0ff */
[----:B------:R-:W-:Y:S01]  /*cf00*/  IMAD.X R157, RZ, RZ, R17, P3 ;  /* 0x000000ffff9d7224 */ /* 0x000fe200018e0611 */
[----:B------:R-:W-:-:S02]  /*cf10*/  SHF.R.U64 R108, R108, 0x3, RZ ;  /* 0x000000036c6c7819 */ /* 0x000fc400000012ff */
[----:B------:R-:W-:Y:S01]  /*cf20*/  LOP3.LUT R160, R161, R16, RZ, 0x3c, !PT ;  /* 0x00000010a1a07212 */ /* 0x000fe200078e3cff */
[----:B------:R-:W-:Y:S01]  /*cf30*/  IMAD.MOV.U32 R161, RZ, RZ, R17 ;  /* 0x000000ffffa17224 */ /* 0x000fe200078e0011 */
[----:B------:R-:W-:Y:S02]  /*cf40*/  IADD3.X R131, RZ, R17, RZ, P2, !PT ;  /* 0x00000011ff837210 */ /* 0x000fe400017fe4ff */
[----:B------:R-:W-:Y:S02]  /*cf50*/  LOP3.LUT R17, R106, 0x380, RZ, 0xc0, !PT ;  /* 0x000003806a117812 */ /* 0x000fe400078ec0ff */
[----:B------:R-:W-:Y:S02]  /*cf60*/  LOP3.LUT R134, R108, R111, RZ, 0x3c, !PT ;  /* 0x0000006f6c867212 */ /* 0x000fe400078e3cff */
[----:B------:R-:W-:Y:S02]  /*cf70*/  IADD3 R111, P2, R158, 0x7000, RZ ;  /* 0x000070009e6f7810 */ /* 0x000fe40007f5e0ff */
[----:B------:R-:W-:-:S02]  /*cf80*/  LOP3.LUT R16, R109, 0x380, RZ, 0xc0, !PT ;  /* 0x000003806d107812 */ /* 0x000fc400078ec0ff */
[----:B------:R-:W-:Y:S02]  /*cf90*/  SHF.R.U64 R17, R17, 0x3, RZ ;  /* 0x0000000311117819 */ /* 0x000fe400000012ff */
[----:B------:R-:W-:Y:S02]  /*cfa0*/  LOP3.LUT R110, R111, 0x380, RZ, 0xc0, !PT ;  /* 0x000003806f6e7812 */ /* 0x000fe400078ec0ff */
[----:B------:R-:W-:Y:S02]  /*cfb0*/  SHF.R.U64 R16, R16, 0x3, RZ ;  /* 0x0000000310107819 */ /* 0x000fe400000012ff */
[----:B------:R-:W-:Y:S02]  /*cfc0*/  LOP3.LUT R14, R99, 0x380, RZ, 0xc0, !PT ;  /* 0x00000380630e7812 */ /* 0x000fe400078ec0ff */
[----:B------:R-:W-:Y:S02]  /*cfd0*/  LOP3.LUT R138, R17, R106, RZ, 0x3c, !PT ;  /* 0x0000006a118a7212 */ /* 0x000fe400078e3cff */
[----:B------:R-:W-:-:S02]  /*cfe0*/  LOP3.LUT R17, R98, 0x380, RZ, 0xc0, !PT ;  /* 0x0000038062117812 */ /* 0x000fc400078ec0ff */
[----:B------:R-:W-:Y:S02]  /*cff0*/  SHF.R.U64 R110, R110, 0x3, RZ ;  /* 0x000000036e6e7819 */ /* 0x000fe400000012ff */
[----:B------:R-:W-:Y:S02]  /*d000*/  LOP3.LUT R142, R16, R109, RZ, 0x3c, !PT ;  /* 0x0000006d108e7212 */ /* 0x000fe400078e3cff */
[----:B------:R-:W-:Y:S02]  /*d010*/  SHF.R.U64 R14, R14, 0x3, RZ ;  /* 0x000000030e0e7819 */ /* 0x000fe400000012ff */
[----:B------:R-:W-:Y:S02]  /*d020*/  LOP3.LUT R16, R103, 0x380, RZ, 0xc0, !PT ;  /* 0x0000038067107812 */ /* 0x000fe400078ec0ff */
[----:B------:R-:W-:Y:S02]  /*d030*/  SHF.R.U64 R17, R17, 0x3, RZ ;  /* 0x0000000311117819 */ /* 0x000fe400000012ff */
[----:B------:R-:W-:Y:S01]  /*d040*/  LOP3.LUT R110, R110, R111, RZ, 0x3c, !PT ;  /* 0x0000006f6e6e7212 */ /* 0x000fe200078e3cff */
[----:B------:R-:W-:Y:S01]  /*d050*/  IMAD.X R111, RZ, RZ, R159, P2 ;  /* 0x000000ffff6f7224 */ /* 0x000fe200010e069f */
[----:B------:R-:W-:-:S02]  /*d060*/  IADD3 R127, P2, R158, 0xe000, RZ ;  /* 0x0000e0009e7f7810 */ /* 0x000fc40007f5e0ff */
[----:B------:R-:W-:Y:S02]  /*d070*/  LOP3.LUT R14, R14, R99, RZ, 0x3c, !PT ;  /* 0x000000630e0e7212 */ /* 0x000fe400078e3cff */
[----:B------:R-:W-:Y:S02]  /*d080*/  SHF.R.U64 R16, R16, 0x3, RZ ;  /* 0x0000000310107819 */ /* 0x000fe400000012ff */
[----:B------:R-:W-:Y:S02]  /*d090*/  LOP3.LUT R99, R102, 0x380, RZ, 0xc0, !PT ;  /* 0x0000038066637812 */ /* 0x000fe400078ec0ff */
[----:B------:R-:W-:Y:S02]  /*d0a0*/  LOP3.LUT R154, R17, R98, RZ, 0x3c, !PT ;  /* 0x00000062119a7212 */ /* 0x000fe400078e3cff */
[----:B------:R-:W-:Y:S02]  /*d0b0*/  IADD3 R98, P4, R158, 0x2000, RZ ;  /* 0x000020009e627810 */ /* 0x000fe40007f9e0ff */
[----:B------:R-:W-:-:S02]  /*d0c0*/  LOP3.LUT R126, R127, 0x380, RZ, 0xc0, !PT ;  /* 0x000003807f7e7812 */ /* 0x000fc400078ec0ff */
[----:B------:R-:W-:Y:S02]  /*d0d0*/  LOP3.LUT R150, R16, R103, RZ, 0x3c, !PT ;  /* 0x0000006710967212 */ /* 0x000fe400078e3cff */
[----:B------:R-:W-:Y:S02]  /*d0e0*/  SHF.R.U64 R99, R99, 0x3, RZ ;  /* 0x0000000363637819 */ /* 0x000fe400000012ff */
[----:B------:R-:W-:Y:S02]  /*d0f0*/  LOP3.LUT R103, R20, 0x380, RZ, 0xc0, !PT ;  /* 0x0000038014677812 */ /* 0x000fe400078ec0ff */
[----:B------:R-:W-:Y:S02]  /*d100*/  LOP3.LUT R17, R98, 0x380, RZ, 0xc0, !PT ;  /* 0x0000038062117812 */ /* 0x000fe400078ec0ff */
[----:B------:R-:W-:Y:S02]  /*d110*/  LOP3.LUT R12, R113, 0x380, RZ, 0xc0, !PT ;  /* 0x00000380710c7812 */ /* 0x000fe400078ec0ff */
[----:B------:R-:W-:-:S02]  /*d120*/  SHF.R.U64 R126, R126, 0x3, RZ ;  /* 0x000000037e7e7819 */ /* 0x000fc400000012ff */
[----:B------:R-:W-:Y:S02]  /*d130*/  LOP3.LUT R152, R99, R102, RZ, 0x3c, !PT ;  /* 0x0000006663987212 */ /* 0x000fe400078e3cff */
[----:B------:R-:W-:Y:S02]  /*d140*/  SHF.R.U64 R103, R103, 0x3, RZ ;  /* 0x0000000367677819 */ /* 0x000fe400000012ff */
[----:B------:R-:W-:Y:S02]  /*d150*/  IADD3 R99, P3, R158, 0x1000, RZ ;  /* 0x000010009e637810 */ /* 0x000fe40007f7e0ff */
[----:B------:R-:W-:Y:S02]  /*d160*/  SHF.R.U64 R17, R17, 0x3, RZ ;  /* 0x0000000311117819 */ /* 0x000fe400000012ff */
[----:B------:R-:W-:Y:S02]  /*d170*/  SHF.R.U64 R12, R12, 0x3, RZ ;  /* 0x000000030c0c7819 */ /* 0x000fe400000012ff */
[----:B------:R-:W-:Y:S01]  /*d180*/  LOP3.LUT R126, R126, R127, RZ, 0x3c, !PT ;  /* 0x0000007f7e7e7212 */ /* 0x000fe200078e3cff */
[----:B------:R-:W-:Y:S01]  /*d190*/  IMAD.X R127, RZ, RZ, R159, P2 ;  /* 0x000000ffff7f7224 */ /* 0x000fe200010e069f */
[----:B------:R-:W-:-:S02]  /*d1a0*/  LOP3.LUT R156, R103, R20, RZ, 0x3c, !PT ;  /* 0x00000014679c7212 */ /* 0x000fc400078e3cff */
[----:B-1----:R-:W-:Y:S02]  /*d1b0*/  ISETP.NE.AND P2, PT, R198, 0x1, PT ;  /* 0x00000001c600780c */ /* 0x002fe40003f45270 */
[----:B------:R-:W-:Y:S01]  /*d1c0*/  LOP3.LUT R20, R17, R98, RZ, 0x3c, !PT ;  /* 0x0000006211147212 */ /* 0x000fe200078e3cff */
[----:B------:R-:W-:Y:S01]  /*d1d0*/  IMAD.X R17, RZ, RZ, R159, P3 ;  /* 0x000000ffff117224 */ /* 0x000fe200018e069f */
[----:B------:R-:W-:Y:S02]  /*d1e0*/  LOP3.LUT R12, R12, R113, RZ, 0x3c, !PT ;  /* 0x000000710c0c7212 */ /* 0x000fe400078e3cff */
[----:B------:R-:W-:Y:S02]  /*d1f0*/  LOP3.LUT R106, R107, 0x380, RZ, 0xc0, !PT ;  /* 0x000003806b6a7812 */ /* 0x000fe400078ec0ff */
[----:B------:R-:W-:Y:S02]  /*d200*/  LOP3.LUT R16, R99, 0x380, RZ, 0xc0, !PT ;  /* 0x0000038063107812 */ /* 0x000fe400078ec0ff */
[----:B------:R-:W-:-:S02]  /*d210*/  IADD3 R113, P3, R158, 0x8000, RZ ;  /* 0x000080009e717810 */ /* 0x000fc40007f7e0ff */
[----:B------:R-:W-:Y:S02]  /*d220*/  SHF.R.U64 R106, R106, 0x3, RZ ;  /* 0x000000036a6a7819 */ /* 0x000fe400000012ff */
[----:B------:R-:W-:Y:S02]  /*d230*/  LOP3.LUT R102, R21, 0x380, RZ, 0xc0, !PT ;  /* 0x0000038015667812 */ /* 0x000fe400078ec0ff */
[----:B------:R-:W-:Y:S02]  /*d240*/  SHF.R.U64 R16, R16, 0x3, RZ ;  /* 0x0000000310107819 */ /* 0x000fe400000012ff */
[----:B------:R-:W-:Y:S02]  /*d250*/  LOP3.LUT R112, R113, 0x380, RZ, 0xc0, !PT ;  /* 0x0000038071707812 */ /* 0x000fe400078ec0ff */
[----:B------:R-:W-:Y:S02]  /*d260*/  LOP3.LUT R146, R106, R107, RZ, 0x3c, !PT ;  /* 0x0000006b6a927212 */ /* 0x000fe400078e3cff */
[----:B------:R-:W-:-:S02]  /*d270*/  SHF.R.U64 R102, R102, 0x3, RZ ;  /* 0x0000000366667819 */ /* 0x000fc400000012ff */
[----:B------:R-:W-:Y:S02]  /*d280*/  LOP3.LUT R16, R16, R99, RZ, 0x3c, !PT ;  /* 0x0000006310107212 */ /* 0x000fe400078e3cff */
[----:B------:R-:W-:Y:S02]  /*d290*/  SHF.R.U64 R112, R112, 0x3, RZ ;  /* 0x0000000370707819 */ /* 0x000fe400000012ff */
[----:B------:R-:W-:Y:S02]  /*d2a0*/  MOV R196, R4 ;  /* 0x0000000400c47202 */ /* 0x000fe40000000f00 */
[C---:B------:R-:W-:Y:S02]  /*d2b0*/  IADD3 R99, P5, R158.reuse, 0x3000, RZ ;  /* 0x000030009e637810 */ /* 0x040fe40007fbe0ff */
[C---:B------:R-:W-:Y:S02]  /*d2c0*/  IADD3 R103, P6, R158.reuse, 0x4000, RZ ;  /* 0x000040009e677810 */ /* 0x040fe40007fde0ff */
[----:B------:R-:W-:-:S02]  /*d2d0*/  IADD3 R107, P0, R158, 0x5000, RZ ;  /* 0x000050009e6b7810 */ /* 0x000fc40007f1e0ff */
[----:B------:R-:W-:Y:S02]  /*d2e0*/  IADD3 R109, P1, R158, 0x6000, RZ ;  /* 0x000060009e6d7810 */ /* 0x000fe40007f3e0ff */
[----:B------:R-:W-:Y:S02]  /*d2f0*/  F2FP.BF16.F32.PACK_AB R5, R35, R34 ;  /* 0x000000222305723e */ /* 0x000fe400000010ff */
[----:B------:R-:W0:Y:S01]  /*d300*/  @P2 LDC R34, c[0x0][0xbec] ;  /* 0x0002fb00ff222b82 */ /* 0x000e220000000800 */
[----:B------:R-:W-:Y:S01]  /*d310*/  LOP3.LUT R130, R102, R21, RZ, 0x3c, !PT ;  /* 0x0000001566827212 */ /* 0x000fe200078e3cff */
[--C-:B------:R-:W-:Y:S01]  /*d320*/  IMAD.X R21, RZ, RZ, R159.reuse, P4 ;  /* 0x000000ffff157224 */ /* 0x100fe200020e069f */
[----:B------:R-:W-:Y:S01]  /*d330*/  LOP3.LUT R112, R112, R113, RZ, 0x3c, !PT ;  /* 0x0000007170707212 */ /* 0x000fe200078e3cff */
[----:B------:R-:W-:Y:S01]  /*d340*/  IMAD.X R113, RZ, RZ, R159, P3 ;  /* 0x000000ffff717224 */ /* 0x000fe200018e069f */
[----:B------:R-:W-:Y:S02]  /*d350*/  LOP3.LUT R98, R99, 0x380, RZ, 0xc0, !PT ;  /* 0x0000038063627812 */ /* 0x000fe400078ec0ff */
[----:B------:R-:W-:Y:S01]  /*d360*/  LOP3.LUT R102, R103, 0x380, RZ, 0xc0, !PT ;  /* 0x0000038067667812 */ /* 0x000fe200078ec0ff */
[----:B------:R-:W1:Y:S01]  /*d370*/  @P2 LDC R35, c[0x0][0xbf0] ;  /* 0x0002fc00ff232b82 */ /* 0x000e620000000800 */
[----:B------:R-:W-:-:S02]  /*d380*/  LOP3.LUT R106, R107, 0x380, RZ, 0xc0, !PT ;  /* 0x000003806b6a7812 */ /* 0x000fc400078ec0ff */
[----:B------:R-:W-:Y:S02]  /*d390*/  LOP3.LUT R108, R109, 0x380, RZ, 0xc0, !PT ;  /* 0x000003806d6c7812 */ /* 0x000fe400078ec0ff */
[----:B------:R-:W-:-:S03]  /*d3a0*/  MOV R200, R160 ;  /* 0x000000a000c87202 */ /* 0x000fc60000000f00 */
[----:B------:R-:W-:Y:S01]  /*d3b0*/  BAR.SYNC.DEFER_BLOCKING 0x1, 0x100 ;  /* 0x0044000000007b1d */ /* 0x000fe20000010000 */
[----:B------:R-:W-:Y:S02]  /*d3c0*/  LOP3.LUT R6, R119, 0x380, RZ, 0xc0, !PT ;  /* 0x0000038077067812 */ /* 0x000fe400078ec0ff */
[----:B------:R-:W-:Y:S02]  /*d3d0*/  LOP3.LUT R8, R117, 0x380, RZ, 0xc0, !PT ;  /* 0x0000038075087812 */ /* 0x000fe400078ec0ff */
[----:B------:R-:W-:Y:S02]  /*d3e0*/  LOP3.LUT R10, R115, 0x380, RZ, 0xc0, !PT ;  /* 0x00000380730a7812 */ /* 0x000fe400078ec0ff */
[----:B------:R-:W-:Y:S02]  /*d3f0*/  IADD3 R161, P3, R158, 0xf000, RZ ;  /* 0x0000f0009ea17810 */ /* 0x000fe40007f7e0ff */
[----:B------:R-:W-:Y:S02]  /*d400*/  SHF.R.U64 R98, R98, 0x3, RZ ;  /* 0x0000000362627819 */ /* 0x000fe400000012ff */
[----:B------:R-:W-:Y:S01]  /*d410*/  SHF.R.U64 R102, R102, 0x3, RZ ;  /* 0x0000000366667819 */ /* 0x000fe200000012ff */
[----:B------:R-:W-:Y:S01]  /*d420*/  IMAD.X R31, RZ, RZ, R159, P3 ;  /* 0x000000ffff1f7224 */ /* 0x000fe200018e069f */
[----:B------:R-:W-:-:S02]  /*d430*/  SHF.R.U64 R106, R106, 0x3, RZ ;  /* 0x000000036a6a7819 */ /* 0x000fc400000012ff */
[----:B------:R-:W-:Y:S02]  /*d440*/  SHF.R.U64 R108, R108, 0x3, RZ ;  /* 0x000000036c6c7819 */ /* 0x000fe400000012ff */
[----:B------:R-:W-:Y:S02]  /*d450*/  SHF.R.U64 R6, R6, 0x3, RZ ;  /* 0x0000000306067819 */ /* 0x000fe400000012ff */
[----:B------:R-:W-:Y:S02]  /*d460*/  SHF.R.U64 R8, R8, 0x3, RZ ;  /* 0x0000000308087819 */ /* 0x000fe400000012ff */
[----:B------:R-:W-:Y:S02]  /*d470*/  SHF.R.U64 R10, R10, 0x3, RZ ;  /* 0x000000030a0a7819 */ /* 0x000fe400000012ff */
[----:B------:R-:W-:Y:S01]  /*d480*/  LOP3.LUT R30, R161, 0x380, RZ, 0xc0, !PT ;  /* 0x00000380a11e7812 */ /* 0x000fe200078ec0ff */
[----:B------:R2:W-:Y:S01]  /*d490*/  STSM.16.M88.4 [R200], R24 ;  /* 0x00000018c8007844 */ /* 0x0005e20000000200 */
        /* <DEDUP_REMOVED lines=8> */
[----:B------:R-:W-:-:S02]  /*d520*/  LOP3.LUT R6, R6, R119, RZ, 0x3c, !PT ;  /* 0x0000007706067212 */ /* 0x000fc400078e3cff */
[----:B------:R-:W-:Y:S02]  /*d530*/  LOP3.LUT R8, R8, R117, RZ, 0x3c, !PT ;  /* 0x0000007508087212 */ /* 0x000fe400078e3cff */
[----:B------:R-:W-:Y:S02]  /*d540*/  LOP3.LUT R10, R10, R115, RZ, 0x3c, !PT ;  /* 0x000000730a0a7212 */ /* 0x000fe400078e3cff */
[----:B------:R-:W-:Y:S02]  /*d550*/  SHF.R.U64 R30, R30, 0x3, RZ ;  /* 0x000000031e1e7819 */ /* 0x000fe400000012ff */
[C---:B------:R-:W-:Y:S02]  /*d560*/  IADD3 R115, P4, R158.reuse, 0x9000, RZ ;  /* 0x000090009e737810 */ /* 0x040fe40007f9e0ff */
[C---:B------:R-:W-:Y:S02]  /*d570*/  IADD3 R117, P5, R158.reuse, 0xa000, RZ ;  /* 0x0000a0009e757810 */ /* 0x040fe40007fbe0ff */
[----:B------:R-:W-:-:S02]  /*d580*/  IADD3 R119, P6, R158, 0xb000, RZ ;  /* 0x0000b0009e777810 */ /* 0x000fc40007fde0ff */
[C---:B------:R-:W-:Y:S02]  /*d590*/  IADD3 R121, P0, R158.reuse, 0xc000, RZ ;  /* 0x0000c0009e797810 */ /* 0x040fe40007f1e0ff */
[----:B------:R-:W-:Y:S02]  /*d5a0*/  IADD3 R123, P1, R158, 0xd000, RZ ;  /* 0x0000d0009e7b7810 */ /* 0x000fe40007f3e0ff */
[----:B------:R-:W-:Y:S02]  /*d5b0*/  LOP3.LUT R30, R30, R161, RZ, 0x3c, !PT ;  /* 0x000000a11e1e7212 */ /* 0x000fe400078e3cff */
[----:B------:R-:W-:Y:S02]  /*d5c0*/  LOP3.LUT R114, R115, 0x380, RZ, 0xc0, !PT ;  /* 0x0000038073727812 */ /* 0x000fe400078ec0ff */
[----:B------:R-:W-:Y:S02]  /*d5d0*/  LOP3.LUT R116, R117, 0x380, RZ, 0xc0, !PT ;  /* 0x0000038075747812 */ /* 0x000fe400078ec0ff */
[----:B------:R-:W-:-:S02]  /*d5e0*/  LOP3.LUT R118, R119, 0x380, RZ, 0xc0, !PT ;  /* 0x0000038077767812 */ /* 0x000fc400078ec0ff */
[----:B------:R-:W-:Y:S02]  /*d5f0*/  LOP3.LUT R120, R121, 0x380, RZ, 0xc0, !PT ;  /* 0x0000038079787812 */ /* 0x000fe400078ec0ff */
[----:B------:R-:W-:Y:S02]  /*d600*/  LOP3.LUT R122, R123, 0x380, RZ, 0xc0, !PT ;  /* 0x000003807b7a7812 */ /* 0x000fe400078ec0ff */
[----:B------:R-:W-:Y:S02]  /*d610*/  LOP3.LUT R29, R158, 0x380, RZ, 0xc0, !PT ;  /* 0x000003809e1d7812 */ /* 0x000fe400078ec0ff */
[----:B------:R-:W-:Y:S02]  /*d620*/  MOV R161, R6 ;  /* 0x0000000600a17202 */ /* 0x000fe40000000f00 */
[----:B------:R-:W-:Y:S02]  /*d630*/  F2FP.BF16.F32.PACK_AB R6, R37, R173 ;  /* 0x000000ad2506723e */ /* 0x000fe400000010ff */
[----:B------:R-:W-:-:S02]  /*d640*/  IADD3 R37, R23, UR43, RZ ;  /* 0x0000002b17257c10 */ /* 0x000fc4000fffe0ff */
[----:B------:R-:W-:Y:S02]  /*d650*/  SHF.R.U64 R114, R114, 0x3, RZ ;  /* 0x0000000372727819 */ /* 0x000fe400000012ff */
[----:B------:R-:W-:Y:S01]  /*d660*/  SHF.R.U64 R116, R116, 0x3, RZ ;  /* 0x0000000374747819 */ /* 0x000fe200000012ff */
[----:B0-----:R-:W-:Y:S01]  /*d670*/  @P2 IMAD.HI.U32 R34, R37, R34, RZ ;  /* 0x0000002225222227 */ /* 0x001fe200078e00ff */
[----:B------:R-:W-:Y:S02]  /*d680*/  SHF.R.U64 R118, R118, 0x3, RZ ;  /* 0x0000000376767819 */ /* 0x000fe400000012ff */
[----:B------:R-:W-:Y:S02]  /*d690*/  SHF.R.U64 R120, R120, 0x3, RZ ;  /* 0x0000000378787819 */ /* 0x000fe400000012ff */
[----:B------:R-:W-:Y:S02]  /*d6a0*/  SHF.R.U64 R122, R122, 0x3, RZ ;  /* 0x000000037a7a7819 */ /* 0x000fe400000012ff */
[----:B------:R-:W-:-:S02]  /*d6b0*/  SHF.R.U64 R29, R29, 0x3, RZ ;  /* 0x000000031d1d7819 */ /* 0x000fc400000012ff */
        /* <DEDUP_REMOVED lines=11> */
[----:B------:R-:W-:Y:S01]  /*d770*/  IMAD.MOV.U32 R29, RZ, RZ, R159 ;  /* 0x000000ffff1d7224 */ /* 0x000fe200078e009f */
[----:B------:R-:W-:-:S02]  /*d780*/  MOV R160, R8 ;  /* 0x0000000800a07202 */ /* 0x000fc40000000f00 */
[----:B------:R-:W-:Y:S02]  /*d790*/  MOV R159, R10 ;  /* 0x0000000a009f7202 */ /* 0x000fe40000000f00 */
[----:B------:R-:W-:Y:S02]  /*d7a0*/  MOV R199, R14 ;  /* 0x0000000e00c77202 */ /* 0x000fe40000000f00 */
[----:B------:R-:W-:Y:S01]  /*d7b0*/  F2FP.BF16.F32.PACK_AB R4, R33, R172 ;  /* 0x000000ac2104723e */ /* 0x000fe200000010ff */
[----:B------:R-:W-:Y:S01]  /*d7c0*/  IMAD.MOV.U32 R33, RZ, RZ, R37 ;  /* 0x000000ffff217224 */ /* 0x000fe200078e0025 */
[----:B------:R-:W-:Y:S02]  /*d7d0*/  F2FP.BF16.F32.PACK_AB R7, R39, R38 ;  /* 0x000000262707723e */ /* 0x000fe400000010ff */
[----:B------:R-:W-:Y:S02]  /*d7e0*/  MOV R158, R12 ;  /* 0x0000000c009e7202 */ /* 0x000fe40000000f00 */
[----:B------:R-:W-:Y:S01]  /*d7f0*/  MOV R150, R150 ;  /* 0x0000009600967202 */ /* 0x000fe20000000f00 */
[----:B------:R0:W-:Y:S01]  /*d800*/  STSM.16.M88.4 [R199], R4 ;  /* 0x00000004c7007844 */ /* 0x0001e20000000200 */
[----:B------:R-:W-:-:S02]  /*d810*/  F2FP.BF16.F32.PACK_AB R8, R41, R174 ;  /* 0x000000ae2908723e */ /* 0x000fc400000010ff */
[----:B------:R-:W-:Y:S02]  /*d820*/  F2FP.BF16.F32.PACK_AB R9, R43, R42 ;  /* 0x0000002a2b09723e */ /* 0x000fe400000010ff */
[----:B------:R-:W-:Y:S02]  /*d830*/  F2FP.BF16.F32.PACK_AB R10, R45, R175 ;  /* 0x000000af2d0a723e */ /* 0x000fe400000010ff */
[----:B------:R-:W-:Y:S02]  /*d840*/  F2FP.BF16.F32.PACK_AB R11, R47, R46 ;  /* 0x0000002e2f0b723e */ /* 0x000fe400000010ff */
[----:B------:R-:W-:Y:S02]  /*d850*/  MOV R156, R156 ;  /* 0x0000009c009c7202 */ /* 0x000fe40000000f00 */
[----:B------:R-:W-:Y:S01]  /*d860*/  F2FP.BF16.F32.PACK_AB R12, R49, R176 ;  /* 0x000000b0310c723e */ /* 0x000fe200000010ff */
[----:B------:R3:W-:Y:S01]  /*d870*/  STSM.16.M88.4 [R150], R8 ;  /* 0x0000000896007844 */ /* 0x0007e20000000200 */
[----:B------:R-:W-:-:S02]  /*d880*/  F2FP.BF16.F32.PACK_AB R13, R51, R50 ;  /* 0x00000032330d723e */ /* 0x000fc400000010ff */
[----:B------:R-:W-:Y:S02]  /*d890*/  F2FP.BF16.F32.PACK_AB R14, R53, R177 ;  /* 0x000000b1350e723e */ /* 0x000fe400000010ff */
[----:B------:R-:W-:Y:S02]  /*d8a0*/  F2FP.BF16.F32.PACK_AB R15, R55, R54 ;  /* 0x00000036370f723e */ /* 0x000fe400000010ff */
[----:B-1----:R-:W-:Y:S02]  /*d8b0*/  @P2 SHF.R.U32.HI R33, RZ, R35, R34 ;  /* 0x00000023ff212219 */ /* 0x002fe40000011622 */
[----:B------:R-:W-:Y:S01]  /*d8c0*/  MOV R130, R130 ;  /* 0x0000008200827202 */ /* 0x000fe20000000f00 */
[----:B------:R1:W-:Y:S01]  /*d8d0*/  STSM.16.M88.4 [R156], R12 ;  /* 0x0000000c9c007844 */ /* 0x0003e20000000200 */
[----:B--2---:R-:W-:Y:S01]  /*d8e0*/  F2FP.BF16.F32.PACK_AB R24, R57, R178 ;  /* 0x000000b23918723e */ /* 0x004fe200000010ff */
[----:B------:R-:W-:Y:S01]  /*d8f0*/  IMAD.MOV R35, RZ, RZ, -R33 ;  /* 0x000000ffff237224 */ /* 0x000fe200078e0a21 */
[----:B------:R-:W-:-:S02]  /*d900*/  F2FP.BF16.F32.PACK_AB R25, R59, R58 ;  /* 0x0000003a3b19723e */ /* 0x000fc400000010ff */
[----:B------:R-:W-:Y:S01]  /*d910*/  F2FP.BF16.F32.PACK_AB R26, R61, R179 ;  /* 0x000000b33d1a723e */ /* 0x000fe200000010ff */
[----:B------:R-:W-:Y:S01]  /*d920*/  IMAD R35, R198, R35, R37 ;  /* 0x00000023c6237224 */ /* 0x000fe200078e0225 */
[----:B------:R-:W-:Y:S01]  /*d930*/  F2FP.BF16.F32.PACK_AB R27, R63, R62 ;  /* 0x0000003e3f1b723e */ /* 0x000fe200000010ff */
[----:B------:R-:W2:Y:S01]  /*d940*/  @P2 LDC R61, c[0x0][0xbf0] ;  /* 0x0002fc00ff3d2b82 */ /* 0x000ea20000000800 */
[----:B------:R-:W-:Y:S02]  /*d950*/  MOV R154, R154 ;  /* 0x0000009a009a7202 */ /* 0x000fe40000000f00 */
[----:B0-----:R-:W-:Y:S01]  /*d960*/  F2FP.BF16.F32.PACK_AB R4, R65, R180 ;  /* 0x000000b44104723e */ /* 0x001fe200000010ff */
[----:B------:R-:W-:Y:S01]  /*d970*/  STSM.16.M88.4 [R130], R24 ;  /* 0x0000001882007844 */ /* 0x000fe20000000200 */
[----:B------:R-:W-:Y:S02]  /*d980*/  F2FP.BF16.F32.PACK_AB R5, R67, R66 ;  /* 0x000000424305723e */ /* 0x000fe400000010ff */
[----:B------:R-:W-:-:S02]  /*d990*/  F2FP.BF16.F32.PACK_AB R6, R69, R181 ;  /* 0x000000b54506723e */ /* 0x000fc400000010ff */
[----:B------:R-:W-:Y:S02]  /*d9a0*/  F2FP.BF16.F32.PACK_AB R7, R71, R70 ;  /* 0x000000464707723e */ /* 0x000fe400000010ff */
[----:B------:R-:W-:Y:S02]  /*d9b0*/  MOV R152, R152 ;  /* 0x0000009800987202 */ /* 0x000fe40000000f00 */
[----:B---3--:R-:W-:Y:S01]  /*d9c0*/  F2FP.BF16.F32.PACK_AB R8, R73, R182 ;  /* 0x000000b64908723e */ /* 0x008fe200000010ff */
[----:B------:R0:W-:Y:S01]  /*d9d0*/  STSM.16.M88.4 [R154], R4 ;  /* 0x000000049a007844 */ /* 0x0001e20000000200 */
[----:B------:R-:W-:Y:S02]  /*d9e0*/  F2FP.BF16.F32.PACK_AB R9, R75, R74 ;  /* 0x0000004a4b09723e */ /* 0x000fe400000010ff */
[----:B------:R-:W-:Y:S02]  /*d9f0*/  F2FP.BF16.F32.PACK_AB R10, R77, R183 ;  /* 0x000000b74d0a723e */ /* 0x000fe400000010ff */
[----:B------:R-:W-:-:S02]  /*da00*/  F2FP.BF16.F32.PACK_AB R11, R79, R78 ;  /* 0x0000004e4f0b723e */ /* 0x000fc400000010ff */
[----:B------:R-:W-:Y:S02]  /*da10*/  MOV R146, R146 ;  /* 0x0000009200927202 */ /* 0x000fe40000000f00 */
[----:B-1----:R-:W-:Y:S01]  /*da20*/  F2FP.BF16.F32.PACK_AB R12, R81, R184 ;  /* 0x000000b8510c723e */ /* 0x002fe200000010ff */
[----:B------:R1:W-:Y:S01]  /*da30*/  STSM.16.M88.4 [R152], R8 ;  /* 0x0000000898007844 */ /* 0x0003e20000000200 */
[----:B------:R-:W-:Y:S02]  /*da40*/  F2FP.BF16.F32.PACK_AB R13, R83, R82 ;  /* 0x00000052530d723e */ /* 0x000fe400000010ff */
[----:B------:R-:W-:Y:S02]  /*da50*/  F2FP.BF16.F32.PACK_AB R14, R85, R185 ;  /* 0x000000b9550e723e */ /* 0x000fe400000010ff */
[----:B------:R-:W-:Y:S02]  /*da60*/  F2FP.BF16.F32.PACK_AB R15, R87, R86 ;  /* 0x00000056570f723e */ /* 0x000fe400000010ff */
[----:B0-----:R-:W-:-:S02]  /*da70*/  F2FP.BF16.F32.PACK_AB R5, R18, R3 ;  /* 0x000000031205723e */ /* 0x001fc400000010ff */
[----:B------:R-:W-:Y:S01]  /*da80*/  SHF.R.S32.HI R3, RZ, 0x1f, R35 ;  /* 0x0000001fff037819 */ /* 0x000fe20000011423 */
[----:B------:R0:W-:Y:S01]  /*da90*/  STSM.16.M88.4 [R146], R12 ;  /* 0x0000000c92007844 */ /* 0x0001e20000000200 */
[----:B------:R-:W-:Y:S02]  /*daa0*/  MOV R142, R142 ;  /* 0x0000008e008e7202 */ /* 0x000fe40000000f00 */
[----:B------:R-:W-:Y:S02]  /*dab0*/  F2FP.BF16.F32.PACK_AB R24, R89, R186 ;  /* 0x000000ba5918723e */ /* 0x000fe400000010ff */
[----:B------:R-:W-:Y:S01]  /*dac0*/  F2FP.BF16.F32.PACK_AB R25, R91, R90 ;  /* 0x0000005a5b19723e */ /* 0x000fe200000010ff */
[----:B-1----:R-:W-:Y:S01]  /*dad0*/  IMAD.U32 R9, RZ, RZ, UR5 ;  /* 0x00000005ff097e24 */ /* 0x002fe2000f8e00ff */
[----:B------:R-:W-:Y:S01]  /*dae0*/  SHF.R.S32.HI R8, RZ, 0x1f, R33 ;  /* 0x0000001fff087819 */ /* 0x000fe20000011421 */
[----:B------:R-:W-:Y:S01]  /*daf0*/  ULDC UR5, c[0x0][0xa88] ;  /* 0x0002a20000057ab9 */ /* 0x000fe20000000800 */
[----:B------:R-:W-:-:S02]  /*db00*/  F2FP.BF16.F32.PACK_AB R26, R93, R187 ;  /* 0x000000bb5d1a723e */ /* 0x000fc400000010ff */
[----:B------:R-:W-:Y:S02]  /*db10*/  F2FP.BF16.F32.PACK_AB R27, R95, R94 ;  /* 0x0000005e5f1b723e */ /* 0x000fe400000010ff */
[----:B------:R-:W-:Y:S02]  /*db20*/  MOV R138, R138 ;  /* 0x0000008a008a7202 */ /* 0x000fe40000000f00 */
[----:B------:R-:W-:Y:S01]  /*db30*/  F2FP.BF16.F32.PACK_AB R4, R97, R188 ;  /* 0x000000bc6104723e */ /* 0x000fe200000010ff */
[----:B0-----:R-:W-:Y:S01]  /*db40*/  VIADD R14, R211, UR43 ;  /* 0x0000002bd30e7c36 */ /* 0x001fe20008000000 */
[----:B------:R-:W-:Y:S01]  /*db50*/  IADD3 R12, P0, R33, UR6, RZ ;  /* 0x00000006210c7c10 */ /* 0x000fe2000ff1e0ff */
[----:B------:R-:W-:Y:S01]  /*db60*/  STSM.16.M88.4 [R142], R24 ;  /* 0x000000188e007844 */ /* 0x000fe20000000200 */
[----:B------:R-:W-:Y:S02]  /*db70*/  F2FP.BF16.F32.PACK_AB R6, R101, R189 ;  /* 0x000000bd6506723e */ /* 0x000fe400000010ff */
[----:B------:R-:W-:Y:S01]  /*db80*/  IADD3.X R13, R8, UR7, R9, P0, !PT ;  /* 0x00000007080d7c10 */ /* 0x000fe200087fe409 */
[----:B------:R-:W-:Y:S01]  /*db90*/  ULDC.64 UR6, c[0x0][0xb88] ;  /* 0x0002e20000067ab9 */ /* 0x000fe20000000a00 */
[----:B------:R-:W-:Y:S01]  /*dba0*/  F2FP.BF16.F32.PACK_AB R7, R36, R32 ;  /* 0x000000202407723e */ /* 0x000fe200000010ff */
[----:B------:R-:W-:Y:S01]  /*dbb0*/  IMAD R8, R3, UR6, RZ ;  /* 0x0000000603087c24 */ /* 0x000fe2000f8e02ff */
[----:B------:R-:W-:Y:S01]  /*dbc0*/  LOP3.LUT P0, RZ, R209, 0x3, RZ, 0xc0, !PT ;  /* 0x00000003d1ff7812 */ /* 0x000fe2000780c0ff */
[C---:B------:R-:W-:Y:S01]  /*dbd0*/  IMAD.WIDE.U32 R12, R35.reuse, UR6, R12 ;  /* 0x00000006230c7c25 */ /* 0x040fe2000f8e000c */
[----:B------:R-:W-:Y:S01]  /*dbe0*/  MOV R134, R134 ;  /* 0x0000008600867202 */ /* 0x000fe20000000f00 */
[----:B------:R0:W-:Y:S01]  /*dbf0*/  STSM.16.M88.4 [R138], R4 ;  /* 0x000000048a007844 */ /* 0x0001e20000000200 */
[----:B------:R-:W-:Y:S01]  /*dc00*/  F2FP.BF16.F32.PACK_AB R9, R44, R40 ;  /* 0x000000282c09723e */ /* 0x000fe200000010ff */
[----:B------:R-:W-:Y:S01]  /*dc10*/  IMAD R35, R35, UR7, R8 ;  /* 0x0000000723237c24 */ /* 0x000fe2000f8e0208 */
[----:B------:R-:W-:Y:S01]  /*dc20*/  ULDC.64 UR6, c[0x0][0xb50] ;  /* 0x0002d40000067ab9 */ /* 0x000fe20000000a00 */
[----:B------:R-:W-:Y:S01]  /*dc30*/  IMAD R3, R198, UR5, RZ ;  /* 0x00000005c6037c24 */ /* 0x000fe2000f8e02ff */
[----:B------:R-:W-:-:S02]  /*dc40*/  F2FP.BF16.F32.PACK_AB R8, R105, R190 ;  /* 0x000000be6908723e */ /* 0x000fc400000010ff */
[----:B------:R-:W-:Y:S02]  /*dc50*/  F2FP.BF16.F32.PACK_AB R10, R167, R191 ;  /* 0x000000bfa70a723e */ /* 0x000fe400000010ff */
[----:B------:R-:W-:Y:S02]  /*dc60*/  F2FP.BF16.F32.PACK_AB R11, R52, R48 ;  /* 0x00000030340b723e */ /* 0x000fe400000010ff */
[----:B------:R-:W-:Y:S02]  /*dc70*/  LEA R18, P3, R12, UR6, 0x2 ;  /* 0x000000060c127c11 */ /* 0x000fe4000f8610ff */
[----:B------:R-:W-:Y:S01]  /*dc80*/  ISETP.GE.OR P1, PT, R14, R3, P0 ;  /* 0x000000030e00720c */ /* 0x000fe20000726670 */
[----:B------:R1:W-:Y:S01]  /*dc90*/  STSM.16.M88.4 [R134], R8 ;  /* 0x0000000886007844 */ /* 0x0003e20000000200 */
[----:B------:R-:W-:Y:S01]  /*dca0*/  F2FP.BF16.F32.PACK_AB R15, R100, R96 ;  /* 0x00000060640f723e */ /* 0x000fe200000010ff */
[----:B0-----:R-:W-:Y:S01]  /*dcb0*/  VIADD R4, R14, 0x8 ;  /* 0x000000080e047836 */ /* 0x001fe20000000000 */
[----:B------:R-:W-:Y:S01]  /*dcc0*/  F2FP.BF16.F32.PACK_AB R6, R170, R193 ;  /* 0x000000c1aa06723e */ /* 0x000fe200000010ff */
[----:B------:R-:W-:Y:S01]  /*dcd0*/  IMAD.IADD R5, R13, 0x1, R35 ;  /* 0x000000010d057824 */ /* 0x000fe200078e0223 */
[----:B------:R-:W-:Y:S01]  /*dce0*/  F2FP.BF16.F32.PACK_AB R7, R68, R64 ;  /* 0x000000404407723e */ /* 0x000fe200000010ff */
[----:B------:R-:W-:Y:S01]  /*dcf0*/  SHFL.IDX PT, R40, R18, RZ, 0x1c1f ;  /* 0x001c1fff12287589 */ /* 0x000fe200000e0000 */
[----:B------:R-:W-:-:S02]  /*dd00*/  ISETP.GE.OR P0, PT, R4, R3, P0 ;  /* 0x000000030400720c */ /* 0x000fc40000706670 */
[----:B------:R-:W-:Y:S01]  /*dd10*/  LEA.HI.X R24, R12, UR7, R5, 0x2, P3 ;  /* 0x000000070c187c11 */ /* 0x000fe200098f1405 */
[----:B------:R-:W-:Y:S01]  /*dd20*/  SHFL.IDX PT, R42, R18, 0x1, 0x1c1f ;  /* 0x003c1f00122a7f89 */ /* 0x000fe200000e0000 */
[----:B------:R-:W-:Y:S02]  /*dd30*/  F2FP.BF16.F32.PACK_AB R4, R169, R192 ;  /* 0x000000c0a904723e */ /* 0x000fe400000010ff */
[----:B------:R-:W-:Y:S01]  /*dd40*/  F2FP.BF16.F32.PACK_AB R5, R60, R56 ;  /* 0x000000383c05723e */ /* 0x000fe200000010ff */
[----:B------:R-:W0:Y:S01]  /*dd50*/  SHFL.IDX PT, R41, R24, RZ, 0x1c1f ;  /* 0x001c1fff18297589 */ /* 0x000e2200000e0000 */
[----:B------:R-:W-:Y:S02]  /*dd60*/  F2FP.BF16.F32.PACK_AB R12, R129, R195 ;  /* 0x000000c3810c723e */ /* 0x000fe400000010ff */
[----:B-1----:R-:W-:Y:S01]  /*dd70*/  F2FP.BF16.F32.PACK_AB R8, R171, R194 ;  /* 0x000000c2ab08723e */ /* 0x002fe200000010ff */
[----:B------:R-:W-:Y:S01]  /*dd80*/  STSM.16.M88.4 [R158], R4 ;  /* 0x000000049e007844 */ /* 0x000fe20000000200 */
[----:B------:R-:W-:-:S02]  /*dd90*/  F2FP.BF16.F32.PACK_AB R9, R76, R72 ;  /* 0x000000484c09723e */ /* 0x000fc400000010ff */
[----:B------:R-:W-:Y:S01]  /*dda0*/  F2FP.BF16.F32.PACK_AB R10, R125, R124 ;  /* 0x0000007c7d0a723e */ /* 0x000fe200000010ff */
[----:B------:R-:W1:Y:S01]  /*ddb0*/  SHFL.IDX PT, R43, R24, 0x1, 0x1c1f ;  /* 0x003c1f00182b7f89 */ /* 0x000e6200000e0000 */
[----:B------:R-:W-:Y:S02]  /*ddc0*/  F2FP.BF16.F32.PACK_AB R11, R84, R80 ;  /* 0x00000050540b723e */ /* 0x000fe400000010ff */
[----:B------:R-:W-:Y:S02]  /*ddd0*/  F2FP.BF16.F32.PACK_AB R13, R92, R88 ;  /* 0x000000585c0d723e */ /* 0x000fe400000010ff */
[----:B------:R-:W-:Y:S01]  /*dde0*/  F2FP.BF16.F32.PACK_AB R14, R133, R132 ;  /* 0x00000084850e723e */ /* 0x000fe200000010ff */
[----:B------:R-:W-:Y:S01]  /*ddf0*/  STSM.16.M88.4 [R159], R8 ;  /* 0x000000089f007844 */ /* 0x000fe20000000200 */
[----:B------:R-:W-:Y:S02]  /*de00*/  F2FP.BF16.F32.PACK_AB R138, R141, R140 ;  /* 0x0000008c8d8a723e */ /* 0x000fe400000010ff */
[----:B------:R-:W-:Y:S01]  /*de10*/  F2FP.BF16.F32.PACK_AB R139, R163, R162 ;  /* 0x000000a2a38b723e */ /* 0x000fe200000010ff */
[----:B------:R-:W-:Y:S01]  /*de20*/  STSM.16.M88.4 [R160], R12 ;  /* 0x0000000ca0007844 */ /* 0x000fe20000000200 */
[----:B------:R-:W-:-:S02]  /*de30*/  F2FP.BF16.F32.PACK_AB R146, R149, R148 ;  /* 0x000000949592723e */ /* 0x000fc400000010ff */
[----:B------:R-:W-:Y:S01]  /*de40*/  F2FP.BF16.F32.PACK_AB R147, R168, R166 ;  /* 0x000000a6a893723e */ /* 0x000fe200000010ff */
[----:B------:R-:W-:Y:S04]  /*de50*/  STSM.16.M88.4 [R161], R136 ;  /* 0x00000088a1007844 */ /* 0x000fe80000000200 */
[----:B------:R-:W-:Y:S01]  /*de60*/  STSM.16.M88.4 [R196], R144 ;  /* 0x00000090c4007844 */ /* 0x000fe20000000200 */
[----:B------:R-:W-:Y:S01]  /*de70*/  BAR.SYNC.DEFER_BLOCKING 0x1, 0x100 ;  /* 0x0044000000007b1d */ /* 0x000fe20000010000 */
[----:B------:R-:W-:-:S05]  /*de80*/  UIMAD UR5, UR10, UR8, URZ ;  /* 0x000000080a0572a4 */ /* 0x000fca000f8e023f */
[----:B0-----:R0:W-:Y:S04]  /*de90*/  @!P1 ST.E desc[UR36][R40.64], R0 ;  /* 0x0000000028009985 */ /* 0x0011e8000c101924 */
[----:B-1----:R1:W-:Y:S04]  /*dea0*/  @!P0 ST.E desc[UR36][R42.64], R2 ;  /* 0x000000022a008985 */ /* 0x0023e8000c101924 */
[----:B------:R3:W5:Y:S01]  /*deb0*/  LD.E.128 R32, desc[UR36][R16.64] ;  /* 0x0000002410207980 */ /* 0x000762000c101d00 */
[----:B0-----:R-:W-:Y:S01]  /*dec0*/  IMAD R0, R204, 0x20, R207 ;  /* 0x00000020cc007824 */ /* 0x001fe200078e02cf */
[----:B------:R-:W-:-:S02]  /*ded0*/  UIMAD.WIDE.U32 UR6, UR11, UR8, URZ ;  /* 0x000000080b0672a5 */ /* 0x000fc4000f8e003f */
[----:B------:R0:W5:Y:S01]  /*dee0*/  LD.E.128 R36, desc[UR36][R20.64] ;  /* 0x0000002414247980 */ /* 0x000162000c101d00 */
[----:B---3--:R-:W3:Y:S01]  /*def0*/  @P2 LDC R17, c[0x0][0xbec] ;  /* 0x0002fb00ff112b82 */ /* 0x008ee20000000800 */
[----:B-1----:R-:W-:Y:S01]  /*df00*/  VIADD R2, R0, UR43 ;  /* 0x0000002b00027c36 */ /* 0x002fe20008000000 */
[----:B------:R-:W-:Y:S01]  /*df10*/  UIMAD UR5, UR11, UR9, UR5 ;  /* 0x000000090b0572a4 */ /* 0x000fe2000f8e0205 */
[----:B------:R1:W5:Y:S02]  /*df20*/  LD.E.128 R24, desc[UR36][R28.64] ;  /* 0x000000241c187980 */ /* 0x000364000c101d00 */
[----:B------:R-:W-:Y:S01]  /*df30*/  ULDC.64 UR10, c[0x0][0xaf0] ;  /* 0x0002bc00000a7ab9 */ /* 0x000fe20000000a00 */
[----:B------:R-:W-:Y:S01]  /*df40*/  UIADD3 UR7, UR7, UR5, URZ ;  /* 0x0000000507077290 */ /* 0x000fe2000fffe03f */
[----:B------:R-:W5:Y:S01]  /*df50*/  LD.E.128 R96, desc[UR36][R98.64] ;  /* 0x0000002462607980 */ /* 0x000f62000c101d00 */
[----:B------:R-:W-:Y:S01]  /*df60*/  UIMAD UR8, UR12, UR10, URZ ;  /* 0x0000000a0c0872a4 */ /* 0x000fe2000f8e023f */
[----:B0-----:R-:W-:Y:S01]  /*df70*/  IMAD.MOV.U32 R21, RZ, RZ, R2 ;  /* 0x000000ffff157224 */ /* 0x001fe200078e0002 */
[----:B------:R-:W-:Y:S01]  /*df80*/  UIMAD.WIDE.U32 UR6, UR13, UR10, UR6 ;  /* 0x0000000a0d0672a5 */ /* 0x000fe2000f8e0006 */
[----:B------:R-:W5:Y:S01]  /*df90*/  LD.E.128 R100, desc[UR36][R102.64] ;  /* 0x0000002466647980 */ /* 0x000f62000c101d00 */
[----:B------:R-:W-:-:S03]  /*dfa0*/  UIMAD UR5, UR13, UR11, UR8 ;  /* 0x0000000b0d0572a4 */ /* 0x000fc6000f8e0208 */
[----:B------:R-:W-:Y:S01]  /*dfb0*/  ULDC.64 UR8, c[0x0][0xae0] ;  /* 0x0002b80000087ab9 */ /* 0x000fe20000000a00 */
[----:B------:R-:W5:Y:S04]  /*dfc0*/  LD.E.128 R104, desc[UR36][R106.64] ;  /* 0x000000246a687980 */ /* 0x000f68000c101d00 */
[----:B------:R1:W5:Y:S01]  /*dfd0*/  LD.E.128 R4, desc[UR36][R108.64] ;  /* 0x000000246c047980 */ /* 0x000362000c101d00 */
[----:B---3--:R-:W-:-:S03]  /*dfe0*/  @P2 IMAD.HI.U32 R0, R2, R17, RZ ;  /* 0x0000001102002227 */ /* 0x008fc600078e00ff */
[----:B------:R1:W5:Y:S02]  /*dff0*/  LD.E.128 R8, desc[UR36][R110.64] ;  /* 0x000000246e087980 */ /* 0x000364000c101d00 */
[----:B--2---:R-:W-:Y:S01]  /*e000*/  @P2 SHF.R.U32.HI R21, RZ, R61, R0 ;  /* 0x0000003dff152219 */ /* 0x004fe20000011600 */
[----:B------:R-:W-:Y:S01]  /*e010*/  UIADD3 UR5, UR7, UR5, URZ ;  /* 0x0000000507057290 */ /* 0x000fe2000fffe03f */
[----:B------:R1:W5:Y:S02]  /*e020*/  LD.E.128 R48, desc[UR36][R112.64] ;  /* 0x0000002470307980 */ /* 0x000364000c101d00 */
[--C-:B------:R-:W-:Y:S01]  /*e030*/  SHF.R.S32.HI R0, RZ, 0x1f, R21.reuse ;  /* 0x0000001fff007819 */ /* 0x100fe20000011415 */
[----:B------:R-:W-:Y:S01]  /*e040*/  IMAD.MOV R61, RZ, RZ, -R21 ;  /* 0x000000ffff3d7224 */ /* 0x000fe200078e0a15 */
[----:B------:R1:W5:Y:S01]  /*e050*/  LD.E.128 R12, desc[UR36][R114.64] ;  /* 0x00000024720c7980 */ /* 0x000362000c101d00 */
[----:B------:R-:W-:Y:S02]  /*e060*/  IMAD.U32 R17, RZ, RZ, UR7 ;  /* 0x00000007ff117e24 */ /* 0x000fe4000f8e00ff */
[----:B------:R-:W-:Y:S01]  /*e070*/  IMAD R0, R0, UR8, RZ ;  /* 0x0000000800007c24 */ /* 0x000fe2000f8e02ff */
[----:B------:R1:W5:Y:S01]  /*e080*/  LD.E.128 R40, desc[UR36][R116.64] ;  /* 0x0000002474287980 */ /* 0x000362000c101d00 */
[----:B------:R-:W-:-:S02]  /*e090*/  IMAD R61, R198, R61, R2 ;  /* 0x0000003dc63d7224 */ /* 0x000fc400078e0202 */
[----:B------:R-:W-:Y:S01]  /*e0a0*/  IMAD.U32 R16, RZ, RZ, UR6 ;  /* 0x00000006ff107e24 */ /* 0x000fe2000f8e00ff */
[----:B------:R1:W5:Y:S01]  /*e0b0*/  LD.E.128 R44, desc[UR36][R118.64] ;  /* 0x00000024762c7980 */ /* 0x000362000c101d00 */
[----:B------:R-:W-:Y:S01]  /*e0c0*/  IMAD.U32 R17, RZ, RZ, UR5 ;  /* 0x00000005ff117e24 */ /* 0x000fe2000f8e00ff */
[----:B------:R-:W-:Y:S01]  /*e0d0*/  ULDC.64 UR6, c[0x0][0xad8] ;  /* 0x0002b60000067ab9 */ /* 0x000fe20000000a00 */
[----:B------:R-:W-:Y:S01]  /*e0e0*/  IMAD R63, R21, UR9, R0 ;  /* 0x00000009153f7c24 */ /* 0x000fe2000f8e0200 */
[----:B------:R1:W5:Y:S01]  /*e0f0*/  LD.E.128 R56, desc[UR36][R120.64] ;  /* 0x0000002478387980 */ /* 0x000362000c101d00 */
[----:B------:R-:W-:-:S03]  /*e100*/  SHF.R.S32.HI R0, RZ, 0x1f, R61 ;  /* 0x0000001fff007819 */ /* 0x000fc6000001143d */
[----:B------:R1:W5:Y:S01]  /*e110*/  LD.E.128 R52, desc[UR36][R122.64] ;  /* 0x000000247a347980 */ /* 0x000362000c101d00 */
[----:B------:R-:W-:-:S03]  /*e120*/  IMAD.WIDE.U32 R16, R21, UR8, R16 ;  /* 0x0000000815107c25 */ /* 0x000fc6000f8e0010 */
        /* <DEDUP_REMOVED lines=10> */
[----:B------:R-:W-:Y:S02]  /*e1d0*/  VIADD R64, R207, UR43 ;  /* 0x0000002bcf407c36 */ /* 0x000fe40008000000 */
[C---:B------:R-:W-:Y:S02]  /*e1e0*/  IMAD R21, R61.reuse, UR7, R2 ;  /* 0x000000073d157c24 */ /* 0x040fe4000f8e0202 */
[----:B------:R-:W-:Y:S01]  /*e1f0*/  IMAD.WIDE.U32 R16, R61, UR6, R16 ;  /* 0x000000063d107c25 */ /* 0x000fe2000f8e0010 */
[C---:B------:R-:W-:Y:S01]  /*e200*/  ISETP.GE.AND P2, PT, R64.reuse, R3, PT ;  /* 0x000000034000720c */ /* 0x040fe20003f46270 */
[----:B------:R-:W-:Y:S02]  /*e210*/  ULDC.64 UR6, c[0x0][0xa80] ;  /* 0x0002a00000067ab9 */ /* 0x000fe40000000a00 */
[----:B------:R-:W-:Y:S01]  /*e220*/  VIADD R0, R64, 0x20 ;  /* 0x0000002040007836 */ /* 0x000fe20000000000 */
[----:B------:R-:W-:Y:S01]  /*e230*/  IADD3 R17, R17, R21, RZ ;  /* 0x0000001511117210 */ /* 0x000fe20007ffe0ff */
[----:B------:R-:W-:Y:S01]  /*e240*/  VIADD R197, R197, 0x30820 ;  /* 0x00030820c5c57836 */ /* 0x000fe20000000000 */
[----:B------:R-:W-:-:S02]  /*e250*/  LEA R2, P3, R16, UR6, 0x1 ;  /* 0x0000000610027c11 */ /* 0x000fc4000f8608ff */
[-C--:B------:R-:W-:Y:S01]  /*e260*/  ISETP.GE.AND P1, PT, R0, R3.reuse, PT ;  /* 0x000000030000720c */ /* 0x080fe20003f26270 */
[----:B------:R-:W-:Y:S01]  /*e270*/  VIADD R0, R64, 0x40 ;  /* 0x0000004040007836 */ /* 0x000fe20000000000 */
[----:B------:R-:W-:Y:S02]  /*e280*/  LEA.HI.X R18, R16, UR7, R17, 0x1, P3 ;  /* 0x0000000710127c11 */ /* 0x000fe400098f0c11 */
[----:B------:R-:W-:Y:S01]  /*e290*/  PRMT R197, RZ, 0x654, R197 ;  /* 0x00000654ffc57816 */ /* 0x000fe200000000c5 */
[----:B0-----:R1:W0:Y:S01]  /*e2a0*/  SHFL.IDX PT, R62, R2, RZ, 0x181f ;  /* 0x00181fff023e7589 */ /* 0x00122200000e0000 */
[----:B------:R-:W-:Y:S01]  /*e2b0*/  ISETP.GE.AND P0, PT, R0, R3, PT ;  /* 0x000000030000720c */ /* 0x000fe20003f06270 */
[----:B------:R-:W-:Y:S01]  /*e2c0*/  BSSY B1, `(.L_x_1073) ;  /* 0x0000015000017945 */ /* 0x000fe20003800000 */
[----:B------:R1:W-:Y:S01]  /*e2d0*/  SYNCS.ARRIVE.TRANS64.RED.A1T0 RZ, [R197+URZ], RZ ;  /* 0x000000ffc5ff79a7 */ /* 0x0003e2000810043f */
[----:B------:R1:W2:Y:S02]  /*e2e0*/  SHFL.IDX PT, R0, R18, RZ, 0x181f ;  /* 0x00181fff12007589 */ /* 0x0002a400000e0000 */
[----:B------:R-:W-:Y:S08]  /*e2f0*/  @P2 BRA `(.L_x_1074) ;  /* 0x0000000000442947 */ /* 0x000ff00003800000 */
[----:B------:R-:W-:Y:S02]  /*e300*/  ULDC UR5, c[0x0][0xac8] ;  /* 0x0002b20000057ab9 */ /* 0x000fe40000000800 */
[----:B------:R-:W-:Y:S02]  /*e310*/  ISETP.GE.AND P5, PT, R22, UR5, PT ;  /* 0x0000000516007c0c */ /* 0x000fe4000bfa6270 */
[----:B------:R-:W-:Y:S02]  /*e320*/  ISETP.GE.AND P4, PT, R202, UR5, PT ;  /* 0x00000005ca007c0c */ /* 0x000fe4000bf86270 */
[----:B------:R-:W-:Y:S02]  /*e330*/  ISETP.GE.AND P3, PT, R201, UR5, PT ;  /* 0x00000005c9007c0c */ /* 0x000fe4000bf66270 */
[----:B------:R-:W-:-:S07]  /*e340*/  ISETP.GE.AND P2, PT, R203, UR5, PT ;  /* 0x00000005cb007c0c */ /* 0x000fce000bf46270 */
[----:B0-----:R-:W-:-:S04]  /*e350*/  @!P5 LEA R16, P6, R22, R62, 0x1 ;  /* 0x0000003e1610d211 */ /* 0x001fc800078c08ff */
        /* <DEDUP_REMOVED lines=11> */
.L_x_1074:
[----:B------:R-:W-:Y:S05]  /*e410*/  BSYNC B1 ;  /* 0x0000000000017941 */ /* 0x000fea0003800000 */
.L_x_1073:
[----:B--2---:R2:W4:Y:S01]  /*e420*/  SHFL.IDX PT, R0, R18, 0x1, 0x181f ;  /* 0x00381f0012007f89 */ /* 0x00452200000e0000 */
        /* <DEDUP_REMOVED lines=9> */
[----:B------:R-:W-:Y:S02]  /*e4c0*/  @!P3 LEA R20, P5, R202, R26, 0x1 ;  /* 0x0000001aca14b211 */ /* 0x000fe400078a08ff */
        /* <DEDUP_REMOVED lines=10> */
.L_x_1076:
[----:B------:R-:W-:Y:S05]  /*e570*/  BSYNC B1 ;  /* 0x0000000000017941 */ /* 0x000fea0003800000 */
.L_x_1075:
[----:B----4-:R4:W0:Y:S01]  /*e580*/  SHFL.IDX PT, R0, R18, 0x2, 0x181f ;  /* 0x00581f0012007f89 */ /* 0x01082200000e0000 */
        /* <DEDUP_REMOVED lines=20> */
.L_x_1078:
[----:B------:R-:W-:Y:S05]  /*e6d0*/  BSYNC B1 ;  /* 0x0000000000017941 */ /* 0x000fea0003800000 */
.L_x_1077:
[----:B0-----:R-:W-:Y:S01]  /*e6e0*/  VIADD R0, R64, 0x60 ;  /* 0x0000006040007836 */ /* 0x001fe20000000000 */
[----:B-12-4-:R-:W0:Y:S04]  /*e6f0*/  SHFL.IDX PT, R18, R18, 0x3, 0x181f ;  /* 0x00781f0012127f89 */ /* 0x016e2800000e0000 */
[----:B------:R-:W-:Y:S01]  /*e700*/  ISETP.GE.AND P0, PT, R0, R3, PT ;  /* 0x000000030000720c */ /* 0x000fe20003f06270 */
[----:B------:R1:W2:-:S12]  /*e710*/  SHFL.IDX PT, R12, R2, 0x3, 0x181f ;  /* 0x00781f00020c7f89 */ /* 0x00029800000e0000 */
[----:B-1----:R-:W-:Y:S05]  /*e720*/  @P0 BRA `(.L_x_1079) ;  /* 0x0000000c00380947 */ /* 0x002fea0003800000 */
        /* <DEDUP_REMOVED lines=15> */
[----:B-1----:R-:W-:-:S04]  /*e820*/  LEA R2, P0, R203, R12, 0x1 ;  /* 0x0000000ccb027211 */ /* 0x002fc800078008ff */
[----:B------:R-:W-:-:S05]  /*e830*/  LEA.HI.X R3, R203, R18, R214, 0x1, P0 ;  /* 0x00000012cb037211 */ /* 0x000fca00000f0cd6 */
[----:B------:R4:W-:Y:S01]  /*e840*/  ST.E.128 desc[UR36][R2.64], R28 ;  /* 0x0000001c02007985 */ /* 0x0009e2000c101d24 */
[----:B------:R-:W-:Y:S05]  /*e850*/  BRA `(.L_x_1079) ;  /* 0x0000000800ec7947 */ /* 0x000fea0003800000 */
.L_x_1072:
[----:B------:R-:W0:Y:S01]  /*e860*/  LDC R8, c[0x0][0xbe8] ;  /* 0x0002fa00ff087b82 */ /* 0x000e220000000800 */
[----:B------:R-:W-:Y:S01]  /*e870*/  R2UR UR6, R205 ;  /* 0x00000000cd0672ca */ /* 0x000fe200000e0000 */
[----:B------:R-:W-:Y:S01]  /*e880*/  BSSY B1, `(.L_x_1080) ;  /* 0x0000034000017945 */ /* 0x000fe20003800000 */
[----:B------:R-:W-:Y:S01]  /*e890*/  R2UR UR5, R206 ;  /* 0x00000000ce0572ca */ /* 0x000fe200000e0000 */
[----:B------:R-:W-:Y:S01]  /*e8a0*/  IMAD R6, R204, 0x20, R207 ;  /* 0x00000020cc067824 */ /* 0x000fe200078e02cf */
[----:B------:R-:W-:-:S09]  /*e8b0*/  ISETP.GE.AND P0, PT, R218, 0x80, PT ;  /* 0x00000080da00780c */ /* 0x000fd20003f06270 */
[----:B------:R-:W-:Y:S02]  /*e8c0*/  USHF.R.S32.HI UR8, URZ, 0x1f, UR6 ;  /* 0x0000001f3f087899 */ /* 0x000fe40008011406 */
[----:B------:R-:W-:Y:S01]  /*e8d0*/  USHF.R.S32.HI UR9, URZ, 0x1f, UR5 ;  /* 0x0000001f3f097899 */ /* 0x000fe20008011405 */
[----:B0-----:R-:W-:-:S13]  /*e8e0*/  ISETP.NE.AND P1, PT, R8, 0x1, PT ;  /* 0x000000010800780c */ /* 0x001fda0003f25270 */
[----:B------:R-:W0:Y:S08]  /*e8f0*/  @P1 LDC R9, c[0x0][0xbec] ;  /* 0x0002fb00ff091b82 */ /* 0x000e300000000800 */
[----:B------:R-:W1:Y:S01]  /*e900*/  @P1 LDC R11, c[0x0][0xbf0] ;  /* 0x0002fc00ff0b1b82 */ /* 0x000e620000000800 */
[----:B------:R-:W-:Y:S05]  /*e910*/  @P0 BRA `(.L_x_1081) ;  /* 0x0000000000a80947 */ /* 0x000fea0003800000 */
[----:B------:R-:W2:Y:S01]  /*e920*/  S2R R4, SR_TID.X ;  /* 0x0000000000047919 */ /* 0x000ea20000002100 */
[----:B------:R-:W3:Y:S01]  /*e930*/  LDC R3, c[0x0][0xbe8] ;  /* 0x0002fa00ff037b82 */ /* 0x000ee20000000800 */
[----:B------:R-:W-:Y:S01]  /*e940*/  IMAD.U32 R7, RZ, RZ, UR43 ;  /* 0x0000002bff077e24 */ /* 0x000fe2000f8e00ff */
[----:B------:R-:W-:Y:S02]  /*e950*/  ULDC UR5, c[0x0][0xa88] ;  /* 0x0002a20000057ab9 */ /* 0x000fe40000000800 */
[----:B---3--:R-:W-:Y:S02]  /*e960*/  IMAD R5, R3, UR5, RZ ;  /* 0x0000000503057c24 */ /* 0x008fe4000f8e02ff */
[----:B--2---:R-:W-:-:S04]  /*e970*/  IADD3 R4, R7, -0x80, R4 ;  /* 0xffffff8007047810 */ /* 0x004fc80007ffe004 */
[----:B------:R-:W-:-:S13]  /*e980*/  ISETP.GE.AND P0, PT, R4, R5, PT ;  /* 0x000000050400720c */ /* 0x000fda0003f06270 */
[----:B------:R-:W-:Y:S05]  /*e990*/  @P0 BRA `(.L_x_1081) ;  /* 0x0000000000880947 */ /* 0x000fea0003800000 */
[----:B------:R-:W-:Y:S01]  /*e9a0*/  ISETP.NE.AND P0, PT, R3, 0x1, PT ;  /* 0x000000010300780c */ /* 0x000fe20003f05270 */
[----:B------:R-:W-:Y:S01]  /*e9b0*/  ULDC.64 UR10, c[0x0][0xb90] ;  /* 0x0002e400000a7ab9 */ /* 0x000fe20000000a00 */
[----:B------:R-:W-:Y:S01]  /*e9c0*/  R2UR UR13, R205 ;  /* 0x00000000cd0d72ca */ /* 0x000fe200000e0000 */
[----:B------:R-:W-:Y:S01]  /*e9d0*/  UIMAD UR5, UR8, UR10, URZ ;  /* 0x0000000a080572a4 */ /* 0x000fe2000f8e023f */
[----:B------:R-:W-:Y:S01]  /*e9e0*/  R2UR UR12, R206 ;  /* 0x00000000ce0c72ca */ /* 0x000fe200000e0000 */
[----:B------:R-:W-:-:S08]  /*e9f0*/  IMAD.MOV.U32 R2, RZ, RZ, R4 ;  /* 0x000000ffff027224 */ /* 0x000fd000078e0004 */
[----:B------:R-:W2:Y:S02]  /*ea00*/  @P0 LDC R5, c[0x0][0xbec] ;  /* 0x0002fb00ff050b82 */ /* 0x000ea40000000800 */
[----:B------:R-:W-:Y:S02]  /*ea10*/  UIMAD.WIDE.U32 UR6, UR13, UR10, URZ ;  /* 0x0000000a0d0672a5 */ /* 0x000fe4000f8e003f */
[----:B------:R-:W-:-:S03]  /*ea20*/  UIMAD UR5, UR13, UR11, UR5 ;  /* 0x0000000b0d0572a4 */ /* 0x000fc6000f8e0205 */
[----:B------:R-:W-:Y:S01]  /*ea30*/  ULDC.64 UR10, c[0x0][0xb98] ;  /* 0x0002e600000a7ab9 */ /* 0x000fe20000000a00 */
[----:B------:R-:W3:Y:S01]  /*ea40*/  @P0 LDC R7, c[0x0][0xbf0] ;  /* 0x0002fc00ff070b82 */ /* 0x000ee20000000800 */
[----:B------:R-:W-:Y:S02]  /*ea50*/  UIADD3 UR7, UR7, UR5, URZ ;  /* 0x0000000507077290 */ /* 0x000fe4000fffe03f */
[----:B------:R-:W-:Y:S02]  /*ea60*/  UIMAD UR5, UR9, UR10, URZ ;  /* 0x0000000a090572a4 */ /* 0x000fe4000f8e023f */
[----:B------:R-:W-:Y:S02]  /*ea70*/  UIMAD.WIDE.U32 UR6, UR12, UR10, UR6 ;  /* 0x0000000a0c0672a5 */ /* 0x000fe4000f8e0006 */
[----:B------:R-:W-:-:S03]  /*ea80*/  UIMAD UR5, UR12, UR11, UR5 ;  /* 0x0000000b0c0572a4 */ /* 0x000fc6000f8e0205 */
[----:B------:R-:W-:Y:S01]  /*ea90*/  ULDC.64 UR10, c[0x0][0xb88] ;  /* 0x0002e200000a7ab9 */ /* 0x000fe20000000a00 */
[----:B--2---:R-:W-:-:S05]  /*eaa0*/  @P0 IMAD.HI.U32 R0, R4, R5, RZ ;  /* 0x0000000504000227 */ /* 0x004fca00078e00ff */
[----:B---3--:R-:W-:-:S05]  /*eab0*/  @P0 SHF.R.U32.HI R2, RZ, R7, R0 ;  /* 0x00000007ff020219 */ /* 0x008fca0000011600 */
[----:B------:R-:W-:-:S04]  /*eac0*/  IMAD.MOV R5, RZ, RZ, -R2 ;  /* 0x000000ffff057224 */ /* 0x000fc800078e0a02 */
[----:B------:R-:W-:Y:S01]  /*ead0*/  IMAD R5, R3, R5, R4 ;  /* 0x0000000503057224 */ /* 0x000fe200078e0204 */
[----:B------:R-:W-:Y:S01]  /*eae0*/  SHF.R.S32.HI R3, RZ, 0x1f, R2 ;  /* 0x0000001fff037819 */ /* 0x000fe20000011402 */
[----:B------:R-:W-:Y:S01]  /*eaf0*/  IMAD.U32 R4, RZ, RZ, UR5 ;  /* 0x00000005ff047e24 */ /* 0x000fe2000f8e00ff */
[----:B------:R-:W-:Y:S02]  /*eb00*/  IADD3 R2, P0, R2, UR6, RZ ;  /* 0x0000000602027c10 */ /* 0x000fe4000ff1e0ff */
[----:B------:R-:W-:Y:S02]  /*eb10*/  SHF.R.S32.HI R0, RZ, 0x1f, R5 ;  /* 0x0000001fff007819 */ /* 0x000fe40000011405 */
[----:B------:R-:W-:Y:S01]  /*eb20*/  IADD3.X R3, R3, UR7, R4, P0, !PT ;  /* 0x0000000703037c10 */ /* 0x000fe200087fe404 */
[----:B------:R-:W-:Y:S02]  /*eb30*/  ULDC.64 UR6, c[0x0][0xb50] ;  /* 0x0002d40000067ab9 */ /* 0x000fe40000000a00 */
[----:B------:R-:W-:-:S02]  /*eb40*/  IMAD R0, R0, UR10, RZ ;  /* 0x0000000a00007c24 */ /* 0x000fc4000f8e02ff */
[----:B------:R-:W-:-:S04]  /*eb50*/  IMAD.WIDE.U32 R2, R5, UR10, R2 ;  /* 0x0000000a05027c25 */ /* 0x000fc8000f8e0002 */
[----:B------:R-:W-:Y:S01]  /*eb60*/  IMAD R7, R5, UR11, R0 ;  /* 0x0000000b05077c24 */ /* 0x000fe2000f8e0200 */
[----:B------:R-:W-:-:S03]  /*eb70*/  LEA R4, P0, R2, UR6, 0x2 ;  /* 0x0000000602047c11 */ /* 0x000fc6000f8010ff */
[----:B------:R-:W-:-:S05]  /*eb80*/  IMAD.IADD R3, R3, 0x1, R7 ;  /* 0x0000000103037824 */ /* 0x000fca00078e0207 */
[----:B------:R-:W-:Y:S01]  /*eb90*/  LEA.HI.X R5, R2, UR7, R3, 0x2, P0 ;  /* 0x0000000702057c11 */ /* 0x000fe200080f1403 */
[----:B------:R-:W-:-:S05]  /*eba0*/  IMAD.MOV.U32 R3, RZ, RZ, -0x800000 ;  /* 0xff800000ff037424 */ /* 0x000fca00078e00ff */
[----:B------:R2:W-:Y:S02]  /*ebb0*/  STG.E desc[UR36][R4.64], R3 ;  /* 0x0000000304007986 */ /* 0x0005e4000c101924 */
.L_x_1081:
[----:B------:R-:W-:Y:S05]  /*ebc0*/  BSYNC B1 ;  /* 0x0000000000017941 */ /* 0x000fea0003800000 */
.L_x_1080:
[----:B------:R-:W-:Y:S01]  /*ebd0*/  R2UR UR13, R205 ;  /* 0x00000000cd0d72ca */ /* 0x000fe200000e0000 */
[----:B------:R-:W-:Y:S01]  /*ebe0*/  ULDC.64 UR10, c[0x0][0xae8] ;  /* 0x0002ba00000a7ab9 */ /* 0x000fe20000000a00 */
[----:B------:R-:W-:Y:S01]  /*ebf0*/  R2UR UR12, R206 ;  /* 0x00000000ce0c72ca */ /* 0x000fe200000e0000 */
[----:B------:R-:W-:Y:S01]  /*ec00*/  UIMAD UR5, UR8, UR10, URZ ;  /* 0x0000000a080572a4 */ /* 0x000fe2000f8e023f */
[----:B------:R-:W-:Y:S01]  /*ec10*/  VIADD R6, R6, UR43 ;  /* 0x0000002b06067c36 */ /* 0x000fe20008000000 */
[----:B------:R-:W-:Y:S03]  /*ec20*/  BSSY B1, `(.L_x_1082) ;  /* 0x000003c000017945 */ /* 0x000fe60003800000 */
[----:B0-----:R-:W-:-:S04]  /*ec30*/  @P1 IMAD.HI.U32 R0, R6, R9, RZ ;  /* 0x0000000906001227 */ /* 0x001fc800078e00ff */
[----:B--2---:R-:W-:Y:S01]  /*ec40*/  IMAD.MOV.U32 R5, RZ, RZ, R6 ;  /* 0x000000ffff057224 */ /* 0x004fe200078e0006 */
[----:B------:R-:W-:Y:S01]  /*ec50*/  UIMAD.WIDE.U32 UR6, UR13, UR10, URZ ;  /* 0x0000000a0d0672a5 */ /* 0x000fe2000f8e003f */
[----:B-1----:R-:W-:Y:S01]  /*ec60*/  @P1 SHF.R.U32.HI R5, RZ, R11, R0 ;  /* 0x0000000bff051219 */ /* 0x002fe20000011600 */
[----:B------:R-:W-:-:S03]  /*ec70*/  UIMAD UR5, UR13, UR11, UR5 ;  /* 0x0000000b0d0572a4 */ /* 0x000fc6000f8e0205 */
[----:B------:R-:W-:Y:S01]  /*ec80*/  ULDC.64 UR10, c[0x0][0xaf0] ;  /* 0x0002bc00000a7ab9 */ /* 0x000fe20000000a00 */
[----:B------:R-:W-:Y:S01]  /*ec90*/  UIADD3 UR7, UR7, UR5, URZ ;  /* 0x0000000507077290 */ /* 0x000fe2000fffe03f */
[--C-:B------:R-:W-:Y:S01]  /*eca0*/  SHF.R.S32.HI R0, RZ, 0x1f, R5.reuse ;  /* 0x0000001fff007819 */ /* 0x100fe20000011405 */
[----:B------:R-:W-:Y:S01]  /*ecb0*/  UIMAD UR5, UR9, UR10, URZ ;  /* 0x0000000a090572a4 */ /* 0x000fe2000f8e023f */
[----:B------:R-:W-:Y:S01]  /*ecc0*/  IMAD.MOV R7, RZ, RZ, -R5 ;  /* 0x000000ffff077224 */ /* 0x000fe200078e0a05 */
[----:B------:R-:W-:Y:S02]  /*ecd0*/  UIMAD.WIDE.U32 UR6, UR12, UR10, UR6 ;  /* 0x0000000a0c0672a5 */ /* 0x000fe4000f8e0006 */
[----:B------:R-:W-:Y:S01]  /*ece0*/  UIMAD UR5, UR12, UR11, UR5 ;  /* 0x0000000b0c0572a4 */ /* 0x000fe2000f8e0205 */
[----:B------:R-:W-:Y:S01]  /*ecf0*/  IMAD R7, R8, R7, R6 ;  /* 0x0000000708077224 */ /* 0x000fe200078e0206 */
[----:B------:R-:W-:Y:S01]  /*ed00*/  ULDC.64 UR8, c[0x0][0xae0] ;  /* 0x0002b80000087ab9 */ /* 0x000fe20000000a00 */
[----:B------:R-:W-:Y:S01]  /*ed10*/  VIADD R6, R207, UR43 ;  /* 0x0000002bcf067c36 */ /* 0x000fe20008000000 */
[----:B------:R-:W-:Y:S01]  /*ed20*/  UIADD3 UR5, UR7, UR5, URZ ;  /* 0x0000000507057290 */ /* 0x000fe2000fffe03f */
[----:B------:R-:W-:-:S02]  /*ed30*/  IMAD R0, R0, UR8, RZ ;  /* 0x0000000800007c24 */ /* 0x000fc4000f8e02ff */
[----:B------:R-:W-:Y:S02]  /*ed40*/  IMAD.U32 R3, RZ, RZ, UR7 ;  /* 0x00000007ff037e24 */ /* 0x000fe4000f8e00ff */
[----:B------:R-:W-:Y:S01]  /*ed50*/  IMAD.U32 R2, RZ, RZ, UR6 ;  /* 0x00000006ff027e24 */ /* 0x000fe2000f8e00ff */
[----:B------:R-:W-:Y:S01]  /*ed60*/  ULDC.64 UR6, c[0x0][0xad8] ;  /* 0x0002b60000067ab9 */ /* 0x000fe20000000a00 */
[----:B------:R-:W-:Y:S01]  /*ed70*/  IMAD.U32 R3, RZ, RZ, UR5 ;  /* 0x00000005ff037e24 */ /* 0x000fe2000f8e00ff */
[----:B------:R-:W-:Y:S01]  /*ed80*/  ULDC UR5, c[0x0][0xa88] ;  /* 0x0002a20000057ab9 */ /* 0x000fe20000000800 */
[C---:B------:R-:W-:Y:S01]  /*ed90*/  IMAD R9, R5.reuse, UR9, R0 ;  /* 0x0000000905097c24 */ /* 0x040fe2000f8e0200 */
[----:B------:R-:W-:Y:S01]  /*eda0*/  SHF.R.S32.HI R0, RZ, 0x1f, R7 ;  /* 0x0000001fff007819 */ /* 0x000fe20000011407 */
[----:B------:R-:W-:-:S04]  /*edb0*/  IMAD.WIDE.U32 R2, R5, UR8, R2 ;  /* 0x0000000805027c25 */ /* 0x000fc8000f8e0002 */
[----:B------:R-:W-:Y:S02]  /*edc0*/  IMAD.IADD R3, R3, 0x1, R9 ;  /* 0x0000000103037824 */ /* 0x000fe400078e0209 */
[----:B------:R-:W-:Y:S02]  /*edd0*/  IMAD R4, R0, UR6, RZ ;  /* 0x0000000600047c24 */ /* 0x000fe4000f8e02ff */
[----:B------:R-:W-:Y:S02]  /*ede0*/  IMAD R9, R8, UR5, RZ ;  /* 0x0000000508097c24 */ /* 0x000fe4000f8e02ff */
[C---:B------:R-:W-:Y:S02]  /*edf0*/  IMAD R5, R7.reuse, UR7, R4 ;  /* 0x0000000707057c24 */ /* 0x040fe4000f8e0204 */
[----:B------:R-:W-:Y:S01]  /*ee00*/  IMAD.WIDE.U32 R2, R7, UR6, R2 ;  /* 0x0000000607027c25 */ /* 0x000fe2000f8e0002 */
[----:B------:R-:W-:Y:S01]  /*ee10*/  ISETP.GE.AND P2, PT, R6, R9, PT ;  /* 0x000000090600720c */ /* 0x000fe20003f46270 */
[----:B------:R-:W-:-:S02]  /*ee20*/  ULDC.64 UR6, c[0x0][0xa80] ;  /* 0x0002a00000067ab9 */ /* 0x000fc40000000a00 */
[----:B------:R-:W-:Y:S01]  /*ee30*/  VIADD R0, R6, 0x20 ;  /* 0x0000002006007836 */ /* 0x000fe20000000000 */
[----:B------:R-:W-:Y:S02]  /*ee40*/  IADD3 R3, R3, R5, RZ ;  /* 0x0000000503037210 */ /* 0x000fe40007ffe0ff */
[----:B------:R-:W-:Y:S02]  /*ee50*/  LEA R4, P3, R2, UR6, 0x1 ;  /* 0x0000000602047c11 */ /* 0x000fe4000f8608ff */
[-C--:B------:R-:W-:Y:S01]  /*ee60*/  ISETP.GE.AND P1, PT, R0, R9.reuse, PT ;  /* 0x000000090000720c */ /* 0x080fe20003f26270 */
[----:B------:R-:W-:Y:S01]  /*ee70*/  VIADD R0, R6, 0x40 ;  /* 0x0000004006007836 */ /* 0x000fe20000000000 */
[----:B------:R-:W-:Y:S02]  /*ee80*/  LEA.HI.X R5, R2, UR7, R3, 0x1, P3 ;  /* 0x0000000702057c11 */ /* 0x000fe400098f0c03 */
[----:B------:R0:W1:Y:S02]  /*ee90*/  SHFL.IDX PT, R2, R4, RZ, 0x181f ;  /* 0x00181fff04027589 */ /* 0x00006400000e0000 */
[----:B------:R-:W-:-:S02]  /*eea0*/  ISETP.GE.AND P0, PT, R0, R9, PT ;  /* 0x000000090000720c */ /* 0x000fc40003f06270 */
        /* <DEDUP_REMOVED lines=19> */
.L_x_1083:
[----:B------:R-:W-:Y:S05]  /*efe0*/  BSYNC B1 ;  /* 0x0000000000017941 */ /* 0x000fea0003800000 */
.L_x_1082:
        /* <DEDUP_REMOVED lines=21> */
.L_x_1085:
[----:B------:R-:W-:Y:S05]  /*f140*/  BSYNC B1 ;  /* 0x0000000000017941 */ /* 0x000fea0003800000 */
.L_x_1084:
        /* <DEDUP_REMOVED lines=21> */
.L_x_1087:
[----:B------:R-:W-:Y:S05]  /*f2a0*/  BSYNC B1 ;  /* 0x0000000000017941 */ /* 0x000fea0003800000 */
.L_x_1086:
[----:B0-----:R-:W-:Y:S01]  /*f2b0*/  VIADD R0, R6, 0x60 ;  /* 0x0000006006007836 */ /* 0x001fe20000000000 */
[----:B--2-4-:R-:W0:Y:S04]  /*f2c0*/  SHFL.IDX PT, R5, R5, 0x3, 0x181f ;  /* 0x00781f0005057f89 */ /* 0x014e2800000e0000 */
[----:B------:R-:W-:Y:S01]  /*f2d0*/  ISETP.GE.AND P0, PT, R0, R9, PT ;  /* 0x000000090000720c */ /* 0x000fe20003f06270 */
[----:B-1-3--:R1:W2:-:S12]  /*f2e0*/  SHFL.IDX PT, R2, R4, 0x3, 0x181f ;  /* 0x00781f0004027f89 */ /* 0x00a29800000e0000 */
[----:B-1----:R-:W-:Y:S05]  /*f2f0*/  @P0 BRA `(.L_x_1079) ;  /* 0x0000000000440947 */ /* 0x002fea0003800000 */
[----:B------:R-:W-:Y:S02]  /*f300*/  ULDC UR5, c[0x0][0xac8] ;  /* 0x0002b20000057ab9 */ /* 0x000fe40000000800 */
[----:B------:R-:W-:Y:S02]  /*f310*/  ISETP.GE.AND P3, PT, R22, UR5, PT ;  /* 0x0000000516007c0c */ /* 0x000fe4000bf66270 */
[----:B------:R-:W-:Y:S02]  /*f320*/  ISETP.GE.AND P2, PT, R202, UR5, PT ;  /* 0x00000005ca007c0c */ /* 0x000fe4000bf46270 */
[----:B------:R-:W-:Y:S02]  /*f330*/  ISETP.GE.AND P1, PT, R201, UR5, PT ;  /* 0x00000005c9007c0c */ /* 0x000fe4000bf26270 */
[----:B------:R-:W-:-:S07]  /*f340*/  ISETP.GE.AND P0, PT, R203, UR5, PT ;  /* 0x00000005cb007c0c */ /* 0x000fce000bf06270 */
[-C--:B--2---:R-:W-:Y:S02]  /*f350*/  @!P3 LEA R6, P6, R22, R2.reuse, 0x1 ;  /* 0x000000021606b211 */ /* 0x084fe400078c08ff */
[-C--:B------:R-:W-:Y:S02]  /*f360*/  @!P2 LEA R8, P5, R202, R2.reuse, 0x1 ;  /* 0x00000002ca08a211 */ /* 0x080fe400078a08ff */
[-C--:B------:R-:W-:Y:S02]  /*f370*/  @!P1 LEA R10, P4, R201, R2.reuse, 0x1 ;  /* 0x00000002c90a9211 */ /* 0x080fe400078808ff */
[-C--:B0-----:R-:W-:Y:S02]  /*f380*/  @!P3 LEA.HI.X R7, R22, R5.reuse, R217, 0x1, P6 ;  /* 0x000000051607b211 */ /* 0x081fe400030f0cd9 */
        /* <DEDUP_REMOVED lines=8> */
.L_x_1079:
[----:B------:R-:W-:Y:S05]  /*f410*/  BSYNC B0 ;  /* 0x0000000000007941 */ /* 0x000fea0003800000 */
.L_x_1071:
[----:B------:R-:W-:Y:S02]  /*f420*/  ULDC UR5, c[0x0][0xc38] ;  /* 0x00030e0000057ab9 */ /* 0x000fe40000000800 */
[----:B------:R-:W-:-:S06]  /*f430*/  UISETP.GE.AND UP0, UPT, UR4, UR5, UPT ;  /* 0x000000050400728c */ /* 0x000fcc000bf06270 */
[----:B------:R-:W-:-:S13]  /*f440*/  PLOP3.LUT P0, PT, PT, PT, UP0, 0x80, 0x0 ;  /* 0x000000000000781c */ /* 0x000fda0003f0f008 */
[----:B------:R-:W-:Y:S05]  /*f450*/  @!P0 BRA `(.L_x_1088) ;  /* 0xffffff1800348947 */ /* 0x000fea000383ffff */
[----:B------:R-:W-:Y:S05]  /*f460*/  EXIT ;  /* 0x000000000000794d */ /* 0x000fea0003800000 */
.L_x_982:
[----:B------:R-:W-:-:S08]  /*f470*/  NOP ;  /* 0x0000000000007918 */ /* 0x000fd00000000000 */
[----:B0-----:R-:W0:-:S00]  /*f480*/  USETMAXREG.DEALLOC.CTAPOOL 0x28 ;  /* 0x00000028000079c8 */ /* 0x001e0000080e0500 */
[----:B0-----:R-:W-:-:S06]  /*f490*/  LOP3.LUT R0, R0, 0x3, RZ, 0xc0, !PT ;  /* 0x0000000300007812 */ /* 0x001fcc00078ec0ff */
[----:B------:R-:W0:Y:S01]  /*f4a0*/  S2UR UR10, SR_CTAID.X ;  /* 0x00000000000a79c3 */ /* 0x000e220000002500 */
[----:B------:R-:W-:Y:S01]  /*f4b0*/  LOP3.LUT R16, R16, 0xffff7fff, RZ, 0xc0, !PT ;  /* 0xffff7fff10107812 */ /* 0x000fe200078ec0ff */
[----:B------:R-:W-:Y:S01]  /*f4c0*/  STL [R1], RZ ;  /* 0x000000ff01007387 */ /* 0x000fe20000100800 */
[----:B------:R-:W-:Y:S02]  /*f4d0*/  IMAD.MOV.U32 R23, RZ, RZ, RZ ;  /* 0x000000ffff177224 */ /* 0x000fe400078e00ff */
[----:B------:R-:W-:Y:S01]  /*f4e0*/  IMAD.MOV.U32 R25, RZ, RZ, 0x1 ;  /* 0x00000001ff197424 */ /* 0x000fe200078e00ff */
[----:B------:R1:W2:Y:S02]  /*f4f0*/  SHFL.IDX PT, R2, R0, RZ, 0x1f ;  /* 0x00001fff00027589 */ /* 0x0002a400000e0000 */
[----:B-1----:R-:W0:Y:S01]  /*f500*/  LDC R0, c[0x0][0xc38] ;  /* 0x00030e00ff007b82 */ /* 0x002e220000000800 */
[----:B--2---:R-:W-:-:S13]  /*f510*/  ISETP.NE.AND P0, PT, R2, RZ, PT ;  /* 0x000000ff0200720c */ /* 0x004fda0003f05270 */
[----:B------:R-:W-:Y:S01]  /*f520*/  @P0 LOP3.LUT R16, R16, 0x8000, RZ, 0xfc, !PT ;  /* 0x0000800010100812 */ /* 0x000fe200078efcff */
[----:B------:R-:W-:Y:S06]  /*f530*/  @P0 BAR.ARV 0x4, 0x180 ;  /* 0x0106000000000b1d */ /* 0x000fec0000002000 */
[----:B0-----:R-:W-:-:S13]  /*f540*/  ISETP.LE.AND P0, PT, R0, UR10, PT ;  /* 0x0000000a00007c0c */ /* 0x001fda000bf03270 */
[----:B------:R-:W-:Y:S05]  /*f550*/  @P0 BRA `(.L_x_1089) ;  /* 0x0000003c00e40947 */ /* 0x000fea0003800000 */
[----:B------:R-:W2:Y:S01]  /*f560*/  LDL R3, [R1+0x4] ;  /* 0x0000040001037983 */ /* 0x000ea20000100800 */
[C---:B------:R-:W-:Y:S01]  /*f570*/  IMAD.SHL.U32 R30, R5.reuse, 0x8, RZ ;  /* 0x00000008051e7824 */ /* 0x040fe200078e00ff */
[----:B------:R-:W-:Y:S01]  /*f580*/  ULDC.64 UR6, c[0x0][0x2f0] ;  /* 0x0000bc0000067ab9 */ /* 0x000fe20000000a00 */
[----:B------:R-:W-:Y:S01]  /*f590*/  ULDC UR9, c[0x0][0x2b8] ;  /* 0x0000ae0000097ab9 */ /* 0x000fe20000000800 */
[----:B------:R-:W-:Y:S01]  /*f5a0*/  LOP3.LUT R16, R16, 0xfffffff7, RZ, 0xc0, !PT ;  /* 0xfffffff710107812 */ /* 0x000fe200078ec0ff */
[----:B------:R-:W0:Y:S01]  /*f5b0*/  S2UR UR8, SR_CgaCtaId ;  /* 0x00000000000879c3 */ /* 0x000e220000008800 */
[C---:B------:R-:W-:Y:S01]  /*f5c0*/  LOP3.LUT R0, R30.reuse, 0x1f8, RZ, 0xc0, !PT ;  /* 0x000001f81e007812 */ /* 0x040fe200078ec0ff */
[----:B------:R-:W-:Y:S01]  /*f5d0*/  ULDC.64 UR4, c[0x0][0x418] ;  /* 0x0001060000047ab9 */ /* 0x000fe20000000a00 */
[----:B------:R-:W-:Y:S01]  /*f5e0*/  LOP3.LUT R37, R30, 0x38, RZ, 0xc0, !PT ;  /* 0x000000381e257812 */ /* 0x000fe200078ec0ff */
[----:B------:R-:W-:Y:S01]  /*f5f0*/  UISETP.NE.U32.AND UP0, UPT, UR4, URZ, UPT ;  /* 0x0000003f0400728c */ /* 0x000fe2000bf05070 */
[----:B------:R-:W-:Y:S01]  /*f600*/  LOP3.LUT R2, R5, 0x7f, RZ, 0xc0, !PT ;  /* 0x0000007f05027812 */ /* 0x000fe200078ec0ff */
[----:B------:R1:W-:Y:S01]  /*f610*/  STL [R1], RZ ;  /* 0x000000ff01007387 */ /* 0x0003e20000100800 */
[----:B------:R-:W-:Y:S01]  /*f620*/  ULDC UR4, c[0x0][0x424] ;  /* 0x0001090000047ab9 */ /* 0x000fe20000000800 */
[----:B------:R-:W-:Y:S01]  /*f630*/  UISETP.NE.AND.EX UP0, UPT, UR5, URZ, UPT, UP0 ;  /* 0x0000003f0500728c */ /* 0x000fe2000bf05300 */
[----:B------:R-:W-:Y:S01]  /*f640*/  SHF.R.U32.HI R36, RZ, 0x3, R2 ;  /* 0x00000003ff247819 */ /* 0x000fe20000011602 */
[----:B------:R-:W-:Y:S01]  /*f650*/  ULDC UR40, c[0x0][0x288] ;  /* 0x0000a20000287ab9 */ /* 0x000fe20000000800 */
[----:B------:R-:W-:Y:S01]  /*f660*/  UMOV UR5, 0x400 ;  /* 0x0000040000057882 */ /* 0x000fe20000000000 */
[----:B------:R-:W-:Y:S01]  /*f670*/  USEL UR4, UR4, 0x1, UP0 ;  /* 0x0000000104047887 */ /* 0x000fe20008000000 */
[----:B------:R-:W-:Y:S01]  /*f680*/  IMAD.U32 R34, RZ, RZ, UR10 ;  /* 0x0000000aff227e24 */ /* 0x000fe2000f8e00ff */
[----:B------:R-:W-:Y:S01]  /*f690*/  ULDC UR39, c[0x0][0x448] ;  /* 0x0001120000277ab9 */ /* 0x000fe20000000800 */
[----:B------:R-:W-:Y:S01]  /*f6a0*/  IMAD.MOV.U32 R25, RZ, RZ, 0x1 ;  /* 0x00000001ff197424 */ /* 0x000fe200078e00ff */
[----:B------:R-:W-:Y:S01]  /*f6b0*/  UIMAD UR38, UR4, UR6, URZ ;  /* 0x00000006042672a4 */ /* 0x000fe2000f8e023f */
[----:B------:R-:W-:Y:S01]  /*f6c0*/  IMAD.MOV.U32 R23, RZ, RZ, RZ ;  /* 0x000000ffff177224 */ /* 0x000fe200078e00ff */
[----:B------:R-:W-:-:S02]  /*f6d0*/  UIMAD UR39, UR39, UR40, URZ ;  /* 0x00000028272772a4 */ /* 0x000fc4000f8e023f */
[----:B------:R-:W-:Y:S02]  /*f6e0*/  UIADD3 UR4, UR38, 0x3f, URZ ;  /* 0x0000003f26047890 */ /* 0x000fe4000fffe03f */
[----:B------:R-:W-:Y:S02]  /*f6f0*/  UIADD3 UR49, UR38, 0x1, -UR40 ;  /* 0x0000000126317890 */ /* 0x000fe4000fffe828 */
[----:B0-----:R-:W-:Y:S02]  /*f700*/  ULEA UR8, UR8, UR5, 0x18 ;  /* 0x0000000508087291 */ /* 0x001fe4000f8ec03f */
[----:B------:R-:W-:Y:S01]  /*f710*/  USHF.R.S32.HI UR5, URZ, 0x1f, UR4 ;  /* 0x0000001f3f057899 */ /* 0x000fe20008011404 */
[----:B------:R-:W-:Y:S01]  /*f720*/  ULDC UR47, c[0x0][0xc] ;  /* 0x00000300002f7ab9 */ /* 0x000fe20000000800 */
[----:B------:R-:W-:Y:S02]  /*f730*/  UIADD3 UR40, UR38, -UR40, URZ ;  /* 0x8000002826287290 */ /* 0x000fe4000fffe03f */
[----:B------:R-:W-:Y:S01]  /*f740*/  IMAD.U32 R17, RZ, RZ, UR8 ;  /* 0x00000008ff117e24 */ /* 0x000fe2000f8e00ff */
[----:B------:R-:W-:-:S04]  /*f750*/  ULEA.HI UR5, UR5, UR4, URZ, 0x6 ;  /* 0x0000000405057291 */ /* 0x000fc8000f8f303f */
[----:B------:R-:W-:Y:S01]  /*f760*/  USHF.R.S32.HI UR41, URZ, 0x6, UR5 ;  /* 0x000000063f297899 */ /* 0x000fe20008011405 */
[----:B--2---:R-:W-:Y:S02]  /*f770*/  R2UR UR11, R3 ;  /* 0x00000000030b72ca */ /* 0x004fe400000e0000 */
[----:B------:R-:W-:Y:S02]  /*f780*/  LOP3.LUT R3, R0, 0x38, R5, 0x78, !PT ;  /* 0x0000003800037812 */ /* 0x000fe400078e7805 */
[----:B------:R-:W-:Y:S02]  /*f790*/  LOP3.LUT R0, R37, 0x40, RZ, 0xfc, !PT ;  /* 0x0000004025007812 */ /* 0x000fe400078efcff */
[----:B------:R-:W-:Y:S01]  /*f7a0*/  LOP3.LUT R30, R3, 0x200, R30, 0xf8, !PT ;  /* 0x00000200031e7812 */ /* 0x000fe200078ef81e */
[----:B------:R-:W-:Y:S01]  /*f7b0*/  IMAD.SHL.U32 R3, R5, 0x10, RZ ;  /* 0x0000001005037824 */ /* 0x000fe200078e00ff */
[C---:B------:R-:W-:Y:S02]  /*f7c0*/  ISETP.GE.AND P2, PT, R0.reuse, UR7, PT ;  /* 0x0000000700007c0c */ /* 0x040fe4000bf46270 */
[----:B------:R-:W-:Y:S01]  /*f7d0*/  ISETP.GE.AND P1, PT, R0, UR9, PT ;  /* 0x0000000900007c0c */ /* 0x000fe2000bf26270 */
[----:B------:R-:W-:Y:S01]  /*f7e0*/  IMAD R31, R30, 0x2, R17 ;  /* 0x000000021e1f7824 */ /* 0x000fe200078e0211 */
[----:B------:R-:W-:Y:S01]  /*f7f0*/  ISETP.GE.AND P0, PT, R0, UR7, PT ;  /* 0x0000000700007c0c */ /* 0x000fe2000bf06270 */
[----:B------:R-:W-:Y:S01]  /*f800*/  ULOP3.LUT UR48, UR11, 0x2, URZ, 0xfc, !UPT ;  /* 0x000000020b307892 */ /* 0x000fe2000f8efc3f */
[----:B------:R-:W-:-:S07]  /*f810*/  LOP3.LUT R0, R37, 0x80, RZ, 0xfc, !PT ;  /* 0x0000008025007812 */ /* 0x000fce00078efcff */
[----:B------:R-:W-:Y:S02]  /*f820*/  @P2 LOP3.LUT R16, R16, 0x8, RZ, 0xfc, !PT ;  /* 0x0000000810102812 */ /* 0x000fe400078efcff */
[----:B------:R-:W-:Y:S02]  /*f830*/  ISETP.GE.AND P2, PT, R0, UR7, PT ;  /* 0x0000000700007c0c */ /* 0x000fe4000bf46270 */
[----:B------:R-:W-:-:S04]  /*f840*/  LOP3.LUT R16, R16, 0xffffdfff, RZ, 0xc0, !PT ;  /* 0xffffdfff10107812 */ /* 0x000fc800078ec0ff */
[----:B------:R-:W-:Y:S02]  /*f850*/  @P1 LOP3.LUT R16, R16, 0x2000, RZ, 0xfc, !PT ;  /* 0x0000200010101812 */ /* 0x000fe400078efcff */
[----:B------:R-:W-:Y:S02]  /*f860*/  ISETP.GE.AND P1, PT, R0, UR9, PT ;  /* 0x0000000900007c0c */ /* 0x000fe4000bf26270 */
[----:B------:R-:W-:-:S04]  /*f870*/  LOP3.LUT R16, R16, 0xffffff7f, RZ, 0xc0, !PT ;  /* 0xffffff7f10107812 */ /* 0x000fc800078ec0ff */
[----:B------:R-:W-:Y:S02]  /*f880*/  @P0 LOP3.LUT R16, R16, 0x80, RZ, 0xfc, !PT ;  /* 0x0000008010100812 */ /* 0x000fe400078efcff */
[----:B------:R-:W-:Y:S02]  /*f890*/  ISETP.GE.AND P0, PT, R0, UR7, PT ;  /* 0x0000000700007c0c */ /* 0x000fe4000bf06270 */
[----:B------:R-:W-:Y:S02]  /*f8a0*/  LOP3.LUT R16, R16, 0xfffffffb, RZ, 0xc0, !PT ;  /* 0xfffffffb10107812 */ /* 0x000fe400078ec0ff */
[----:B------:R-:W-:Y:S02]  /*f8b0*/  LOP3.LUT R0, R36, 0x70, R3, 0xf8, !PT ;  /* 0x0000007024007812 */ /* 0x000fe400078ef803 */
[----:B------:R-:W-:Y:S02]  /*f8c0*/  @P2 LOP3.LUT R16, R16, 0x4, RZ, 0xfc, !PT ;  /* 0x0000000410102812 */ /* 0x000fe400078efcff */
[----:B------:R-:W-:-:S02]  /*f8d0*/  LOP3.LUT R0, R37, 0xc0, RZ, 0xfc, !PT ;  /* 0x000000c025007812 */ /* 0x000fc400078efcff */
[----:B------:R-:W-:Y:S02]  /*f8e0*/  LOP3.LUT R16, R16, 0xffffefff, RZ, 0xc0, !PT ;  /* 0xffffefff10107812 */ /* 0x000fe400078ec0ff */
[----:B------:R-:W-:Y:S02]  /*f8f0*/  ISETP.GE.AND P2, PT, R37, UR7, PT ;  /* 0x0000000725007c0c */ /* 0x000fe4000bf46270 */
[----:B------:R-:W-:Y:S02]  /*f900*/  @P1 LOP3.LUT R16, R16, 0x1000, RZ, 0xfc, !PT ;  /* 0x0000100010101812 */ /* 0x000fe400078efcff */
[----:B------:R-:W-:Y:S02]  /*f910*/  ISETP.GE.AND P1, PT, R0, UR9, PT ;  /* 0x0000000900007c0c */ /* 0x000fe4000bf26270 */
[----:B------:R-:W-:-:S04]  /*f920*/  LOP3.LUT R16, R16, 0xffffffbf, RZ, 0xc0, !PT ;  /* 0xffffffbf10107812 */ /* 0x000fc800078ec0ff */
[----:B------:R-:W-:Y:S02]  /*f930*/  @P0 LOP3.LUT R16, R16, 0x40, RZ, 0xfc, !PT ;  /* 0x0000004010100812 */ /* 0x000fe400078efcff */
[----:B------:R-:W-:Y:S02]  /*f940*/  ISETP.GE.AND P0, PT, R0, UR7, PT ;  /* 0x0000000700007c0c */ /* 0x000fe4000bf06270 */
[----:B------:R-:W-:-:S11]  /*f950*/  LOP3.LUT R16, R16, 0xfffffffd, RZ, 0xc0, !PT ;  /* 0xfffffffd10107812 */ /* 0x000fd600078ec0ff */
        /* <DEDUP_REMOVED lines=13> */
[----:B-1----:R-:W-:-:S07]  /*fa30*/  @P0 LOP3.LUT R16, R16, 0x4000, RZ, 0xfc, !PT ;  /* 0x0000400010100812 */ /* 0x002fce00078efcff */
.L_x_1144:
[----:B------:R-:W-:Y:S01]  /*fa40*/  ULDC UR7, c[0x0][0xc60] ;  /* 0x0003180000077ab9 */ /* 0x000fe20000000800 */
[C---:B------:R-:W-:Y:S01]  /*fa50*/  R2UR UR42, R34.reuse ;  /* 0x00000000222a72ca */ /* 0x040fe200000e0000 */
[----:B------:R-:W-:Y:S01]  /*fa60*/  UISETP.NE.AND UP0, UPT, UR7, 0x1, UPT ;  /* 0x000000010700788c */ /* 0x000fe2000bf05270 */
[----:B------:R-:W-:-:S10]  /*fa70*/  R2UR UR6, R34 ;  /* 0x00000000220672ca */ /* 0x000fd400000e0000 */
        /* <DEDUP_REMOVED lines=9> */
[----:B0----5:R-:W-:Y:S05]  /*fb10*/  @P0 BRA `(.L_x_1090) ;  /* 0x0000000000200947 */ /* 0x021fea0003800000 */
        /* <DEDUP_REMOVED lines=8> */
.L_x_1090:
[----:B------:R-:W-:Y:S01]  /*fba0*/  ULDC UR8, c[0x0][0xc54] ;  /* 0x0003150000087ab9 */ /* 0x000fe20000000800 */
[----:B------:R-:W-:Y:S01]  /*fbb0*/  UMOV UR6, UR7 ;  /* 0x0000000700067c82 */ /* 0x000fe20008000000 */
[----:B------:R-:W-:-:S11]  /*fbc0*/  UISETP.NE.AND UP0, UPT, UR8, 0x1, UPT ;  /* 0x000000010800788c */ /* 0x000fd6000bf05270 */
[----:B------:R-:W-:Y:S02]  /*fbd0*/  @UP0 ULDC.64 UR10, c[0x0][0xc58] ;  /* 0x00031600000a0ab9 */ /* 0x000fe40000000a00 */
[----:B------:R-:W-:-:S04]  /*fbe0*/  UIMAD.WIDE.U32 UR4, UR7, UR10, URZ ;  /* 0x0000000a070472a5 */ /* 0x000fc8000f8e003f */
[----:B------:R-:W-:-:S04]  /*fbf0*/  @UP0 USHF.R.U32.HI UR6, URZ, UR11, UR5 ;  /* 0x0000000b3f060299 */ /* 0x000fc80008011605 */
[----:B------:R-:W-:-:S12]  /*fc00*/  UIMAD UR4, UR6, UR8, URZ ;  /* 0x00000008060472a4 */ /* 0x000fd8000f8e023f */
.L_x_1091:
[----:B------:R-:W-:Y:S01]  /*fc10*/  ULDC UR5, c[0x0][0xc48] ;  /* 0x0003120000057ab9 */ /* 0x000fe20000000800 */
[----:B------:R-:W-:Y:S01]  /*fc20*/  ULDC.64 UR8, c[0x0][0xa28] ;  /* 0x00028a0000087ab9 */ /* 0x000fe20000000a00 */
[----:B------:R-:W-:Y:S01]  /*fc30*/  UISETP.NE.AND UP1, UPT, UR5, 0x1, UPT ;  /* 0x000000010500788c */ /* 0x000fe2000bf25270 */
[----:B------:R-:W-:Y:S01]  /*fc40*/  IMAD.MOV.U32 R32, RZ, RZ, RZ ;  /* 0x000000ffff207224 */ /* 0x000fe200078e00ff */
[----:B------:R-:W-:Y:S02]  /*fc50*/  UIADD3 UR4, UR7, -UR4, URZ ;  /* 0x8000000407047290 */ /* 0x000fe4000fffe03f */
[----:B------:R-:W-:Y:S01]  /*fc60*/  UISETP.NE.U32.AND UP0, UPT, UR8, URZ, UPT ;  /* 0x0000003f0800728c */ /* 0x000fe2000bf05070 */
[----:B------:R-:W-:Y:S02]  /*fc70*/  ULDC UR5, c[0x0][0xc54] ;  /* 0x0003150000057ab9 */ /* 0x000fe40000000800 */
[----:B------:R-:W-:Y:S02]  /*fc80*/  UIMAD UR42, UR42, UR5, UR4 ;  /* 0x000000052a2a72a4 */ /* 0x000fe4000f8e0204 */
[----:B------:R-:W-:-:S02]  /*fc90*/  UISETP.NE.AND.EX UP0, UPT, UR9, URZ, UPT, UP0 ;  /* 0x0000003f0900728c */ /* 0x000fc4000bf05300 */
[----:B------:R-:W-:Y:S01]  /*fca0*/  @UP1 ULDC UR4, c[0x0][0xc4c] ;  /* 0x0003130000041ab9 */ /* 0x000fe20000000800 */
[----:B------:R-:W-:Y:S01]  /*fcb0*/  @UP1 ULDC UR7, c[0x0][0xc50] ;  /* 0x0003140000071ab9 */ /* 0x000fe20000000800 */
[----:B------:R-:W-:Y:S02]  /*fcc0*/  UIMAD.WIDE.U32 UR4, UR42, UR4, URZ ;  /* 0x000000042a0472a5 */ /* 0x000fe4000f8e003f */
[----:B------:R-:W-:Y:S01]  /*fcd0*/  UMOV UR43, UR42 ;  /* 0x0000002a002b7c82 */ /* 0x000fe20008000000 */
[----:B------:R-:W-:Y:S01]  /*fce0*/  ULOP3.LUT UR6, UR6, 0x1ffffff, URZ, 0x3c, !UPT ;  /* 0x01ffffff06067892 */ /* 0x000fe2000f8e3c3f */
[----:B------:R-:W-:Y:S01]  /*fcf0*/  PLOP3.LUT P0, PT, PT, PT, UP0, 0x80, 0x0 ;  /* 0x000000000000781c */ /* 0x000fe20003f0f008 */
[----:B------:R-:W-:-:S03]  /*fd00*/  @UP1 USHF.R.U32.HI UR43, URZ, UR7, UR5 ;  /* 0x000000073f2b1299 */ /* 0x000fc60008011605 */
[----:B------:R-:W-:Y:S02]  /*fd10*/  @UP0 ULDC.64 UR4, c[0x0][0xa28] ;  /* 0x00028a0000040ab9 */ /* 0x000fe40000000a00 */
[----:B------:R-:W-:-:S06]  /*fd20*/  @UP0 UIMAD.WIDE UR4, UR43, 0x4, UR4 ;  /* 0x000000042b0408a5 */ /* 0x000fcc000f8e0204 */
[----:B------:R-:W-:Y:S01]  /*fd30*/  IMAD.U32 R3, RZ, RZ, UR5 ;  /* 0x00000005ff037e24 */ /* 0x000fe2000f8e00ff */
[----:B------:R-:W-:Y:S01]  /*fd40*/  ULDC UR5, c[0x0][0x448] ;  /* 0x0001120000057ab9 */ /* 0x000fe20000000800 */
[----:B------:R-:W-:Y:S01]  /*fd50*/  IMAD.U32 R2, RZ, RZ, UR4 ;  /* 0x00000004ff027e24 */ /* 0x000fe2000f8e00ff */
[----:B------:R-:W-:Y:S01]  /*fd60*/  ULDC UR4, c[0x0][0xc3c] ;  /* 0x00030f0000047ab9 */ /* 0x000fe20000000800 */
[----:B------:R-:W-:Y:S02]  /*fd70*/  UISETP.NE.AND UP2, UPT, UR5, 0x1, UPT ;  /* 0x000000010500788c */ /* 0x000fe4000bf45270 */
[----:B------:R-:W-:Y:S01]  /*fd80*/  UIADD3 UR6, UR6, UR4, URZ ;  /* 0x0000000406067290 */ /* 0x000fe2000fffe03f */
[----:B------:R0:W5:Y:S01]  /*fd90*/  @P0 LDG.E R32, desc[UR36][R2.64] ;  /* 0x0000002402200981 */ /* 0x000162000c1e1900 */
[----:B------:R-:W-:Y:S02]  /*fda0*/  UP2UR UR50, UPR, URZ, 0x4 ;  /* 0x000000043f327883 */ /* 0x000fe40008000000 */
[----:B------:R-:W-:-:S04]  /*fdb0*/  USHF.L.U32 UR44, UR6, 0x7, URZ ;  /* 0x00000007062c7899 */ /* 0x000fc8000800063f */
[----:B------:R-:W-:Y:S01]  /*fdc0*/  UIADD3 UR6, UR44, 0x7f, URZ ;  /* 0x0000007f2c067890 */ /* 0x000fe2000fffe03f */
[----:B------:R-:W-:Y:S01]  /*fdd0*/  @UP2 ULDC UR4, c[0x0][0x44c] ;  /* 0x0001130000042ab9 */ /* 0x000fe20000000800 */
[----:B------:R-:W-:Y:S02]  /*fde0*/  @UP2 ULDC UR7, c[0x0][0x450] ;  /* 0x0001140000072ab9 */ /* 0x000fe40000000800 */
[----:B------:R-:W-:-:S04]  /*fdf0*/  UIMAD.WIDE.U32 UR4, UR6, UR4, URZ ;  /* 0x00000004060472a5 */ /* 0x000fc8000f8e003f */
[----:B------:R-:W-:-:S03]  /*fe00*/  @UP2 USHF.R.U32.HI UR6, URZ, UR7, UR5 ;  /* 0x000000073f062299 */ /* 0x000fc60008011605 */
[----:B------:R-:W-:Y:S01]  /*fe10*/  ULDC.64 UR4, c[0x0][0x9e0] ;  /* 0x0002780000047ab9 */ /* 0x000fe20000000a00 */
[----:B------:R-:W-:Y:S02]  /*fe20*/  UIADD3 UR6, UR49, UR6, URZ ;  /* 0x0000000631067290 */ /* 0x000fe4000fffe03f */
[----:B------:R-:W-:Y:S02]  /*fe30*/  UISETP.GE.AND UP0, UPT, UR5, 0x1, UPT ;  /* 0x000000010500788c */ /* 0x000fe4000bf06270 */
[----:B------:R-:W-:-:S04]  /*fe40*/  UIADD3 UR4, UR6, UR4, URZ ;  /* 0x0000000406047290 */ /* 0x000fc8000fffe03f */
[----:B------:R-:W-:-:S13]  /*fe50*/  PLOP3.LUT P0, PT, PT, PT, UP0, 0x40, 0x0 ;  /* 0x000000000000781c */ /* 0x000fda0003f0e808 */
[----:B0-----:R-:W-:Y:S05]  /*fe60*/  @P0 BRA `(.L_x_1092) ;  /* 0x0000000000440947 */ /* 0x001fea0003800000 */
        /* <DEDUP_REMOVED lines=10> */
.L_x_1093:
[----:B------:R-:W-:-:S11]  /*ff10*/  UISETP.NE.AND UP1, UPT, UR5, 0x1, UPT ;  /* 0x000000010500788c */ /* 0x000fd6000bf25270 */
[----:B------:R-:W-:Y:S02]  /*ff20*/  @UP1 ULDC.64 UR10, c[0x0][0x9e8] ;  /* 0x00027a00000a1ab9 */ /* 0x000fe40000000a00 */
[----:B------:R-:W-:-:S04]  /*ff30*/  UIMAD.WIDE.U32 UR6, UR8, UR10, URZ ;  /* 0x0000000a080672a5 */ /* 0x000fc8000f8e003f */
[----:B------:R-:W-:-:S12]  /*ff40*/  @UP1 USHF.R.U32.HI UR8, URZ, UR11, UR7 ;  /* 0x0000000b3f081299 */ /* 0x000fd80008011607 */
.L_x_1094:
[----:B------:R-:W-:-:S04]  /*ff50*/  UIMAD UR8, UR8, UR5, UR5 ;  /* 0x00000005080872a4 */ /* 0x000fc8000f8e0205 */
[----:B------:R-:W-:-:S04]  /*ff60*/  UISETP.LT.AND UP1, UPT, UR4, UR8, UPT ;  /* 0x000000080400728c */ /* 0x000fc8000bf21270 */
[----:B------:R-:W-:-:S12]  /*ff70*/  USEL UR4, UR4, UR8, UP1 ;  /* 0x0000000804047287 */ /* 0x000fd80008800000 */
.L_x_1092:
[----:B------:R-:W-:Y:S01]  /*ff80*/  UISETP.NE.AND UP1, UPT, UR50, URZ, UPT ;  /* 0x0000003f3200728c */ /* 0x000fe2000bf25270 */
[----:B------:R-:W-:Y:S01]  /*ff90*/  PLOP3.LUT P0, PT, PT, PT, UP0, 0x40, 0x0 ;  /* 0x000000000000781c */ /* 0x000fe20003f0e808 */
[----:B------:R-:W-:-:S04]  /*ffa0*/  UIADD3 UR4, UR4, 0x3f, URZ ;  /* 0x0000003f04047890 */ /* 0x000fc8000fffe03f */
[----:B------:R-:W-:-:S04]  /*ffb0*/  USHF.R.S32.HI UR8, URZ, 0x1f, UR4 ;  /* 0x0000001f3f087899 */ /* 0x000fc80008011404 */
[----:B------:R-:W-:Y:S01]  /*ffc0*/  ULEA.HI UR8, UR8, UR4, URZ, 0x6 ;  /* 0x0000000408087291 */ /* 0x000fe2000f8f303f */
[----:B------:R-:W-:Y:S01]  /*ffd0*/  @UP1 ULDC UR6, c[0x0][0x44c] ;  /* 0x0001130000061ab9 */ /* 0x000fe20000000800 */
[----:B------:R-:W-:Y:S01]  /*ffe0*/  @UP1 ULDC UR9, c[0x0][0x450] ;  /* 0x0001140000091ab9 */ /* 0x000fe20000000800 */
[----:B------:R-:W-:Y:S02]  /*fff0*/  UIMAD.WIDE.U32 UR6, UR44, UR6, URZ ;  /* 0x000000062c0672a5 */ /* 0x000fe4000f8e003f */
[----:B------:R-:W-:Y:S01]  /*10000*/  UMOV UR4, UR44 ;  /* 0x0000002c00047c82 */ /* 0x000fe20008000000 */
[----:B------:R-:W-:Y:S02]  /*10010*/  USHF.R.S32.HI UR8, URZ, 0x6, UR8 ;  /* 0x000000063f087899 */ /* 0x000fe40008011408 */
[----:B------:R-:W-:Y:S02]  /*10020*/  @UP1 USHF.R.U32.HI UR4, URZ, UR9, UR7 ;  /* 0x000000093f041299 */ /* 0x000fe40008011607 */
[----:B------:R-:W-:-:S02]  /*10030*/  UISETP.LT.AND UP1, UPT, UR41, UR8, UPT ;  /* 0x000000082900728c */ /* 0x000fc4000bf21270 */
[----:B------:R-:W-:Y:S01]  /*10040*/  UIADD3 UR4, UR40, UR4, URZ ;  /* 0x0000000428047290 */ /* 0x000fe2000fffe03f */
[----:B------:R-:W-:Y:S01]  /*10050*/  ULDC UR6, c[0x0][0x9dc] ;  /* 0x0002770000067ab9 */ /* 0x000fe20000000800 */
[----:B------:R-:W-:Y:S02]  /*10060*/  USEL UR45, UR41, UR8, UP1 ;  /* 0x00000008292d7287 */ /* 0x000fe40008800000 */
[----:B------:R-:W-:Y:S01]  /*10070*/  UIADD3 UR8, UR4, -UR6, URZ ;  /* 0x8000000604087290 */ /* 0x000fe2000fffe03f */
[----:B------:R-:W-:Y:S11]  /*10080*/  @P0 BRA `(.L_x_1095) ;  /* 0x0000000000440947 */ /* 0x000ff60003800000 */
        /* <DEDUP_REMOVED lines=10> */
.L_x_1096:
[----:B------:R-:W-:-:S11]  /*10130*/  UISETP.NE.AND UP0, UPT, UR5, 0x1, UPT ;  /* 0x000000010500788c */ /* 0x000fd6000bf05270 */
[----:B------:R-:W-:Y:S02]  /*10140*/  @UP0 ULDC.64 UR10, c[0x0][0x9e8] ;  /* 0x00027a00000a0ab9 */ /* 0x000fe40000000a00 */
[----:B------:R-:W-:-:S04]  /*10150*/  UIMAD.WIDE.U32 UR6, UR4, UR10, URZ ;  /* 0x0000000a040672a5 */ /* 0x000fc8000f8e003f */
[----:B------:R-:W-:-:S12]  /*10160*/  @UP0 USHF.R.U32.HI UR4, URZ, UR11, UR7 ;  /* 0x0000000b3f040299 */ /* 0x000fd80008011607 */
.L_x_1097:
[----:B------:R-:W-:-:S04]  /*10170*/  UIMAD UR4, UR4, UR5, URZ ;  /* 0x00000005040472a4 */ /* 0x000fc8000f8e023f */
[----:B------:R-:W-:-:S04]  /*10180*/  UISETP.LT.AND UP0, UPT, UR8, UR4, UPT ;  /* 0x000000040800728c */ /* 0x000fc8000bf01270 */
[----:B------:R-:W-:-:S12]  /*10190*/  USEL UR8, UR8, UR4, !UP0 ;  /* 0x0000000408087287 */ /* 0x000fd8000c000000 */
.L_x_1095:
[----:B------:R-:W-:Y:S01]  /*101a0*/  USHF.R.S32.HI UR4, URZ, 0x1f, UR8 ;  /* 0x0000001f3f047899 */ /* 0x000fe20008011408 */
[----:B------:R-:W-:Y:S03]  /*101b0*/  BSSY B7, `(.L_x_1098) ;  /* 0x000031a000077945 */ /* 0x000fe60003800000 */
[----:B------:R-:W-:-:S04]  /*101c0*/  ULEA.HI UR4, UR4, UR8, URZ, 0x6 ;  /* 0x0000000804047291 */ /* 0x000fc8000f8f303f */
[----:B------:R-:W-:-:S04]  /*101d0*/  USHF.R.S32.HI UR4, URZ, 0x6, UR4 ;  /* 0x000000063f047899 */ /* 0x000fc80008011404 */
[----:B------:R-:W-:-:S04]  /*101e0*/  UISETP.LT.AND UP0, UPT, URZ, UR4, UPT ;  /* 0x000000043f00728c */ /* 0x000fc8000bf01270 */
[----:B------:R-:W-:-:S04]  /*101f0*/  USEL UR46, URZ, UR4, !UP0 ;  /* 0x000000043f2e7287 */ /* 0x000fc8000c000000 */
[----:B------:R-:W-:-:S06]  /*10200*/  UISETP.GT.AND UP0, UPT, UR45, UR46, UPT ;  /* 0x0000002e2d00728c */ /* 0x000fcc000bf04270 */
[----:B------:R-:W-:-:S13]  /*10210*/  PLOP3.LUT P0, PT, PT, PT, UP0, 0x80, 0x0 ;  /* 0x000000000000781c */ /* 0x000fda0003f0f008 */
[----:B------:R-:W-:Y:S05]  /*10220*/  @P0 BRA `(.L_x_1099) ;  /* 0x0000000000440947 */ /* 0x000fea0003800000 */
[----:B------:R-:W0:Y:S02]  /*10230*/  S2R R0, SR_TID.X ;  /* 0x0000000000007919 */ /* 0x000e240000002100 */
[----:B0-----:R-:W-:-:S04]  /*10240*/  LOP3.LUT R0, R0, 0x7f, RZ, 0xc0, !PT ;  /* 0x0000007f00007812 */ /* 0x001fc800078ec0ff */
[----:B------:R-:W-:-:S13]  /*10250*/  ISETP.NE.AND P2, PT, R0, RZ, PT ;  /* 0x000000ff0000720c */ /* 0x000fda0003f45270 */
[----:B------:R-:W-:Y:S05]  /*10260*/  @P2 BRA `(.L_x_1100) ;  /* 0x0000003000382947 */ /* 0x000fea0003800000 */
[----:B------:R-:W0:Y:S01]  /*10270*/  S2R R7, SR_LANEID ;  /* 0x0000000000077919 */ /* 0x000e220000000000 */
[----:B------:R-:W-:Y:S01]  /*10280*/  VOTEU.ANY UR4, UPT, PT ;  /* 0x0000000000047886 */ /* 0x000fe200038e0100 */
[----:B------:R-:W1:Y:S01]  /*10290*/  LDC.64 R2, c[0x0][0xc80] ;  /* 0x00032000ff027b82 */ /* 0x000e620000000a00 */
[----:B------:R-:W0:Y:S08]  /*102a0*/  FLO.U32 R0, UR4 ;  /* 0x0000000400007d00 */ /* 0x000e3000080e0000 */
[----:B------:R-:W1:Y:S01]  /*102b0*/  POPC R5, UR4 ;  /* 0x0000000400057d09 */ /* 0x000e620008000000 */
[----:B0-----:R-:W-:-:S13]  /*102c0*/  ISETP.EQ.U32.AND P0, PT, R0, R7, PT ;  /* 0x000000070000720c */ /* 0x001fda0003f02070 */
[----:B-1----:R-:W2:Y:S01]  /*102d0*/  @P0 ATOMG.E.ADD.STRONG.GPU PT, R3, desc[UR36][R2.64], R5 ;  /* 0x00000005020309a8 */ /* 0x002ea200081ee1e4 */
[----:B------:R-:W0:Y:S02]  /*102e0*/  S2R R4, SR_LTMASK ;  /* 0x0000000000047919 */ /* 0x000e240000003900 */
[----:B0-----:R-:W-:-:S04]  /*102f0*/  LOP3.LUT R4, R4, UR4, RZ, 0xc0, !PT ;  /* 0x0000000404047c12 */ /* 0x001fc8000f8ec0ff */
[----:B------:R-:W0:Y:S01]  /*10300*/  POPC R7, R4 ;  /* 0x0000000400077309 */ /* 0x000e220000000000 */
[----:B--2---:R-:W0:Y:S02]  /*10310*/  SHFL.IDX PT, R0, R3, R0, 0x1f ;  /* 0x00001f0003007589 */ /* 0x004e2400000e0000 */
[----:B0-----:R-:W-:Y:S01]  /*10320*/  IADD3 R34, R0, UR47, R7 ;  /* 0x0000002f00227c10 */ /* 0x001fe2000fffe007 */
[----:B------:R-:W-:Y:S06]  /*10330*/  BRA `(.L_x_1100) ;  /* 0x0000003000047947 */ /* 0x000fec0003800000 */
.L_x_1099:
[----:B------:R-:W-:Y:S01]  /*10340*/  VIADD R0, R17, 0x20400 ;  /* 0x0002040011007836 */ /* 0x000fe20000000000 */
[----:B------:R-:W-:Y:S04]  /*10350*/  BSSY B6, `(.L_x_1101) ;  /* 0x0000013000067945 */ /* 0x000fe80003800000 */
[----:B------:R-:W-:-:S13]  /*10360*/  LOP3.LUT P0, RZ, R0, 0x3ff, RZ, 0xc0, !PT ;  /* 0x000003ff00ff7812 */ /* 0x000fda000780c0ff */
[----:B------:R-:W-:Y:S05]  /*10370*/  @!P0 BRA `(.L_x_1102) ;  /* 0x0000000000408947 */ /* 0x000fea0003800000 */
[----:B------:R-:W-:Y:S01]  /*10380*/  MOV R2, 0x0 ;  /* 0x0000000000027802 */ /* 0x000fe20000000f00 */
[----:B------:R-:W-:Y:S01]  /*10390*/  ULDC.64 UR4, c[0x4][0xa8] ;  /* 0x01002a0000047ab9 */ /* 0x000fe20000000a00 */
[----:B------:R-:W-:Y:S01]  /*103a0*/  ULDC.64 UR6, c[0x4][0xb0] ;  /* 0x01002c0000067ab9 */ /* 0x000fe20000000a00 */
[----:B------:R-:W-:Y:S02]  /*103b0*/  IMAD.U32 R4, RZ, RZ, UR4 ;  /* 0x00000004ff047e24 */ /* 0x000fe4000f8e00ff */
[----:B------:R-:W-:Y:S01]  /*103c0*/  IMAD.U32 R5, RZ, RZ, UR5 ;  /* 0x00000005ff057e24 */ /* 0x000fe2000f8e00ff */
[----:B------:R-:W0:Y:S01]  /*103d0*/  LDC.64 R2, c[0x4][R2] ;  /* 0x0100000002027b82 */ /* 0x000e220000000a00 */
[----:B------:R-:W-:Y:S01]  /*103e0*/  ULDC.64 UR4, c[0x4][0x30] ;  /* 0x01000c0000047ab9 */ /* 0x000fe20000000a00 */
[----:B------:R-:W-:Y:S01]  /*103f0*/  IMAD.U32 R6, RZ, RZ, UR6 ;  /* 0x00000006ff067e24 */ /* 0x000fe2000f8e00ff */
[----:B------:R-:W-:Y:S01]  /*10400*/  MOV R10, UR4 ;  /* 0x00000004000a7c02 */ /* 0x000fe20008000f00 */
[----:B------:R-:W-:-:S02]  /*10410*/  IMAD.U32 R7, RZ, RZ, UR7 ;  /* 0x00000007ff077e24 */ /* 0x000fc4000f8e00ff */
[----:B------:R-:W-:Y:S02]  /*10420*/  IMAD.U32 R11, RZ, RZ, UR5 ;  /* 0x00000005ff0b7e24 */ /* 0x000fe4000f8e00ff */
[----:B------:R-:W-:Y:S02]  /*10430*/  IMAD.MOV.U32 R8, RZ, RZ, 0x70 ;  /* 0x00000070ff087424 */ /* 0x000fe400078e00ff */
[----:B------:R-:W-:Y:S02]  /*10440*/  IMAD.MOV.U32 R12, RZ, RZ, 0x1 ;  /* 0x00000001ff0c7424 */ /* 0x000fe400078e00ff */
[----:B------:R-:W-:-:S07]  /*10450*/  IMAD.MOV.U32 R13, RZ, RZ, RZ ;  /* 0x000000ffff0d7224 */ /* 0x000fce00078e00ff */
[----:B------:R-:W-:-:S07]  /*10460*/  LEPC R20, `(.L_x_1102) ;  /* 0x000000001014794e */ /* 0x000fce0000000000 */
[----:B0----5:R-:W-:Y:S05]  /*10470*/  CALL.ABS.NOINC R2 ;  /* 0x0000000002007343 */ /* 0x021fea0003c00000 */
.L_x_1102:
[----:B------:R-:W-:Y:S05]  /*10480*/  BSYNC B6 ;  /* 0x0000000000067941 */ /* 0x000fea0003800000 */
.L_x_1101:
        /* <DEDUP_REMOVED lines=20> */
.L_x_1105:
[----:B------:R0:W1:Y:S01]  /*105d0*/  LDC.64 R2, c[0x4][R18] ;  /* 0x0100000012027b82 */ /* 0x0000620000000a00 */
[----:B------:R-:W-:Y:S01]  /*105e0*/  ULDC.64 UR4, c[0x4][0xa8] ;  /* 0x01002a0000047ab9 */ /* 0x000fe20000000a00 */
[----:B------:R-:W-:Y:S01]  /*105f0*/  ULDC.64 UR6, c[0x4][0xb0] ;  /* 0x01002c0000067ab9 */ /* 0x000fe20000000a00 */
[----:B------:R-:W-:Y:S02]  /*10600*/  IMAD.U32 R4, RZ, RZ, UR4 ;  /* 0x00000004ff047e24 */ /* 0x000fe4000f8e00ff */
        /* <DEDUP_REMOVED lines=11> */
.L_x_1104:
[----:B------:R-:W-:Y:S05]  /*106c0*/  BSYNC B6 ;  /* 0x0000000000067941 */ /* 0x000fea0003800000 */
.L_x_1103:
[----:B------:R-:W-:Y:S01]  /*106d0*/  ULDC.64 UR4, c[0x0][0x9f8] ;  /* 0x00027e0000047ab9 */ /* 0x000fe20000000a00 */
[----:B------:R-:W-:Y:S01]  /*106e0*/  IMAD.U32 R29, RZ, RZ, UR43 ;  /* 0x0000002bff1d7e24 */ /* 0x000fe2000f8e00ff */
[----:B------:R-:W-:Y:S01]  /*106f0*/  UISETP.NE.U32.AND UP0, UPT, UR4, URZ, UPT ;  /* 0x0000003f0400728c */ /* 0x000fe2000bf05070 */
[----:B------:R-:W0:Y:S03]  /*10700*/  LDC R10, c[0x0][0x430] ;  /* 0x00010c00ff0a7b82 */ /* 0x000e260000000800 */
[----:B------:R-:W-:-:S06]  /*10710*/  UISETP.NE.AND.EX UP0, UPT, UR5, URZ, UPT, UP0 ;  /* 0x0000003f0500728c */ /* 0x000fcc000bf05300 */
[----:B------:R-:W-:-:S05]  /*10720*/  PLOP3.LUT P0, PT, PT, PT, UP0, 0x80, 0x0 ;  /* 0x000000000000781c */ /* 0x000fca0003f0f008 */
[----:B------:R-:W-:Y:S02]  /*10730*/  @UP0 ULDC.64 UR4, c[0x0][0x9f8] ;  /* 0x00027e0000040ab9 */ /* 0x000fe40000000a00 */
[----:B------:R-:W-:-:S06]  /*10740*/  @UP0 UIMAD.WIDE UR4, UR43, 0x4, UR4 ;  /* 0x000000042b0408a5 */ /* 0x000fcc000f8e0204 */
[----:B------:R-:W-:Y:S01]  /*10750*/  IMAD.U32 R2, RZ, RZ, UR4 ;  /* 0x00000004ff027e24 */ /* 0x000fe2000f8e00ff */
[----:B------:R-:W1:Y:S01]  /*10760*/  S2R R18, SR_TID.X ;  /* 0x0000000000127919 */ /* 0x000e620000002100 */
[----:B------:R-:W-:Y:S01]  /*10770*/  IMAD.U32 R3, RZ, RZ, UR5 ;  /* 0x00000005ff037e24 */ /* 0x000fe2000f8e00ff */
[----:B------:R-:W-:-:S04]  /*10780*/  ULDC UR4, c[0x0][0xc48] ;  /* 0x0003120000047ab9 */ /* 0x000fc80000000800 */
[----:B------:R2:W5:Y:S01]  /*10790*/  @P0 LDG.E R29, desc[UR36][R2.64] ;  /* 0x00000024021d0981 */ /* 0x000562000c1e1900 */
[----:B------:R-:W-:Y:S01]  /*107a0*/  IMAD.U32 R0, RZ, RZ, UR45 ;  /* 0x0000002dff007e24 */ /* 0x000fe2000f8e00ff */
[----:B------:R-:W-:Y:S01]  /*107b0*/  UMOV UR5, 0xffffffff ;  /* 0xffffffff00057882 */ /* 0x000fe20000000000 */
[----:B------:R-:W-:Y:S02]  /*107c0*/  IMAD.U32 R22, RZ, RZ, UR4 ;  /* 0x00000004ff167e24 */ /* 0x000fe4000f8e00ff */
[----:B------:R-:W-:Y:S02]  /*107d0*/  VIADD R0, R0, 0xffffffff ;  /* 0xffffffff00007836 */ /* 0x000fe40000000000 */
[----:B-1----:R-:W-:-:S05]  /*107e0*/  IMAD.SHL.U32 R18, R18, 0x10, RZ ;  /* 0x0000001012127824 */ /* 0x002fca00078e00ff */
[----:B------:R-:W-:-:S05]  /*107f0*/  LOP3.LUT R18, R36, 0x70, R18, 0xf8, !PT ;  /* 0x0000007024127812 */ /* 0x000fca00078ef812 */
[----:B------:R-:W-:Y:S01]  /*10800*/  IMAD R7, R0, 0x40, R18 ;  /* 0x0000004000077824 */ /* 0x000fe200078e0212 */
[----:B0-2---:R-:W-:Y:S06]  /*10810*/  BRA.DIV UR5, `(.L_x_1106) ;  /* 0x0000003205f87947 */ /* 0x005fec000b800000 */
.L_x_1160:
[----:B------:R-:W-:Y:S01]  /*10820*/  ISETP.NE.AND P1, PT, R10, 0x1, PT ;  /* 0x000000010a00780c */ /* 0x000fe20003f25270 */
[C---:B-----5:R-:W-:Y:S01]  /*10830*/  IMAD.IADD R8, R7.reuse, 0x1, R32 ;  /* 0x0000000107087824 */ /* 0x060fe200078e0220 */
[----:B------:R-:W-:Y:S02]  /*10840*/  ISETP.GE.AND P0, PT, R7, UR38, PT ;  /* 0x0000002607007c0c */ /* 0x000fe4000bf06270 */
[----:B------:R-:W-:Y:S01]  /*10850*/  SHF.R.S32.HI R33, RZ, 0x1f, R29 ;  /* 0x0000001fff217819 */ /* 0x000fe2000001141d */
[----:B------:R-:W-:Y:S01]  /*10860*/  IMAD.MOV.U32 R9, RZ, RZ, R8 ;  /* 0x000000ffff097224 */ /* 0x000fe200078e0008 */
[----:B------:R-:W-:Y:S02]  /*10870*/  ISETP.GT.U32.OR P0, PT, R18, 0x3f, P0 ;  /* 0x0000003f1200780c */ /* 0x000fe40000704470 */
[----:B------:R-:W-:-:S05]  /*10880*/  LOP3.LUT R16, R16, 0xfffffbff, RZ, 0xc0, !PT ;  /* 0xfffffbff10107812 */ /* 0x000fca00078ec0ff */
[----:B------:R-:W0:Y:S01]  /*10890*/  @P1 LDC R3, c[0x0][0x434] ;  /* 0x00010d00ff031b82 */ /* 0x000e220000000800 */
[----:B------:R-:W-:-:S07]  /*108a0*/  @P1 LOP3.LUT R16, R16, 0x400, RZ, 0xfc, !PT ;  /* 0x0000040010101812 */ /* 0x000fce00078efcff */
[----:B------:R-:W1:Y:S08]  /*108b0*/  @P1 LDC R5, c[0x0][0x438] ;  /* 0x00010e00ff051b82 */ /* 0x000e700000000800 */
[----:B------:R-:W2:Y:S01]  /*108c0*/  @!P0 LDC.64 R6, c[0x0][0x428] ;  /* 0x00010a00ff068b82 */ /* 0x000ea20000000a00 */
[----:B0-----:R-:W-:-:S05]  /*108d0*/  @P1 IMAD.HI.U32 R2, R8, R3, RZ ;  /* 0x0000000308021227 */ /* 0x001fca00078e00ff */
[----:B-1----:R-:W-:Y:S02]  /*108e0*/  @P1 SHF.R.U32.HI R9, RZ, R5, R2 ;  /* 0x00000005ff091219 */ /* 0x002fe40000011602 */
[----:B------:R-:W0:Y:S02]  /*108f0*/  @!P0 LDC.64 R4, c[0x0][0x418] ;  /* 0x00010600ff048b82 */ /* 0x000e240000000a00 */
[----:B------:R-:W-:Y:S01]  /*10900*/  @!P0 SHF.R.S32.HI R3, RZ, 0x1f, R9 ;  /* 0x0000001fff038819 */ /* 0x000fe20000011409 */
[----:B--2---:R-:W-:-:S04]  /*10910*/  @!P0 IMAD R2, R33, R6, RZ ;  /* 0x0000000621028224 */ /* 0x004fc800078e02ff */
[----:B------:R-:W-:Y:S02]  /*10920*/  @!P0 IMAD R7, R29, R7, R2 ;  /* 0x000000071d078224 */ /* 0x000fe400078e0202 */
[----:B------:R-:W-:-:S04]  /*10930*/  @!P0 IMAD.MOV.U32 R2, RZ, RZ, R9 ;  /* 0x000000ffff028224 */ /* 0x000fc800078e0009 */
[----:B------:R-:W-:-:S04]  /*10940*/  @!P0 IMAD.WIDE.U32 R2, R29, R6, R2 ;  /* 0x000000061d028225 */ /* 0x000fc800078e0002 */
[----:B------:R-:W-:Y:S02]  /*10950*/  @!P0 IMAD.IADD R3, R3, 0x1, R7 ;  /* 0x0000000103038824 */ /* 0x000fe400078e0207 */
[----:B------:R-:W-:Y:S01]  /*10960*/  IMAD.MOV.U32 R6, RZ, RZ, RZ ;  /* 0x000000ffff067224 */ /* 0x000fe200078e00ff */
[----:B0-----:R-:W-:-:S04]  /*10970*/  @!P0 LEA R4, P1, R2, R4, 0x2 ;  /* 0x0000000402048211 */ /* 0x001fc800078210ff */
[----:B------:R-:W-:Y:S01]  /*10980*/  @!P0 LEA.HI.X R5, R2, R5, R3, 0x2, P1 ;  /* 0x0000000502058211 */ /* 0x000fe200008f1403 */
[----:B------:R-:W-:Y:S01]  /*10990*/  IMAD.U32 R2, RZ, RZ, UR48 ;  /* 0x00000030ff027e24 */ /* 0x000fe2000f8e00ff */
[----:B------:R-:W-:-:S03]  /*109a0*/  LOP3.LUT R16, R16, 0xfffffdff, RZ, 0xc0, !PT ;  /* 0xfffffdff10107812 */ /* 0x000fc600078ec0ff */
[----:B------:R0:W5:Y:S01]  /*109b0*/  @!P0 LDG.E R6, desc[UR36][R4.64] ;  /* 0x0000002404068981 */ /* 0x000162000c1e1900 */
[----:B------:R-:W-:Y:S01]  /*109c0*/  ISETP.NE.AND P2, PT, R2, 0x3, PT ;  /* 0x000000030200780c */ /* 0x000fe20003f45270 */
[----:B------:R-:W-:Y:S01]  /*109d0*/  IMAD.MOV R7, RZ, RZ, -R9 ;  /* 0x000000ffff077224 */ /* 0x000fe200078e0a09 */
[----:B------:R-:W-:Y:S01]  /*109e0*/  ISETP.GT.U32.AND P0, PT, R18, 0x3f, PT ;  /* 0x0000003f1200780c */ /* 0x000fe20003f04070 */
[----:B------:R-:W-:Y:S01]  /*109f0*/  IMAD.MOV.U32 R24, RZ, RZ, R0 ;  /* 0x000000ffff187224 */ /* 0x000fe200078e0000 */
[----:B------:R-:W-:Y:S01]  /*10a00*/  IADD3 R3, RZ, -UR43, RZ ;  /* 0x8000002bff037c10 */ /* 0x000fe2000fffe0ff */
[----:B------:R-:W-:-:S04]  /*10a10*/  IMAD R7, R10, R7, R8 ;  /* 0x000000070a077224 */ /* 0x000fc800078e0208 */
[----:B------:R-:W-:-:S04]  /*10a20*/  IMAD R22, R22, R3, UR42 ;  /* 0x0000002a16167e24 */ /* 0x000fc8000f8e0203 */
[----:B------:R-:W-:Y:S02]  /*10a30*/  @P2 LOP3.LUT R16, R16, 0x200, RZ, 0xfc, !PT ;  /* 0x0000020010102812 */ /* 0x000fe400078efcff */
[----:B------:R-:W-:Y:S02]  /*10a40*/  SHF.R.S32.HI R26, RZ, 0x1f, R22 ;  /* 0x0000001fff1a7819 */ /* 0x000fe40000011416 */
[----:B------:R-:W-:-:S04]  /*10a50*/  LOP3.LUT R16, R16, 0xfffffffe, RZ, 0xc0, !PT ;  /* 0xfffffffe10107812 */ /* 0x000fc800078ec0ff */
[----:B------:R-:W-:Y:S01]  /*10a60*/  @P0 LOP3.LUT R16, R16, 0x1, RZ, 0xfc, !PT ;  /* 0x0000000110100812 */ /* 0x000fe200078efcff */
[----:B0-----:R-:W-:Y:S06]  /*10a70*/  @!P2 BRA `(.L_x_1107) ;  /* 0x000000000004a947 */ /* 0x001fec0003800000 */
[----:B------:R-:W-:Y:S01]  /*10a80*/  BPT.TRAP 0x1 ;  /* 0x000000040000795c */ /* 0x000fe20000300000 */
.L_x_1107:
[----:B------:R-:W-:Y:S01]  /*10a90*/  SHF.R.S32.HI R8, RZ, 0x1f, R7 ;  /* 0x0000001fff087819 */ /* 0x000fe20000011407 */
[----:B------:R-:W-:Y:S01]  /*10aa0*/  ULDC.64 UR4, c[0x0][0x328] ;  /* 0x0000ca0000047ab9 */ /* 0x000fe20000000a00 */
[----:B------:R-:W-:Y:S01]  /*10ab0*/  IMAD R4, R23, 0x8, R17 ;  /* 0x0000000817047824 */ /* 0x000fe200078e0211 */
[----:B------:R-:W-:Y:S02]  /*10ac0*/  BSSY B0, `(.L_x_1108) ;  /* 0x0000016000007945 */ /* 0x000fe40003800000 */
[----:B------:R-:W-:-:S04]  /*10ad0*/  IMAD R2, R8, UR4, RZ ;  /* 0x0000000408027c24 */ /* 0x000fc8000f8e02ff */
[C---:B------:R-:W-:Y:S02]  /*10ae0*/  IMAD R5, R7.reuse, UR5, R2 ;  /* 0x0000000507057c24 */ /* 0x040fe4000f8e0202 */
[----:B------:R-:W-:Y:S01]  /*10af0*/  IMAD.WIDE.U32 R2, R7, UR4, RZ ;  /* 0x0000000407027c25 */ /* 0x000fe2000f8e00ff */
[----:B------:R-:W-:-:S03]  /*10b00*/  ULDC.64 UR4, c[0x0][0x338] ;  /* 0x0000ce0000047ab9 */ /* 0x000fc60000000a00 */
[----:B------:R-:W-:Y:S01]  /*10b10*/  IMAD.IADD R3, R3, 0x1, R5 ;  /* 0x0000000103037824 */ /* 0x000fe200078e0205 */
[----:B-----5:R-:W-:Y:S01]  /*10b20*/  SHF.R.S32.HI R5, RZ, 0x1f, R6 ;  /* 0x0000001fff057819 */ /* 0x020fe20000011406 */
[----:B------:R-:W-:-:S04]  /*10b30*/  IMAD.WIDE.U32 R2, R6, UR4, R2 ;  /* 0x0000000406027c25 */ /* 0x000fc8000f8e0002 */
[----:B------:R-:W-:-:S04]  /*10b40*/  IMAD R9, R5, UR4, RZ ;  /* 0x0000000405097c24 */ /* 0x000fc8000f8e02ff */
        /* <DEDUP_REMOVED lines=9> */
[----:B------:R-:W-:-:S04]  /*10be0*/  SHF.L.U32 R3, R25, 0x1f, RZ ;  /* 0x0000001f19037819 */ /* 0x000fc800000006ff */
[----:B------:R-:W-:-:S06]  /*10bf0*/  LEA.HI.X R19, R2, UR5, R19, 0x1, P0 ;  /* 0x0000000502137c11 */ /* 0x000fcc00080f0c13 */
[----:B------:R-:W0:Y:S02]  /*10c00*/  SYNCS.PHASECHK.TRANS64.TRYWAIT P0, [R4+URZ+0x30840], R3 ;  /* 0x03084003040075a7 */ /* 0x000e24000800017f */
[----:B0-----:R-:W-:Y:S05]  /*10c10*/  @!P0 BRA `(.L_x_1109) ;  /* 0x0000003000248947 */ /* 0x001fea0003800000 */
.L_x_1161:
[----:B------:R-:W-:Y:S05]  /*10c20*/  BSYNC B0 ;  /* 0x0000000000007941 */ /* 0x000fea0003800000 */
.L_x_1108:
[----:B------:R-:W-:Y:S01]  /*10c30*/  ULDC.64 UR4, c[0x0][0x300] ;  /* 0x0000c00000047ab9 */ /* 0x000fe20000000a00 */
[----:B------:R-:W-:Y:S01]  /*10c40*/  LOP3.LUT P5, RZ, R16, 0x10, RZ, 0xc0, !PT ;  /* 0x0000001010ff7812 */ /* 0x000fe200078ac0ff */
[----:B------:R-:W-:Y:S01]  /*10c50*/  IMAD R8, R8, UR4, RZ ;  /* 0x0000000408087c24 */ /* 0x000fe2000f8e02ff */
[C---:B------:R-:W-:Y:S01]  /*10c60*/  LOP3.LUT P4, RZ, R16.reuse, 0x8, RZ, 0xc0, !PT ;  /* 0x0000000810ff7812 */ /* 0x040fe2000788c0ff */
[C---:B0-----:R-:W-:Y:S01]  /*10c70*/  IMAD.WIDE.U32 R2, R7.reuse, UR4, RZ ;  /* 0x0000000407027c25 */ /* 0x041fe2000f8e00ff */
[C---:B------:R-:W-:Y:S02]  /*10c80*/  LOP3.LUT P3, RZ, R16.reuse, 0x4, RZ, 0xc0, !PT ;  /* 0x0000000410ff7812 */ /* 0x040fe4000786c0ff */
[----:B------:R-:W-:Y:S01]  /*10c90*/  LOP3.LUT P2, RZ, R16, 0x2, RZ, 0xc0, !PT ;  /* 0x0000000210ff7812 */ /* 0x000fe2000784c0ff */
[----:B------:R-:W-:Y:S01]  /*10ca0*/  IMAD R9, R7, UR5, R8 ;  /* 0x0000000507097c24 */ /* 0x000fe2000f8e0208 */
[----:B------:R-:W-:Y:S01]  /*10cb0*/  ULDC.64 UR4, c[0x0][0x310] ;  /* 0x0000c40000047ab9 */ /* 0x000fe20000000a00 */
[----:B------:R-:W-:-:S02]  /*10cc0*/  IMAD.MOV.U32 R7, RZ, RZ, -0x40 ;  /* 0xffffffc0ff077424 */ /* 0x000fc400078e00ff */
[----:B------:R-:W-:Y:S02]  /*10cd0*/  IMAD.IADD R3, R3, 0x1, R9 ;  /* 0x0000000103037824 */ /* 0x000fe400078e0209 */
[----:B------:R-:W-:Y:S02]  /*10ce0*/  IMAD R5, R5, UR4, RZ ;  /* 0x0000000405057c24 */ /* 0x000fe4000f8e02ff */
[----:B------:R-:W-:-:S04]  /*10cf0*/  IMAD.WIDE.U32 R2, R6, UR4, R2 ;  /* 0x0000000406027c25 */ /* 0x000fc8000f8e0002 */
[----:B------:R-:W-:Y:S01]  /*10d00*/  IMAD R5, R6, UR5, R5 ;  /* 0x0000000506057c24 */ /* 0x000fe2000f8e0205 */
[----:B------:R-:W-:Y:S01]  /*10d10*/  ULDC.64 UR4, c[0x0][0x308] ;  /* 0x0000c20000047ab9 */ /* 0x000fe20000000a00 */
[----:B------:R-:W-:Y:S02]  /*10d20*/  IMAD R7, R0, R7, UR38 ;  /* 0x0000002600077e24 */ /* 0x000fe4000f8e0207 */
[----:B------:R-:W-:Y:S02]  /*10d30*/  IMAD.IADD R3, R3, 0x1, R5 ;  /* 0x0000000103037824 */ /* 0x000fe400078e0205 */
[----:B------:R-:W-:Y:S02]  /*10d40*/  IMAD R5, R26, UR4, RZ ;  /* 0x000000041a057c24 */ /* 0x000fe4000f8e02ff */
[----:B------:R-:W-:-:S04]  /*10d50*/  IMAD.WIDE.U32 R2, R22, UR4, R2 ;  /* 0x0000000416027c25 */ /* 0x000fc8000f8e0002 */
[----:B------:R-:W-:Y:S01]  /*10d60*/  IMAD R5, R22, UR5, R5 ;  /* 0x0000000516057c24 */ /* 0x000fe2000f8e0205 */
[----:B------:R-:W-:Y:S01]  /*10d70*/  ULDC.64 UR4, c[0x0][0x2e8] ;  /* 0x0000ba0000047ab9 */ /* 0x000fe20000000a00 */
[----:B------:R-:W-:Y:S02]  /*10d80*/  IMAD.IADD R7, R7, 0x1, -R36 ;  /* 0x0000000107077824 */ /* 0x000fe400078e0a24 */
[----:B------:R-:W-:Y:S01]  /*10d90*/  IMAD.IADD R3, R3, 0x1, R5 ;  /* 0x0000000103037824 */ /* 0x000fe200078e0205 */
[C---:B------:R-:W-:Y:S01]  /*10da0*/  LEA R5, P0, R2.reuse, UR4, 0x1 ;  /* 0x0000000402057c11 */ /* 0x040fe2000f8008ff */
[----:B------:R-:W-:Y:S01]  /*10db0*/  UMOV UR4, 0xffffffff ;  /* 0xffffffff00047882 */ /* 0x000fe20000000000 */
[----:B------:R-:W-:Y:S02]  /*10dc0*/  IMAD R0, R23, 0x4000, R30 ;  /* 0x0000400017007824 */ /* 0x000fe400078e021e */
[----:B------:R-:W-:Y:S02]  /*10dd0*/  LEA.HI.X R6, R2, UR5, R3, 0x1, P0 ;  /* 0x0000000502067c11 */ /* 0x000fe400080f0c03 */
[----:B------:R-:W-:Y:S01]  /*10de0*/  ISETP.GE.AND P0, PT, R7, 0x1, PT ;  /* 0x000000010700780c */ /* 0x000fe20003f06270 */
[----:B------:R-:W-:-:S12]  /*10df0*/  BRA.DIV UR4, `(.L_x_1110) ;  /* 0x0000002e04c07947 */ /* 0x000fd8000b800000 */
[----:B------:R-:W0:Y:S01]  /*10e00*/  SHFL.IDX PT, R14, R5, RZ, 0x181f ;  /* 0x00181fff050e7589 */ /* 0x000e2200000e0000 */
[----:B------:R-:W-:-:S03]  /*10e10*/  @P0 IMAD R9, R0, 0x2, R17 ;  /* 0x0000000200090824 */ /* 0x000fc600078e0211 */
[----:B------:R-:W1:Y:S04]  /*10e20*/  SHFL.IDX PT, R2, R6, RZ, 0x181f ;  /* 0x00181fff06027589 */ /* 0x000e6800000e0000 */
[----:B------:R-:W-:Y:S01]  /*10e30*/  SHFL.IDX PT, R8, R6, 0x1, 0x181f ;  /* 0x00381f0006087f89 */ /* 0x000fe200000e0000 */
        /* <DEDUP_REMOVED lines=8> */
[----:B------:R-:W-:-:S13]  /*10ec0*/  ISETP.GE.AND P0, PT, R7, 0x11, PT ;  /* 0x000000110700780c */ /* 0x000fda0003f06270 */
[----:B0-----:R-:W-:Y:S01]  /*10ed0*/  @P0 LEA R14, P1, R37, R14, 0x1 ;  /* 0x0000000e250e0211 */ /* 0x001fe200078208ff */
[----:B------:R-:W-:-:S04]  /*10ee0*/  @P0 IMAD R27, R0, 0x2, R17 ;  /* 0x00000002001b0824 */ /* 0x000fc800078e0211 */
[----:B------:R-:W-:Y:S02]  /*10ef0*/  @P0 IMAD.X R21, RZ, RZ, R8, P1 ;  /* 0x000000ffff150224 */ /* 0x000fe400008e0608 */
[----:B-1----:R-:W-:Y:S01]  /*10f00*/  @P0 IMAD.MOV.U32 R2, RZ, RZ, R14 ;  /* 0x000000ffff020224 */ /* 0x002fe200078e000e */
[----:B------:R-:W-:Y:S02]  /*10f10*/  SHFL.IDX PT, R8, R6, 0x2, 0x181f ;  /* 0x00581f0006087f89 */ /* 0x000fe400000e0000 */
[----:B------:R-:W-:Y:S02]  /*10f20*/  @P0 MOV R3, R21 ;  /* 0x0000001500030202 */ /* 0x000fe40000000f00 */
        /* <DEDUP_REMOVED lines=10> */
[----:B------:R0:W1:Y:S01]  /*10fd0*/  SHFL.IDX PT, R8, R6, 0x3, 0x181f ;  /* 0x00781f0006087f89 */ /* 0x00006200000e0000 */
[----:B------:R-:W-:-:S03]  /*10fe0*/  @P0 IMAD.MOV.U32 R3, RZ, RZ, R9 ;  /* 0x000000ffff030224 */ /* 0x000fc600078e0009 */
[----:B------:R0:W2:Y:S04]  /*10ff0*/  SHFL.IDX PT, R14, R5, 0x3, 0x181f ;  /* 0x00781f00050e7f89 */ /* 0x0000a800000e0000 */
[----:B------:R0:W-:Y:S04]  /*11000*/  @P0 LDGSTS.E.BYPASS.LTC128B.128 [R21+0x21400], desc[UR36][R2.64], !P5 ;  /* 0x2140000002150fae */ /* 0x0001e8000e901d64 */
[----:B------:R0:W-:Y:S04]  /*11010*/  @P0 LDGSTS.E.BYPASS.LTC128B.128 [R21+0x23400], desc[UR36][R2.64+0x80], !P4 ;  /* 0x2340008002150fae */ /* 0x0001e8000e101d64 */
[----:B------:R0:W-:Y:S04]  /*11020*/  @P0 LDGSTS.E.BYPASS.LTC128B.128 [R21+0x25400], desc[UR36][R2.64+0x100], !P3 ;  /* 0x2540010002150fae */ /* 0x0001e8000d901d64 */
[----:B------:R0:W-:Y:S02]  /*11030*/  @P0 LDGSTS.E.BYPASS.LTC128B.128 [R21+0x27400], desc[UR36][R2.64+0x180], !P2 ;  /* 0x2740018002150fae */ /* 0x0001e4000d101d64 */
.L_x_1171:
[----:B------:R-:W-:-:S13]  /*11040*/  ISETP.GE.AND P0, PT, R7, 0x31, PT ;  /* 0x000000310700780c */ /* 0x000fda0003f06270 */
[----:B0-2---:R-:W-:Y:S01]  /*11050*/  @P0 LEA R2, P1, R37, R14, 0x1 ;  /* 0x0000000e25020211 */ /* 0x005fe200078208ff */
[----:B------:R-:W-:-:S04]  /*11060*/  @P0 IMAD R5, R0, 0x2, R17 ;  /* 0x0000000200050824 */ /* 0x000fc800078e0211 */
[----:B-1----:R-:W-:-:S05]  /*11070*/  @P0 IMAD.X R3, RZ, RZ, R8, P1 ;  /* 0x000000ffff030224 */ /* 0x002fca00008e0608 */
[----:B------:R-:W-:Y:S01]  /*11080*/  @!PT LDS RZ, [RZ] ;  /* 0x00000000fffff984 */ /* 0x000fe20000000800 */
[----:B------:R-:W-:Y:S01]  /*11090*/  @!PT LDS RZ, [RZ] ;  /* 0x00000000fffff984 */ /* 0x000fe20000000800 */
[----:B------:R-:W-:Y:S01]  /*110a0*/  @!PT LDS RZ, [RZ] ;  /* 0x00000000fffff984 */ /* 0x000fe20000000800 */
[----:B------:R0:W-:Y:S04]  /*110b0*/  @P0 LDGSTS.E.BYPASS.LTC128B.128 [R5+0x21c00], desc[UR36][R2.64], !P5 ;  /* 0x21c0000002050fae */ /* 0x0001e8000e901d64 */
[----:B------:R0:W-:Y:S04]  /*110c0*/  @P0 LDGSTS.E.BYPASS.LTC128B.128 [R5+0x23c00], desc[UR36][R2.64+0x80], !P4 ;  /* 0x23c0008002050fae */ /* 0x0001e8000e101d64 */
[----:B------:R0:W-:Y:S04]  /*110d0*/  @P0 LDGSTS.E.BYPASS.LTC128B.128 [R5+0x25c00], desc[UR36][R2.64+0x100], !P3 ;  /* 0x25c0010002050fae */ /* 0x0001e8000d901d64 */
[----:B------:R0:W-:Y:S01]  /*110e0*/  @P0 LDGSTS.E.BYPASS.LTC128B.128 [R5+0x27c00], desc[UR36][R2.64+0x180], !P2 ;  /* 0x27c0018002050fae */ /* 0x0001e2000d101d64 */
[----:B------:R-:W-:Y:S01]  /*110f0*/  PLOP3.LUT P0, PT, PT, PT, PT, 0x80, 0x0 ;  /* 0x000000000000781c */ /* 0x000fe20003f0f070 */
[----:B------:R-:W-:-:S12]  /*11100*/  NOP ;  /* 0x0000000000007918 */ /* 0x000fd80000000000 */
.L_x_1111:
        /* <DEDUP_REMOVED lines=10> */
.L_x_1112:
[----:B------:R-:W-:Y:S01]  /*111b0*/  VIADD R0, R17, 0x10400 ;  /* 0x0001040011007836 */ /* 0x000fe20000000000 */
[----:B------:R1:W-:Y:S06]  /*111c0*/  SYNCS.ARRIVE.TRANS64.A1T0 RZ, [R4+URZ+0x30830], RZ ;  /* 0x030830ff04ff79a7 */ /* 0x0003ec000810003f */
[----:B------:R-:W-:Y:S05]  /*111d0*/  WARPSYNC.ALL ;  /* 0x0000000000007948 */ /* 0x000fea0003800000 */
[----:B------:R-:W-:Y:S01]  /*111e0*/  BAR.SYNC.DEFER_BLOCKING 0x8, 0x180 ;  /* 0x0206000000007b1d */ /* 0x000fe20000010000 */
[----:B------:R-:W-:-:S05]  /*111f0*/  LOP3.LUT P0, RZ, R0, 0x3ff, RZ, 0xc0, !PT ;  /* 0x000003ff00ff7812 */ /* 0x000fca000780c0ff */
[----:B------:R-:W-:Y:S08]  /*11200*/  BSSY B6, `(.L_x_1113) ;  /* 0x0000012000067945 */ /* 0x000ff00003800000 */
[----:B------:R-:W-:Y:S05]  /*11210*/  @!P0 BRA `(.L_x_1114) ;  /* 0x0000000000408947 */ /* 0x000fea0003800000 */
[----:B0-----:R-:W-:Y:S01]  /*11220*/  MOV R2, 0x0 ;  /* 0x0000000000027802 */ /* 0x001fe20000000f00 */
[----:B------:R-:W-:Y:S01]  /*11230*/  ULDC.64 UR6, c[0x4][0xa8] ;  /* 0x01002a0000067ab9 */ /* 0x000fe20000000a00 */
[----:B------:R-:W-:Y:S01]  /*11240*/  ULDC.64 UR8, c[0x4][0xb0] ;  /* 0x01002c0000087ab9 */ /* 0x000fe20000000a00 */
[----:B------:R-:W-:Y:S01]  /*11250*/  ULDC.64 UR4, c[0x4][0x20] ;  /* 0x0100080000047ab9 */ /* 0x000fe20000000a00 */
[----:B-1----:R-:W-:Y:S02]  /*11260*/  IMAD.U32 R4, RZ, RZ, UR6 ;  /* 0x00000006ff047e24 */ /* 0x002fe4000f8e00ff */
[----:B------:R-:W0:Y:S01]  /*11270*/  LDC.64 R2, c[0x4][R2] ;  /* 0x0100000002027b82 */ /* 0x000e220000000a00 */
[----:B------:R-:W-:Y:S02]  /*11280*/  IMAD.U32 R5, RZ, RZ, UR7 ;  /* 0x00000007ff057e24 */ /* 0x000fe4000f8e00ff */
[----:B------:R-:W-:Y:S02]  /*11290*/  IMAD.U32 R6, RZ, RZ, UR8 ;  /* 0x00000008ff067e24 */ /* 0x000fe4000f8e00ff */
[----:B------:R-:W-:-:S02]  /*112a0*/  IMAD.U32 R7, RZ, RZ, UR9 ;  /* 0x00000009ff077e24 */ /* 0x000fc4000f8e00ff */
[----:B------:R-:W-:Y:S02]  /*112b0*/  IMAD.U32 R10, RZ, RZ, UR4 ;  /* 0x00000004ff0a7e24 */ /* 0x000fe4000f8e00ff */
[----:B------:R-:W-:Y:S02]  /*112c0*/  IMAD.U32 R11, RZ, RZ, UR5 ;  /* 0x00000005ff0b7e24 */ /* 0x000fe4000f8e00ff */
[----:B------:R-:W-:Y:S02]  /*112d0*/  IMAD.MOV.U32 R8, RZ, RZ, 0x70 ;  /* 0x00000070ff087424 */ /* 0x000fe400078e00ff */
[----:B------:R-:W-:Y:S02]  /*112e0*/  IMAD.MOV.U32 R12, RZ, RZ, 0x1 ;  /* 0x00000001ff0c7424 */ /* 0x000fe400078e00ff */
[----:B------:R-:W-:-:S07]  /*112f0*/  IMAD.MOV.U32 R13, RZ, RZ, RZ ;  /* 0x000000ffff0d7224 */ /* 0x000fce00078e00ff */
[----:B------:R-:W-:-:S07]  /*11300*/  LEPC R20, `(.L_x_1114) ;  /* 0x000000001014794e */ /* 0x000fce0000000000 */
[----:B0-----:R-:W-:Y:S05]  /*11310*/  CALL.ABS.NOINC R2 ;  /* 0x0000000002007343 */ /* 0x001fea0003c00000 */
.L_x_1114:
[----:B------:R-:W-:Y:S05]  /*11320*/  BSYNC B6 ;  /* 0x0000000000067941 */ /* 0x000fea0003800000 */
.L_x_1113:
[----:B0-----:R-:W0:Y:S01]  /*11330*/  S2R R2, SR_TID.X ;  /* 0x0000000000027919 */ /* 0x001e220000002100 */
[----:B------:R-:W-:Y:S01]  /*11340*/  UISETP.NE.AND UP0, UPT, UR50, URZ, UPT ;  /* 0x0000003f3200728c */ /* 0x000fe2000bf05270 */
[----:B------:R-:W-:Y:S01]  /*11350*/  R2UR UR6, R26 ;  /* 0x000000001a0672ca */ /* 0x000fe200000e0000 */
[----:B------:R-:W-:Y:S01]  /*11360*/  ULDC.64 UR8, c[0x0][0x2d8] ;  /* 0x0000b60000087ab9 */ /* 0x000fe20000000a00 */
[----:B------:R-:W-:Y:S02]  /*11370*/  R2UR UR7, R22 ;  /* 0x00000000160772ca */ /* 0x000fe400000e0000 */
[C---:B------:R-:W-:Y:S02]  /*11380*/  LOP3.LUT P2, RZ, R16.reuse, 0x4000, RZ, 0xc0, !PT ;  /* 0x0000400010ff7812 */ /* 0x040fe4000784c0ff */
[----:B------:R-:W-:Y:S02]  /*11390*/  PLOP3.LUT P0, PT, PT, PT, UP0, 0x80, 0x0 ;  /* 0x000000000000781c */ /* 0x000fe40003f0f008 */
[----:B------:R-:W-:-:S02]  /*113a0*/  LOP3.LUT P3, RZ, R16, 0x2000, RZ, 0xc0, !PT ;  /* 0x0000200010ff7812 */ /* 0x000fc4000786c0ff */
[----:B------:R-:W-:Y:S01]  /*113b0*/  @UP0 ULDC UR4, c[0x0][0x44c] ;  /* 0x0001130000040ab9 */ /* 0x000fe20000000800 */
[C---:B------:R-:W-:Y:S02]  /*113c0*/  LOP3.LUT P4, RZ, R16.reuse, 0x1000, RZ, 0xc0, !PT ;  /* 0x0000100010ff7812 */ /* 0x040fe4000788c0ff */
[----:B------:R-:W-:Y:S01]  /*113d0*/  UIMAD UR6, UR6, UR8, URZ ;  /* 0x00000008060672a4 */ /* 0x000fe2000f8e023f */
[----:B------:R-:W-:-:S03]  /*113e0*/  LOP3.LUT P5, RZ, R16, 0x800, RZ, 0xc0, !PT ;  /* 0x0000080010ff7812 */ /* 0x000fc600078ac0ff */
[----:B------:R-:W-:Y:S02]  /*113f0*/  UIMAD UR7, UR7, UR9, UR6 ;  /* 0x00000009070772a4 */ /* 0x000fe4000f8e0206 */
[----:B------:R-:W-:Y:S01]  /*11400*/  USHF.R.S32.HI UR6, URZ, 0x1f, UR43 ;  /* 0x0000001f3f067899 */ /* 0x000fe2000801142b */
[----:B0-----:R-:W-:-:S05]  /*11410*/  IMAD.SHL.U32 R2, R2, 0x10, RZ ;  /* 0x0000001002027824 */ /* 0x001fca00078e00ff */
[----:B------:R-:W-:-:S05]  /*11420*/  LOP3.LUT R2, R36, 0x70, R2, 0xf8, !PT ;  /* 0x0000007024027812 */ /* 0x000fca00078ef802 */
[----:B------:R-:W-:-:S04]  /*11430*/  VIADD R0, R2, UR44 ;  /* 0x0000002c02007c36 */ /* 0x000fc80008000000 */
[----:B------:R-:W-:Y:S01]  /*11440*/  @P0 IMAD.HI.U32 R3, R0, UR4, RZ ;  /* 0x0000000400030c27 */ /* 0x000fe2000f8e00ff */
[----:B------:R-:W-:Y:S01]  /*11450*/  PLOP3.LUT P0, PT, PT, PT, UP0, 0x80, 0x0 ;  /* 0x000000000000781c */ /* 0x000fe20003f0f008 */
[----:B------:R-:W-:Y:S01]  /*11460*/  @UP0 ULDC UR4, c[0x0][0x450] ;  /* 0x0001140000040ab9 */ /* 0x000fe20000000800 */
[----:B------:R-:W-:-:S11]  /*11470*/  MOV R2, R0 ;  /* 0x0000000000027202 */ /* 0x000fd60000000f00 */
[----:B------:R-:W-:Y:S02]  /*11480*/  @P0 SHF.R.U32.HI R2, RZ, UR4, R3 ;  /* 0x00000004ff020c19 */ /* 0x000fe40008011603 */
[----:B------:R-:W-:-:S03]  /*11490*/  R2UR UR4, R22 ;  /* 0x00000000160472ca */ /* 0x000fc600000e0000 */
[----:B------:R-:W-:-:S10]  /*114a0*/  IMAD.MOV R5, RZ, RZ, -R2 ;  /* 0x000000ffff057224 */ /* 0x000fd400078e0a02 */
[----:B------:R-:W-:-:S03]  /*114b0*/  UIMAD.WIDE.U32 UR4, UR4, UR8, URZ ;  /* 0x00000008040472a5 */ /* 0x000fc6000f8e003f */
[----:B------:R-:W-:Y:S01]  /*114c0*/  ULDC.64 UR8, c[0x0][0x2e0] ;  /* 0x0000b80000087ab9 */ /* 0x000fe20000000a00 */
[----:B------:R-:W-:Y:S02]  /*114d0*/  UIADD3 UR5, UR5, UR7, URZ ;  /* 0x0000000705057290 */ /* 0x000fe4000fffe03f */
[----:B------:R-:W-:Y:S01]  /*114e0*/  UIMAD UR6, UR6, UR8, URZ ;  /* 0x00000008060672a4 */ /* 0x000fe2000f8e023f */
[----:B------:R-:W-:Y:S01]  /*114f0*/  ULDC UR7, c[0x0][0x448] ;  /* 0x0001120000077ab9 */ /* 0x000fe20000000800 */
[----:B------:R-:W-:Y:S01]  /*11500*/  UIMAD.WIDE.U32 UR4, UR43, UR8, UR4 ;  /* 0x000000082b0472a5 */ /* 0x000fe2000f8e0004 */
[----:B------:R-:W-:Y:S01]  /*11510*/  IMAD R5, R5, UR7, R0 ;  /* 0x0000000705057c24 */ /* 0x000fe2000f8e0200 */
[----:B------:R-:W-:Y:S01]  /*11520*/  UIMAD UR6, UR43, UR9, UR6 ;  /* 0x000000092b0672a4 */ /* 0x000fe2000f8e0206 */
[----:B------:R-:W-:Y:S02]  /*11530*/  SHF.R.S32.HI R0, RZ, 0x1f, R2 ;  /* 0x0000001fff007819 */ /* 0x000fe40000011402 */
[----:B------:R-:W-:Y:S01]  /*11540*/  ULDC.64 UR8, c[0x0][0x2d0] ;  /* 0x0000b40000087ab9 */ /* 0x000fe20000000a00 */
[----:B------:R-:W-:Y:S01]  /*11550*/  UIADD3 UR5, UR5, UR6, URZ ;  /* 0x0000000605057290 */ /* 0x000fe2000fffe03f */
[----:B------:R-:W-:-:S02]  /*11560*/  IMAD.U32 R9, RZ, RZ, UR8 ;  /* 0x00000008ff097e24 */ /* 0x000fc4000f8e00ff */
[----:B------:R-:W-:Y:S01]  /*11570*/  IMAD R3, R0, UR8, RZ ;  /* 0x0000000800037c24 */ /* 0x000fe2000f8e02ff */
[----:B------:R-:W-:-:S03]  /*11580*/  SHF.R.S32.HI R0, RZ, 0x1f, R5 ;  /* 0x0000001fff007819 */ /* 0x000fc60000011405 */
[C---:B------:R-:W-:Y:S02]  /*11590*/  IMAD R7, R2.reuse, UR9, R3 ;  /* 0x0000000902077c24 */ /* 0x040fe4000f8e0203 */
[----:B------:R-:W-:Y:S01]  /*115a0*/  IMAD.WIDE.U32 R2, R2, R9, UR4 ;  /* 0x0000000402027e25 */ /* 0x000fe2000f8e0009 */
        /* <DEDUP_REMOVED lines=9> */
[----:B-1----:R-:W-:Y:S01]  /*11640*/  LEA.HI.X R4, R2, UR5, R3, 0x1, P0 ;  /* 0x0000000502047c11 */ /* 0x002fe200080f0c03 */
[----:B------:R-:W-:Y:S06]  /*11650*/  BRA.DIV UR4, `(.L_x_1115) ;  /* 0x0000002a04fc7947 */ /* 0x000fec000b800000 */
[----:B------:R-:W0:Y:S01]  /*11660*/  SHFL.IDX PT, R14, R5, RZ, 0x181f ;  /* 0x00181fff050e7589 */ /* 0x000e2200000e0000 */
[----:B------:R-:W-:-:S03]  /*11670*/  VIADD R0, R36, UR44 ;  /* 0x0000002c24007c36 */ /* 0x000fc60008000000 */
[----:B------:R-:W1:Y:S01]  /*11680*/  SHFL.IDX PT, R2, R4, RZ, 0x181f ;  /* 0x00181fff04027589 */ /* 0x000e6200000e0000 */
[C---:B------:R-:W-:Y:S01]  /*11690*/  VIADD R7, R0.reuse, 0x10 ;  /* 0x0000001000077836 */ /* 0x040fe20000000000 */
[----:B------:R-:W-:Y:S02]  /*116a0*/  ISETP.GE.AND P0, PT, R0, UR39, PT ;  /* 0x0000002700007c0c */ /* 0x000fe4000bf06270 */
[----:B------:R-:W-:Y:S11]  /*116b0*/  SHFL.IDX PT, R6, R4, 0x1, 0x181f ;  /* 0x00381f0004067f89 */ /* 0x000ff600000e0000 */
        /* <DEDUP_REMOVED lines=8> */
[----:B------:R-:W-:-:S13]  /*11740*/  ISETP.GE.AND P0, PT, R7, UR39, PT ;  /* 0x0000002707007c0c */ /* 0x000fda000bf06270 */
[----:B0-----:R-:W-:-:S05]  /*11750*/  @!P0 LEA R14, P1, R37, R14, 0x1 ;  /* 0x0000000e250e8211 */ /* 0x001fca00078208ff */
[----:B------:R-:W-:Y:S02]  /*11760*/  @!P0 IMAD.X R7, RZ, RZ, R6, P1 ;  /* 0x000000ffff078224 */ /* 0x000fe400008e0606 */
[----:B-1----:R-:W-:Y:S01]  /*11770*/  @!P0 IMAD.MOV.U32 R2, RZ, RZ, R14 ;  /* 0x000000ffff028224 */ /* 0x002fe200078e000e */
[----:B------:R-:W-:Y:S01]  /*11780*/  SHFL.IDX PT, R6, R4, 0x2, 0x181f ;  /* 0x00581f0004067f89 */ /* 0x000fe200000e0000 */
[----:B------:R-:W-:Y:S02]  /*11790*/  @!P0 IMAD.MOV.U32 R3, RZ, RZ, R7 ;  /* 0x000000ffff038224 */ /* 0x000fe400078e0007 */
[----:B------:R-:W-:Y:S01]  /*117a0*/  VIADD R7, R0, 0x20 ;  /* 0x0000002000077836 */ /* 0x000fe20000000000 */
        /* <DEDUP_REMOVED lines=30> */
[----:B0-----:R-:W-:-:S05]  /*11990*/  @!P0 LEA R14, P1, R37, R14, 0x1 ;  /* 0x0000000e250e8211 */ /* 0x001fca00078208ff */
[----:B-1----:R-:W-:Y:S02]  /*119a0*/  @!P0 IMAD.X R7, RZ, RZ, R6, P1 ;  /* 0x000000ffff078224 */ /* 0x002fe400008e0606 */
[----:B--2---:R-:W-:Y:S01]  /*119b0*/  @!P0 IMAD.MOV.U32 R2, RZ, RZ, R14 ;  /* 0x000000ffff028224 */ /* 0x004fe200078e000e */
        /* <DEDUP_REMOVED lines=24> */
[----:B------:R0:W1:Y:S01]  /*11b40*/  SHFL.IDX PT, R6, R4, 0x7, 0x181f ;  /* 0x00f81f0004067f89 */ /* 0x00006200000e0000 */
[----:B------:R-:W-:-:S03]  /*11b50*/  @!P0 IMAD.MOV.U32 R3, RZ, RZ, R7 ;  /* 0x000000ffff038224 */ /* 0x000fc600078e0007 */
[----:B------:R0:W2:Y:S04]  /*11b60*/  SHFL.IDX PT, R14, R5, 0x7, 0x181f ;  /* 0x00f81f00050e7f89 */ /* 0x0000a800000e0000 */
[----:B------:R0:W-:Y:S04]  /*11b70*/  @!P0 LDGSTS.E.BYPASS.LTC128B.128 [R31+0x13400], desc[UR36][R2.64], !P2 ;  /* 0x13400000021f8fae */ /* 0x0001e8000d101d64 */
[----:B------:R0:W-:Y:S04]  /*11b80*/  @!P0 LDGSTS.E.BYPASS.LTC128B.128 [R31+0x17400], desc[UR36][R2.64+0x80], !P3 ;  /* 0x17400080021f8fae */ /* 0x0001e8000d901d64 */
[----:B------:R0:W-:Y:S04]  /*11b90*/  @!P0 LDGSTS.E.BYPASS.LTC128B.128 [R31+0x1b400], desc[UR36][R2.64+0x100], !P4 ;  /* 0x1b400100021f8fae */ /* 0x0001e8000e101d64 */
[----:B------:R0:W-:Y:S02]  /*11ba0*/  @!P0 LDGSTS.E.BYPASS.LTC128B.128 [R31+0x1f400], desc[UR36][R2.64+0x180], !P5 ;  /* 0x1f400180021f8fae */ /* 0x0001e4000e901d64 */
.L_x_1188:
[----:B------:R-:W-:-:S05]  /*11bb0*/  VIADD R0, R0, 0x70 ;  /* 0x0000007000007836 */ /* 0x000fca0000000000 */
[----:B------:R-:W-:-:S13]  /*11bc0*/  ISETP.GE.AND P0, PT, R0, UR39, PT ;  /* 0x0000002700007c0c */ /* 0x000fda000bf06270 */
[----:B0-2---:R-:W-:-:S05]  /*11bd0*/  @!P0 LEA R2, P1, R37, R14, 0x1 ;  /* 0x0000000e25028211 */ /* 0x005fca00078208ff */
[----:B-1----:R-:W-:-:S05]  /*11be0*/  @!P0 IMAD.X R3, RZ, RZ, R6, P1 ;  /* 0x000000ffff038224 */ /* 0x002fca00008e0606 */
[----:B------:R-:W-:Y:S01]  /*11bf0*/  @!PT LDS RZ, [RZ] ;  /* 0x00000000fffff984 */ /* 0x000fe20000000800 */
[----:B------:R-:W-:Y:S01]  /*11c00*/  @!PT LDS RZ, [RZ] ;  /* 0x00000000fffff984 */ /* 0x000fe20000000800 */
[----:B------:R-:W-:Y:S01]  /*11c10*/  @!PT LDS RZ, [RZ] ;  /* 0x00000000fffff984 */ /* 0x000fe20000000800 */
[----:B------:R0:W-:Y:S04]  /*11c20*/  @!P0 LDGSTS.E.BYPASS.LTC128B.128 [R31+0x13c00], desc[UR36][R2.64], !P2 ;  /* 0x13c00000021f8fae */ /* 0x0001e8000d101d64 */
[----:B------:R0:W-:Y:S04]  /*11c30*/  @!P0 LDGSTS.E.BYPASS.LTC128B.128 [R31+0x17c00], desc[UR36][R2.64+0x80], !P3 ;  /* 0x17c00080021f8fae */ /* 0x0001e8000d901d64 */
[----:B------:R0:W-:Y:S04]  /*11c40*/  @!P0 LDGSTS.E.BYPASS.LTC128B.128 [R31+0x1bc00], desc[UR36][R2.64+0x100], !P4 ;  /* 0x1bc00100021f8fae */ /* 0x0001e8000e101d64 */
[----:B------:R0:W-:Y:S01]  /*11c50*/  @!P0 LDGSTS.E.BYPASS.LTC128B.128 [R31+0x1fc00], desc[UR36][R2.64+0x180], !P5 ;  /* 0x1fc00180021f8fae */ /* 0x0001e2000e901d64 */
[----:B------:R-:W-:Y:S01]  /*11c60*/  PLOP3.LUT P0, PT, PT, PT, PT, 0x80, 0x0 ;  /* 0x000000000000781c */ /* 0x000fe20003f0f070 */
[----:B------:R-:W-:-:S12]  /*11c70*/  NOP ;  /* 0x0000000000007918 */ /* 0x000fd80000000000 */
.L_x_1116:
[----:B------:R-:W-:Y:S02]  /*11c80*/  PLOP3.LUT P1, PT, P1, P0, PT, 0xa2, 0x0 ;  /* 0x000000000000781c */ /* 0x000fe40000f21472 */
[----:B------:R-:W-:-:S08]  /*11c90*/  @P0 R2UR P1, UR4, R17 ;  /* 0x00000000110402ca */ /* 0x000fd00000020000 */
[----:B------:R-:W-:-:S05]  /*11ca0*/  @P0 PLOP3.LUT P0, PT, P1, PT, PT, 0x80, 0x0 ;  /* 0x000000000000081c */ /* 0x000fca0000f0f070 */
[----:B------:R-:W-:Y:S01]  /*11cb0*/  @!P1 SYNCS.ARRIVE.TRANS64.RED.A0T1 RZ, [UR4+0x30800], RZ ;  /* 0x030800ffffff99a7 */ /* 0x000fe20008200404 */
[----:B------:R-:W-:Y:S07]  /*11cc0*/  @!P1 ARRIVES.LDGSTSBAR.64.TRANSCNT [UR4+0x30800] ;  /* 0x03080000ff0099b0 */ /* 0x000fee0008000a84 */
[----:B------:R-:W-:Y:S05]  /*11cd0*/  @P0 BRA.U.ANY `(.L_x_1116) ;  /* 0xfffffffd00e80947 */ /* 0x000fea000393ffff */
[----:B0-----:R-:W2:Y:S02]  /*11ce0*/  LDL.LU R2, [R1] ;  /* 0x0000000001027983 */ /* 0x001ea40000300800 */
[----:B--2---:R-:W-:-:S05]  /*11cf0*/  VIADD R2, R2, 0x1 ;  /* 0x0000000102027836 */ /* 0x004fca0000000000 */
[----:B------:R0:W-:Y:S01]  /*11d00*/  STL [R1], R2 ;  /* 0x0000000201007387 */ /* 0x0001e20000100800 */
[----:B------:R-:W-:-:S04]  /*11d10*/  LEA.HI R0, R2, R2, RZ, 0x1 ;  /* 0x0000000202007211 */ /* 0x000fc800078f08ff */
[----:B------:R-:W-:-:S05]  /*11d20*/  LOP3.LUT R0, R0, 0xfffffffe, RZ, 0xc0, !PT ;  /* 0xfffffffe00007812 */ /* 0x000fca00078ec0ff */
[----:B------:R-:W-:-:S05]  /*11d30*/  IMAD.IADD R0, R2, 0x1, -R0 ;  /* 0x0000000102007824 */ /* 0x000fca00078e0a00 */
[----:B------:R-:W-:Y:S01]  /*11d40*/  SHF.L.U32 R0, R0, 0x1f, RZ ;  /* 0x0000001f00007819 */ /* 0x000fe200000006ff */
[----:B------:R-:W-:Y:S01]  /*11d50*/  NOP ;  /* 0x0000000000007918 */ /* 0x000fe20000000000 */
[----:B------:R0:W-:Y:S01]  /*11d60*/  SYNCS.ARRIVE.TRANS64.A1T0 RZ, [R17+URZ+0x30800], RZ ;  /* 0x030800ff11ff79a7 */ /* 0x0001e2000810003f */
[----:B------:R-:W-:Y:S01]  /*11d70*/  BSSY B0, `(.L_x_1117) ;  /* 0x0000003000007945 */ /* 0x000fe20003800000 */
[----:B------:R-:W1:Y:S03]  /*11d80*/  SYNCS.PHASECHK.TRANS64.TRYWAIT P0, [R17+URZ+0x30820], R0 ;  /* 0x03082000110075a7 */ /* 0x000e66000800017f */
[----:B01----:R-:W-:Y:S05]  /*11d90*/  @!P0 BRA `(.L_x_1118) ;  /* 0x0000002c00e08947 */ /* 0x003fea0003800000 */
.L_x_1189:
[----:B------:R-:W-:Y:S05]  /*11da0*/  BSYNC B0 ;  /* 0x0000000000007941 */ /* 0x000fea0003800000 */
.L_x_1117:
[----:B------:R-:W-:-:S04]  /*11db0*/  UIADD3 UR4, UR45, -0x2, URZ ;  /* 0xfffffffe2d047890 */ /* 0x000fc8000fffe03f */
[----:B------:R-:W-:-:S06]  /*11dc0*/  UISETP.GE.AND UP0, UPT, UR4, UR46, UPT ;  /* 0x0000002e0400728c */ /* 0x000fcc000bf06270 */
[----:B------:R-:W-:-:S13]  /*11dd0*/  PLOP3.LUT P0, PT, PT, PT, UP0, 0x40, 0x0 ;  /* 0x000000000000781c */ /* 0x000fda0003f0e808 */
[----:B------:R-:W-:Y:S05]  /*11de0*/  @P0 BRA `(.L_x_1119) ;  /* 0x0000000c00a80947 */ /* 0x000fea0003800000 */
[----:B------:R-:W-:Y:S01]  /*11df0*/  BSSY B0, `(.L_x_1119) ;  /* 0x00000e9000007945 */ /* 0x000fe20003800000 */
[----:B------:R-:W-:Y:S01]  /*11e00*/  MOV R6, R23 ;  /* 0x0000001700067202 */ /* 0x000fe20000000f00 */
[----:B------:R-:W-:Y:S02]  /*11e10*/  IMAD.MOV.U32 R8, RZ, RZ, R25 ;  /* 0x000000ffff087224 */ /* 0x000fe400078e0019 */
[----:B------:R-:W-:Y:S02]  /*11e20*/  IMAD.MOV.U32 R28, RZ, RZ, R24 ;  /* 0x000000ffff1c7224 */ /* 0x000fe400078e0018 */
[----:B------:R-:W-:-:S07]  /*11e30*/  IMAD.U32 R7, RZ, RZ, UR4 ;  /* 0x00000004ff077e24 */ /* 0x000fce000f8e00ff */
.L_x_1132:
[----:B------:R-:W1:Y:S01]  /*11e40*/  S2R R4, SR_TID.X ;  /* 0x0000000000047919 */ /* 0x000e620000002100 */
[----:B0-----:R-:W0:Y:S01]  /*11e50*/  LDC R0, c[0x0][0x430] ;  /* 0x00010c00ff007b82 */ /* 0x001e220000000800 */
[----:B------:R-:W-:Y:S01]  /*11e60*/  IMAD R9, R7, 0x40, R32 ;  /* 0x0000004007097824 */ /* 0x000fe200078e0220 */
[----:B------:R-:W-:Y:S01]  /*11e70*/  LOP3.LUT P1, RZ, R16, 0x200, RZ, 0xc0, !PT ;  /* 0x0000020010ff7812 */ /* 0x000fe2000782c0ff */
[----:B------:R-:W-:Y:S01]  /*11e80*/  VIADD R23, R6, 0x1 ;  /* 0x0000000106177836 */ /* 0x000fe20000000000 */
[----:B0-----:R-:W-:Y:S01]  /*11e90*/  ISETP.NE.AND P0, PT, R0, 0x1, PT ;  /* 0x000000010000780c */ /* 0x001fe20003f05270 */
[----:B-1----:R-:W-:-:S05]  /*11ea0*/  IMAD.SHL.U32 R4, R4, 0x10, RZ ;  /* 0x0000001004047824 */ /* 0x002fca00078e00ff */
[----:B------:R-:W-:-:S07]  /*11eb0*/  LOP3.LUT R4, R36, 0x70, R4, 0xf8, !PT ;  /* 0x0000007024047812 */ /* 0x000fce00078ef804 */
[----:B------:R-:W0:Y:S01]  /*11ec0*/  @P0 LDC R0, c[0x0][0x434] ;  /* 0x00010d00ff000b82 */ /* 0x000e220000000800 */
[C---:B------:R-:W-:Y:S01]  /*11ed0*/  ISETP.GT.U32.AND P2, PT, R4.reuse, 0x3f, PT ;  /* 0x0000003f0400780c */ /* 0x040fe20003f44070 */
[----:B------:R-:W-:-:S06]  /*11ee0*/  IMAD.IADD R9, R4, 0x1, R9 ;  /* 0x0000000104097824 */ /* 0x000fcc00078e0209 */
[----:B------:R-:W1:Y:S01]  /*11ef0*/  @P0 LDC R3, c[0x0][0x438] ;  /* 0x00010e00ff030b82 */ /* 0x000e620000000800 */
[----:B------:R-:W-:-:S07]  /*11f00*/  IMAD.MOV.U32 R12, RZ, RZ, R9 ;  /* 0x000000ffff0c7224 */ /* 0x000fce00078e0009 */
[----:B------:R-:W2:Y:S08]  /*11f10*/  @!P2 LDC.64 R10, c[0x0][0x428] ;  /* 0x00010a00ff0aab82 */ /* 0x000eb00000000a00 */
[----:B------:R-:W3:Y:S01]  /*11f20*/  @!P2 LDC.64 R4, c[0x0][0x418] ;  /* 0x00010600ff04ab82 */ /* 0x000ee20000000a00 */
[----:B0-----:R-:W-:-:S05]  /*11f30*/  @P0 IMAD.HI.U32 R0, R9, R0, RZ ;  /* 0x0000000009000227 */ /* 0x001fca00078e00ff */
[----:B-1----:R-:W-:-:S04]  /*11f40*/  @P0 SHF.R.U32.HI R12, RZ, R3, R0 ;  /* 0x00000003ff0c0219 */ /* 0x002fc80000011600 */
[--C-:B------:R-:W-:Y:S01]  /*11f50*/  @!P2 SHF.R.S32.HI R3, RZ, 0x1f, R12.reuse ;  /* 0x0000001fff03a819 */ /* 0x100fe2000001140c */
[----:B------:R-:W-:Y:S02]  /*11f60*/  @!P2 IMAD.MOV.U32 R2, RZ, RZ, R12 ;  /* 0x000000ffff02a224 */ /* 0x000fe400078e000c */
[-C--:B--2---:R-:W-:Y:S02]  /*11f70*/  @!P2 IMAD R0, R33, R10.reuse, RZ ;  /* 0x0000000a2100a224 */ /* 0x084fe400078e02ff */
[----:B------:R-:W-:-:S04]  /*11f80*/  @!P2 IMAD.WIDE.U32 R2, R29, R10, R2 ;  /* 0x0000000a1d02a225 */ /* 0x000fc800078e0002 */
[----:B------:R-:W-:Y:S01]  /*11f90*/  @!P2 IMAD R11, R29, R11, R0 ;  /* 0x0000000b1d0ba224 */ /* 0x000fe200078e0200 */
[----:B---3--:R-:W-:-:S03]  /*11fa0*/  @!P2 LEA R4, P0, R2, R4, 0x2 ;  /* 0x000000040204a211 */ /* 0x008fc600078010ff */
[----:B------:R-:W-:-:S05]  /*11fb0*/  @!P2 IMAD.IADD R0, R11, 0x1, R3 ;  /* 0x000000010b00a824 */ /* 0x000fca00078e0203 */
[----:B------:R-:W-:Y:S01]  /*11fc0*/  @!P2 LEA.HI.X R5, R2, R5, R0, 0x2, P0 ;  /* 0x000000050205a211 */ /* 0x000fe200000f1400 */
[----:B------:R-:W-:Y:S01]  /*11fd0*/  IMAD.MOV.U32 R0, RZ, RZ, RZ ;  /* 0x000000ffff007224 */ /* 0x000fe200078e00ff */
[C---:B------:R-:W-:Y:S01]  /*11fe0*/  ISETP.NE.AND P0, PT, R23.reuse, 0x2, PT ;  /* 0x000000021700780c */ /* 0x040fe20003f05270 */
[----:B------:R-:W-:Y:S01]  /*11ff0*/  IMAD.MOV R2, RZ, RZ, -R12 ;  /* 0x000000ffff027224 */ /* 0x000fe200078e0a0c */
[----:B------:R-:W-:Y:S05]  /*12000*/  YIELD ;  /* 0x0000000000007946 */ /* 0x000fea0003800000 */
[----:B------:R-:W-:Y:S01]  /*12010*/  ULDC UR4, c[0x0][0x430] ;  /* 0x00010c0000047ab9 */ /* 0x000fe20000000800 */
[----:B------:R-:W-:Y:S01]  /*12020*/  SEL R25, RZ, 0x1, P0 ;  /* 0x00000001ff197807 */ /* 0x000fe20000000000 */
[----:B------:R0:W5:Y:S01]  /*12030*/  @!P2 LDG.E R0, desc[UR36][R4.64] ;  /* 0x000000240400a981 */ /* 0x000162000c1e1900 */
[----:B------:R-:W-:Y:S01]  /*12040*/  SEL R23, R23, RZ, P0 ;  /* 0x000000ff17177207 */ /* 0x000fe20000000000 */
[----:B------:R-:W-:Y:S01]  /*12050*/  IMAD.MOV.U32 R24, RZ, RZ, R7 ;  /* 0x000000ffff187224 */ /* 0x000fe200078e0007 */
[----:B------:R-:W-:Y:S01]  /*12060*/  LOP3.LUT R25, R8, R25, RZ, 0x3c, !PT ;  /* 0x0000001908197212 */ /* 0x000fe200078e3cff */
[----:B0-----:R-:W-:Y:S01]  /*12070*/  IMAD R5, R2, UR4, R9 ;  /* 0x0000000402057c24 */ /* 0x001fe2000f8e0209 */
[----:B------:R-:W-:Y:S06]  /*12080*/  @!P1 BRA `(.L_x_1120) ;  /* 0x0000000000049947 */ /* 0x000fec0003800000 */
[----:B------:R-:W-:Y:S01]  /*12090*/  BPT.TRAP 0x1 ;  /* 0x000000040000795c */ /* 0x000fe20000300000 */
.L_x_1120:
[----:B------:R-:W-:Y:S01]  /*120a0*/  IMAD R7, R23, 0x8, R17 ;  /* 0x0000000817077824 */ /* 0x000fe200078e0211 */
[----:B------:R-:W-:Y:S01]  /*120b0*/  SHF.L.U32 R2, R25, 0x1f, RZ ;  /* 0x0000001f19027819 */ /* 0x000fe200000006ff */
[----:B------:R-:W-:Y:S03]  /*120c0*/  BSSY B1, `(.L_x_1121) ;  /* 0x0000003000017945 */ /* 0x000fe60003800000 */
[----:B------:R-:W0:Y:S02]  /*120d0*/  SYNCS.PHASECHK.TRANS64.TRYWAIT P0, [R7+URZ+0x30840], R2 ;  /* 0x03084002070075a7 */ /* 0x000e24000800017f */
[----:B0-----:R-:W-:Y:S05]  /*120e0*/  @!P0 BRA `(.L_x_1122) ;  /* 0x0000002c00208947 */ /* 0x001fea0003800000 */
.L_x_1190:
[----:B------:R-:W-:Y:S05]  /*120f0*/  BSYNC B1 ;  /* 0x0000000000017941 */ /* 0x000fea0003800000 */
.L_x_1121:
[----:B------:R-:W-:Y:S01]  /*12100*/  SHF.R.S32.HI R9, RZ, 0x1f, R5 ;  /* 0x0000001fff097819 */ /* 0x000fe20000011405 */
[----:B------:R-:W-:Y:S01]  /*12110*/  ULDC.64 UR4, c[0x0][0x300] ;  /* 0x0000c00000047ab9 */ /* 0x000fe20000000a00 */
[----:B-----5:R-:W-:Y:S02]  /*12120*/  SHF.R.S32.HI R10, RZ, 0x1f, R0 ;  /* 0x0000001fff0a7819 */ /* 0x020fe40000011400 */
[C---:B------:R-:W-:Y:S01]  /*12130*/  LOP3.LUT P4, RZ, R16.reuse, 0x10, RZ, 0xc0, !PT ;  /* 0x0000001010ff7812 */ /* 0x040fe2000788c0ff */
[----:B0-----:R-:W-:Y:S01]  /*12140*/  IMAD R2, R9, UR4, RZ ;  /* 0x0000000409027c24 */ /* 0x001fe2000f8e02ff */
[C---:B------:R-:W-:Y:S02]  /*12150*/  LOP3.LUT P3, RZ, R16.reuse, 0x8, RZ, 0xc0, !PT ;  /* 0x0000000810ff7812 */ /* 0x040fe4000786c0ff */
[C---:B------:R-:W-:Y:S01]  /*12160*/  LOP3.LUT P2, RZ, R16.reuse, 0x4, RZ, 0xc0, !PT ;  /* 0x0000000410ff7812 */ /* 0x040fe2000784c0ff */
[C---:B------:R-:W-:Y:S01]  /*12170*/  IMAD R11, R5.reuse, UR5, R2 ;  /* 0x00000005050b7c24 */ /* 0x040fe2000f8e0202 */
[----:B------:R-:W-:Y:S01]  /*12180*/  LOP3.LUT P1, RZ, R16, 0x2, RZ, 0xc0, !PT ;  /* 0x0000000210ff7812 */ /* 0x000fe2000782c0ff */
[----:B------:R-:W-:Y:S01]  /*12190*/  IMAD.WIDE.U32 R2, R5, UR4, RZ ;  /* 0x0000000405027c25 */ /* 0x000fe2000f8e00ff */
[----:B------:R-:W-:Y:S01]  /*121a0*/  ULDC.64 UR4, c[0x0][0x310] ;  /* 0x0000c40000047ab9 */ /* 0x000fe20000000a00 */
[----:B------:R-:W-:-:S02]  /*121b0*/  LEA R21, R23, R30, 0xe ;  /* 0x0000001e17157211 */ /* 0x000fc400078e70ff */
        /* <DEDUP_REMOVED lines=16> */
[----:B------:R-:W-:Y:S02]  /*122c0*/  IMAD.SHL.U32 R4, R37, 0x2, RZ ;  /* 0x0000000225047824 */ /* 0x000fe400078e00ff */
[----:B------:R-:W-:Y:S01]  /*122d0*/  IMAD R21, R21, 0x2, R17 ;  /* 0x0000000215157824 */ /* 0x000fe200078e0211 */
        /* <DEDUP_REMOVED lines=18> */
[----:B------:R0:W2:Y:S03]  /*12400*/  SHFL.IDX PT, R14, R20, 0x3, 0x181f ;  /* 0x00781f00140e7f89 */ /* 0x0000a600000e0000 */
[----:B-1----:R-:W-:Y:S02]  /*12410*/  IMAD.X R3, RZ, RZ, R35, P0 ;  /* 0x000000ffff037224 */ /* 0x002fe400000e0623 */
[----:B------:R0:W1:Y:S04]  /*12420*/  SHFL.IDX PT, R35, R27, 0x3, 0x181f ;  /* 0x00781f001b237f89 */ /* 0x00006800000e0000 */
[----:B------:R0:W-:Y:S04]  /*12430*/  LDGSTS.E.BYPASS.LTC128B.128 [R21+0x21400], desc[UR36][R2.64], !P4 ;  /* 0x2140000002157fae */ /* 0x0001e8000e101d64 */
[----:B------:R0:W-:Y:S04]  /*12440*/  LDGSTS.E.BYPASS.LTC128B.128 [R21+0x23400], desc[UR36][R2.64+0x80], !P3 ;  /* 0x2340008002157fae */ /* 0x0001e8000d901d64 */
[----:B------:R0:W-:Y:S04]  /*12450*/  LDGSTS.E.BYPASS.LTC128B.128 [R21+0x25400], desc[UR36][R2.64+0x100], !P2 ;  /* 0x2540010002157fae */ /* 0x0001e8000d101d64 */
[----:B------:R0:W-:Y:S02]  /*12460*/  LDGSTS.E.BYPASS.LTC128B.128 [R21+0x27400], desc[UR36][R2.64+0x180], !P1 ;  /* 0x2740018002157fae */ /* 0x0001e4000c901d64 */
.L_x_1200:
        /* <DEDUP_REMOVED lines=11> */
.L_x_1124:
        /* <DEDUP_REMOVED lines=10> */
.L_x_1125:
[----:B------:R1:W-:Y:S01]  /*125c0*/  SYNCS.ARRIVE.TRANS64.A1T0 RZ, [R7+URZ+0x30830], RZ ;  /* 0x030830ff07ff79a7 */ /* 0x0003e2000810003f */
[----:B------:R-:W-:Y:S05]  /*125d0*/  @!P2 BRA `(.L_x_1126) ;  /* 0x000000000004a947 */ /* 0x000fea0003800000 */
[----:B------:R-:W-:Y:S01]  /*125e0*/  BPT.TRAP 0x1 ;  /* 0x000000040000795c */ /* 0x000fe20000300000 */
.L_x_1126:
[----:B0-----:R-:W-:Y:S01]  /*125f0*/  SHF.L.U32 R2, R8, 0x1f, RZ ;  /* 0x0000001f08027819 */ /* 0x001fe200000006ff */
[----:B-1----:R-:W-:Y:S01]  /*12600*/  IMAD R7, R6, 0x8, R17 ;  /* 0x0000000806077824 */ /* 0x002fe200078e0211 */
[----:B------:R-:W-:Y:S03]  /*12610*/  BSSY B1, `(.L_x_1127) ;  /* 0x0000003000017945 */ /* 0x000fe60003800000 */
[----:B------:R-:W0:Y:S02]  /*12620*/  SYNCS.PHASECHK.TRANS64.TRYWAIT P0, [R7+URZ+0x30860], R2 ;  /* 0x03086002070075a7 */ /* 0x000e24000800017f */
[----:B0-----:R-:W-:Y:S05]  /*12630*/  @!P0 BRA `(.L_x_1128) ;  /* 0x0000002c00148947 */ /* 0x001fea0003800000 */
.L_x_1201:
[----:B------:R-:W-:Y:S05]  /*12640*/  BSYNC B1 ;  /* 0x0000000000017941 */ /* 0x000fea0003800000 */
.L_x_1127:
[----:B------:R-:W-:Y:S01]  /*12650*/  IMAD.MOV.U32 R3, RZ, RZ, -0x40 ;  /* 0xffffffc0ff037424 */ /* 0x000fe200078e00ff */
[----:B------:R-:W-:Y:S01]  /*12660*/  UMOV UR4, 0xffffffff ;  /* 0xffffffff00047882 */ /* 0x000fe20000000000 */
[----:B------:R-:W-:Y:S01]  /*12670*/  LOP3.LUT P4, RZ, R16, 0x100, RZ, 0xc0, !PT ;  /* 0x0000010010ff7812 */ /* 0x000fe2000788c0ff */
[----:B------:R-:W-:Y:S01]  /*12680*/  IMAD R6, R6, 0x4000, R30 ;  /* 0x0000400006067824 */ /* 0x000fe200078e021e */
[----:B------:R-:W-:Y:S01]  /*12690*/  LOP3.LUT P3, RZ, R16, 0x80, RZ, 0xc0, !PT ;  /* 0x0000008010ff7812 */ /* 0x000fe2000786c0ff */
[----:B------:R-:W-:Y:S01]  /*126a0*/  IMAD R3, R28, R3, UR38 ;  /* 0x000000261c037e24 */ /* 0x000fe2000f8e0203 */
[C---:B------:R-:W-:Y:S02]  /*126b0*/  LOP3.LUT P2, RZ, R16.reuse, 0x40, RZ, 0xc0, !PT ;  /* 0x0000004010ff7812 */ /* 0x040fe4000784c0ff */
[----:B------:R-:W-:Y:S01]  /*126c0*/  LOP3.LUT P1, RZ, R16, 0x20, RZ, 0xc0, !PT ;  /* 0x0000002010ff7812 */ /* 0x000fe2000782c0ff */
[----:B------:R-:W-:Y:S01]  /*126d0*/  IMAD.IADD R8, R3, 0x1, -R36 ;  /* 0x0000000103087824 */ /* 0x000fe200078e0a24 */
[----:B------:R-:W-:Y:S11]  /*126e0*/  BRA.DIV UR4, `(.L_x_1129) ;  /* 0x0000002a04fc7947 */ /* 0x000ff6000b800000 */
[----:B------:R-:W0:Y:S01]  /*126f0*/  SHFL.IDX PT, R14, R18, RZ, 0x181f ;  /* 0x00181fff120e7589 */ /* 0x000e2200000e0000 */
[----:B------:R-:W-:-:S03]  /*12700*/  IMAD R6, R6, 0x2, R17 ;  /* 0x0000000206067824 */ /* 0x000fc600078e0211 */
[----:B------:R-:W1:Y:S01]  /*12710*/  SHFL.IDX PT, R3, R19, RZ, 0x181f ;  /* 0x00181fff13037589 */ /* 0x000e6200000e0000 */
        /* <DEDUP_REMOVED lines=36> */
.L_x_1211:
[----:B0--3--:R-:W-:Y:S01]  /*12960*/  IADD3 R2, P0, R14, R4, RZ ;  /* 0x000000040e027210 */ /* 0x009fe20007f1e0ff */
        /* <DEDUP_REMOVED lines=15> */
[----:B0-----:R-:W-:Y:S01]  /*12a60*/  IMAD.WIDE.U32 R2, R5, UR4, RZ ;  /* 0x0000000405027c25 */ /* 0x001fe2000f8e00ff */
[----:B------:R-:W-:-:S03]  /*12a70*/  ULDC.64 UR4, c[0x0][0x338] ;  /* 0x0000ce0000047ab9 */ /* 0x000fc60000000a00 */
[----:B------:R-:W-:Y:S02]  /*12a80*/  IMAD.IADD R3, R3, 0x1, R9 ;  /* 0x0000000103037824 */ /* 0x000fe400078e0209 */
[----:B------:R-:W-:Y:S02]  /*12a90*/  IMAD R5, R10, UR4, RZ ;  /* 0x000000040a057c24 */ /* 0x000fe4000f8e02ff */
[----:B------:R-:W-:-:S04]  /*12aa0*/  IMAD.WIDE.U32 R2, R0, UR4, R2 ;  /* 0x0000000400027c25 */ /* 0x000fc8000f8e0002 */
[----:B------:R-:W-:Y:S01]  /*12ab0*/  IMAD R5, R0, UR5, R5 ;  /* 0x0000000500057c24 */ /* 0x000fe2000f8e0205 */
[----:B------:R-:W-:Y:S01]  /*12ac0*/  ULDC.64 UR4, c[0x0][0x330] ;  /* 0x0000cc0000047ab9 */ /* 0x000fe20000000a00 */
[----:B------:R-:W-:Y:S02]  /*12ad0*/  NOP ;  /* 0x0000000000007918 */ /* 0x000fe40000000000 */
[----:B------:R-:W-:Y:S02]  /*12ae0*/  IMAD.IADD R3, R3, 0x1, R5 ;  /* 0x0000000103037824 */ /* 0x000fe400078e0205 */
[----:B------:R-:W-:Y:S02]  /*12af0*/  IMAD R5, R26, UR4, RZ ;  /* 0x000000041a057c24 */ /* 0x000fe4000f8e02ff */
[----:B------:R-:W-:-:S04]  /*12b00*/  IMAD.WIDE.U32 R2, R22, UR4, R2 ;  /* 0x0000000416027c25 */ /* 0x000fc8000f8e0002 */
[----:B------:R-:W-:Y:S01]  /*12b10*/  IMAD R5, R22, UR5, R5 ;  /* 0x0000000516057c24 */ /* 0x000fe2000f8e0205 */
[----:B------:R-:W-:Y:S02]  /*12b20*/  ULDC.64 UR4, c[0x0][0x318] ;  /* 0x0000c60000047ab9 */ /* 0x000fe40000000a00 */
[----:B------:R-:W-:Y:S02]  /*12b30*/  LEA R18, P0, R2, UR4, 0x1 ;  /* 0x0000000402127c11 */ /* 0x000fe4000f8008ff */
[----:B------:R-:W-:-:S04]  /*12b40*/  IADD3 R3, R5, R3, RZ ;  /* 0x0000000305037210 */ /* 0x000fc80007ffe0ff */
[----:B------:R-:W-:Y:S02]  /*12b50*/  LEA.HI.X R19, R2, UR5, R3, 0x1, P0 ;  /* 0x0000000502137c11 */ /* 0x000fe400080f0c03 */
[----:B------:R-:W-:-:S13]  /*12b60*/  PLOP3.LUT P0, PT, PT, PT, PT, 0x80, 0x0 ;  /* 0x000000000000781c */ /* 0x000fda0003f0f070 */
.L_x_1130:
        /* <DEDUP_REMOVED lines=10> */
.L_x_1131:
[C---:B------:R-:W-:Y:S01]  /*12c10*/  ISETP.GT.AND P0, PT, R24.reuse, UR46, PT ;  /* 0x0000002e18007c0c */ /* 0x040fe2000bf04270 */
[----:B------:R0:W-:Y:S01]  /*12c20*/  SYNCS.ARRIVE.TRANS64.A1T0 RZ, [R7+URZ+0x30850], RZ ;  /* 0x030850ff07ff79a7 */ /* 0x0001e2000810003f */
[----:B------:R-:W-:Y:S02]  /*12c30*/  IMAD.MOV.U32 R6, RZ, RZ, R23 ;  /* 0x000000ffff067224 */ /* 0x000fe400078e0017 */
[----:B------:R-:W-:Y:S02]  /*12c40*/  IMAD.MOV.U32 R8, RZ, RZ, R25 ;  /* 0x000000ffff087224 */ /* 0x000fe400078e0019 */
[----:B------:R-:W-:Y:S02]  /*12c50*/  IMAD.MOV.U32 R28, RZ, RZ, R24 ;  /* 0x000000ffff1c7224 */ /* 0x000fe400078e0018 */
[----:B0-----:R-:W-:-:S05]  /*12c60*/  VIADD R7, R24, 0xffffffff ;  /* 0xffffffff18077836 */ /* 0x001fca0000000000 */
[----:B------:R-:W-:Y:S05]  /*12c70*/  @P0 BRA `(.L_x_1132) ;  /* 0xfffffff000700947 */ /* 0x000fea000383ffff */
[----:B------:R-:W-:Y:S05]  /*12c80*/  BSYNC B0 ;  /* 0x0000000000007941 */ /* 0x000fea0003800000 */
.L_x_1119:
[----:B0-----:R-:W0:Y:S01]  /*12c90*/  S2R R0, SR_TID.X ;  /* 0x0000000000007919 */ /* 0x001e220000002100 */
[----:B------:R-:W-:Y:S01]  /*12ca0*/  BSSY B0, `(.L_x_1133) ;  /* 0x0000010000007945 */ /* 0x000fe20003800000 */
        /* <DEDUP_REMOVED lines=14> */
[----:B0-----:R-:W-:-:S07]  /*12d90*/  IADD3 R34, R0, UR47, R7 ;  /* 0x0000002f00227c10 */ /* 0x001fce000fffe007 */
.L_x_1134:
[----:B------:R-:W-:Y:S05]  /*12da0*/  BSYNC B0 ;  /* 0x0000000000007941 */ /* 0x000fea0003800000 */
.L_x_1133:
[----:B------:R-:W-:-:S13]  /*12db0*/  LOP3.LUT P0, RZ, R16, 0x200, RZ, 0xc0, !PT ;  /* 0x0000020010ff7812 */ /* 0x000fda000780c0ff */
[----:B------:R-:W-:Y:S05]  /*12dc0*/  @!P0 BRA `(.L_x_1135) ;  /* 0x0000000000048947 */ /* 0x000fea0003800000 */
[----:B------:R-:W-:Y:S01]  /*12dd0*/  BPT.TRAP 0x1 ;  /* 0x000000040000795c */ /* 0x000fe20000300000 */
.L_x_1135:
[----:B------:R-:W-:Y:S01]  /*12de0*/  IMAD R4, R23, 0x8, R17 ;  /* 0x0000000817047824 */ /* 0x000fe200078e0211 */
[----:B------:R-:W-:Y:S01]  /*12df0*/  SHF.L.U32 R3, R25, 0x1f, RZ ;  /* 0x0000001f19037819 */ /* 0x000fe200000006ff */
[----:B------:R-:W-:Y:S01]  /*12e00*/  IMAD.MOV.U32 R5, RZ, RZ, -0x40 ;  /* 0xffffffc0ff057424 */ /* 0x000fe200078e00ff */
[----:B------:R-:W-:Y:S02]  /*12e10*/  BSSY B0, `(.L_x_1136) ;  /* 0x0000004000007945 */ /* 0x000fe40003800000 */
[----:B------:R-:W0:Y:S01]  /*12e20*/  SYNCS.PHASECHK.TRANS64.TRYWAIT P0, [R4+URZ+0x30860], R3 ;  /* 0x03086003040075a7 */ /* 0x000e22000800017f */
[----:B------:R-:W-:Y:S01]  /*12e30*/  IMAD R5, R24, R5, UR38 ;  /* 0x0000002618057e24 */ /* 0x000fe2000f8e0205 */
[----:B0-----:R-:W-:Y:S06]  /*12e40*/  @!P0 BRA `(.L_x_1137) ;  /* 0x0000002800908947 */ /* 0x001fec0003800000 */
.L_x_1212:
[----:B------:R-:W-:Y:S05]  /*12e50*/  BSYNC B0 ;  /* 0x0000000000007941 */ /* 0x000fea0003800000 */
.L_x_1136:
[----:B------:R-:W-:Y:S01]  /*12e60*/  UMOV UR4, 0xffffffff ;  /* 0xffffffff00047882 */ /* 0x000fe20000000000 */
[C---:B------:R-:W-:Y:S01]  /*12e70*/  LOP3.LUT P5, RZ, R16.reuse, 0x100, RZ, 0xc0, !PT ;  /* 0x0000010010ff7812 */ /* 0x040fe200078ac0ff */
        /* <DEDUP_REMOVED lines=8> */
[----:B------:R-:W0:Y:S04]  /*12f00*/  SHFL.IDX PT, R0, R19, RZ, 0x181f ;  /* 0x00181fff13007589 */ /* 0x000e2800000e0000 */
[----:B------:R-:W-:Y:S01]  /*12f10*/  SHFL.IDX PT, R7, R19, 0x1, 0x181f ;  /* 0x00381f0013077f89 */ /* 0x000fe200000e0000 */
[----:B-1----:R-:W-:-:S03]  /*12f20*/  IADD3 R2, P0, R14, R6, RZ ;  /* 0x000000060e027210 */ /* 0x002fc60007f1e0ff */
[----:B------:R-:W1:Y:S02]  /*12f30*/  SHFL.IDX PT, R14, R18, 0x1, 0x181f ;  /* 0x00381f00120e7f89 */ /* 0x000e6400000e0000 */
[----:B0-----:R-:W-:Y:S01]  /*12f40*/  IMAD.X R3, RZ, RZ, R0, P0 ;  /* 0x000000ffff037224 */ /* 0x001fe200000e0600 */
[----:B------:R-:W-:Y:S01]  /*12f50*/  ISETP.LT.OR P0, PT, R5, 0x1, P5 ;  /* 0x000000010500780c */ /* 0x000fe20002f01670 */
[----:B------:R-:W-:-:S12]  /*12f60*/  IMAD R0, R8, 0x2, R17 ;  /* 0x0000000208007824 */ /* 0x000fd800078e0211 */
        /* <DEDUP_REMOVED lines=8> */
[----:B------:R-:W0:Y:S03]  /*12ff0*/  SHFL.IDX PT, R14, R18, 0x2, 0x181f ;  /* 0x00581f00120e7f89 */ /* 0x000e2600000e0000 */
[----:B------:R-:W-:Y:S01]  /*13000*/  IMAD.X R3, RZ, RZ, R7, P0 ;  /* 0x000000ffff037224 */ /* 0x000fe200000e0607 */
        /* <DEDUP_REMOVED lines=21> */
.L_x_1222:
[----:B0--3--:R-:W-:-:S05]  /*13160*/  IADD3 R2, P0, R14, R6, RZ ;  /* 0x000000060e027210 */ /* 0x009fca0007f1e0ff */
        /* <DEDUP_REMOVED lines=14> */
.L_x_1139:
        /* <DEDUP_REMOVED lines=10> */
.L_x_1140:
[----:B------:R1:W-:Y:S01]  /*132f0*/  SYNCS.ARRIVE.TRANS64.A1T0 RZ, [R4+URZ+0x30850], RZ ;  /* 0x030850ff04ff79a7 */ /* 0x0003e2000810003f */
[----:B------:R-:W-:-:S05]  /*13300*/  VIADD R23, R23, 0x1 ;  /* 0x0000000117177836 */ /* 0x000fca0000000000 */
[----:B------:R-:W-:-:S04]  /*13310*/  ISETP.NE.AND P0, PT, R23, 0x2, PT ;  /* 0x000000021700780c */ /* 0x000fc80003f05270 */
[----:B0-----:R-:W-:Y:S02]  /*13320*/  SEL R0, RZ, 0x1, P0 ;  /* 0x00000001ff007807 */ /* 0x001fe40000000000 */
[----:B------:R-:W-:Y:S02]  /*13330*/  SEL R23, R23, RZ, P0 ;  /* 0x000000ff17177207 */ /* 0x000fe40000000000 */
[----:B-1----:R-:W-:-:S07]  /*13340*/  LOP3.LUT R25, R25, R0, RZ, 0x3c, !PT ;  /* 0x0000000019197212 */ /* 0x002fce00078e3cff */
.L_x_1100:
[----:B------:R-:W-:Y:S05]  /*13350*/  BSYNC B7 ;  /* 0x0000000000077941 */ /* 0x000fea0003800000 */
.L_x_1098:
[----:B------:R-:W-:-:S13]  /*13360*/  LOP3.LUT P0, RZ, R16, 0x8000, RZ, 0xc0, !PT ;  /* 0x0000800010ff7812 */ /* 0x000fda000780c0ff */
[----:B------:R-:W-:Y:S05]  /*13370*/  @!P0 BRA `(.L_x_1141) ;  /* 0x0000000000248947 */ /* 0x000fea0003800000 */
[----:B------:R-:W-:Y:S05]  /*13380*/  WARPSYNC.ALL ;  /* 0x0000000000007948 */ /* 0x000fea0003800000 */
[----:B------:R-:W0:Y:S08]  /*13390*/  S2UR UR5, SR_CgaCtaId ;  /* 0x00000000000579c3 */ /* 0x000e300000008800 */
[----:B------:R-:W-:Y:S06]  /*133a0*/  BAR.SYNC.DEFER_BLOCKING 0x5, 0x180 ;  /* 0x0146000000007b1d */ /* 0x000fec0000010000 */
[----:B------:R-:W-:-:S02]  /*133b0*/  UMOV UR4, 0x400 ;  /* 0x0000040000047882 */ /* 0x000fc40000000000 */
[----:B0-----:R-:W-:-:S06]  /*133c0*/  ULEA UR4, UR5, UR4, 0x18 ;  /* 0x0000000405047291 */ /* 0x001fcc000f8ec03f */
[----:B------:R-:W-:-:S05]  /*133d0*/  IMAD.U32 R17, RZ, RZ, UR4 ;  /* 0x00000004ff117e24 */ /* 0x000fca000f8e00ff */
[----:B------:R0:W1:Y:S01]  /*133e0*/  LDS R34, [R17+0x308d0] ;  /* 0x0308d00011227984 */ /* 0x0000620000000800 */
[----:B------:R-:W-:Y:S06]  /*133f0*/  BAR.ARV 0x4, 0x180 ;  /* 0x0106000000007b1d */ /* 0x000fec0000002000 */
[----:B------:R-:W-:Y:S05]  /*13400*/  BRA `(.L_x_1142) ;  /* 0x00000000002c7947 */ /* 0x000fea0003800000 */
.L_x_1141:
[----:B------:R-:W-:-:S03]  /*13410*/  UMOV UR4, 0xffffffff ;  /* 0xffffffff00047882 */ /* 0x000fc60000000000 */
[----:B------:R-:W-:Y:S05]  /*13420*/  BRA.DIV UR4, `(.L_x_1143) ;  /* 0x0000002a04b47947 */ /* 0x000fea000b800000 */
[----:B------:R0:W1:Y:S02]  /*13430*/  SHFL.IDX PT, R14, R34, RZ, 0x1f ;  /* 0x00001fff220e7589 */ /* 0x00006400000e0000 */
.L_x_1225:
[----:B------:R-:W2:Y:S01]  /*13440*/  @!P2 S2R R3, SR_CgaCtaId ;  /* 0x000000000003a919 */ /* 0x000ea20000008800 */
[----:B------:R-:W-:Y:S05]  /*13450*/  WARPSYNC.ALL ;  /* 0x0000000000007948 */ /* 0x000fea0003800000 */
[----:B------:R-:W-:Y:S01]  /*13460*/  BAR.SYNC.DEFER_BLOCKING 0x4, 0x180 ;  /* 0x0106000000007b1d */ /* 0x000fe20000010000 */
[----:B------:R-:W-:-:S04]  /*13470*/  @!P2 MOV R0, 0x400 ;  /* 0x000004000000a802 */ /* 0x000fc80000000f00 */
[----:B--2---:R-:W-:-:S05]  /*13480*/  @!P2 LEA R17, R3, R0, 0x18 ;  /* 0x000000000311a211 */ /* 0x004fca00078ec0ff */
[----:B------:R0:W-:Y:S02]  /*13490*/  @!P2 STS [R17+0x308d0], R34 ;  /* 0x0308d0221100a388 */ /* 0x0001e40000000800 */
[----:B01----:R-:W-:Y:S01]  /*134a0*/  IMAD.MOV.U32 R34, RZ, RZ, R14 ;  /* 0x000000ffff227224 */ /* 0x003fe200078e000e */
[----:B------:R-:W-:Y:S06]  /*134b0*/  BAR.ARV 0x5, 0x180 ;  /* 0x0146000000007b1d */ /* 0x000fec0000002000 */
.L_x_1142:
[----:B------:R-:W-:Y:S02]  /*134c0*/  ULDC UR4, c[0x0][0xc38] ;  /* 0x00030e0000047ab9 */ /* 0x000fe40000000800 */
[----:B-1----:R-:W-:-:S13]  /*134d0*/  ISETP.GE.AND P0, PT, R34, UR4, PT ;  /* 0x0000000422007c0c */ /* 0x002fda000bf06270 */
[----:B------:R-:W-:Y:S05]  /*134e0*/  @!P0 BRA `(.L_x_1144) ;  /* 0xffffffc400548947 */ /* 0x000fea000383ffff */
.L_x_1089:
[----:B------:R-:W2:Y:S01]  /*134f0*/  LDL.LU R0, [R1] ;  /* 0x0000000001007983 */ /* 0x000ea20000300800 */
[----:B------:R-:W-:Y:S01]  /*13500*/  BSSY B0, `(.L_x_1145) ;  /* 0x000000b000007945 */ /* 0x000fe20003800000 */
[----:B------:R-:W1:Y:S01]  /*13510*/  S2R R5, SR_CgaCtaId ;  /* 0x0000000000057919 */ /* 0x000e620000008800 */
[----:B--2---:R-:W-:-:S04]  /*13520*/  IADD3 R0, R0, 0x1, RZ ;  /* 0x0000000100007810 */ /* 0x004fc80007ffe0ff */
[----:B------:R-:W-:-:S04]  /*13530*/  LEA.HI R2, R0, R0, RZ, 0x1 ;  /* 0x0000000000027211 */ /* 0x000fc800078f08ff */
[----:B------:R-:W-:Y:S02]  /*13540*/  LOP3.LUT R3, R2, 0xfffffffe, RZ, 0xc0, !PT ;  /* 0xfffffffe02037812 */ /* 0x000fe400078ec0ff */
[----:B------:R-:W-:-:S03]  /*13550*/  MOV R2, 0x400 ;  /* 0x0000040000027802 */ /* 0x000fc60000000f00 */
[----:B------:R-:W-:Y:S01]  /*13560*/  IMAD.IADD R0, R0, 0x1, -R3 ;  /* 0x0000000100007824 */ /* 0x000fe200078e0a03 */
[----:B-1----:R-:W-:-:S04]  /*13570*/  LEA R5, R5, R2, 0x18 ;  /* 0x0000000205057211 */ /* 0x002fc800078ec0ff */
[----:B------:R-:W-:-:S04]  /*13580*/  SHF.L.U32 R0, R0, 0x1f, RZ ;  /* 0x0000001f00007819 */ /* 0x000fc800000006ff */
[----:B------:R-:W1:Y:S02]  /*13590*/  SYNCS.PHASECHK.TRANS64.TRYWAIT P0, [R5+URZ+0x30820], R0 ;  /* 0x03082000050075a7 */ /* 0x000e64000800017f */
[----:B-1----:R-:W-:Y:S05]  /*135a0*/  @!P0 BRA `(.L_x_1146) ;  /* 0x00000028007c8947 */ /* 0x002fea0003800000 */
.L_x_1226:
[----:B------:R-:W-:Y:S05]  /*135b0*/  BSYNC B0 ;  /* 0x0000000000007941 */ /* 0x000fea0003800000 */
.L_x_1145:
[----:B------:R-:W-:-:S03]  /*135c0*/  UMOV UR4, 0xffffffff ;  /* 0xffffffff00047882 */ /* 0x000fc60000000000 */
[----:B------:R-:W-:Y:S05]  /*135d0*/  BRA.DIV UR4, `(.L_x_1147) ;  /* 0x0000002a04847947 */ /* 0x000fea000b800000 */
[----:B-1----:R-:W1:Y:S02]  /*135e0*/  S2R R0, SR_TID.X ;  /* 0x0000000000007919 */ /* 0x002e640000002100 */
[----:B-1----:R-:W-:-:S04]  /*135f0*/  SHF.R.U32.HI R0, RZ, 0x5, R0 ;  /* 0x00000005ff007819 */ /* 0x002fc80000011600 */
[----:B------:R-:W-:-:S05]  /*13600*/  LOP3.LUT R0, R0, 0x3, RZ, 0xc0, !PT ;  /* 0x0000000300007812 */ /* 0x000fca00078ec0ff */
[----:B------:R1:W2:Y:S02]  /*13610*/  SHFL.IDX PT, R14, R0, RZ, 0x1f ;  /* 0x00001fff000e7589 */ /* 0x0002a400000e0000 */
.L_x_1229:
[----:B--2---:R-:W-:Y:S01]  /*13620*/  ISETP.NE.AND P0, PT, R14, RZ, PT ;  /* 0x000000ff0e00720c */ /* 0x004fe20003f05270 */
[----:B------:R-:W-:-:S12]  /*13630*/  BSSY B0, `(.L_x_1148) ;  /* 0x0000026000007945 */ /* 0x000fd80003800000 */
[----:B------:R-:W-:Y:S05]  /*13640*/  @P0 BRA `(.L_x_1149) ;  /* 0x0000000000900947 */ /* 0x000fea0003800000 */
[----:B------:R-:W-:-:S03]  /*13650*/  UMOV UR4, 0xffffffff ;  /* 0xffffffff00047882 */ /* 0x000fc60000000000 */
[----:B------:R-:W-:Y:S05]  /*13660*/  BRA.DIV UR4, `(.L_x_1150) ;  /* 0x0000002a04947947 */ /* 0x000fea000b800000 */
[----:B------:R-:W-:-:S13]  /*13670*/  ELECT P6, URZ, PT ;  /* 0x00000000003f782f */ /* 0x000fda00038c0000 */
.L_x_1232:
[----:B------:R-:W-:Y:S05]  /*13680*/  @!P6 BRA `(.L_x_1149) ;  /* 0x000000000080e947 */ /* 0x000fea0003800000 */
[----:B-1----:R-:W2:Y:S02]  /*13690*/  LDL R0, [R1+0x4] ;  /* 0x0000040001007983 */ /* 0x002ea40000100800 */
[----:B--2---:R-:W-:-:S13]  /*136a0*/  R2UR UR4, R0 ;  /* 0x00000000000472ca */ /* 0x004fda00000e0000 */
[----:B------:R-:W-:-:S06]  /*136b0*/  ULOP3.LUT UR4, UR4, 0x2, URZ, 0xfc, !UPT ;  /* 0x0000000204047892 */ /* 0x000fcc000f8efc3f */
[----:B------:R-:W-:-:S05]  /*136c0*/  IMAD.U32 R0, RZ, RZ, UR4 ;  /* 0x00000004ff007e24 */ /* 0x000fca000f8e00ff */
[----:B------:R-:W-:-:S13]  /*136d0*/  ISETP.NE.AND P0, PT, R0, 0x3, PT ;  /* 0x000000030000780c */ /* 0x000fda0003f05270 */
[----:B------:R-:W-:Y:S05]  /*136e0*/  @!P0 BRA `(.L_x_1151) ;  /* 0x0000000000048947 */ /* 0x000fea0003800000 */
[----:B------:R-:W-:Y:S01]  /*136f0*/  BPT.TRAP 0x1 ;  /* 0x000000040000795c */ /* 0x000fe20000300000 */
.L_x_1151:
[----:B------:R-:W-:Y:S01]  /*13700*/  IMAD R3, R23, 0x8, R5 ;  /* 0x0000000817037824 */ /* 0x000fe200078e0205 */
[----:B------:R-:W-:Y:S01]  /*13710*/  SHF.L.U32 R2, R25, 0x1f, RZ ;  /* 0x0000001f19027819 */ /* 0x000fe200000006ff */
[----:B------:R-:W-:-:S03]  /*13720*/  VIADD R23, R23, 0x1 ;  /* 0x0000000117177836 */ /* 0x000fc60000000000 */
[----:B------:R-:W1:Y:S02]  /*13730*/  SYNCS.PHASECHK.TRANS64.TRYWAIT P1, [R3+URZ+0x30840], R2 ;  /* 0x03084002030075a7 */ /* 0x000e64000802017f */
[----:B------:R-:W-:-:S04]  /*13740*/  ISETP.NE.AND P2, PT, R23, 0x2, PT ;  /* 0x000000021700780c */ /* 0x000fc80003f45270 */
[----:B------:R-:W-:Y:S01]  /*13750*/  SEL R0, RZ, 0x1, P2 ;  /* 0x00000001ff007807 */ /* 0x000fe20001000000 */
[----:B-1----:R-:W-:Y:S08]  /*13760*/  @!P1 BRA `(.L_x_1152) ;  /* 0x0000002800749947 */ /* 0x002ff00003800000 */
.L_x_1233:
[----:B------:R-:W-:Y:S02]  /*13770*/  SEL R23, R23, RZ, P2 ;  /* 0x000000ff17177207 */ /* 0x000fe40001000000 */
[----:B------:R-:W-:Y:S01]  /*13780*/  LOP3.LUT R0, R25, R0, RZ, 0x3c, !PT ;  /* 0x0000000019007212 */ /* 0x000fe200078e3cff */
[----:B------:R-:W-:Y:S06]  /*13790*/  @!P0 BRA `(.L_x_1153) ;  /* 0x0000000000048947 */ /* 0x000fec0003800000 */
[----:B------:R-:W-:Y:S01]  /*137a0*/  BPT.TRAP 0x1 ;  /* 0x000000040000795c */ /* 0x000fe20000300000 */
.L_x_1153:
[----:B------:R-:W-:Y:S01]  /*137b0*/  IMAD R23, R23, 0x8, R5 ;  /* 0x0000000817177824 */ /* 0x000fe200078e0205 */
[----:B------:R-:W-:-:S04]  /*137c0*/  SHF.L.U32 R0, R0, 0x1f, RZ ;  /* 0x0000001f00007819 */ /* 0x000fc800000006ff */
[----:B------:R-:W2:Y:S02]  /*137d0*/  SYNCS.PHASECHK.TRANS64.TRYWAIT P1, [R23+URZ+0x30840], R0 ;  /* 0x03084000170075a7 */ /* 0x000ea4000802017f */
[----:B--2---:R-:W-:Y:S05]  /*137e0*/  @!P1 BRA `(.L_x_1154) ;  /* 0x0000002800689947 */ /* 0x004fea0003800000 */
.L_x_1234:
[----:B------:R-:W-:Y:S05]  /*137f0*/  @!P0 BRA `(.L_x_1155) ;  /* 0x0000000000048947 */ /* 0x000fea0003800000 */
[----:B------:R-:W-:Y:S01]  /*13800*/  BPT.TRAP 0x1 ;  /* 0x000000040000795c */ /* 0x000fe20000300000 */
.L_x_1155:
[----:B------:R-:W3:Y:S02]  /*13810*/  SYNCS.PHASECHK.TRANS64.TRYWAIT P1, [R3+URZ+0x30860], R2 ;  /* 0x03086002030075a7 */ /* 0x000ee4000802017f */
[----:B---3--:R-:W-:Y:S05]  /*13820*/  @!P1 BRA `(.L_x_1156) ;  /* 0x00000028006c9947 */ /* 0x008fea0003800000 */
.L_x_1235:
[----:B------:R-:W-:Y:S05]  /*13830*/  @!P0 BRA `(.L_x_1157) ;  /* 0x0000000000048947 */ /* 0x000fea0003800000 */
[----:B------:R-:W-:Y:S01]  /*13840*/  BPT.TRAP 0x1 ;  /* 0x000000040000795c */ /* 0x000fe20000300000 */
.L_x_1157:
[----:B----4-:R4:W0:Y:S02]  /*13850*/  SYNCS.PHASECHK.TRANS64.TRYWAIT P0, [R23+URZ+0x30860], R0 ;  /* 0x03086000170075a7 */ /* 0x010824000800017f */
[----:B0-----:R-:W-:Y:S05]  /*13860*/  @!P0 NANOSLEEP.SYNCS 0x989680 ;  /* 0x009896800000895d */ /* 0x001fea0003900000 */
[----:B------:R-:W0:Y:S02]  /*13870*/  @!P0 SYNCS.PHASECHK.TRANS64 P0, [R23+URZ+0x30860], R0 ;  /* 0x03086000170085a7 */ /* 0x000e24000800007f */
[----:B0-----:R-:W-:Y:S05]  /*13880*/  @!P0 BRA `(.L_x_1157) ;  /* 0xfffffffc00f08947 */ /* 0x001fea000383ffff */
.L_x_1149:
[----:B------:R-:W-:Y:S05]  /*13890*/  BSYNC B0 ;  /* 0x0000000000007941 */ /* 0x000fea0003800000 */
.L_x_1148:
[----:B------:R-:W-:Y:S05]  /*138a0*/  EXIT ;  /* 0x000000000000794d */ /* 0x000fea0003800000 */
.L_x_994:
[----:B0-----:R-:W-:-:S04]  /*138b0*/  IMAD.U32 R3, RZ, RZ, UR40 ;  /* 0x00000028ff037e24 */ /* 0x001fc8000f8e00ff */
[----:B------:R0:W1:Y:S03]  /*138c0*/  SYNCS.PHASECHK.TRANS64.TRYWAIT P1, [R3+URZ+0x30800], R0 ;  /* 0x03080000030075a7 */ /* 0x000066000802017f */
[----:B-1----:R-:W-:Y:S05]  /*138d0*/  @!P1 NANOSLEEP.SYNCS 0x989680 ;  /* 0x009896800000995d */ /* 0x002fea0003900000 */
[----:B------:R-:W1:Y:S02]  /*138e0*/  @!P1 SYNCS.PHASECHK.TRANS64 P1, [R3+URZ+0x30800], R0 ;  /* 0x03080000030095a7 */ /* 0x000e64000802007f */
[----:B-1----:R-:W-:Y:S05]  /*138f0*/  @!P1 BRA `(.L_x_994) ;  /* 0xfffffffc00ec9947 */ /* 0x002fea000383ffff */
[----:B------:R-:W-:Y:S05]  /*13900*/  BRA `(.L_x_1158) ;  /* 0xfffffee000d47947 */ /* 0x000fea000383ffff */
.L_x_998:
[----:B-1----:R1:W2:Y:S02]  /*13910*/  SYNCS.PHASECHK.TRANS64.TRYWAIT P1, [R3+URZ+0x30830], R0 ;  /* 0x03083000030075a7 */ /* 0x0022a4000802017f */
[----:B--2---:R-:W-:Y:S05]  /*13920*/  @!P1 NANOSLEEP.SYNCS 0x989680 ;  /* 0x009896800000995d */ /* 0x004fea0003900000 */
[----:B------:R-:W2:Y:S02]  /*13930*/  @!P1 SYNCS.PHASECHK.TRANS64 P1, [R3+URZ+0x30830], R0 ;  /* 0x03083000030095a7 */ /* 0x000ea4000802007f */
[----:B--2---:R-:W-:Y:S05]  /*13940*/  @!P1 BRA `(.L_x_998) ;  /* 0xfffffffc00f09947 */ /* 0x004fea000383ffff */
[----:B------:R-:W-:Y:S05]  /*13950*/  BRA `(.L_x_997) ;  /* 0xfffffee000f07947 */ /* 0x000fea000383ffff */
.L_x_1015:
[----:B-1----:R-:W-:-:S04]  /*13960*/  IMAD.U32 R4, RZ, RZ, UR6 ;  /* 0x00000006ff047e24 */ /* 0x002fc8000f8e00ff */
[----:B------:R1:W2:Y:S03]  /*13970*/  SYNCS.PHASECHK.TRANS64.TRYWAIT P1, [R4+URZ+0x30830], R3 ;  /* 0x03083003040075a7 */ /* 0x0002a6000802017f */
[----:B--2---:R-:W-:Y:S05]  /*13980*/  @!P1 NANOSLEEP.SYNCS 0x989680 ;  /* 0x009896800000995d */ /* 0x004fea0003900000 */
[----:B------:R-:W2:Y:S02]  /*13990*/  @!P1 SYNCS.PHASECHK.TRANS64 P1, [R4+URZ+0x30830], R3 ;  /* 0x03083003040095a7 */ /* 0x000ea4000802007f */
[----:B--2---:R-:W-:Y:S05]  /*139a0*/  @!P1 BRA `(.L_x_1015) ;  /* 0xfffffffc00ec9947 */ /* 0x004fea000383ffff */
[----:B------:R-:W-:Y:S05]  /*139b0*/  BRA `(.L_x_1014) ;  /* 0xffffff0c00147947 */ /* 0x000fea000383ffff */
.L_x_1019:
[----:B01----:R-:W-:-:S04]  /*139c0*/  IMAD.U32 R3, RZ, RZ, UR5 ;  /* 0x00000005ff037e24 */ /* 0x003fc8000f8e00ff */
[----:B------:R0:W1:Y:S03]  /*139d0*/  SYNCS.PHASECHK.TRANS64.TRYWAIT P1, [R3+URZ+0x30850], R0 ;  /* 0x03085000030075a7 */ /* 0x000066000802017f */
[----:B-1----:R-:W-:Y:S05]  /*139e0*/  @!P1 NANOSLEEP.SYNCS 0x989680 ;  /* 0x009896800000995d */ /* 0x002fea0003900000 */
[----:B------:R-:W1:Y:S02]  /*139f0*/  @!P1 SYNCS.PHASECHK.TRANS64 P1, [R3+URZ+0x30850], R0 ;  /* 0x03085000030095a7 */ /* 0x000e64000802007f */
[----:B-1----:R-:W-:Y:S05]  /*13a00*/  @!P1 BRA `(.L_x_1019) ;  /* 0xfffffffc00ec9947 */ /* 0x002fea000383ffff */
[----:B------:R-:W-:Y:S05]  /*13a10*/  BRA `(.L_x_1018) ;  /* 0xffffff1800ac7947 */ /* 0x000fea000383ffff */
.L_x_1038:
[----:B-1----:R-:W-:-:S04]  /*13a20*/  IMAD.U32 R4, RZ, RZ, UR6 ;  /* 0x00000006ff047e24 */ /* 0x002fc8000f8e00ff */
[----:B------:R1:W2:Y:S03]  /*13a30*/  SYNCS.PHASECHK.TRANS64.TRYWAIT P1, [R4+URZ+0x30830], R3 ;  /* 0x03083003040075a7 */ /* 0x0002a6000802017f */
[----:B--2---:R-:W-:Y:S05]  /*13a40*/  @!P1 NANOSLEEP.SYNCS 0x989680 ;  /* 0x009896800000995d */ /* 0x004fea0003900000 */
[----:B------:R-:W2:Y:S02]  /*13a50*/  @!P1 SYNCS.PHASECHK.TRANS64 P1, [R4+URZ+0x30830], R3 ;  /* 0x03083003040095a7 */ /* 0x000ea4000802007f */
[----:B--2---:R-:W-:Y:S05]  /*13a60*/  @!P1 BRA `(.L_x_1038) ;  /* 0xfffffffc00ec9947 */ /* 0x004fea000383ffff */
[----:B------:R-:W-:Y:S05]  /*13a70*/  BRA `(.L_x_1037) ;  /* 0xffffff3400987947 */ /* 0x000fea000383ffff */
.L_x_1042:
[----:B01----:R-:W-:-:S04]  /*13a80*/  IMAD.U32 R3, RZ, RZ, UR5 ;  /* 0x00000005ff037e24 */ /* 0x003fc8000f8e00ff */
[----:B------:R0:W1:Y:S03]  /*13a90*/  SYNCS.PHASECHK.TRANS64.TRYWAIT P1, [R3+URZ+0x30850], R0 ;  /* 0x03085000030075a7 */ /* 0x000066000802017f */
[----:B-1----:R-:W-:Y:S05]  /*13aa0*/  @!P1 NANOSLEEP.SYNCS 0x989680 ;  /* 0x009896800000995d */ /* 0x002fea0003900000 */
[----:B------:R-:W1:Y:S02]  /*13ab0*/  @!P1 SYNCS.PHASECHK.TRANS64 P1, [R3+URZ+0x30850], R0 ;  /* 0x03085000030095a7 */ /* 0x000e64000802007f */
[----:B-1----:R-:W-:Y:S05]  /*13ac0*/  @!P1 BRA `(.L_x_1042) ;  /* 0xfffffffc00ec9947 */ /* 0x002fea000383ffff */
[----:B------:R-:W-:Y:S05]  /*13ad0*/  BRA `(.L_x_1041) ;  /* 0xffffff4400307947 */ /* 0x000fea000383ffff */
.L_x_1050:
[----:B-1----:R-:W-:-:S04]  /*13ae0*/  IMAD.U32 R4, RZ, RZ, UR5 ;  /* 0x00000005ff047e24 */ /* 0x002fc8000f8e00ff */
[----:B------:R1:W2:Y:S03]  /*13af0*/  SYNCS.PHASECHK.TRANS64.TRYWAIT P1, [R4+URZ+0x30830], R3 ;  /* 0x03083003040075a7 */ /* 0x0002a6000802017f */
[----:B--2---:R-:W-:Y:S05]  /*13b00*/  @!P1 NANOSLEEP.SYNCS 0x989680 ;  /* 0x009896800000995d */ /* 0x004fea0003900000 */
[----:B------:R-:W2:Y:S02]  /*13b10*/  @!P1 SYNCS.PHASECHK.TRANS64 P1, [R4+URZ+0x30830], R3 ;  /* 0x03083003040095a7 */ /* 0x000ea4000802007f */
[----:B--2---:R-:W-:Y:S05]  /*13b20*/  @!P1 BRA `(.L_x_1050) ;  /* 0xfffffffc00ec9947 */ /* 0x004fea000383ffff */
[----:B------:R-:W-:Y:S05]  /*13b30*/  BRA `(.L_x_1049) ;  /* 0xffffff5000c87947 */ /* 0x000fea000383ffff */
.L_x_1054:
[----:B01----:R-:W-:-:S04]  /*13b40*/  IMAD.U32 R3, RZ, RZ, UR5 ;  /* 0x00000005ff037e24 */ /* 0x003fc8000f8e00ff */
[----:B------:R0:W1:Y:S03]  /*13b50*/  SYNCS.PHASECHK.TRANS64.TRYWAIT P1, [R3+URZ+0x30850], R0 ;  /* 0x03085000030075a7 */ /* 0x000066000802017f */
[----:B-1----:R-:W-:Y:S05]  /*13b60*/  @!P1 NANOSLEEP.SYNCS 0x989680 ;  /* 0x009896800000995d */ /* 0x002fea0003900000 */
[----:B------:R-:W1:Y:S02]  /*13b70*/  @!P1 SYNCS.PHASECHK.TRANS64 P1, [R3+URZ+0x30850], R0 ;  /* 0x03085000030095a7 */ /* 0x000e64000802007f */
[----:B-1----:R-:W-:Y:S05]  /*13b80*/  @!P1 BRA `(.L_x_1054) ;  /* 0xfffffffc00ec9947 */ /* 0x002fea000383ffff */
[----:B------:R-:W-:Y:S05]  /*13b90*/  BRA `(.L_x_1053) ;  /* 0xffffff6000607947 */ /* 0x000fea000383ffff */
.L_x_1069:
[----:B-1----:R-:W-:-:S04]  /*13ba0*/  IMAD.U32 R7, RZ, RZ, UR5 ;  /* 0x00000005ff077e24 */ /* 0x002fc8000f8e00ff */
[----:B------:R1:W2:Y:S03]  /*13bb0*/  SYNCS.PHASECHK.TRANS64.TRYWAIT P1, [R7+URZ+0x30850], R0 ;  /* 0x03085000070075a7 */ /* 0x0002a6000802017f */
[----:B--2---:R-:W-:Y:S05]  /*13bc0*/  @!P1 NANOSLEEP.SYNCS 0x989680 ;  /* 0x009896800000995d */ /* 0x004fea0003900000 */
[----:B------:R-:W2:Y:S02]  /*13bd0*/  @!P1 SYNCS.PHASECHK.TRANS64 P1, [R7+URZ+0x30850], R0 ;  /* 0x03085000070095a7 */ /* 0x000ea4000802007f */
[----:B--2---:R-:W-:Y:S05]  /*13be0*/  @!P1 BRA `(.L_x_1069) ;  /* 0xfffffffc00ec9947 */ /* 0x004fea000383ffff */
[----:B------:R-:W-:Y:S05]  /*13bf0*/  BRA `(.L_x_1068) ;  /* 0xffffff80008c7947 */ /* 0x000fea000383ffff */
.L_x_1106:
[----:B------:R-:W0:Y:S01]  /*13c00*/  S2R R19, SR_TID.X ;  /* 0x0000000000137919 */ /* 0x000e220000002100 */
        /* <DEDUP_REMOVED lines=9> */
.L_x_1159:
[----:B------:R-:W-:Y:S05]  /*13ca0*/  BRA `(.L_x_1160) ;  /* 0xffffffc800dc7947 */ /* 0x000fea000383ffff */
.L_x_1109:
[----:B0-----:R0:W1:Y:S02]  /*13cb0*/  SYNCS.PHASECHK.TRANS64.TRYWAIT P0, [R4+URZ+0x30840], R3 ;  /* 0x03084003040075a7 */ /* 0x001064000800017f */
[----:B-1----:R-:W-:Y:S05]  /*13cc0*/  @!P0 NANOSLEEP.SYNCS 0x989680 ;  /* 0x009896800000895d */ /* 0x002fea0003900000 */
[----:B------:R-:W1:Y:S02]  /*13cd0*/  @!P0 SYNCS.PHASECHK.TRANS64 P0, [R4+URZ+0x30840], R3 ;  /* 0x03084003040085a7 */ /* 0x000e64000800007f */
[----:B-1----:R-:W-:Y:S05]  /*13ce0*/  @!P0 BRA `(.L_x_1109) ;  /* 0xfffffffc00f08947 */ /* 0x002fea000383ffff */
[----:B------:R-:W-:Y:S05]  /*13cf0*/  BRA `(.L_x_1161) ;  /* 0xffffffcc00c87947 */ /* 0x000fea000383ffff */
.L_x_1110:
[----:B------:R-:W-:Y:S01]  /*13d00*/  BSSY B0, `(.L_x_1162) ;  /* 0x0000008000007945 */ /* 0x000fe20003800000 */
[----:B------:R-:W-:Y:S01]  /*13d10*/  MOV R13, R6 ;  /* 0x00000006000d7202 */ /* 0x000fe20000000f00 */
[----:B------:R-:W-:Y:S02]  /*13d20*/  IMAD.MOV.U32 R12, RZ, RZ, RZ ;  /* 0x000000ffff0c7224 */ /* 0x000fe400078e00ff */
[----:B------:R-:W-:Y:S02]  /*13d30*/  IMAD.MOV.U32 R11, RZ, RZ, 0x181f ;  /* 0x0000181fff0b7424 */ /* 0x000fe400078e00ff */
[----:B------:R-:W-:-:S07]  /*13d40*/  IMAD.MOV.U32 R15, RZ, RZ, -0x1 ;  /* 0xffffffffff0f7424 */ /* 0x000fce00078e00ff */
[----:B------:R-:W-:Y:S05]  /*13d50*/  WARPSYNC.COLLECTIVE R15, `(.L_x_1163) ;  /* 0x000000000f087348 */ /* 0x000fea0003c00000 */
[----:B------:R0:W1:Y:S02]  /*13d60*/  SHFL.IDX P6, R14, R13, R12, R11 ;  /* 0x0000000c0d0e7389 */ /* 0x00006400000c000b */
[----:B01----:R-:W-:Y:S01]  /*13d70*/  ENDCOLLECTIVE ;  /* 0x000000000000791b */ /* 0x003fe20003800000 */
.L_x_1163:
[----:B------:R-:W-:Y:S05]  /*13d80*/  BSYNC B0 ;  /* 0x0000000000007941 */ /* 0x000fea0003800000 */
.L_x_1162:
[----:B------:R-:W-:Y:S02]  /*13d90*/  IMAD.MOV.U32 R13, RZ, RZ, R5 ;  /* 0x000000ffff0d7224 */ /* 0x000fe400078e0005 */
[----:B------:R-:W-:Y:S02]  /*13da0*/  IMAD.MOV.U32 R12, RZ, RZ, RZ ;  /* 0x000000ffff0c7224 */ /* 0x000fe400078e00ff */
[----:B------:R-:W-:Y:S02]  /*13db0*/  IMAD.MOV.U32 R11, RZ, RZ, 0x181f ;  /* 0x0000181fff0b7424 */ /* 0x000fe400078e00ff */
[----:B------:R-:W-:Y:S02]  /*13dc0*/  IMAD.MOV.U32 R15, RZ, RZ, -0x1 ;  /* 0xffffffffff0f7424 */ /* 0x000fe400078e00ff */
[----:B------:R-:W-:Y:S02]  /*13dd0*/  IMAD.MOV.U32 R2, RZ, RZ, R14 ;  /* 0x000000ffff027224 */ /* 0x000fe400078e000e */
[----:B------:R-:W-:-:S07]  /*13de0*/  @P0 IMAD R9, R0, 0x2, R17 ;  /* 0x0000000200090824 */ /* 0x000fce00078e0211 */
[----:B------:R-:W-:Y:S05]  /*13df0*/  WARPSYNC.COLLECTIVE R15, `(.L_x_1164) ;  /* 0x000000000f087348 */ /* 0x000fea0003c00000 */
[----:B------:R0:W1:Y:S02]  /*13e00*/  SHFL.IDX P6, R14, R13, R12, R11 ;  /* 0x0000000c0d0e7389 */ /* 0x00006400000c000b */
[----:B01----:R-:W-:Y:S01]  /*13e10*/  ENDCOLLECTIVE ;  /* 0x000000000000791b */ /* 0x003fe20003800000 */
.L_x_1164:
[----:B------:R-:W-:Y:S02]  /*13e20*/  IMAD.MOV.U32 R13, RZ, RZ, R6 ;  /* 0x000000ffff0d7224 */ /* 0x000fe400078e0006 */
[----:B------:R-:W-:Y:S01]  /*13e30*/  IMAD.MOV.U32 R12, RZ, RZ, 0x1 ;  /* 0x00000001ff0c7424 */ /* 0x000fe200078e00ff */
[----:B------:R-:W-:-:S05]  /*13e40*/  @P0 LEA R14, P1, R37, R14, 0x1 ;  /* 0x0000000e250e0211 */ /* 0x000fca00078208ff */
[----:B------:R-:W-:Y:S02]  /*13e50*/  @P0 IMAD.X R3, RZ, RZ, R2, P1 ;  /* 0x000000ffff030224 */ /* 0x000fe400008e0602 */
[----:B------:R-:W-:-:S07]  /*13e60*/  @P0 IMAD.MOV.U32 R2, RZ, RZ, R14 ;  /* 0x000000ffff020224 */ /* 0x000fce00078e000e */
[----:B------:R-:W-:Y:S05]  /*13e70*/  WARPSYNC.COLLECTIVE R15, `(.L_x_1165) ;  /* 0x000000000f087348 */ /* 0x000fea0003c00000 */
[----:B------:R0:W1:Y:S02]  /*13e80*/  SHFL.IDX P6, R14, R13, R12, R11 ;  /* 0x0000000c0d0e7389 */ /* 0x00006400000c000b */
[----:B01----:R-:W-:Y:S01]  /*13e90*/  ENDCOLLECTIVE ;  /* 0x000000000000791b */ /* 0x003fe20003800000 */
.L_x_1165:
        /* <DEDUP_REMOVED lines=8> */
[----:B------:R-:W-:Y:S01]  /*13f20*/  ISETP.GE.AND P0, PT, R7, 0x11, PT ;  /* 0x000000110700780c */ /* 0x000fe20003f06270 */
[----:B------:R-:W-:-:S12]  /*13f30*/  IMAD.MOV.U32 R8, RZ, RZ, R14 ;  /* 0x000000ffff087224 */ /* 0x000fd800078e000e */
[----:B0-----:R-:W-:Y:S05]  /*13f40*/  WARPSYNC.COLLECTIVE R15, `(.L_x_1166) ;  /* 0x000000000f087348 */ /* 0x001fea0003c00000 */
[----:B------:R1:W2:Y:S02]  /*13f50*/  SHFL.IDX P6, R14, R13, R12, R11 ;  /* 0x0000000c0d0e7389 */ /* 0x0002a400000c000b */
[----:B012---:R-:W-:Y:S01]  /*13f60*/  ENDCOLLECTIVE ;  /* 0x000000000000791b */ /* 0x007fe20003800000 */
.L_x_1166:
[----:B------:R-:W-:Y:S02]  /*13f70*/  @P0 IMAD R27, R0, 0x2, R17 ;  /* 0x00000002001b0824 */ /* 0x000fe400078e0211 */
[----:B------:R-:W-:Y:S02]  /*13f80*/  IMAD.MOV.U32 R13, RZ, RZ, R6 ;  /* 0x000000ffff0d7224 */ /* 0x000fe400078e0006 */
[----:B------:R-:W-:Y:S01]  /*13f90*/  IMAD.MOV.U32 R12, RZ, RZ, 0x2 ;  /* 0x00000002ff0c7424 */ /* 0x000fe200078e00ff */
[----:B------:R-:W-:-:S04]  /*13fa0*/  @P0 LEA R14, P1, R37, R14, 0x1 ;  /* 0x0000000e250e0211 */ /* 0x000fc800078208ff */
[----:B------:R-:W-:Y:S01]  /*13fb0*/  @P0 MOV R2, R14 ;  /* 0x0000000e00020202 */ /* 0x000fe20000000f00 */
[----:B------:R-:W-:-:S08]  /*13fc0*/  @P0 IMAD.X R21, RZ, RZ, R8, P1 ;  /* 0x000000ffff150224 */ /* 0x000fd000008e0608 */
[----:B------:R-:W-:Y:S05]  /*13fd0*/  WARPSYNC.COLLECTIVE R15, `(.L_x_1167) ;  /* 0x000000000f087348 */ /* 0x000fea0003c00000 */
[----:B------:R0:W1:Y:S02]  /*13fe0*/  SHFL.IDX P6, R14, R13, R12, R11 ;  /* 0x0000000c0d0e7389 */ /* 0x00006400000c000b */
[----:B01----:R-:W-:Y:S01]  /*13ff0*/  ENDCOLLECTIVE ;  /* 0x000000000000791b */ /* 0x003fe20003800000 */
.L_x_1167:
        /* <DEDUP_REMOVED lines=9> */
[----:B------:R-:W-:Y:S01]  /*14090*/  ISETP.GE.AND P0, PT, R7, 0x21, PT ;  /* 0x000000210700780c */ /* 0x000fe20003f06270 */
[----:B------:R-:W-:-:S12]  /*140a0*/  IMAD.MOV.U32 R8, RZ, RZ, R14 ;  /* 0x000000ffff087224 */ /* 0x000fd800078e000e */
[----:B0-----:R-:W-:Y:S05]  /*140b0*/  WARPSYNC.COLLECTIVE R15, `(.L_x_1168) ;  /* 0x000000000f087348 */ /* 0x001fea0003c00000 */
[----:B------:R1:W2:Y:S02]  /*140c0*/  SHFL.IDX P6, R14, R13, R12, R11 ;  /* 0x0000000c0d0e7389 */ /* 0x0002a400000c000b */
[----:B012---:R-:W-:Y:S01]  /*140d0*/  ENDCOLLECTIVE ;  /* 0x000000000000791b */ /* 0x007fe20003800000 */
.L_x_1168:
[----:B------:R-:W-:Y:S02]  /*140e0*/  @P0 IMAD R21, R0, 0x2, R17 ;  /* 0x0000000200150824 */ /* 0x000fe400078e0211 */
[----:B------:R-:W-:Y:S02]  /*140f0*/  IMAD.MOV.U32 R13, RZ, RZ, R6 ;  /* 0x000000ffff0d7224 */ /* 0x000fe400078e0006 */
[----:B------:R-:W-:Y:S01]  /*14100*/  IMAD.MOV.U32 R12, RZ, RZ, 0x3 ;  /* 0x00000003ff0c7424 */ /* 0x000fe200078e00ff */
[----:B------:R-:W-:-:S05]  /*14110*/  @P0 LEA R14, P1, R37, R14, 0x1 ;  /* 0x0000000e250e0211 */ /* 0x000fca00078208ff */
[----:B------:R-:W-:-:S08]  /*14120*/  @P0 IMAD.MOV.U32 R2, RZ, RZ, R14 ;  /* 0x000000ffff020224 */ /* 0x000fd000078e000e */
[----:B------:R-:W-:Y:S05]  /*14130*/  WARPSYNC.COLLECTIVE R15, `(.L_x_1169) ;  /* 0x000000000f087348 */ /* 0x000fea0003c00000 */
[----:B------:R0:W1:Y:S02]  /*14140*/  SHFL.IDX P6, R14, R13, R12, R11 ;  /* 0x0000000c0d0e7389 */ /* 0x00006400000c000b */
[----:B01----:R-:W-:Y:S01]  /*14150*/  ENDCOLLECTIVE ;  /* 0x000000000000791b */ /* 0x003fe20003800000 */
.L_x_1169:
        /* <DEDUP_REMOVED lines=10> */
[----:B------:R-:W-:-:S07]  /*14200*/  IMAD.MOV.U32 R8, RZ, RZ, R14 ;  /* 0x000000ffff087224 */ /* 0x000fce00078e000e */
[----:B0-----:R-:W-:Y:S05]  /*14210*/  WARPSYNC.COLLECTIVE R15, `(.L_x_1170) ;  /* 0x000000000f087348 */ /* 0x001fea0003c00000 */
[----:B------:R1:W2:Y:S02]  /*14220*/  SHFL.IDX P6, R14, R13, R12, R11 ;  /* 0x0000000c0d0e7389 */ /* 0x0002a400000c000b */
[----:B012---:R-:W-:Y:S01]  /*14230*/  ENDCOLLECTIVE ;  /* 0x000000000000791b */ /* 0x007fe20003800000 */
.L_x_1170:
[----:B------:R-:W-:Y:S05]  /*14240*/  BRA `(.L_x_1171) ;  /* 0xffffffcc007c7947 */ /* 0x000fea000383ffff */
.L_x_1115:
[----:B------:R-:W-:Y:S02]  /*14250*/  IMAD.MOV.U32 R13, RZ, RZ, R4 ;  /* 0x000000ffff0d7224 */ /* 0x000fe400078e0004 */
[----:B------:R-:W-:Y:S02]  /*14260*/  IMAD.MOV.U32 R12, RZ, RZ, RZ ;  /* 0x000000ffff0c7224 */ /* 0x000fe400078e00ff */
[----:B------:R-:W-:Y:S02]  /*14270*/  IMAD.MOV.U32 R11, RZ, RZ, 0x181f ;  /* 0x0000181fff0b7424 */ /* 0x000fe400078e00ff */
[----:B------:R-:W-:Y:S02]  /*14280*/  IMAD.MOV.U32 R15, RZ, RZ, -0x1 ;  /* 0xffffffffff0f7424 */ /* 0x000fe400078e00ff */
[----:B------:R-:W-:-:S07]  /*14290*/  VIADD R0, R36, UR44 ;  /* 0x0000002c24007c36 */ /* 0x000fce0008000000 */
[----:B------:R-:W-:Y:S05]  /*142a0*/  WARPSYNC.COLLECTIVE R15, `(.L_x_1172) ;  /* 0x000000000f087348 */ /* 0x000fea0003c00000 */
[----:B------:R0:W1:Y:S02]  /*142b0*/  SHFL.IDX P6, R14, R13, R12, R11 ;  /* 0x0000000c0d0e7389 */ /* 0x00006400000c000b */
[----:B01----:R-:W-:Y:S01]  /*142c0*/  ENDCOLLECTIVE ;  /* 0x000000000000791b */ /* 0x003fe20003800000 */
.L_x_1172:
[C---:B------:R-:W-:Y:S01]  /*142d0*/  VIADD R6, R0.reuse, 0x10 ;  /* 0x0000001000067836 */ /* 0x040fe20000000000 */
[----:B------:R-:W-:Y:S01]  /*142e0*/  ISETP.GE.AND P0, PT, R0, UR39, PT ;  /* 0x0000002700007c0c */ /* 0x000fe2000bf06270 */
[----:B------:R-:W-:Y:S01]  /*142f0*/  IMAD.MOV.U32 R13, RZ, RZ, R5 ;  /* 0x000000ffff0d7224 */ /* 0x000fe200078e0005 */
[----:B------:R-:W-:-:S11]  /*14300*/  MOV R2, R14 ;  /* 0x0000000e00027202 */ /* 0x000fd60000000f00 */
[----:B------:R-:W-:Y:S05]  /*14310*/  WARPSYNC.COLLECTIVE R15, `(.L_x_1173) ;  /* 0x000000000f087348 */ /* 0x000fea0003c00000 */
[----:B------:R0:W1:Y:S02]  /*14320*/  SHFL.IDX P6, R14, R13, R12, R11 ;  /* 0x0000000c0d0e7389 */ /* 0x00006400000c000b */
[----:B01----:R-:W-:Y:S01]  /*14330*/  ENDCOLLECTIVE ;  /* 0x000000000000791b */ /* 0x003fe20003800000 */
.L_x_1173:
        /* <DEDUP_REMOVED lines=8> */
.L_x_1174:
[----:B------:R-:W-:Y:S01]  /*143c0*/  @!PT LDS RZ, [RZ] ;  /* 0x00000000fffff984 */ /* 0x000fe20000000800 */
[----:B------:R-:W-:Y:S01]  /*143d0*/  @!PT LDS RZ, [RZ] ;  /* 0x00000000fffff984 */ /* 0x000fe20000000800 */
[----:B------:R-:W-:Y:S01]  /*143e0*/  @!PT LDS RZ, [RZ] ;  /* 0x00000000fffff984 */ /* 0x000fe20000000800 */
[----:B------:R0:W-:Y:S04]  /*143f0*/  @!P0 LDGSTS.E.BYPASS.LTC128B.128 [R31+0x10400], desc[UR36][R2.64], !P2 ;  /* 0x10400000021f8fae */ /* 0x0001e8000d101d64 */
[----:B------:R0:W-:Y:S04]  /*14400*/  @!P0 LDGSTS.E.BYPASS.LTC128B.128 [R31+0x14400], desc[UR36][R2.64+0x80], !P3 ;  /* 0x14400080021f8fae */ /* 0x0001e8000d901d64 */
[----:B------:R0:W-:Y:S01]  /*14410*/  @!P0 LDGSTS.E.BYPASS.LTC128B.128 [R31+0x18400], desc[UR36][R2.64+0x100], !P4 ;  /* 0x18400100021f8fae */ /* 0x0001e2000e101d64 */
[----:B------:R-:W-:-:S03]  /*14420*/  IMAD.MOV.U32 R13, RZ, RZ, R5 ;  /* 0x000000ffff0d7224 */ /* 0x000fc600078e0005 */
[----:B------:R0:W-:Y:S01]  /*14430*/  @!P0 LDGSTS.E.BYPASS.LTC128B.128 [R31+0x1c400], desc[UR36][R2.64+0x180], !P5 ;  /* 0x1c400180021f8fae */ /* 0x0001e2000e901d64 */
[----:B------:R-:W-:Y:S01]  /*14440*/  ISETP.GE.AND P0, PT, R6, UR39, PT ;  /* 0x0000002706007c0c */ /* 0x000fe2000bf06270 */
[----:B------:R-:W-:-:S12]  /*14450*/  IMAD.MOV.U32 R6, RZ, RZ, R14 ;  /* 0x000000ffff067224 */ /* 0x000fd800078e000e */
[----:B0-----:R-:W-:Y:S05]  /*14460*/  WARPSYNC.COLLECTIVE R15, `(.L_x_1175) ;  /* 0x000000000f087348 */ /* 0x001fea0003c00000 */
[----:B------:R1:W2:Y:S02]  /*14470*/  SHFL.IDX P6, R14, R13, R12, R11 ;  /* 0x0000000c0d0e7389 */ /* 0x0002a400000c000b */
[----:B012---:R-:W-:Y:S01]  /*14480*/  ENDCOLLECTIVE ;  /* 0x000000000000791b */ /* 0x007fe20003800000 */
.L_x_1175:
[----:B------:R-:W-:Y:S02]  /*14490*/  IMAD.MOV.U32 R13, RZ, RZ, R4 ;  /* 0x000000ffff0d7224 */ /* 0x000fe400078e0004 */
[----:B------:R-:W-:Y:S01]  /*144a0*/  IMAD.MOV.U32 R12, RZ, RZ, 0x2 ;  /* 0x00000002ff0c7424 */ /* 0x000fe200078e00ff */
[----:B------:R-:W-:-:S05]  /*144b0*/  @!P0 LEA R14, P1, R37, R14, 0x1 ;  /* 0x0000000e250e8211 */ /* 0x000fca00078208ff */
[----:B------:R-:W-:-:S08]  /*144c0*/  @!P0 IMAD.MOV.U32 R2, RZ, RZ, R14 ;  /* 0x000000ffff028224 */ /* 0x000fd000078e000e */
[----:B------:R-:W-:Y:S05]  /*144d0*/  WARPSYNC.COLLECTIVE R15, `(.L_x_1176) ;  /* 0x000000000f087348 */ /* 0x000fea0003c00000 */
[----:B------:R0:W1:Y:S02]  /*144e0*/  SHFL.IDX P6, R14, R13, R12, R11 ;  /* 0x0000000c0d0e7389 */ /* 0x00006400000c000b */
[----:B01----:R-:W-:Y:S01]  /*144f0*/  ENDCOLLECTIVE ;  /* 0x000000000000791b */ /* 0x003fe20003800000 */
.L_x_1176:
[----:B------:R-:W-:Y:S02]  /*14500*/  @!P0 IMAD.X R7, RZ, RZ, R6, P1 ;  /* 0x000000ffff078224 */ /* 0x000fe400008e0606 */
[----:B------:R-:W-:Y:S02]  /*14510*/  VIADD R6, R0, 0x20 ;  /* 0x0000002000067836 */ /* 0x000fe40000000000 */
        /* <DEDUP_REMOVED lines=9> */
[----:B------:R-:W-:Y:S01]  /*145b0*/  ISETP.GE.AND P0, PT, R6, UR39, PT ;  /* 0x0000002706007c0c */ /* 0x000fe2000bf06270 */
[----:B------:R-:W-:-:S12]  /*145c0*/  IMAD.MOV.U32 R6, RZ, RZ, R14 ;  /* 0x000000ffff067224 */ /* 0x000fd800078e000e */
[----:B0-----:R-:W-:Y:S05]  /*145d0*/  WARPSYNC.COLLECTIVE R15, `(.L_x_1177) ;  /* 0x000000000f087348 */ /* 0x001fea0003c00000 */
[----:B------:R1:W2:Y:S02]  /*145e0*/  SHFL.IDX P6, R14, R13, R12, R11 ;  /* 0x0000000c0d0e7389 */ /* 0x0002a400000c000b */
[----:B012---:R-:W-:Y:S01]  /*145f0*/  ENDCOLLECTIVE ;  /* 0x000000000000791b */ /* 0x007fe20003800000 */
.L_x_1177:
[----:B------:R-:W-:Y:S02]  /*14600*/  IMAD.MOV.U32 R13, RZ, RZ, R4 ;  /* 0x000000ffff0d7224 */ /* 0x000fe400078e0004 */
[----:B------:R-:W-:Y:S01]  /*14610*/  IMAD.MOV.U32 R12, RZ, RZ, 0x3 ;  /* 0x00000003ff0c7424 */ /* 0x000fe200078e00ff */
[----:B------:R-:W-:-:S04]  /*14620*/  @!P0 LEA R14, P1, R37, R14, 0x1 ;  /* 0x0000000e250e8211 */ /* 0x000fc800078208ff */
[----:B------:R-:W-:Y:S01]  /*14630*/  @!P0 IADD3.X R7, RZ, R6, RZ, P1, !PT ;  /* 0x00000006ff078210 */ /* 0x000fe20000ffe4ff */
[----:B------:R-:W-:-:S08]  /*14640*/  @!P0 IMAD.MOV.U32 R2, RZ, RZ, R14 ;  /* 0x000000ffff028224 */ /* 0x000fd000078e000e */
[----:B------:R-:W-:Y:S05]  /*14650*/  WARPSYNC.COLLECTIVE R15, `(.L_x_1178) ;  /* 0x000000000f087348 */ /* 0x000fea0003c00000 */
[----:B------:R0:W1:Y:S02]  /*14660*/  SHFL.IDX P6, R14, R13, R12, R11 ;  /* 0x0000000c0d0e7389 */ /* 0x00006400000c000b */
[----:B01----:R-:W-:Y:S01]  /*14670*/  ENDCOLLECTIVE ;  /* 0x000000000000791b */ /* 0x003fe20003800000 */
.L_x_1178:
        /* <DEDUP_REMOVED lines=15> */
.L_x_1179:
[----:B------:R-:W-:Y:S02]  /*14770*/  IMAD.MOV.U32 R13, RZ, RZ, R4 ;  /* 0x000000ffff0d7224 */ /* 0x000fe400078e0004 */
[----:B------:R-:W-:Y:S01]  /*14780*/  IMAD.MOV.U32 R12, RZ, RZ, 0x4 ;  /* 0x00000004ff0c7424 */ /* 0x000fe200078e00ff */
[----:B------:R-:W-:-:S05]  /*14790*/  @!P0 LEA R14, P1, R37, R14, 0x1 ;  /* 0x0000000e250e8211 */ /* 0x000fca00078208ff */
[----:B------:R-:W-:-:S08]  /*147a0*/  @!P0 IMAD.MOV.U32 R2, RZ, RZ, R14 ;  /* 0x000000ffff028224 */ /* 0x000fd000078e000e */
[----:B------:R-:W-:Y:S05]  /*147b0*/  WARPSYNC.COLLECTIVE R15, `(.L_x_1180) ;  /* 0x000000000f087348 */ /* 0x000fea0003c00000 */
[----:B------:R0:W1:Y:S02]  /*147c0*/  SHFL.IDX P6, R14, R13, R12, R11 ;  /* 0x0000000c0d0e7389 */ /* 0x00006400000c000b */
[----:B01----:R-:W-:Y:S01]  /*147d0*/  ENDCOLLECTIVE ;  /* 0x000000000000791b */ /* 0x003fe20003800000 */
.L_x_1180:
        /* <DEDUP_REMOVED lines=16> */
.L_x_1181:
[----:B------:R-:W-:Y:S02]  /*148e0*/  IMAD.MOV.U32 R13, RZ, RZ, R4 ;  /* 0x000000ffff0d7224 */ /* 0x000fe400078e0004 */
[----:B------:R-:W-:Y:S01]  /*148f0*/  IMAD.MOV.U32 R12, RZ, RZ, 0x5 ;  /* 0x00000005ff0c7424 */ /* 0x000fe200078e00ff */
[----:B------:R-:W-:-:S05]  /*14900*/  @!P0 LEA R14, P1, R37, R14, 0x1 ;  /* 0x0000000e250e8211 */ /* 0x000fca00078208ff */
[----:B------:R-:W-:-:S08]  /*14910*/  @!P0 IMAD.MOV.U32 R2, RZ, RZ, R14 ;  /* 0x000000ffff028224 */ /* 0x000fd000078e000e */
[----:B------:R-:W-:Y:S05]  /*14920*/  WARPSYNC.COLLECTIVE R15, `(.L_x_1182) ;  /* 0x000000000f087348 */ /* 0x000fea0003c00000 */
[----:B------:R0:W1:Y:S02]  /*14930*/  SHFL.IDX P6, R14, R13, R12, R11 ;  /* 0x0000000c0d0e7389 */ /* 0x00006400000c000b */
[----:B01----:R-:W-:Y:S01]  /*14940*/  ENDCOLLECTIVE ;  /* 0x000000000000791b */ /* 0x003fe20003800000 */
.L_x_1182:
[----:B------:R-:W-:Y:S02]  /*14950*/  @!P0 IMAD.X R7, RZ, RZ, R6, P1 ;  /* 0x000000ffff078224 */ /* 0x000fe400008e0606 */
[----:B------:R-:W-:-:S03]  /*14960*/  VIADD R6, R0, 0x50 ;  /* 0x0000005000067836 */ /* 0x000fc60000000000 */
[----:B------:R-:W-:-:S05]  /*14970*/  @!P0 MOV R3, R7 ;  /* 0x0000000700038202 */ /* 0x000fca0000000f00 */
        /* <DEDUP_REMOVED lines=8> */
[----:B------:R-:W-:Y:S01]  /*14a00*/  ISETP.GE.AND P0, PT, R6, UR39, PT ;  /* 0x0000002706007c0c */ /* 0x000fe2000bf06270 */
[----:B------:R-:W-:-:S12]  /*14a10*/  IMAD.MOV.U32 R6, RZ, RZ, R14 ;  /* 0x000000ffff067224 */ /* 0x000fd800078e000e */
[----:B0-----:R-:W-:Y:S05]  /*14a20*/  WARPSYNC.COLLECTIVE R15, `(.L_x_1183) ;  /* 0x000000000f087348 */ /* 0x001fea0003c00000 */
[----:B------:R1:W2:Y:S02]  /*14a30*/  SHFL.IDX P6, R14, R13, R12, R11 ;  /* 0x0000000c0d0e7389 */ /* 0x0002a400000c000b */
[----:B012---:R-:W-:Y:S01]  /*14a40*/  ENDCOLLECTIVE ;  /* 0x000000000000791b */ /* 0x007fe20003800000 */
.L_x_1183:
[----:B------:R-:W-:Y:S02]  /*14a50*/  IMAD.MOV.U32 R13, RZ, RZ, R4 ;  /* 0x000000ffff0d7224 */ /* 0x000fe400078e0004 */
[----:B------:R-:W-:Y:S01]  /*14a60*/  IMAD.MOV.U32 R12, RZ, RZ, 0x6 ;  /* 0x00000006ff0c7424 */ /* 0x000fe200078e00ff */
[----:B------:R-:W-:-:S05]  /*14a70*/  @!P0 LEA R14, P1, R37, R14, 0x1 ;  /* 0x0000000e250e8211 */ /* 0x000fca00078208ff */
[----:B------:R-:W-:-:S08]  /*14a80*/  @!P0 IMAD.MOV.U32 R2, RZ, RZ, R14 ;  /* 0x000000ffff028224 */ /* 0x000fd000078e000e */
[----:B------:R-:W-:Y:S05]  /*14a90*/  WARPSYNC.COLLECTIVE R15, `(.L_x_1184) ;  /* 0x000000000f087348 */ /* 0x000fea0003c00000 */
[----:B------:R0:W1:Y:S02]  /*14aa0*/  SHFL.IDX P6, R14, R13, R12, R11 ;  /* 0x0000000c0d0e7389 */ /* 0x00006400000c000b */
[----:B01----:R-:W-:Y:S01]  /*14ab0*/  ENDCOLLECTIVE ;  /* 0x000000000000791b */ /* 0x003fe20003800000 */
.L_x_1184:
        /* <DEDUP_REMOVED lines=16> */
.L_x_1185:
[----:B------:R-:W-:Y:S01]  /*14bc0*/  IMAD.MOV.U32 R13, RZ, RZ, R4 ;  /* 0x000000ffff0d7224 */ /* 0x000fe200078e0004 */
[----:B------:R-:W-:Y:S02]  /*14bd0*/  MOV R12, 0x7 ;  /* 0x00000007000c7802 */ /* 0x000fe40000000f00 */
[----:B------:R-:W-:-:S05]  /*14be0*/  @!P0 LEA R14, P1, R37, R14, 0x1 ;  /* 0x0000000e250e8211 */ /* 0x000fca00078208ff */
[----:B------:R-:W-:-:S08]  /*14bf0*/  @!P0 IMAD.MOV.U32 R2, RZ, RZ, R14 ;  /* 0x000000ffff028224 */ /* 0x000fd000078e000e */
[----:B------:R-:W-:Y:S05]  /*14c00*/  WARPSYNC.COLLECTIVE R15, `(.L_x_1186) ;  /* 0x000000000f087348 */ /* 0x000fea0003c00000 */
[----:B------:R0:W1:Y:S02]  /*14c10*/  SHFL.IDX P6, R14, R13, R12, R11 ;  /* 0x0000000c0d0e7389 */ /* 0x00006400000c000b */
[----:B01----:R-:W-:Y:S01]  /*14c20*/  ENDCOLLECTIVE ;  /* 0x000000000000791b */ /* 0x003fe20003800000 */
.L_x_1186:
        /* <DEDUP_REMOVED lines=14> */
.L_x_1187:
[----:B------:R-:W-:Y:S05]  /*14d10*/  BRA `(.L_x_1188) ;  /* 0xffffffcc00a47947 */ /* 0x000fea000383ffff */
.L_x_1118:
[----:B0-----:R0:W1:Y:S02]  /*14d20*/  SYNCS.PHASECHK.TRANS64.TRYWAIT P0, [R17+URZ+0x30820], R0 ;  /* 0x03082000110075a7 */ /* 0x001064000800017f */
[----:B-1----:R-:W-:Y:S05]  /*14d30*/  @!P0 NANOSLEEP.SYNCS 0x989680 ;  /* 0x009896800000895d */ /* 0x002fea0003900000 */
[----:B------:R-:W1:Y:S02]  /*14d40*/  @!P0 SYNCS.PHASECHK.TRANS64 P0, [R17+URZ+0x30820], R0 ;  /* 0x03082000110085a7 */ /* 0x000e64000800007f */
[----:B-1----:R-:W-:Y:S05]  /*14d50*/  @!P0 BRA `(.L_x_1118) ;  /* 0xfffffffc00f08947 */ /* 0x002fea000383ffff */
[----:B------:R-:W-:Y:S05]  /*14d60*/  BRA `(.L_x_1189) ;  /* 0xffffffd0000c7947 */ /* 0x000fea000383ffff */
.L_x_1122:
[----:B0-----:R0:W1:Y:S02]  /*14d70*/  SYNCS.PHASECHK.TRANS64.TRYWAIT P0, [R7+URZ+0x30840], R2 ;  /* 0x03084002070075a7 */ /* 0x001064000800017f */
[----:B-1----:R-:W-:Y:S05]  /*14d80*/  @!P0 NANOSLEEP.SYNCS 0x989680 ;  /* 0x009896800000895d */ /* 0x002fea0003900000 */
[----:B------:R-:W1:Y:S02]  /*14d90*/  @!P0 SYNCS.PHASECHK.TRANS64 P0, [R7+URZ+0x30840], R2 ;  /* 0x03084002070085a7 */ /* 0x000e64000800007f */
[----:B-1----:R-:W-:Y:S05]  /*14da0*/  @!P0 BRA `(.L_x_1122) ;  /* 0xfffffffc00f08947 */ /* 0x002fea000383ffff */
[----:B------:R-:W-:Y:S05]  /*14db0*/  BRA `(.L_x_1190) ;  /* 0xffffffd000cc7947 */ /* 0x000fea000383ffff */
.L_x_1123:
        /* <DEDUP_REMOVED lines=8> */
.L_x_1192:
[----:B------:R-:W-:Y:S05]  /*14e40*/  BSYNC B1 ;  /* 0x0000000000017941 */ /* 0x000fea0003800000 */
.L_x_1191:
[----:B------:R-:W-:Y:S02]  /*14e50*/  IMAD.MOV.U32 R13, RZ, RZ, R20 ;  /* 0x000000ffff0d7224 */ /* 0x000fe400078e0014 */
[----:B------:R-:W-:Y:S02]  /*14e60*/  IMAD.MOV.U32 R12, RZ, RZ, RZ ;  /* 0x000000ffff0c7224 */ /* 0x000fe400078e00ff */
[----:B------:R-:W-:Y:S02]  /*14e70*/  IMAD.MOV.U32 R11, RZ, RZ, 0x181f ;  /* 0x0000181fff0b7424 */ /* 0x000fe400078e00ff */
[----:B------:R-:W-:Y:S02]  /*14e80*/  IMAD.MOV.U32 R15, RZ, RZ, -0x1 ;  /* 0xffffffffff0f7424 */ /* 0x000fe400078e00ff */
[----:B------:R-:W-:Y:S02]  /*14e90*/  IMAD.MOV.U32 R3, RZ, RZ, R14 ;  /* 0x000000ffff037224 */ /* 0x000fe400078e000e */
[----:B------:R-:W-:-:S07]  /*14ea0*/  IMAD.SHL.U32 R4, R37, 0x2, RZ ;  /* 0x0000000225047824 */ /* 0x000fce00078e00ff */
[----:B------:R-:W-:Y:S05]  /*14eb0*/  WARPSYNC.COLLECTIVE R15, `(.L_x_1193) ;  /* 0x000000000f087348 */ /* 0x000fea0003c00000 */
[----:B------:R0:W1:Y:S02]  /*14ec0*/  SHFL.IDX P6, R14, R13, R12, R11 ;  /* 0x0000000c0d0e7389 */ /* 0x00006400000c000b */
[----:B01----:R-:W-:Y:S01]  /*14ed0*/  ENDCOLLECTIVE ;  /* 0x000000000000791b */ /* 0x003fe20003800000 */
.L_x_1193:
[----:B------:R-:W-:Y:S02]  /*14ee0*/  IMAD R21, R21, 0x2, R17 ;  /* 0x0000000215157824 */ /* 0x000fe400078e0211 */
[----:B------:R-:W-:Y:S02]  /*14ef0*/  IMAD.MOV.U32 R13, RZ, RZ, R27 ;  /* 0x000000ffff0d7224 */ /* 0x000fe400078e001b */
[----:B------:R-:W-:Y:S01]  /*14f00*/  IMAD.MOV.U32 R12, RZ, RZ, 0x1 ;  /* 0x00000001ff0c7424 */ /* 0x000fe200078e00ff */
[----:B------:R-:W-:-:S13]  /*14f10*/  IADD3 R2, P0, R14, R4, RZ ;  /* 0x000000040e027210 */ /* 0x000fda0007f1e0ff */
[----:B------:R-:W-:Y:S05]  /*14f20*/  WARPSYNC.COLLECTIVE R15, `(.L_x_1194) ;  /* 0x000000000f087348 */ /* 0x000fea0003c00000 */
[----:B------:R0:W1:Y:S02]  /*14f30*/  SHFL.IDX P6, R14, R13, R12, R11 ;  /* 0x0000000c0d0e7389 */ /* 0x00006400000c000b */
[----:B01----:R-:W-:Y:S01]  /*14f40*/  ENDCOLLECTIVE ;  /* 0x000000000000791b */ /* 0x003fe20003800000 */
.L_x_1194:
[----:B------:R-:W-:-:S05]  /*14f50*/  IMAD.X R3, RZ, RZ, R3, P0 ;  /* 0x000000ffff037224 */ /* 0x000fca00000e0603 */
        /* <DEDUP_REMOVED lines=12> */
.L_x_1195:
[----:B------:R-:W-:Y:S02]  /*15020*/  IMAD.MOV.U32 R13, RZ, RZ, R27 ;  /* 0x000000ffff0d7224 */ /* 0x000fe400078e001b */
[----:B------:R-:W-:Y:S01]  /*15030*/  IMAD.MOV.U32 R12, RZ, RZ, 0x2 ;  /* 0x00000002ff0c7424 */ /* 0x000fe200078e00ff */
[----:B------:R-:W-:-:S13]  /*15040*/  IADD3 R2, P0, R14, R4, RZ ;  /* 0x000000040e027210 */ /* 0x000fda0007f1e0ff */
[----:B------:R-:W-:Y:S05]  /*15050*/  WARPSYNC.COLLECTIVE R15, `(.L_x_1196) ;  /* 0x000000000f087348 */ /* 0x000fea0003c00000 */
[----:B------:R0:W1:Y:S02]  /*15060*/  SHFL.IDX P6, R14, R13, R12, R11 ;  /* 0x0000000c0d0e7389 */ /* 0x00006400000c000b */
[----:B01----:R-:W-:Y:S01]  /*15070*/  ENDCOLLECTIVE ;  /* 0x000000000000791b */ /* 0x003fe20003800000 */
.L_x_1196:
        /* <DEDUP_REMOVED lines=13> */
.L_x_1197:
[----:B------:R-:W-:Y:S02]  /*15150*/  IMAD.MOV.U32 R13, RZ, RZ, R27 ;  /* 0x000000ffff0d7224 */ /* 0x000fe400078e001b */
[----:B------:R-:W-:Y:S01]  /*15160*/  IMAD.MOV.U32 R12, RZ, RZ, 0x3 ;  /* 0x00000003ff0c7424 */ /* 0x000fe200078e00ff */
[----:B------:R-:W-:-:S13]  /*15170*/  IADD3 R2, P0, R14, R4, RZ ;  /* 0x000000040e027210 */ /* 0x000fda0007f1e0ff */
[----:B------:R-:W-:Y:S05]  /*15180*/  WARPSYNC.COLLECTIVE R15, `(.L_x_1198) ;  /* 0x000000000f087348 */ /* 0x000fea0003c00000 */
[----:B------:R0:W1:Y:S02]  /*15190*/  SHFL.IDX P6, R14, R13, R12, R11 ;  /* 0x0000000c0d0e7389 */ /* 0x00006400000c000b */
[----:B01----:R-:W-:Y:S01]  /*151a0*/  ENDCOLLECTIVE ;  /* 0x000000000000791b */ /* 0x003fe20003800000 */
.L_x_1198:
        /* <DEDUP_REMOVED lines=13> */
.L_x_1199:
[----:B------:R-:W-:Y:S05]  /*15280*/  BRA `(.L_x_1200) ;  /* 0xffffffd000787947 */ /* 0x000fea000383ffff */
.L_x_1128:
[----:B0-----:R0:W1:Y:S02]  /*15290*/  SYNCS.PHASECHK.TRANS64.TRYWAIT P0, [R7+URZ+0x30860], R2 ;  /* 0x03086002070075a7 */ /* 0x001064000800017f */
[----:B-1----:R-:W-:Y:S05]  /*152a0*/  @!P0 NANOSLEEP.SYNCS 0x989680 ;  /* 0x009896800000895d */ /* 0x002fea0003900000 */
[----:B------:R-:W1:Y:S02]  /*152b0*/  @!P0 SYNCS.PHASECHK.TRANS64 P0, [R7+URZ+0x30860], R2 ;  /* 0x03086002070085a7 */ /* 0x000e64000800007f */
[----:B-1----:R-:W-:Y:S05]  /*152c0*/  @!P0 BRA `(.L_x_1128) ;  /* 0xfffffffc00f08947 */ /* 0x002fea000383ffff */
[----:B------:R-:W-:Y:S05]  /*152d0*/  BRA `(.L_x_1201) ;  /* 0xffffffd000d87947 */ /* 0x000fea000383ffff */
.L_x_1129:
        /* <DEDUP_REMOVED lines=8> */
.L_x_1203:
[----:B------:R-:W-:Y:S05]  /*15360*/  BSYNC B1 ;  /* 0x0000000000017941 */ /* 0x000fea0003800000 */
.L_x_1202:
        /* <DEDUP_REMOVED lines=9> */
.L_x_1204:
[----:B------:R-:W-:Y:S02]  /*15400*/  IMAD.MOV.U32 R13, RZ, RZ, R19 ;  /* 0x000000ffff0d7224 */ /* 0x000fe400078e0013 */
[----:B------:R-:W-:Y:S01]  /*15410*/  IMAD.MOV.U32 R12, RZ, RZ, 0x1 ;  /* 0x00000001ff0c7424 */ /* 0x000fe200078e00ff */
[----:B------:R-:W-:-:S13]  /*15420*/  IADD3 R2, P0, R14, R4, RZ ;  /* 0x000000040e027210 */ /* 0x000fda0007f1e0ff */
[----:B------:R-:W-:Y:S05]  /*15430*/  WARPSYNC.COLLECTIVE R15, `(.L_x_1205) ;  /* 0x000000000f087348 */ /* 0x000fea0003c00000 */
[----:B------:R0:W1:Y:S02]  /*15440*/  SHFL.IDX P6, R14, R13, R12, R11 ;  /* 0x0000000c0d0e7389 */ /* 0x00006400000c000b */
[----:B01----:R-:W-:Y:S01]  /*15450*/  ENDCOLLECTIVE ;  /* 0x000000000000791b */ /* 0x003fe20003800000 */
.L_x_1205:
        /* <DEDUP_REMOVED lines=17> */
.L_x_1206:
[----:B------:R-:W-:Y:S02]  /*15570*/  IMAD.MOV.U32 R13, RZ, RZ, R19 ;  /* 0x000000ffff0d7224 */ /* 0x000fe400078e0013 */
[----:B------:R-:W-:Y:S01]  /*15580*/  IMAD.MOV.U32 R12, RZ, RZ, 0x2 ;  /* 0x00000002ff0c7424 */ /* 0x000fe200078e00ff */
[----:B------:R-:W-:-:S13]  /*15590*/  IADD3 R2, P0, R14, R4, RZ ;  /* 0x000000040e027210 */ /* 0x000fda0007f1e0ff */
[----:B------:R-:W-:Y:S05]  /*155a0*/  WARPSYNC.COLLECTIVE R15, `(.L_x_1207) ;  /* 0x000000000f087348 */ /* 0x000fea0003c00000 */
[----:B------:R0:W1:Y:S02]  /*155b0*/  SHFL.IDX P6, R14, R13, R12, R11 ;  /* 0x0000000c0d0e7389 */ /* 0x00006400000c000b */
[----:B01----:R-:W-:Y:S01]  /*155c0*/  ENDCOLLECTIVE ;  /* 0x000000000000791b */ /* 0x003fe20003800000 */
.L_x_1207:
        /* <DEDUP_REMOVED lines=17> */
.L_x_1208:
[----:B------:R-:W-:Y:S02]  /*156e0*/  IMAD.MOV.U32 R13, RZ, RZ, R19 ;  /* 0x000000ffff0d7224 */ /* 0x000fe400078e0013 */
[----:B------:R-:W-:Y:S01]  /*156f0*/  IMAD.MOV.U32 R12, RZ, RZ, 0x3 ;  /* 0x00000003ff0c7424 */ /* 0x000fe200078e00ff */
[----:B------:R-:W-:-:S13]  /*15700*/  IADD3 R2, P0, R14, R4, RZ ;  /* 0x000000040e027210 */ /* 0x000fda0007f1e0ff */
[----:B------:R-:W-:Y:S05]  /*15710*/  WARPSYNC.COLLECTIVE R15, `(.L_x_1209) ;  /* 0x000000000f087348 */ /* 0x000fea0003c00000 */
[----:B------:R0:W1:Y:S02]  /*15720*/  SHFL.IDX P6, R14, R13, R12, R11 ;  /* 0x0000000c0d0e7389 */ /* 0x00006400000c000b */
[----:B01----:R-:W-:Y:S01]  /*15730*/  ENDCOLLECTIVE ;  /* 0x000000000000791b */ /* 0x003fe20003800000 */
.L_x_1209:
        /* <DEDUP_REMOVED lines=12> */
.L_x_1210:
        /* <DEDUP_REMOVED lines=9> */
.L_x_1137:
[----:B0-----:R0:W1:Y:S02]  /*15890*/  SYNCS.PHASECHK.TRANS64.TRYWAIT P0, [R4+URZ+0x30860], R3 ;  /* 0x03086003040075a7 */ /* 0x001064000800017f */
[----:B-1----:R-:W-:Y:S05]  /*158a0*/  @!P0 NANOSLEEP.SYNCS 0x989680 ;  /* 0x009896800000895d */ /* 0x002fea0003900000 */
[----:B------:R-:W1:Y:S02]  /*158b0*/  @!P0 SYNCS.PHASECHK.TRANS64 P0, [R4+URZ+0x30860], R3 ;  /* 0x03086003040085a7 */ /* 0x000e64000800007f */
[----:B-1----:R-:W-:Y:S05]  /*158c0*/  @!P0 BRA `(.L_x_1137) ;  /* 0xfffffffc00f08947 */ /* 0x002fea000383ffff */
[----:B------:R-:W-:Y:S05]  /*158d0*/  BRA `(.L_x_1212) ;  /* 0xffffffd4005c7947 */ /* 0x000fea000383ffff */
.L_x_1138:
        /* <DEDUP_REMOVED lines=8> */
.L_x_1214:
[----:B------:R-:W-:Y:S05]  /*15960*/  BSYNC B0 ;  /* 0x0000000000007941 */ /* 0x000fea0003800000 */
.L_x_1213:
        /* <DEDUP_REMOVED lines=9> */
.L_x_1215:
[----:B------:R-:W-:Y:S02]  /*15a00*/  IMAD.MOV.U32 R13, RZ, RZ, R19 ;  /* 0x000000ffff0d7224 */ /* 0x000fe400078e0013 */
[----:B------:R-:W-:Y:S01]  /*15a10*/  IMAD.MOV.U32 R12, RZ, RZ, 0x1 ;  /* 0x00000001ff0c7424 */ /* 0x000fe200078e00ff */
[----:B------:R-:W-:-:S13]  /*15a20*/  IADD3 R2, P0, R14, R6, RZ ;  /* 0x000000060e027210 */ /* 0x000fda0007f1e0ff */
[----:B------:R-:W-:Y:S05]  /*15a30*/  WARPSYNC.COLLECTIVE R15, `(.L_x_1216) ;  /* 0x000000000f087348 */ /* 0x000fea0003c00000 */
[----:B------:R0:W1:Y:S02]  /*15a40*/  SHFL.IDX P6, R14, R13, R12, R11 ;  /* 0x0000000c0d0e7389 */ /* 0x00006400000c000b */
[----:B01----:R-:W-:Y:S01]  /*15a50*/  ENDCOLLECTIVE ;  /* 0x000000000000791b */ /* 0x003fe20003800000 */
.L_x_1216:
[----:B------:R-:W-:Y:S01]  /*15a60*/  IMAD.X R3, RZ, RZ, R0, P0 ;  /* 0x000000ffff037224 */ /* 0x000fe200000e0600 */
[----:B------:R-:W-:Y:S01]  /*15a70*/  ISETP.LT.OR P0, PT, R5, 0x1, P5 ;  /* 0x000000010500780c */ /* 0x000fe20002f01670 */
[----:B------:R-:W-:Y:S02]  /*15a80*/  IMAD R0, R8, 0x2, R17 ;  /* 0x0000000208007824 */ /* 0x000fe400078e0211 */
        /* <DEDUP_REMOVED lines=10> */
.L_x_1217:
[----:B------:R-:W-:Y:S01]  /*15b30*/  @!PT LDS RZ, [RZ] ;  /* 0x00000000fffff984 */ /* 0x000fe20000000800 */
[----:B------:R-:W-:Y:S01]  /*15b40*/  @!PT LDS RZ, [RZ] ;  /* 0x00000000fffff984 */ /* 0x000fe20000000800 */
[----:B------:R-:W-:Y:S01]  /*15b50*/  @!PT LDS RZ, [RZ] ;  /* 0x00000000fffff984 */ /* 0x000fe20000000800 */
[----:B------:R-:W-:Y:S01]  /*15b60*/  LDGSTS.E.BYPASS.LTC128B.128 [R0+0x2400], desc[UR36][R2.64+0x80], !P0 ;  /* 0x0240008002007fae */ /* 0x000fe2000c101d64 */
[----:B------:R-:W-:Y:S01]  /*15b70*/  ISETP.LT.OR P0, PT, R5, 0x1, P3 ;  /* 0x000000010500780c */ /* 0x000fe20001f01670 */
[----:B------:R-:W-:Y:S01]  /*15b80*/  IMAD.MOV.U32 R13, RZ, RZ, R19 ;  /* 0x000000ffff0d7224 */ /* 0x000fe200078e0013 */
[----:B------:R-:W-:-:S11]  /*15b90*/  MOV R12, 0x2 ;  /* 0x00000002000c7802 */ /* 0x000fd60000000f00 */
[----:B------:R-:W-:Y:S01]  /*15ba0*/  LDGSTS.E.BYPASS.LTC128B.128 [R0+0x4400], desc[UR36][R2.64+0x100], !P0 ;  /* 0x0440010002007fae */ /* 0x000fe2000c101d64 */
[----:B------:R-:W-:-:S13]  /*15bb0*/  ISETP.LT.OR P0, PT, R5, 0x1, P1 ;  /* 0x000000010500780c */ /* 0x000fda0000f01670 */
[----:B------:R0:W-:Y:S02]  /*15bc0*/  LDGSTS.E.BYPASS.LTC128B.128 [R0+0x6400], desc[UR36][R2.64+0x180], !P0 ;  /* 0x0640018002007fae */ /* 0x0001e4000c101d64 */
[----:B0-----:R-:W-:-:S13]  /*15bd0*/  IADD3 R2, P0, R14, R6, RZ ;  /* 0x000000060e027210 */ /* 0x001fda0007f1e0ff */
[----:B------:R-:W-:Y:S05]  /*15be0*/  WARPSYNC.COLLECTIVE R15, `(.L_x_1218) ;  /* 0x000000000f087348 */ /* 0x000fea0003c00000 */
[----:B------:R0:W1:Y:S02]  /*15bf0*/  SHFL.IDX P6, R14, R13, R12, R11 ;  /* 0x0000000c0d0e7389 */ /* 0x00006400000c000b */
[----:B01----:R-:W-:Y:S01]  /*15c00*/  ENDCOLLECTIVE ;  /* 0x000000000000791b */ /* 0x003fe20003800000 */
.L_x_1218:
        /* <DEDUP_REMOVED lines=12> */
.L_x_1219:
        /* <DEDUP_REMOVED lines=14> */
.L_x_1220:
        /* <DEDUP_REMOVED lines=12> */
.L_x_1221:
        /* <DEDUP_REMOVED lines=9> */
.L_x_1143:
[----:B------:R-:W-:Y:S01]  /*15f00*/  BSSY B0, `(.L_x_1223) ;  /* 0x0000008000007945 */ /* 0x000fe20003800000 */
[----:B------:R-:W-:Y:S02]  /*15f10*/  IMAD.MOV.U32 R13, RZ, RZ, R34 ;  /* 0x000000ffff0d7224 */ /* 0x000fe400078e0022 */
[----:B------:R-:W-:Y:S02]  /*15f20*/  IMAD.MOV.U32 R12, RZ, RZ, RZ ;  /* 0x000000ffff0c7224 */ /* 0x000fe400078e00ff */
[----:B------:R-:W-:Y:S02]  /*15f30*/  IMAD.MOV.U32 R11, RZ, RZ, 0x1f ;  /* 0x0000001fff0b7424 */ /* 0x000fe400078e00ff */
[----:B------:R-:W-:-:S07]  /*15f40*/  IMAD.MOV.U32 R15, RZ, RZ, -0x1 ;  /* 0xffffffffff0f7424 */ /* 0x000fce00078e00ff */
[----:B-----5:R-:W-:Y:S05]  /*15f50*/  WARPSYNC.COLLECTIVE R15, `(.L_x_1224) ;  /* 0x000000000f087348 */ /* 0x020fea0003c00000 */
[----:B------:R0:W1:Y:S02]  /*15f60*/  SHFL.IDX P6, R14, R13, R12, R11 ;  /* 0x0000000c0d0e7389 */ /* 0x00006400000c000b */
[----:B01---5:R-:W-:Y:S01]  /*15f70*/  ENDCOLLECTIVE ;  /* 0x000000000000791b */ /* 0x023fe20003800000 */
.L_x_1224:
[----:B------:R-:W-:Y:S05]  /*15f80*/  BSYNC B0 ;  /* 0x0000000000007941 */ /* 0x000fea0003800000 */
.L_x_1223:
[----:B------:R-:W-:Y:S05]  /*15f90*/  BRA `(.L_x_1225) ;  /* 0xffffffd400287947 */ /* 0x000fea000383ffff */
.L_x_1146:
[----:B-1----:R1:W2:Y:S02]  /*15fa0*/  SYNCS.PHASECHK.TRANS64.TRYWAIT P0, [R5+URZ+0x30820], R0 ;  /* 0x03082000050075a7 */ /* 0x0022a4000800017f */
[----:B--2---:R-:W-:Y:S05]  /*15fb0*/  @!P0 NANOSLEEP.SYNCS 0x989680 ;  /* 0x009896800000895d */ /* 0x004fea0003900000 */
[----:B------:R-:W2:Y:S02]  /*15fc0*/  @!P0 SYNCS.PHASECHK.TRANS64 P0, [R5+URZ+0x30820], R0 ;  /* 0x03082000050085a7 */ /* 0x000ea4000800007f */
[----:B--2---:R-:W-:Y:S05]  /*15fd0*/  @!P0 BRA `(.L_x_1146) ;  /* 0xfffffffc00f08947 */ /* 0x004fea000383ffff */
[----:B------:R-:W-:Y:S05]  /*15fe0*/  BRA `(.L_x_1226) ;  /* 0xffffffd400707947 */ /* 0x000fea000383ffff */
.L_x_1147:
[----:B------:R-:W2:Y:S01]  /*15ff0*/  S2R R2, SR_TID.X ;  /* 0x0000000000027919 */ /* 0x000ea20000002100 */
[----:B------:R-:W-:Y:S01]  /*16000*/  BSSY B0, `(.L_x_1227) ;  /* 0x000000a000007945 */ /* 0x000fe20003800000 */
[----:B------:R-:W-:Y:S02]  /*16010*/  IMAD.MOV.U32 R12, RZ, RZ, RZ ;  /* 0x000000ffff0c7224 */ /* 0x000fe400078e00ff */
[----:B------:R-:W-:Y:S02]  /*16020*/  IMAD.MOV.U32 R11, RZ, RZ, 0x1f ;  /* 0x0000001fff0b7424 */ /* 0x000fe400078e00ff */
[----:B------:R-:W-:Y:S01]  /*16030*/  IMAD.MOV.U32 R15, RZ, RZ, -0x1 ;  /* 0xffffffffff0f7424 */ /* 0x000fe200078e00ff */
[----:B--2---:R-:W-:-:S04]  /*16040*/  SHF.R.U32.HI R2, RZ, 0x5, R2 ;  /* 0x00000005ff027819 */ /* 0x004fc80000011602 */
[----:B------:R-:W-:-:S05]  /*16050*/  LOP3.LUT R2, R2, 0x3, RZ, 0xc0, !PT ;  /* 0x0000000302027812 */ /* 0x000fca00078ec0ff */
[----:B------:R-:W-:-:S07]  /*16060*/  IMAD.MOV.U32 R13, RZ, RZ, R2 ;  /* 0x000000ffff0d7224 */ /* 0x000fce00078e0002 */
[----:B01---5:R-:W-:Y:S05]  /*16070*/  WARPSYNC.COLLECTIVE R15, `(.L_x_1228) ;  /* 0x000000000f087348 */ /* 0x023fea0003c00000 */
[----:B------:R2:W3:Y:S02]  /*16080*/  SHFL.IDX P6, R14, R13, R12, R11 ;  /* 0x0000000c0d0e7389 */ /* 0x0004e400000c000b */
[----:B0123-5:R-:W-:Y:S01]  /*16090*/  ENDCOLLECTIVE ;  /* 0x000000000000791b */ /* 0x02ffe20003800000 */
.L_x_1228:
[----:B------:R-:W-:Y:S05]  /*160a0*/  BSYNC B0 ;  /* 0x0000000000007941 */ /* 0x000fea0003800000 */
.L_x_1227:
[----:B------:R-:W-:Y:S05]  /*160b0*/  BRA `(.L_x_1229) ;  /* 0xffffffd400587947 */ /* 0x000fea000383ffff */
.L_x_1150:
[----:B------:R-:W-:Y:S01]  /*160c0*/  BSSY B1, `(.L_x_1230) ;  /* 0x0000006000017945 */ /* 0x000fe20003800000 */
[----:B------:R-:W-:-:S07]  /*160d0*/  IMAD.MOV.U32 R15, RZ, RZ, -0x1 ;  /* 0xffffffffff0f7424 */ /* 0x000fce00078e00ff */
[----:B01---5:R-:W-:Y:S05]  /*160e0*/  WARPSYNC.COLLECTIVE R15, `(.L_x_1231) ;  /* 0x000000000f0c7348 */ /* 0x023fea0003c00000 */
[----:B------:R-:W-:Y:S02]  /*160f0*/  ELECT P6, UR62, PT ;  /* 0x00000000003e782f */ /* 0x000fe400038c0000 */
[----:B------:R-:W-:Y:S01]  /*16100*/  MOV R14, UR62 ;  /* 0x0000003e000e7c02 */ /* 0x000fe20008000f00 */
[----:B01---5:R-:W-:Y:S10]  /*16110*/  ENDCOLLECTIVE ;  /* 0x000000000000791b */ /* 0x023ff40003800000 */
.L_x_1231:
[----:B------:R-:W-:Y:S05]  /*16120*/  BSYNC B1 ;  /* 0x0000000000017941 */ /* 0x000fea0003800000 */
.L_x_1230:
[----:B------:R-:W-:Y:S05]  /*16130*/  BRA `(.L_x_1232) ;  /* 0xffffffd400507947 */ /* 0x000fea000383ffff */
.L_x_1152:
[----:B-1----:R1:W2:Y:S02]  /*16140*/  SYNCS.PHASECHK.TRANS64.TRYWAIT P1, [R3+URZ+0x30840], R2 ;  /* 0x03084002030075a7 */ /* 0x0022a4000802017f */
[----:B--2---:R-:W-:Y:S05]  /*16150*/  @!P1 NANOSLEEP.SYNCS 0x989680 ;  /* 0x009896800000995d */ /* 0x004fea0003900000 */
[----:B------:R-:W2:Y:S02]  /*16160*/  @!P1 SYNCS.PHASECHK.TRANS64 P1, [R3+URZ+0x30840], R2 ;  /* 0x03084002030095a7 */ /* 0x000ea4000802007f */
[----:B--2---:R-:W-:Y:S05]  /*16170*/  @!P1 BRA `(.L_x_1152) ;  /* 0xfffffffc00f09947 */ /* 0x004fea000383ffff */
[----:B------:R-:W-:Y:S05]  /*16180*/  BRA `(.L_x_1233) ;  /* 0xffffffd400787947 */ /* 0x000fea000383ffff */
.L_x_1154:
[----:B--2---:R2:W3:Y:S02]  /*16190*/  SYNCS.PHASECHK.TRANS64.TRYWAIT P1, [R23+URZ+0x30840], R0 ;  /* 0x03084000170075a7 */ /* 0x0044e4000802017f */
[----:B---3--:R-:W-:Y:S05]  /*161a0*/  @!P1 NANOSLEEP.SYNCS 0x989680 ;  /* 0x009896800000995d */ /* 0x008fea0003900000 */
[----:B------:R-:W3:Y:S02]  /*161b0*/  @!P1 SYNCS.PHASECHK.TRANS64 P1, [R23+URZ+0x30840], R0 ;  /* 0x03084000170095a7 */ /* 0x000ee4000802007f */
[----:B---3--:R-:W-:Y:S05]  /*161c0*/  @!P1 BRA `(.L_x_1154) ;  /* 0xfffffffc00f09947 */ /* 0x008fea000383ffff */
[----:B------:R-:W-:Y:S05]  /*161d0*/  BRA `(.L_x_1234) ;  /* 0xffffffd400847947 */ /* 0x000fea000383ffff */
.L_x_1156:
[----:B---3--:R3:W4:Y:S02]  /*161e0*/  SYNCS.PHASECHK.TRANS64.TRYWAIT P1, [R3+URZ+0x30860], R2 ;  /* 0x03086002030075a7 */ /* 0x008724000802017f */
[----:B----4-:R-:W-:Y:S05]  /*161f0*/  @!P1 NANOSLEEP.SYNCS 0x989680 ;  /* 0x009896800000995d */ /* 0x010fea0003900000 */
[----:B------:R-:W4:Y:S02]  /*16200*/  @!P1 SYNCS.PHASECHK.TRANS64 P1, [R3+URZ+0x30860], R2 ;  /* 0x03086002030095a7 */ /* 0x000f24000802007f */
[----:B----4-:R-:W-:Y:S05]  /*16210*/  @!P1 BRA `(.L_x_1156) ;  /* 0xfffffffc00f09947 */ /* 0x010fea000383ffff */
[----:B------:R-:W-:Y:S05]  /*16220*/  BRA `(.L_x_1235) ;  /* 0xffffffd400807947 */ /* 0x000fea000383ffff */
.L_x_1236:
        /* <DEDUP_REMOVED lines=13> */
.L_x_3296:


//--------------------- .text._ZN7cutlass13device_kernelIN5flash11enable_sm90INS1_16FlashAttnFwdSm90INS1_25CollectiveMainloopFwdSm90ILi2EN4cute5tupleIJNS5_1CILi1EEES8_S8_EEENS6_IJNS7_ILi128EEENS7_ILi64EEENS7_ILi256EEEEEELi256ENS_10bfloat16_tEfNS_4arch4Sm90ELb0ELb1ELb0ELb1ELb1ELb0ELb0ELb1ELb1ELb1ELb0ELb0EEENS1_21CollectiveEpilogueFwdINS6_IJSA_SC_SB_EEES9_SE_SG_Li256ELb1ELb1ELb0ELb0EEENS1_36VarlenDynamicPersistentTileSchedulerILi128ELi64ELi256ELi128ELb0ELb1ELb1ELb1ELb0ELb1EEEEEEEEEvNT_6ParamsE --------------------------
	.section	.text._ZN7cutlass13device_kernelIN5flash11enable_sm90INS1_16FlashAttnFwdSm90INS1_25CollectiveMainloopFwdSm90ILi2EN4cute5tupleIJNS5_1CILi1EEES8_S8_EEENS6_IJNS7_ILi128EEENS7_ILi64EEENS7_ILi256EEEEEELi256ENS_10bfloat16_tEfNS_4arch4Sm90ELb0ELb1ELb0ELb1ELb1ELb0ELb0ELb1ELb1ELb1ELb0ELb0EEENS1_21CollectiveEpilogueFwdINS6_IJSA_SC_SB_EEES9_SE_SG_Li256ELb1ELb1ELb0ELb0EEENS1_36VarlenDynamicPersistentTileSchedulerILi128ELi64ELi256ELi128ELb0ELb1ELb1ELb1ELb0ELb1EEEEEEEEEvNT_6ParamsE,"ax",@progbits
	.align	128
.text._ZN7cutlass13device_kernelIN5flash11enable_sm90INS1_16FlashAttnFwdSm90INS1_25CollectiveMainloopFwdSm90ILi2EN4cute5tupleIJNS5_1CILi1EEES8_S8_EEENS6_IJNS7_ILi128EEENS7_ILi64EEENS7_ILi256EEEEEELi256ENS_10bfloat16_tEfNS_4arch4Sm90ELb0ELb1ELb0ELb1ELb1ELb0ELb0ELb1ELb1ELb1ELb0ELb0EEENS1_21CollectiveEpilogueFwdINS6_IJSA_SC_SB_EEES9_SE_SG_Li256ELb1ELb1ELb0ELb0EEENS1_36VarlenDynamicPersistentTileSchedulerILi128ELi64ELi256ELi128ELb0ELb1ELb1ELb1ELb0ELb1EEEEEEEEEvNT_6ParamsE:
        .type           _ZN7cutlass13device_kernelIN5flash11enable_sm90INS1_16FlashAttnFwdSm90INS1_25CollectiveMainloopFwdSm90ILi2EN4cute5tupleIJNS5_1CILi1EEES8_S8_EEENS6_IJNS7_ILi128EEENS7_ILi64EEENS7_ILi256EEEEEELi256ENS_10bfloat16_tEfNS_4arch4Sm90ELb0ELb1ELb0ELb1ELb1ELb0ELb0ELb1ELb1ELb1ELb0ELb0EEENS1_21CollectiveEpilogueFwdINS6_IJSA_SC_SB_EEES9_SE_SG_Li256ELb1ELb1ELb0ELb0EEENS1_36VarlenDynamicPersistentTileSchedulerILi128ELi64ELi256ELi128ELb0ELb1ELb1ELb1ELb0ELb1EEEEEEEEEvNT_6ParamsE,@function
        .size           _ZN7cutlass13device_kernelIN5flash11enable_sm90INS1_16FlashAttnFwdSm90INS1_25CollectiveMainloopFwdSm90ILi2EN4cute5tupleIJNS5_1CILi1EEES8_S8_EEENS6_IJNS7_ILi128EEENS7_ILi64EEENS7_ILi256EEEEEELi256ENS_10bfloat16_tEfNS_4arch4Sm90ELb0ELb1ELb0ELb1ELb1ELb0ELb0ELb1ELb1ELb1ELb0ELb0EEENS1_21CollectiveEpilogueFwdINS6_IJSA_SC_SB_EEES9_SE_SG_Li256ELb1ELb1ELb0ELb0EEENS1_36VarlenDynamicPersistentTileSchedulerILi128ELi64ELi256ELi128ELb0ELb1ELb1ELb1ELb0ELb1EEEEEEEEEvNT_6ParamsE,(.L_x_3297 - _ZN7cutlass13device_kernelIN5flash11enable_sm90INS1_16FlashAttnFwdSm90INS1_25CollectiveMainloopFwdSm90ILi2EN4cute5tupleIJNS5_1CILi1EEES8_S8_EEENS6_IJNS7_ILi128EEENS7_ILi64EEENS7_ILi256EEEEEELi256ENS_10bfloat16_tEfNS_4arch4Sm90ELb0ELb1ELb0ELb1ELb1ELb0ELb0ELb1ELb1ELb1ELb0ELb0EEENS1_21CollectiveEpilogueFwdINS6_IJSA_SC_SB_EEES9_SE_SG_Li256ELb1ELb1ELb0ELb0EEENS1_36VarlenDynamicPersistentTileSchedulerILi128ELi64ELi256ELi128ELb0ELb1ELb1ELb1ELb0ELb1EEEEEEEEEvNT_6ParamsE)
        .other          _ZN7cutlass13device_kernelIN5flash11enable_sm90INS1_16FlashAttnFwdSm90INS1_25CollectiveMainloopFwdSm90ILi2EN4cute5tupleIJNS5_1CILi1EEES8_S8_EEENS6_IJNS7_ILi128EEENS7_ILi64EEENS7_ILi256EEEEEELi256ENS_10bfloat16_tEfNS_4arch4Sm90ELb0ELb1ELb0ELb1ELb1ELb0ELb0ELb1ELb1ELb1ELb0ELb0EEENS1_21CollectiveEpilogueFwdINS6_IJSA_SC_SB_EEES9_SE_SG_Li256ELb1ELb1ELb0ELb0EEENS1_36VarlenDynamicPersistentTileSchedulerILi128ELi64ELi256ELi128ELb0ELb1ELb1ELb1ELb0ELb1EEEEEEEEEvNT_6ParamsE,@"STO_CUDA_ENTRY STV_DEFAULT"
_ZN7cutlass13device_kernelIN5flash11enable_sm90INS1_16FlashAttnFwdSm90INS1_25CollectiveMainloopFwdSm90ILi2EN4cute5tupleIJNS5_1CILi1EEES8_S8_EEENS6_IJNS7_ILi128EEENS7_ILi64EEENS7_ILi256EEEEEELi256ENS_10bfloat16_tEfNS_4arch4Sm90ELb0ELb1ELb0ELb1ELb1ELb0ELb0ELb1ELb1ELb1ELb0ELb0EEENS1_21CollectiveEpilogueFwdINS6_IJSA_SC_SB_EEES9_SE_SG_Li256ELb1ELb1ELb0ELb0EEENS1_36VarlenDynamicPersistentTileSchedulerILi128ELi64ELi256ELi128ELb0ELb1ELb1ELb1ELb0ELb1EEEEEEEEEvNT_6ParamsE:
        /* <DEDUP_REMOVED lines=45> */
.L_x_1237:
        /* <DEDUP_REMOVED lines=22> */
.L_x_1238:
        /* <DEDUP_REMOVED lines=18> */
.L_x_1239:
        /* <DEDUP_REMOVED lines=22> */
.L_x_1240:
        /* <DEDUP_REMOVED lines=23> */
.L_x_1241:
        /* <DEDUP_REMOVED lines=10> */
.L_x_1243:
        /* <DEDUP_REMOVED lines=14> */
[----:B------:R-:W2:Y:S01]  /*09a0*/  LDL R2, [R1+0x20] ;  /* 0x0000200001027983 */ /* 0x000ea20000100800 */
[----:B------:R-:W-:Y:S01]  /*09b0*/  VIADD R219, R0, 0xffffff80 ;  /* 0xffffff8000db7836 */ /* 0x000fe20000000000 */
[----:B------:R-:W-:Y:S01]  /*09c0*/  R2UR UR6, R11 ;  /* 0x000000000b0672ca */ /* 0x000fe200000e0000 */
[----:B------:R-:W-:Y:S01]  /*09d0*/  UMOV UR38, URZ ;  /* 0x0000003f00267c82 */ /* 0x000fe20008000000 */
[----:B------:R-:W-:Y:S01]  /*09e0*/  R2UR UR5, R9 ;  /* 0x00000000090572ca */ /* 0x000fe200000e0000 */
[----:B------:R-:W-:Y:S01]  /*09f0*/  UMOV UR39, URZ ;  /* 0x0000003f00277c82 */ /* 0x000fe20008000000 */
[----:B------:R-:W-:Y:S02]  /*0a00*/  SHF.R.S32.HI R0, RZ, 0x1f, R219 ;  /* 0x0000001fff007819 */ /* 0x000fe400000114db */
[----:B------:R-:W-:Y:S02]  /*0a10*/  R2UR UR7, R10 ;  /* 0x000000000a0772ca */ /* 0x000fe400000e0000 */
[----:B0-----:R-:W-:-:S02]  /*0a20*/  LEA.HI R3, R0, R219, RZ, 0x4 ;  /* 0x000000db00037211 */ /* 0x001fc400078f20ff */
[CC--:B------:R-:W-:Y:S02]  /*0a30*/  LEA.HI R4, R0.reuse, R219.reuse, RZ, 0x5 ;  /* 0x000000db00047211 */ /* 0x0c0fe400078f28ff */
[----:B------:R-:W-:Y:S02]  /*0a40*/  SHF.R.S32.HI R6, RZ, 0x4, R3 ;  /* 0x00000004ff067819 */ /* 0x000fe40000011403 */
[----:B------:R-:W-:Y:S01]  /*0a50*/  LEA.HI R11, R0, R219, RZ, 0x2 ;  /* 0x000000db000b7211 */ /* 0x000fe200078f10ff */
[----:B------:R-:W-:Y:S01]  /*0a60*/  IMAD.SHL.U32 R5, R4, 0x20, RZ ;  /* 0x0000002004057824 */ /* 0x000fe200078e00ff */
[C---:B------:R-:W-:Y:S02]  /*0a70*/  LOP3.LUT R4, R3.reuse, 0x3fffff0, RZ, 0xc0, !PT ;  /* 0x03fffff003047812 */ /* 0x040fe400078ec0ff */
[----:B------:R-:W-:Y:S02]  /*0a80*/  LEA.HI R3, R3, R6, RZ, 0x1 ;  /* 0x0000000603037211 */ /* 0x000fe400078f08ff */
[----:B------:R-:W-:Y:S01]  /*0a90*/  LOP3.LUT R5, R5, 0xfffffc00, RZ, 0xc0, !PT ;  /* 0xfffffc0005057812 */ /* 0x000fe200078ec0ff */
[----:B------:R-:W-:Y:S01]  /*0aa0*/  IMAD.IADD R4, R219, 0x1, -R4 ;  /* 0x00000001db047824 */ /* 0x000fe200078e0a04 */
[----:B------:R-:W-:-:S03]  /*0ab0*/  LOP3.LUT R3, R3, 0x1ffffffe, RZ, 0xc0, !PT ;  /* 0x1ffffffe03037812 */ /* 0x000fc600078ec0ff */
[----:B------:R-:W-:Y:S02]  /*0ac0*/  IMAD R4, R4, 0x40, R5 ;  /* 0x0000004004047824 */ /* 0x000fe400078e0205 */
[----:B------:R-:W-:Y:S01]  /*0ad0*/  IMAD.IADD R3, R6, 0x1, -R3 ;  /* 0x0000000106037824 */ /* 0x000fe200078e0a03 */
[----:B------:R-:W-:-:S03]  /*0ae0*/  LOP3.LUT R6, R11, 0xfffffffc, RZ, 0xc0, !PT ;  /* 0xfffffffc0b067812 */ /* 0x000fc600078ec0ff */
[----:B------:R-:W-:Y:S02]  /*0af0*/  IMAD R213, R3, 0x8, R4 ;  /* 0x0000000803d57824 */ /* 0x000fe400078e0204 */
[----:B------:R-:W-:Y:S01]  /*0b00*/  IMAD.IADD R5, R219, 0x1, -R6 ;  /* 0x00000001db057824 */ /* 0x000fe200078e0a06 */
[----:B--2---:R-:W-:Y:S02]  /*0b10*/  R2UR UR4, R2 ;  /* 0x00000000020472ca */ /* 0x004fe400000e0000 */
[CC--:B------:R-:W-:Y:S02]  /*0b20*/  LEA.HI R2, R0.reuse, R219.reuse, RZ, 0x7 ;  /* 0x000000db00027211 */ /* 0x0c0fe400078f38ff */
[----:B------:R-:W-:Y:S02]  /*0b30*/  LEA.HI R0, R0, R219, RZ, 0x3 ;  /* 0x000000db00007211 */ /* 0x000fe400078f18ff */
[----:B------:R-:W-:Y:S02]  /*0b40*/  LOP3.LUT R210, R2, 0xffffff80, RZ, 0xc0, !PT ;  /* 0xffffff8002d27812 */ /* 0x000fe400078ec0ff */
[----:B------:R-:W-:-:S02]  /*0b50*/  SHF.R.S32.HI R211, RZ, 0x7, R2 ;  /* 0x00000007ffd37819 */ /* 0x000fc40000011402 */
[----:B------:R-:W-:Y:S01]  /*0b60*/  SHF.R.S32.HI R207, RZ, 0x3, R0 ;  /* 0x00000003ffcf7819 */ /* 0x000fe20000011400 */
[----:B------:R-:W-:Y:S01]  /*0b70*/  IMAD.IADD R210, R219, 0x1, -R210 ;  /* 0x00000001dbd27824 */ /* 0x000fe200078e0ad2 */
[----:B------:R-:W-:Y:S01]  /*0b80*/  LEA.HI R2, R2, R211, RZ, 0x1 ;  /* 0x000000d302027211 */ /* 0x000fe200078f08ff */
[----:B------:R-:W-:-:S03]  /*0b90*/  ULOP3.LUT UR8, UR4, 0x1, URZ, 0xfc, !UPT ;  /* 0x0000000104087892 */ /* 0x000fc6000f8efc3f */
[----:B------:R-:W-:Y:S01]  /*0ba0*/  SHF.R.S32.HI R7, RZ, 0x1f, R210 ;  /* 0x0000001fff077819 */ /* 0x000fe200000114d2 */
[----:B------:R-:W-:Y:S01]  /*0bb0*/  UMOV UR4, URZ ;  /* 0x0000003f00047c82 */ /* 0x000fe20008000000 */
[----:B------:R-:W-:Y:S01]  /*0bc0*/  LOP3.LUT R6, R2, 0x3fffffe, RZ, 0xc0, !PT ;  /* 0x03fffffe02067812 */ /* 0x000fe200078ec0ff */
[----:B------:R-:W-:Y:S01]  /*0bd0*/  IMAD.U32 R214, RZ, RZ, UR8 ;  /* 0x00000008ffd67e24 */ /* 0x000fe2000f8e00ff */
[-C--:B------:R-:W-:Y:S01]  /*0be0*/  LEA.HI R8, R7, R210.reuse, RZ, 0x2 ;  /* 0x000000d207087211 */ /* 0x080fe200078f10ff */
[----:B------:R-:W-:Y:S01]  /*0bf0*/  IMAD.U32 R209, RZ, RZ, UR4 ;  /* 0x00000004ffd17e24 */ /* 0x000fe2000f8e00ff */
[----:B------:R-:W-:Y:S01]  /*0c00*/  LOP3.LUT R2, R0, 0xfffffff8, RZ, 0xc0, !PT ;  /* 0xfffffff800027812 */ /* 0x000fe200078ec0ff */
[----:B------:R-:W-:Y:S01]  /*0c10*/  IMAD.IADD R6, R211, 0x1, -R6 ;  /* 0x00000001d3067824 */ /* 0x000fe200078e0a06 */
[--C-:B------:R-:W-:Y:S02]  /*0c20*/  SHF.R.S32.HI R9, RZ, 0x2, R8.reuse ;  /* 0x00000002ff097819 */ /* 0x100fe40000011408 */
[----:B------:R-:W-:Y:S01]  /*0c30*/  SHF.R.S32.HI R10, RZ, 0x1f, R8 ;  /* 0x0000001fff0a7819 */ /* 0x000fe20000011408 */
[----:B------:R-:W-:Y:S01]  /*0c40*/  IMAD.IADD R205, R219, 0x1, -R2 ;  /* 0x00000001dbcd7824 */ /* 0x000fe200078e0a02 */
[----:B------:R-:W-:-:S02]  /*0c50*/  LEA.HI R7, R7, R210, RZ, 0x5 ;  /* 0x000000d207077211 */ /* 0x000fc400078f28ff */
[----:B------:R-:W-:Y:S02]  /*0c60*/  LEA.HI R10, R10, R9, RZ, 0x3 ;  /* 0x000000090a0a7211 */ /* 0x000fe400078f18ff */
[----:B------:R-:W-:Y:S02]  /*0c70*/  SHF.R.S32.HI R7, RZ, 0x5, R7 ;  /* 0x00000005ff077819 */ /* 0x000fe40000011407 */
[----:B------:R-:W-:Y:S02]  /*0c80*/  LOP3.LUT R10, R10, 0xfffffff8, RZ, 0xc0, !PT ;  /* 0xfffffff80a0a7812 */ /* 0x000fe400078ec0ff */
[----:B------:R-:W-:Y:S02]  /*0c90*/  SHF.L.U32 R23, R205, 0x3, RZ ;  /* 0x00000003cd177819 */ /* 0x000fe400000006ff */
[----:B------:R-:W-:Y:S01]  /*0ca0*/  LOP3.LUT R19, R8, 0x7ffffffc, RZ, 0xc0, !PT ;  /* 0x7ffffffc08137812 */ /* 0x000fe200078ec0ff */
[----:B------:R-:W-:Y:S01]  /*0cb0*/  IMAD.IADD R10, R9, 0x1, -R10 ;  /* 0x00000001090a7824 */ /* 0x000fe200078e0a0a */
[----:B------:R-:W-:Y:S01]  /*0cc0*/  LEA.HI R9, R5, R5, RZ, 0x1 ;  /* 0x0000000505097211 */ /* 0x000fe200078f08ff */
[----:B------:R-:W-:Y:S01]  /*0cd0*/  VIADD R203, R23, 0x40 ;  /* 0x0000004017cb7836 */ /* 0x000fe20000000000 */
[----:B------:R-:W-:Y:S01]  /*0ce0*/  SHF.R.S32.HI R218, RZ, 0x1f, R23 ;  /* 0x0000001fffda7819 */ /* 0x000fe20000011417 */
[----:B------:R-:W-:Y:S01]  /*0cf0*/  IMAD R7, R7, 0x10, R10 ;  /* 0x0000001007077824 */ /* 0x000fe200078e020a */
[----:B------:R-:W-:Y:S01]  /*0d00*/  LOP3.LUT R10, R9, 0x1ffffffe, RZ, 0xc0, !PT ;  /* 0x1ffffffe090a7812 */ /* 0x000fe200078ec0ff */
[C---:B------:R-:W-:Y:S01]  /*0d10*/  VIADD R202, R23.reuse, 0x80 ;  /* 0x0000008017ca7836 */ /* 0x040fe20000000000 */
[----:B------:R-:W-:Y:S01]  /*0d20*/  SHF.R.S32.HI R217, RZ, 0x1f, R203 ;  /* 0x0000001fffd97819 */ /* 0x000fe200000114cb */
[----:B------:R-:W-:-:S02]  /*0d30*/  VIADD R204, R23, 0xc0 ;  /* 0x000000c017cc7836 */ /* 0x000fc40000000000 */
[----:B------:R-:W-:Y:S01]  /*0d40*/  IMAD.IADD R5, R5, 0x1, -R10 ;  /* 0x0000000105057824 */ /* 0x000fe200078e0a0a */
[----:B------:R-:W-:Y:S01]  /*0d50*/  SHF.R.S32.HI R216, RZ, 0x1f, R202 ;  /* 0x0000001fffd87819 */ /* 0x000fe200000114ca */
[----:B------:R-:W-:Y:S01]  /*0d60*/  IMAD R212, R6, 0x40, R7 ;  /* 0x0000004006d47824 */ /* 0x000fe200078e0207 */
[----:B------:R-:W-:Y:S01]  /*0d70*/  SHF.R.S32.HI R215, RZ, 0x1f, R204 ;  /* 0x0000001fffd77819 */ /* 0x000fe200000114cc */
[----:B------:R-:W-:Y:S02]  /*0d80*/  IMAD.IADD R19, R210, 0x1, -R19 ;  /* 0x00000001d2137824 */ /* 0x000fe400078e0a13 */
[----:B------:R-:W-:-:S07]  /*0d90*/  IMAD R200, R5, 0x8, R212 ;  /* 0x0000000805c87824 */ /* 0x000fce00078e02d4 */
.L_x_1351:
[----:B------:R-:W-:Y:S01]  /*0da0*/  ULDC.64 UR8, c[0x0][0xa28] ;  /* 0x00028a0000087ab9 */ /* 0x000fe20000000a00 */
[----:B------:R-:W-:Y:S01]  /*0db0*/  ULDC UR4, c[0x0][0x424] ;  /* 0x0001090000047ab9 */ /* 0x000fe20000000800 */
[----:B------:R-:W-:-:S04]  /*0dc0*/  UISETP.NE.U32.AND UP0, UPT, UR8, URZ, UPT ;  /* 0x0000003f0800728c */ /* 0x000fc8000bf05070 */
[----:B------:R-:W-:-:S03]  /*0dd0*/  UISETP.NE.AND.EX UP0, UPT, UR9, URZ, UPT, UP0 ;  /* 0x0000003f0900728c */ /* 0x000fc6000bf05300 */
[----:B------:R-:W-:Y:S02]  /*0de0*/  ULDC.64 UR8, c[0x0][0xa18] ;  /* 0x0002860000087ab9 */ /* 0x000fe40000000a00 */
[----:B------:R-:W-:Y:S01]  /*0df0*/  UISETP.NE.U32.AND UP1, UPT, UR8, URZ, UPT ;  /* 0x0000003f0800728c */ /* 0x000fe2000bf25070 */
[----:B------:R-:W-:-:S03]  /*0e00*/  PLOP3.LUT P0, PT, PT, PT, UP0, 0x80, 0x0 ;  /* 0x000000000000781c */ /* 0x000fc60003f0f008 */
[----:B------:R-:W-:-:S03]  /*0e10*/  UISETP.NE.AND.EX UP1, UPT, UR9, URZ, UPT, UP1 ;  /* 0x0000003f0900728c */ /* 0x000fc6000bf25310 */
[----:B------:R-:W-:Y:S02]  /*0e20*/  @UP0 ULDC.64 UR8, c[0x0][0xa28] ;  /* 0x00028a0000080ab9 */ /* 0x000fe40000000a00 */
[----:B------:R-:W-:Y:S01]  /*0e30*/  @UP0 UIMAD.WIDE UR8, UR6, 0x4, UR8 ;  /* 0x00000004060808a5 */ /* 0x000fe2000f8e0208 */
[----:B------:R-:W-:-:S05]  /*0e40*/  PLOP3.LUT P2, PT, PT, PT, UP1, 0x80, 0x0 ;  /* 0x000000000000781c */ /* 0x000fca0003f4f018 */
[----:B------:R-:W-:Y:S01]  /*0e50*/  @UP1 ULDC.64 UR10, c[0x0][0xa18] ;  /* 0x00028600000a1ab9 */ /* 0x000fe20000000a00 */
[----:B0-2-4-:R-:W-:Y:S02]  /*0e60*/  IMAD.U32 R2, RZ, RZ, UR8 ;  /* 0x00000008ff027e24 */ /* 0x015fe4000f8e00ff */
[----:B------:R-:W-:Y:S01]  /*0e70*/  IMAD.U32 R3, RZ, RZ, UR9 ;  /* 0x00000009ff037e24 */ /* 0x000fe2000f8e00ff */
[----:B------:R-:W-:-:S04]  /*0e80*/  @UP1 UIMAD.WIDE UR8, UR6, 0x4, UR10 ;  /* 0x00000004060818a5 */ /* 0x000fc8000f8e020a */
[----:B------:R-:W2:Y:S02]  /*0e90*/  @P0 LDG.E R2, desc[UR36][R2.64] ;  /* 0x0000002402020981 */ /* 0x000ea4000c1e1900 */
[----:B------:R-:W-:Y:S02]  /*0ea0*/  IMAD.U32 R4, RZ, RZ, UR8 ;  /* 0x00000008ff047e24 */ /* 0x000fe4000f8e00ff */
[----:B------:R-:W-:Y:S01]  /*0eb0*/  IMAD.U32 R5, RZ, RZ, UR9 ;  /* 0x00000009ff057e24 */ /* 0x000fe2000f8e00ff */
[----:B------:R-:W-:-:S04]  /*0ec0*/  ULDC.64 UR8, c[0x0][0x418] ;  /* 0x0001060000087ab9 */ /* 0x000fc80000000a00 */
[----:B---3--:R-:W3:Y:S01]  /*0ed0*/  @P2 LDG.E R4, desc[UR36][R4.64] ;  /* 0x0000002404042981 */ /* 0x008ee2000c1e1900 */
[----:B------:R-:W-:Y:S01]  /*0ee0*/  UISETP.NE.U32.AND UP0, UPT, UR8, URZ, UPT ;  /* 0x0000003f0800728c */ /* 0x000fe2000bf05070 */
[----:B------:R-:W-:Y:S01]  /*0ef0*/  IMAD.U32 R206, RZ, RZ, UR7 ;  /* 0x00000007ffce7e24 */ /* 0x000fe2000f8e00ff */
[----:B------:R-:W-:Y:S02]  /*0f00*/  UMOV UR42, URZ ;  /* 0x0000003f002a7c82 */ /* 0x000fe40008000000 */
[----:B------:R-:W-:-:S03]  /*0f10*/  UISETP.NE.AND.EX UP0, UPT, UR9, URZ, UPT, UP0 ;  /* 0x0000003f0900728c */ /* 0x000fc6000bf05300 */
[----:B------:R-:W-:Y:S01]  /*0f20*/  ULDC.64 UR8, c[0x0][0xa20] ;  /* 0x0002880000087ab9 */ /* 0x000fe20000000a00 */
[----:B------:R-:W-:Y:S01]  /*0f30*/  USEL UR4, UR4, 0x1, UP0 ;  /* 0x0000000104047887 */ /* 0x000fe20008000000 */
[----:B------:R-:W-:Y:S01]  /*0f40*/  ISETP.NE.U32.AND P1, PT, RZ, UR8, PT ;  /* 0x00000008ff007c0c */ /* 0x000fe2000bf25070 */
[----:B------:R-:W-:Y:S02]  /*0f50*/  ULDC UR8, c[0x0][0x2f0] ;  /* 0x0000bc0000087ab9 */ /* 0x000fe40000000800 */
[----:B------:R-:W-:Y:S01]  /*0f60*/  UIMAD UR4, UR4, UR8, URZ ;  /* 0x00000008040472a4 */ /* 0x000fe2000f8e023f */
[----:B------:R-:W-:Y:S02]  /*0f70*/  ISETP.NE.AND.EX P1, PT, RZ, UR9, PT, P1 ;  /* 0x00000009ff007c0c */ /* 0x000fe4000bf25310 */
[----:B--2---:R-:W-:Y:S02]  /*0f80*/  @P0 R2UR UR42, R2 ;  /* 0x00000000022a02ca */ /* 0x004fe400000e0000 */
[----:B---3--:R-:W-:Y:S01]  /*0f90*/  @P2 R2UR UR41, R4 ;  /* 0x00000000042922ca */ /* 0x008fe200000e0000 */
[----:B-1----:R-:W-:-:S14]  /*0fa0*/  @P2 BRA `(.L_x_1244) ;  /* 0x0000000000382947 */ /* 0x002fdc0003800000 */
[----:B------:R-:W-:Y:S01]  /*0fb0*/  ULDC.64 UR8, c[0x0][0xa00] ;  /* 0x0002800000087ab9 */ /* 0x000fe20000000a00 */
[----:B------:R-:W-:Y:S01]  /*0fc0*/  ULDC UR41, c[0x0][0x288] ;  /* 0x0000a20000297ab9 */ /* 0x000fe20000000800 */
[----:B------:R-:W-:-:S04]  /*0fd0*/  ISETP.NE.U32.AND P0, PT, RZ, UR8, PT ;  /* 0x00000008ff007c0c */ /* 0x000fc8000bf05070 */
[----:B------:R-:W-:-:S13]  /*0fe0*/  ISETP.NE.AND.EX P0, PT, RZ, UR9, PT, P0 ;  /* 0x00000009ff007c0c */ /* 0x000fda000bf05300 */
[----:B------:R-:W-:Y:S05]  /*0ff0*/  @!P0 BRA `(.L_x_1244) ;  /* 0x0000000000248947 */ /* 0x000fea0003800000 */
[----:B------:R-:W-:Y:S02]  /*1000*/  ULDC.64 UR8, c[0x0][0xa00] ;  /* 0x0002800000087ab9 */ /* 0x000fe40000000a00 */
[----:B------:R-:W-:-:S06]  /*1010*/  UIMAD.WIDE UR8, UR6, 0x4, UR8 ;  /* 0x00000004060878a5 */ /* 0x000fcc000f8e0208 */
[----:B------:R-:W-:Y:S02]  /*1020*/  IMAD.U32 R2, RZ, RZ, UR8 ;  /* 0x00000008ff027e24 */ /* 0x000fe4000f8e00ff */
[----:B------:R-:W-:-:S05]  /*1030*/  IMAD.U32 R3, RZ, RZ, UR9 ;  /* 0x00000009ff037e24 */ /* 0x000fca000f8e00ff */
[----:B------:R-:W2:Y:S04]  /*1040*/  LDG.E R4, desc[UR36][R2.64] ;  /* 0x0000002402047981 */ /* 0x000ea8000c1e1900 */
[----:B------:R-:W3:Y:S01]  /*1050*/  LDG.E R0, desc[UR36][R2.64+0x4] ;  /* 0x0000042402007981 */ /* 0x000ee2000c1e1900 */
[----:B--2---:R-:W-:Y:S02]  /*1060*/  R2UR UR41, R4 ;  /* 0x00000000042972ca */ /* 0x004fe400000e0000 */
[----:B---3--:R-:W-:-:S13]  /*1070*/  R2UR UR7, R0 ;  /* 0x00000000000772ca */ /* 0x008fda00000e0000 */
[----:B------:R-:W-:-:S12]  /*1080*/  UIADD3 UR41, -UR41, UR7, URZ ;  /* 0x0000000729297290 */ /* 0x000fd8000fffe13f */
.L_x_1244:
[----:B------:R-:W-:Y:S01]  /*1090*/  IMAD.U32 R208, RZ, RZ, UR6 ;  /* 0x00000006ffd07e24 */ /* 0x000fe2000f8e00ff */
[----:B------:R-:W-:Y:S06]  /*10a0*/  @!P1 BRA `(.L_x_1245) ;  /* 0x00000000001c9947 */ /* 0x000fec0003800000 */
[----:B------:R-:W-:Y:S02]  /*10b0*/  ULDC.64 UR8, c[0x0][0xa20] ;  /* 0x0002880000087ab9 */ /* 0x000fe40000000a00 */
[----:B------:R-:W-:-:S06]  /*10c0*/  UIMAD.WIDE UR6, UR6, 0x4, UR8 ;  /* 0x00000004060678a5 */ /* 0x000fcc000f8e0208 */
[----:B------:R-:W-:Y:S01]  /*10d0*/  IMAD.U32 R2, RZ, RZ, UR6 ;  /* 0x00000006ff027e24 */ /* 0x000fe2000f8e00ff */
[----:B------:R-:W-:-:S05]  /*10e0*/  MOV R3, UR7 ;  /* 0x0000000700037c02 */ /* 0x000fca0008000f00 */
[----:B------:R-:W2:Y:S02]  /*10f0*/  LDG.E R2, desc[UR36][R2.64] ;  /* 0x0000002402027981 */ /* 0x000ea4000c1e1900 */
[----:B--2---:R-:W-:Y:S01]  /*1100*/  R2UR UR4, R2 ;  /* 0x00000000020472ca */ /* 0x004fe200000e0000 */
[----:B------:R-:W-:-:S14]  /*1110*/  BRA `(.L_x_1246) ;  /* 0x0000000000347947 */ /* 0x000fdc0003800000 */
.L_x_1245:
[----:B------:R-:W-:Y:S02]  /*1120*/  ULDC.64 UR8, c[0x0][0xa08] ;  /* 0x0002820000087ab9 */ /* 0x000fe40000000a00 */
        /* <DEDUP_REMOVED lines=12> */
.L_x_1246:
[----:B------:R-:W-:Y:S01]  /*11f0*/  ULDC UR6, c[0x0][0x448] ;  /* 0x0001120000067ab9 */ /* 0x000fe20000000800 */
[----:B------:R-:W-:Y:S02]  /*1200*/  USHF.L.U32 UR60, UR5, 0x7, URZ ;  /* 0x00000007053c7899 */ /* 0x000fe4000800063f */
[----:B------:R-:W-:Y:S02]  /*1210*/  UISETP.NE.AND UP0, UPT, UR6, 0x1, UPT ;  /* 0x000000010600788c */ /* 0x000fe4000bf05270 */
[----:B------:R-:W-:Y:S02]  /*1220*/  UIADD3 UR42, -UR42, UR4, URZ ;  /* 0x000000042a2a7290 */ /* 0x000fe4000fffe13f */
[----:B------:R-:W-:Y:S02]  /*1230*/  UIADD3 UR8, UR60, 0x7f, URZ ;  /* 0x0000007f3c087890 */ /* 0x000fe4000fffe03f */
[----:B------:R-:W-:Y:S02]  /*1240*/  UP2UR UR4, UPR, URZ, 0x1 ;  /* 0x000000013f047883 */ /* 0x000fe40008000000 */
[----:B------:R-:W-:-:S03]  /*1250*/  UIADD3 UR9, UR42, 0x1, -UR41 ;  /* 0x000000012a097890 */ /* 0x000fc6000fffe829 */
[----:B------:R-:W-:Y:S01]  /*1260*/  @UP0 ULDC UR6, c[0x0][0x44c] ;  /* 0x0001130000060ab9 */ /* 0x000fe20000000800 */
[----:B------:R-:W-:Y:S01]  /*1270*/  IMAD.U32 R22, RZ, RZ, UR4 ;  /* 0x00000004ff167e24 */ /* 0x000fe2000f8e00ff */
[----:B------:R-:W-:Y:S01]  /*1280*/  UIMAD.WIDE.U32 UR6, UR8, UR6, URZ ;  /* 0x00000006080672a5 */ /* 0x000fe2000f8e003f */
[----:B------:R-:W-:Y:S01]  /*1290*/  @UP0 ULDC UR10, c[0x0][0x450] ;  /* 0x00011400000a0ab9 */ /* 0x000fe20000000800 */
[----:B------:R-:W-:Y:S02]  /*12a0*/  ULDC.64 UR4, c[0x0][0x9e0] ;  /* 0x0002780000047ab9 */ /* 0x000fe40000000a00 */
[----:B------:R-:W-:Y:S02]  /*12b0*/  @UP0 USHF.R.U32.HI UR8, URZ, UR10, UR7 ;  /* 0x0000000a3f080299 */ /* 0x000fe40008011607 */
[----:B------:R-:W-:Y:S02]  /*12c0*/  UISETP.GE.AND UP0, UPT, UR5, 0x1, UPT ;  /* 0x000000010500788c */ /* 0x000fe4000bf06270 */
[----:B------:R-:W-:-:S02]  /*12d0*/  UIADD3 UR8, UR9, UR8, URZ ;  /* 0x0000000809087290 */ /* 0x000fc4000fffe03f */
[----:B------:R-:W-:Y:S02]  /*12e0*/  UP2UR UR43, UPR, URZ, 0x1 ;  /* 0x000000013f2b7883 */ /* 0x000fe40008000000 */
[----:B------:R-:W-:Y:S01]  /*12f0*/  PLOP3.LUT P0, PT, PT, PT, UP0, 0x40, 0x0 ;  /* 0x000000000000781c */ /* 0x000fe20003f0e808 */
[----:B------:R-:W-:-:S06]  /*1300*/  UIADD3 UR4, UR8, UR4, URZ ;  /* 0x0000000408047290 */ /* 0x000fcc000fffe03f */
[----:B------:R-:W-:-:S06]  /*1310*/  IMAD.U32 R0, RZ, RZ, UR4 ;  /* 0x00000004ff007e24 */ /* 0x000fcc000f8e00ff */
[----:B------:R-:W-:Y:S05]  /*1320*/  @P0 BRA `(.L_x_1247) ;  /* 0x0000000000400947 */ /* 0x000fea0003800000 */
        /* <DEDUP_REMOVED lines=10> */
.L_x_1248:
[----:B------:R-:W-:-:S11]  /*13d0*/  UISETP.NE.AND UP0, UPT, UR5, 0x1, UPT ;  /* 0x000000010500788c */ /* 0x000fd6000bf05270 */
[----:B------:R-:W-:Y:S02]  /*13e0*/  @UP0 ULDC.64 UR8, c[0x0][0x9e8] ;  /* 0x00027a0000080ab9 */ /* 0x000fe40000000a00 */
[----:B------:R-:W-:-:S04]  /*13f0*/  UIMAD.WIDE.U32 UR6, UR4, UR8, URZ ;  /* 0x00000008040672a5 */ /* 0x000fc8000f8e003f */
[----:B------:R-:W-:-:S12]  /*1400*/  @UP0 USHF.R.U32.HI UR4, URZ, UR9, UR7 ;  /* 0x000000093f040299 */ /* 0x000fd80008011607 */
.L_x_1249:
[----:B------:R-:W-:-:S06]  /*1410*/  UIMAD UR4, UR4, UR5, UR5 ;  /* 0x00000005040472a4 */ /* 0x000fcc000f8e0205 */
[----:B------:R-:W-:-:S07]  /*1420*/  VIMNMX R0, R0, UR4, PT ;  /* 0x0000000400007c48 */ /* 0x000fce000bfe0100 */
.L_x_1247:
[----:B------:R-:W-:Y:S01]  /*1430*/  R2UR UR4, R22 ;  /* 0x00000000160472ca */ /* 0x000fe200000e0000 */
[----:B------:R-:W-:Y:S01]  /*1440*/  UMOV UR9, UR60 ;  /* 0x0000003c00097c82 */ /* 0x000fe20008000000 */
[----:B------:R-:W-:Y:S01]  /*1450*/  VIADD R0, R0, 0x3f ;  /* 0x0000003f00007836 */ /* 0x000fe20000000000 */
[----:B------:R-:W-:Y:S01]  /*1460*/  UIADD3 UR48, UR42, -UR41, URZ ;  /* 0x800000292a307290 */ /* 0x000fe2000fffe03f */
[----:B------:R-:W-:-:S03]  /*1470*/  ULDC UR10, c[0x0][0x9dc] ;  /* 0x00027700000a7ab9 */ /* 0x000fc60000000800 */
[----:B------:R-:W-:-:S04]  /*1480*/  SHF.R.S32.HI R3, RZ, 0x1f, R0 ;  /* 0x0000001fff037819 */ /* 0x000fc80000011400 */
[----:B------:R-:W-:Y:S02]  /*1490*/  LEA.HI R3, R3, R0, RZ, 0x6 ;  /* 0x0000000003037211 */ /* 0x000fe400078f30ff */
[----:B------:R-:W-:Y:S02]  /*14a0*/  UISETP.NE.AND UP0, UPT, UR4, URZ, UPT ;  /* 0x0000003f0400728c */ /* 0x000fe4000bf05270 */
[----:B------:R-:W-:Y:S01]  /*14b0*/  UIADD3 UR4, UR42, 0x3f, URZ ;  /* 0x0000003f2a047890 */ /* 0x000fe2000fffe03f */
[----:B------:R-:W-:-:S03]  /*14c0*/  SHF.R.S32.HI R3, RZ, 0x6, R3 ;  /* 0x00000006ff037819 */ /* 0x000fc60000011403 */
[----:B------:R-:W-:-:S04]  /*14d0*/  USHF.R.S32.HI UR8, URZ, 0x1f, UR4 ;  /* 0x0000001f3f087899 */ /* 0x000fc80008011404 */
[----:B------:R-:W-:Y:S01]  /*14e0*/  ULEA.HI UR8, UR8, UR4, URZ, 0x6 ;  /* 0x0000000408087291 */ /* 0x000fe2000f8f303f */
[----:B------:R-:W-:Y:S01]  /*14f0*/  @UP0 ULDC UR6, c[0x0][0x44c] ;  /* 0x0001130000060ab9 */ /* 0x000fe20000000800 */
[----:B------:R-:W-:Y:S01]  /*1500*/  @UP0 ULDC UR11, c[0x0][0x450] ;  /* 0x00011400000b0ab9 */ /* 0x000fe20000000800 */
[----:B------:R-:W-:Y:S02]  /*1510*/  UIMAD.WIDE.U32 UR6, UR60, UR6, URZ ;  /* 0x000000063c0672a5 */ /* 0x000fe4000f8e003f */
[----:B------:R-:W-:Y:S02]  /*1520*/  USHF.R.S32.HI UR8, URZ, 0x6, UR8 ;  /* 0x000000063f087899 */ /* 0x000fe40008011408 */
[----:B------:R-:W-:Y:S02]  /*1530*/  @UP0 USHF.R.U32.HI UR9, URZ, UR11, UR7 ;  /* 0x0000000b3f090299 */ /* 0x000fe40008011607 */
[----:B------:R-:W-:Y:S02]  /*1540*/  UISETP.GE.AND UP0, UPT, UR5, 0x1, UPT ;  /* 0x000000010500788c */ /* 0x000fe4000bf06270 */
[----:B------:R-:W-:Y:S01]  /*1550*/  UIADD3 UR4, UR48, UR9, URZ ;  /* 0x0000000930047290 */ /* 0x000fe2000fffe03f */
[----:B------:R-:W-:-:S03]  /*1560*/  VIMNMX R62, R3, UR8, PT ;  /* 0x00000008033e7c48 */ /* 0x000fc6000bfe0100 */
[----:B------:R-:W-:Y:S01]  /*1570*/  PLOP3.LUT P0, PT, PT, PT, UP0, 0x40, 0x0 ;  /* 0x000000000000781c */ /* 0x000fe20003f0e808 */
[----:B------:R-:W-:-:S12]  /*1580*/  UIADD3 UR9, UR4, -UR10, URZ ;  /* 0x8000000a04097290 */ /* 0x000fd8000fffe03f */
        /* <DEDUP_REMOVED lines=11> */
.L_x_1251:
[----:B------:R-:W-:-:S11]  /*1640*/  UISETP.NE.AND UP0, UPT, UR5, 0x1, UPT ;  /* 0x000000010500788c */ /* 0x000fd6000bf05270 */
[----:B------:R-:W-:Y:S02]  /*1650*/  @UP0 ULDC.64 UR10, c[0x0][0x9e8] ;  /* 0x00027a00000a0ab9 */ /* 0x000fe40000000a00 */
[----:B------:R-:W-:-:S04]  /*1660*/  UIMAD.WIDE.U32 UR6, UR4, UR10, URZ ;  /* 0x0000000a040672a5 */ /* 0x000fc8000f8e003f */
[----:B------:R-:W-:-:S12]  /*1670*/  @UP0 USHF.R.U32.HI UR4, URZ, UR11, UR7 ;  /* 0x0000000b3f040299 */ /* 0x000fd80008011607 */
.L_x_1252:
[----:B------:R-:W-:-:S04]  /*1680*/  UIMAD UR4, UR4, UR5, URZ ;  /* 0x00000005040472a4 */ /* 0x000fc8000f8e023f */
[----:B------:R-:W-:-:S04]  /*1690*/  UISETP.LT.AND UP0, UPT, UR9, UR4, UPT ;  /* 0x000000040900728c */ /* 0x000fc8000bf01270 */
[----:B------:R-:W-:-:S12]  /*16a0*/  USEL UR9, UR9, UR4, !UP0 ;  /* 0x0000000409097287 */ /* 0x000fd8000c000000 */
.L_x_1250:
        /* <DEDUP_REMOVED lines=33> */
[----:B------:R-:W-:Y:S01]  /*18c0*/  CS2R R104, SRZ ;  /* 0x0000000000687805 */ /* 0x000fe2000001ff00 */
[----:B------:R-:W-:Y:S01]  /*18d0*/  IMAD.MOV.U32 R166, RZ, RZ, RZ ;  /* 0x000000ffffa67224 */ /* 0x000fe200078e00ff */
        /* <DEDUP_REMOVED lines=36> */
[----:B------:R-:W-:Y:S01]  /*1b20*/  IMAD.MOV.U32 R8, RZ, RZ, RZ ;  /* 0x000000ffff087224 */ /* 0x000fe200078e00ff */
        /* <DEDUP_REMOVED lines=35> */
.L_x_1254:
        /* <DEDUP_REMOVED lines=11> */
.L_x_1446:
[----:B------:R-:W-:Y:S05]  /*1e10*/  @!P0 BRA `(.L_x_1256) ;  /* 0x0000000000048947 */ /* 0x000fea0003800000 */
[----:B------:R-:W-:Y:S01]  /*1e20*/  BPT.TRAP 0x1 ;  /* 0x000000040000795c */ /* 0x000fe20000300000 */
.L_x_1256:
[----:B0-----:R-:W-:Y:S02]  /*1e30*/  IMAD.U32 R3, RZ, RZ, UR39 ;  /* 0x00000027ff037e24 */ /* 0x001fe4000f8e00ff */
[----:B------:R-:W-:-:S03]  /*1e40*/  IMAD.U32 R0, RZ, RZ, UR38 ;  /* 0x00000026ff007e24 */ /* 0x000fc6000f8e00ff */
[----:B------:R-:W-:Y:S02]  /*1e50*/  LEA R3, R3, UR40, 0x3 ;  /* 0x0000002803037c11 */ /* 0x000fe4000f8e18ff */
[----:B------:R-:W-:-:S04]  /*1e60*/  SHF.L.U32 R0, R0, 0x1f, RZ ;  /* 0x0000001f00007819 */ /* 0x000fc800000006ff */
[----:B------:R0:W1:Y:S01]  /*1e70*/  SYNCS.PHASECHK.TRANS64.TRYWAIT P1, [R3+URZ+0x30830], R0 ;  /* 0x03083000030075a7 */ /* 0x000062000802017f */
[----:B------:R-:W-:Y:S05]  /*1e80*/  @!P0 BRA `(.L_x_1257) ;  /* 0x0000000000048947 */ /* 0x000fea0003800000 */
[----:B------:R-:W-:Y:S01]  /*1e90*/  BPT.TRAP 0x1 ;  /* 0x000000040000795c */ /* 0x000fe20000300000 */
.L_x_1257:
[----:B-1----:R-:W-:Y:S05]  /*1ea0*/  @P1 BRA `(.L_x_1258) ;  /* 0x0000000000081947 */ /* 0x002fea0003800000 */
[----:B------:R-:W1:Y:S02]  /*1eb0*/  SYNCS.PHASECHK.TRANS64.TRYWAIT P1, [R3+URZ+0x30830], R0 ;  /* 0x03083000030075a7 */ /* 0x000e64000802017f */
[----:B-1----:R-:W-:Y:S05]  /*1ec0*/  @!P1 BRA `(.L_x_1259) ;  /* 0x0000013400a09947 */ /* 0x002fea0003800000 */
.L_x_1258:
        /* <DEDUP_REMOVED lines=101> */
[----:B------:R-:W-:Y:S01]  /*2520*/  MOV R6, UR8 ;  /* 0x0000000800067c02 */ /* 0x000fe20008000f00 */
        /* <DEDUP_REMOVED lines=41> */
.L_x_1260:
[----:B------:R-:W-:Y:S01]  /*27c0*/  R2UR UR4, R22 ;  /* 0x00000000160472ca */ /* 0x000fe200000e0000 */
[----:B------:R-:W2:Y:S01]  /*27d0*/  S2UR UR6, SR_CgaCtaId ;  /* 0x00000000000679c3 */ /* 0x000ea20000008800 */
[----:B01----:R-:W-:Y:S01]  /*27e0*/  VIADD R0, R200, UR60 ;  /* 0x0000003cc8007c36 */ /* 0x003fe20008000000 */
[----:B------:R-:W-:Y:S01]  /*27f0*/  UISETP.NE.AND UP0, UPT, UR43, URZ, UPT ;  /* 0x0000003f2b00728c */ /* 0x000fe2000bf05270 */
[----:B------:R-:W-:Y:S01]  /*2800*/  IMAD.U32 R18, RZ, RZ, UR41 ;  /* 0x00000029ff127e24 */ /* 0x000fe2000f8e00ff */
[----:B------:R-:W-:Y:S01]  /*2810*/  ULDC UR7, c[0x0][0x9e0] ;  /* 0x0002780000077ab9 */ /* 0x000fe20000000800 */
[----:B------:R-:W-:-:S07]  /*2820*/  IMAD.MOV.U32 R2, RZ, RZ, R0 ;  /* 0x000000ffff027224 */ /* 0x000fce00078e0000 */
[----:B------:R-:W-:Y:S01]  /*2830*/  UISETP.NE.AND UP1, UPT, UR4, URZ, UPT ;  /* 0x0000003f0400728c */ /* 0x000fe2000bf25270 */
[----:B------:R-:W-:-:S05]  /*2840*/  R2UR UR4, R3 ;  /* 0x00000000030472ca */ /* 0x000fca00000e0000 */
[----:B------:R-:W-:Y:S02]  /*2850*/  PLOP3.LUT P1, PT, PT, PT, UP1, 0x80, 0x0 ;  /* 0x000000000000781c */ /* 0x000fe40003f2f018 */
[----:B------:R-:W-:-:S03]  /*2860*/  PLOP3.LUT P2, PT, PT, PT, UP1, 0x80, 0x0 ;  /* 0x000000000000781c */ /* 0x000fc60003f4f018 */
[----:B------:R-:W-:-:S03]  /*2870*/  @UP1 ULDC UR5, c[0x0][0x44c] ;  /* 0x0001130000051ab9 */ /* 0x000fc60000000800 */
[----:B------:R-:W-:-:S04]  /*2880*/  UIADD3 UR4, UR4, 0x30840, URZ ;  /* 0x0003084004047890 */ /* 0x000fc8000fffe03f */
[----:B--2---:R-:W-:Y:S01]  /*2890*/  UPRMT UR4, UR6, 0x654, UR4 ;  /* 0x0000065406047896 */ /* 0x004fe20008000004 */
[----:B------:R-:W-:Y:S01]  /*28a0*/  @P1 IMAD.HI.U32 R3, R0, UR5, RZ ;  /* 0x0000000500031c27 */ /* 0x000fe2000f8e00ff */
[----:B------:R-:W-:Y:S01]  /*28b0*/  @UP1 ULDC UR5, c[0x0][0x450] ;  /* 0x0001140000051ab9 */ /* 0x000fe20000000800 */
[----:B------:R-:W-:Y:S01]  /*28c0*/  PLOP3.LUT P1, PT, PT, PT, UP0, 0x40, 0x0 ;  /* 0x000000000000781c */ /* 0x000fe20003f2e808 */
[----:B------:R-:W-:Y:S02]  /*28d0*/  ULDC UR6, c[0x0][0x9dc] ;  /* 0x0002770000067ab9 */ /* 0x000fe40000000800 */
[----:B------:R-:W-:Y:S01]  /*28e0*/  @P2 SHF.R.U32.HI R2, RZ, UR5, R3 ;  /* 0x00000005ff022c19 */ /* 0x000fe20008011603 */
[----:B------:R-:W-:Y:S02]  /*28f0*/  IMAD.MOV.U32 R3, RZ, RZ, -0x40 ;  /* 0xffffffc0ff037424 */ /* 0x000fe400078e00ff */
[----:B------:R-:W-:Y:S01]  /*2900*/  SYNCS.ARRIVE.TRANS64.RED.A1T0 RZ, [UR4], RZ ;  /* 0x000000ffffff79a7 */ /* 0x000fe20008100404 */
[----:B------:R-:W-:Y:S01]  /*2910*/  ULOP3.LUT UR4, URZ, UR6, URZ, 0x33, !UPT ;  /* 0x000000063f047292 */ /* 0x000fe2000f8e333f */
[----:B------:R-:W0:Y:S01]  /*2920*/  SHFL.IDX PT, R4, R2, RZ, 0x1c1f ;  /* 0x001c1fff02047589 */ /* 0x000e2200000e0000 */
[----:B------:R-:W-:-:S04]  /*2930*/  IMAD R20, R62, R3, 0x40 ;  /* 0x000000403e147424 */ /* 0x000fc800078e0203 */
[----:B------:R-:W-:-:S04]  /*2940*/  VIADD R0, R20, 0x1 ;  /* 0x0000000114007836 */ /* 0x000fc80000000000 */
[----:B------:R-:W-:Y:S02]  /*2950*/  IMAD R3, R19, -0x2, R0 ;  /* 0xfffffffe13037824 */ /* 0x000fe400078e0200 */
[----:B------:R-:W-:-:S03]  /*2960*/  VIADD R0, R20, UR42 ;  /* 0x0000002a14007c36 */ /* 0x000fc60008000000 */
[----:B------:R-:W-:Y:S01]  /*2970*/  IADD3 R3, -R18, UR42, R3 ;  /* 0x0000002a12037c10 */ /* 0x000fe2000fffe103 */
[----:B------:R-:W-:Y:S01]  /*2980*/  IMAD R21, R19, -0x2, R0 ;  /* 0xfffffffe13157824 */ /* 0x000fe200078e0200 */
[----:B------:R-:W-:-:S03]  /*2990*/  LEA R18, R62, 0xffffffc0, 0x6 ;  /* 0xffffffc03e127811 */ /* 0x000fc600078e30ff */
[C---:B------:R-:W-:Y:S02]  /*29a0*/  VIADD R56, R3.reuse, UR7 ;  /* 0x0000000703387c36 */ /* 0x040fe40008000000 */
[----:B------:R-:W-:-:S03]  /*29b0*/  VIADD R57, R3, UR4 ;  /* 0x0000000403397c36 */ /* 0x000fc60008000000 */
[----:B0-----:R-:W-:Y:S01]  /*29c0*/  VIADDMNMX R0, R4, R56, R21, PT ;  /* 0x0000003804007246 */ /* 0x001fe20003800115 */
[----:B------:R-:W-:Y:S01]  /*29d0*/  IMAD.IADD R3, R57, 0x1, R4 ;  /* 0x0000000139037824 */ /* 0x000fe200078e0204 */
[----:B------:R-:W-:Y:S06]  /*29e0*/  @P1 BRA `(.L_x_1261) ;  /* 0x0000000000641947 */ /* 0x000fec0003800000 */
[----:B------:R-:W-:Y:S01]  /*29f0*/  IMAD.U32 R5, RZ, RZ, UR41 ;  /* 0x00000029ff057e24 */ /* 0x000fe2000f8e00ff */
[----:B------:R-:W-:Y:S04]  /*2a00*/  BSSY B0, `(.L_x_1262) ;  /* 0x0000013000007945 */ /* 0x000fe80003800000 */
[----:B------:R-:W-:-:S04]  /*2a10*/  IADD3 R5, -R5, UR42, R4 ;  /* 0x0000002a05057c10 */ /* 0x000fc8000fffe104 */
        /* <DEDUP_REMOVED lines=11> */
.L_x_1263:
[----:B------:R-:W-:Y:S02]  /*2ad0*/  ULDC UR4, c[0x0][0x9e4] ;  /* 0x0002790000047ab9 */ /* 0x000fe40000000800 */
[----:B------:R-:W-:-:S05]  /*2ae0*/  IMAD.U32 R59, RZ, RZ, UR4 ;  /* 0x00000004ff3b7e24 */ /* 0x000fca000f8e00ff */
[----:B------:R-:W-:-:S13]  /*2af0*/  ISETP.NE.AND P1, PT, R59, 0x1, PT ;  /* 0x000000013b00780c */ /* 0x000fda0003f25270 */
[----:B------:R-:W0:Y:S02]  /*2b00*/  @P1 LDC.64 R60, c[0x0][0x9e8] ;  /* 0x00027a00ff3c1b82 */ /* 0x000e240000000a00 */
[----:B0-----:R-:W-:-:S05]  /*2b10*/  @P1 IMAD.HI.U32 R4, R5, R60, RZ ;  /* 0x0000003c05041227 */ /* 0x001fca00078e00ff */
[----:B------:R-:W-:-:S07]  /*2b20*/  @P1 SHF.R.U32.HI R5, RZ, R61, R4 ;  /* 0x0000003dff051219 */ /* 0x000fce0000011604 */
.L_x_1264:
[----:B------:R-:W-:Y:S05]  /*2b30*/  BSYNC B0 ;  /* 0x0000000000007941 */ /* 0x000fea0003800000 */
.L_x_1262:
[----:B------:R-:W-:-:S04]  /*2b40*/  IMAD R4, R5, R59, -R18 ;  /* 0x0000003b05047224 */ /* 0x000fc800078e0a12 */
[----:B------:R-:W-:-:S05]  /*2b50*/  IMAD R4, R19, -0x2, R4 ;  /* 0xfffffffe13047824 */ /* 0x000fca00078e0204 */
[----:B------:R-:W-:Y:S02]  /*2b60*/  VIADDMNMX R0, R4, R59, R0, PT ;  /* 0x0000003b04007246 */ /* 0x000fe40003800100 */
[----:B------:R-:W-:-:S07]  /*2b70*/  VIMNMX R3, R3, R4, !PT ;  /* 0x0000000403037248 */ /* 0x000fce0007fe0100 */
.L_x_1261:
        /* <DEDUP_REMOVED lines=15> */
[C---:B------:R-:W-:Y:S02]  /*2c70*/  ISETP.GT.AND P4, PT, R3.reuse, 0x9, !P6 ;  /* 0x000000090300780c */ /* 0x040fe40007784270 */
        /* <DEDUP_REMOVED lines=28> */
[C---:B------:R-:W-:Y:S02]  /*2e40*/  ISETP.GT.AND P3, PT, R3.reuse, 0x28, !P4 ;  /* 0x000000280300780c */ /* 0x040fe40006764270 */
        /* <DEDUP_REMOVED lines=50> */
.L_x_1267:
[----:B------:R-:W-:Y:S02]  /*3170*/  ULDC UR4, c[0x0][0x9e4] ;  /* 0x0002790000047ab9 */ /* 0x000fe40000000800 */
[----:B------:R-:W-:-:S04]  /*3180*/  MOV R21, UR4 ;  /* 0x0000000400157c02 */ /* 0x000fc80008000f00 */
[----:B------:R-:W-:-:S13]  /*3190*/  ISETP.NE.AND P6, PT, R21, 0x1, PT ;  /* 0x000000011500780c */ /* 0x000fda0003fc5270 */
[----:B------:R-:W0:Y:S02]  /*31a0*/  @P6 LDC.64 R56, c[0x0][0x9e8] ;  /* 0x00027a00ff386b82 */ /* 0x000e240000000a00 */
[----:B0-----:R-:W-:-:S05]  /*31b0*/  @P6 IMAD.HI.U32 R2, R5, R56, RZ ;  /* 0x0000003805026227 */ /* 0x001fca00078e00ff */
[----:B------:R-:W-:-:S07]  /*31c0*/  @P6 SHF.R.U32.HI R5, RZ, R57, R2 ;  /* 0x00000039ff056219 */ /* 0x000fce0000011602 */
.L_x_1268:
[----:B------:R-:W-:Y:S05]  /*31d0*/  BSYNC B0 ;  /* 0x0000000000007941 */ /* 0x000fea0003800000 */
.L_x_1266:
[----:B------:R-:W-:-:S04]  /*31e0*/  IMAD R2, R5, R21, -R18 ;  /* 0x0000001505027224 */ /* 0x000fc800078e0a12 */
[----:B------:R-:W-:-:S05]  /*31f0*/  IMAD R2, R19, -0x2, R2 ;  /* 0xfffffffe13027824 */ /* 0x000fca00078e0202 */
[----:B------:R-:W-:Y:S02]  /*3200*/  VIADDMNMX R0, R2, R21, R0, PT ;  /* 0x0000001502007246 */ /* 0x000fe40003800100 */
[----:B------:R-:W-:-:S07]  /*3210*/  VIMNMX R3, R3, R2, !PT ;  /* 0x0000000203037248 */ /* 0x000fce0007fe0100 */
.L_x_1265:
[----:B------:R-:W-:Y:S01]  /*3220*/  ISETP.GT.AND P1, PT, R3, 0x1, !P1 ;  /* 0x000000010300780c */ /* 0x000fe20004f24270 */
[----:B------:R-:W-:Y:S01]  /*3230*/  ULDC UR10, c[0x0][0x988] ;  /* 0x00026200000a7ab9 */ /* 0x000fe20000000800 */
[----:B------:R-:W-:Y:S01]  /*3240*/  FMNMX.FTZ R2, R25, R59, !PT ;  /* 0x0000003b19027209 */ /* 0x000fe20007810000 */
[----:B------:R-:W-:Y:S01]  /*3250*/  UISETP.NE.AND UP0, UPT, UR43, URZ, UPT ;  /* 0x0000003f2b00728c */ /* 0x000fe2000bf05270 */
[----:B------:R-:W-:Y:S01]  /*3260*/  ISETP.LT.OR P1, PT, R0, 0x2, P1 ;  /* 0x000000020000780c */ /* 0x000fe20000f21670 */
[----:B------:R-:W-:Y:S01]  /*3270*/  UMOV UR11, UR60 ;  /* 0x0000003c000b7c82 */ /* 0x000fe20008000000 */
[----:B------:R-:W-:Y:S01]  /*3280*/  FMNMX.FTZ R2, R61, R2, !PT ;  /* 0x000000023d027209 */ /* 0x000fe20007810000 */
[----:B------:R-:W-:Y:S01]  /*3290*/  VIADD R220, R62, 0xfffffffe ;  /* 0xfffffffe3edc7836 */ /* 0x000fe20000000000 */
[----:B------:R-:W-:Y:S02]  /*32a0*/  FSEL R27, R27, -INF , !P1 ;  /* 0xff8000001b1b7808 */ /* 0x000fe40004800000 */
[----:B------:R-:W-:-:S02]  /*32b0*/  ISETP.NE.AND P1, PT, R58, RZ, PT ;  /* 0x000000ff3a00720c */ /* 0x000fc40003f25270 */
[----:B------:R-:W-:Y:S02]  /*32c0*/  FMNMX.FTZ R2, R29, R2, !PT ;  /* 0x000000021d027209 */ /* 0x000fe40007810000 */
[----:B------:R-:W-:Y:S02]  /*32d0*/  ISETP.GT.AND P1, PT, R3, 0x9, !P1 ;  /* 0x000000090300780c */ /* 0x000fe40004f24270 */
[----:B------:R-:W-:Y:S02]  /*32e0*/  FMNMX.FTZ R2, R63, R2, !PT ;  /* 0x000000023f027209 */ /* 0x000fe40007810000 */
[----:B------:R-:W-:Y:S02]  /*32f0*/  ISETP.LT.OR P1, PT, R0, 0xa, P1 ;  /* 0x0000000a0000780c */ /* 0x000fe40000f21670 */
[----:B------:R-:W-:Y:S02]  /*3300*/  FMNMX.FTZ R2, R33, R2, !PT ;  /* 0x0000000221027209 */ /* 0x000fe40007810000 */
[----:B------:R-:W-:-:S02]  /*3310*/  FSEL R31, R31, -INF , !P1 ;  /* 0xff8000001f1f7808 */ /* 0x000fc40004800000 */
[----:B------:R-:W-:Y:S02]  /*3320*/  ISETP.NE.AND P1, PT, R60, RZ, PT ;  /* 0x000000ff3c00720c */ /* 0x000fe40003f25270 */
[----:B------:R-:W-:Y:S02]  /*3330*/  FMNMX.FTZ R2, R65, R2, !PT ;  /* 0x0000000241027209 */ /* 0x000fe40007810000 */
[----:B------:R-:W-:Y:S02]  /*3340*/  ISETP.GT.AND P1, PT, R3, 0x10, !P1 ;  /* 0x000000100300780c */ /* 0x000fe40004f24270 */
        /* <DEDUP_REMOVED lines=92> */
[--C-:B------:R-:W-:Y:S01]  /*3910*/  FFMA.FTZ R37, R45, UR10, -R18.reuse ;  /* 0x0000000a2d257c23 */ /* 0x100fe20008010812 */
[----:B------:R-:W-:Y:S01]  /*3920*/  FMNMX.FTZ R0, R54, R3, !PT ;  /* 0x0000000336007209 */ /* 0x000fe20007810000 */
[----:B------:R-:W-:Y:S01]  /*3930*/  FFMA.FTZ R40, R71, UR10, -R18 ;  /* 0x0000000a47287c23 */ /* 0x000fe20008010812 */
[----:B------:R-:W-:Y:S01]  /*3940*/  R2UR UR4, R22 ;  /* 0x00000000160472ca */ /* 0x000fe200000e0000 */
[----:B------:R1:W-:Y:S01]  /*3950*/  MUFU.EX2 R198, R2 ;  /* 0x0000000200c67308 */ /* 0x0003e20000000800 */
[----:B------:R-:W-:-:S02]  /*3960*/  FMNMX.FTZ R0, R55, R0, !PT ;  /* 0x0000000037007209 */ /* 0x000fc40007810000 */
[----:B0-----:R-:W-:-:S03]  /*3970*/  F2FP.BF16.F32.PACK_AB R196, R20, R5 ;  /* 0x0000000514c4723e */ /* 0x001fc600000010ff */
[----:B------:R-:W1:Y:S02]  /*3980*/  SHFL.BFLY PT, R3, R0, 0x2, 0x1f ;  /* 0x0c401f0000037f89 */ /* 0x000e6400000e0000 */
[----:B------:R-:W-:Y:S04]  /*3990*/  MUFU.EX2 R24, R24 ;  /* 0x0000001800187308 */ /* 0x000fe80000000800 */
[----:B------:R-:W-:-:S04]  /*39a0*/  UISETP.NE.AND UP1, UPT, UR4, URZ, UPT ;  /* 0x0000003f0400728c */ /* 0x000fc8000bf25270 */
[----:B------:R-:W0:Y:S07]  /*39b0*/  MUFU.EX2 R25, R25 ;  /* 0x0000001900197308 */ /* 0x000e2e0000000800 */
[----:B------:R-:W-:Y:S01]  /*39c0*/  @UP1 ULDC UR4, c[0x0][0x44c] ;  /* 0x0001130000041ab9 */ /* 0x000fe20000000800 */
[----:B------:R-:W-:Y:S01]  /*39d0*/  MUFU.EX2 R28, R28 ;  /* 0x0000001c001c7308 */ /* 0x000fe20000000800 */
[----:B------:R-:W-:Y:S01]  /*39e0*/  UIMAD.WIDE.U32 UR4, UR60, UR4, URZ ;  /* 0x000000043c0472a5 */ /* 0x000fe2000f8e003f */
[----:B------:R-:W-:-:S03]  /*39f0*/  @UP1 ULDC UR14, c[0x0][0x450] ;  /* 0x00011400000e1ab9 */ /* 0x000fc60000000800 */
[----:B------:R-:W-:Y:S01]  /*3a00*/  @UP1 USHF.R.U32.HI UR11, URZ, UR14, UR5 ;  /* 0x0000000e3f0b1299 */ /* 0x000fe20008011605 */
[----:B-1----:R-:W-:Y:S01]  /*3a10*/  FMNMX.FTZ R2, R0, R3, !PT ;  /* 0x0000000300027209 */ /* 0x002fe20007810000 */
[--C-:B------:R-:W-:Y:S01]  /*3a20*/  FFMA.FTZ R0, R41, UR10, -R18.reuse ;  /* 0x0000000a29007c23 */ /* 0x100fe20008010812 */
[----:B------:R-:W-:Y:S01]  /*3a30*/  FFMA.FTZ R41, R49, UR10, -R18 ;  /* 0x0000000a31297c23 */ /* 0x000fe20008010812 */
[----:B------:R-:W-:Y:S01]  /*3a40*/  FADD.FTZ R49, R5, R20 ;  /* 0x0000001405317221 */ /* 0x000fe20000010000 */
[----:B------:R-:W1:Y:S01]  /*3a50*/  MUFU.EX2 R29, R29 ;  /* 0x0000001d001d7308 */ /* 0x000e620000000800 */
[----:B------:R-:W2:Y:S01]  /*3a60*/  SHFL.BFLY PT, R3, R2, 0x1, 0x1f ;  /* 0x0c201f0002037f89 */ /* 0x000ea200000e0000 */
[----:B------:R-:W-:Y:S01]  /*3a70*/  UIADD3 UR48, UR48, UR11, URZ ;  /* 0x0000000b30307290 */ /* 0x000fe2000fffe03f */
[----:B0-----:R-:W-:-:S03]  /*3a80*/  F2FP.BF16.F32.PACK_AB R192, R25, R24 ;  /* 0x0000001819c0723e */ /* 0x001fc600000010ff */
[----:B------:R-:W-:Y:S02]  /*3a90*/  UIADD3 UR7, UR48, UR7, URZ ;  /* 0x0000000730077290 */ /* 0x000fe4000fffe03f */
[----:B------:R0:W-:Y:S08]  /*3aa0*/  MUFU.EX2 R33, R0 ;  /* 0x0000000000217308 */ /* 0x0001f00000000800 */
[----:B------:R-:W3:Y:S01]  /*3ab0*/  MUFU.EX2 R32, R32 ;  /* 0x0000002000207308 */ /* 0x000ee20000000800 */
[----:B-1----:R-:W-:-:S07]  /*3ac0*/  F2FP.BF16.F32.PACK_AB R194, R29, R28 ;  /* 0x0000001c1dc2723e */ /* 0x002fce00000010ff */
[----:B------:R-:W-:Y:S01]  /*3ad0*/  MUFU.EX2 R36, R36 ;  /* 0x0000002400247308 */ /* 0x000fe20000000800 */
[----:B--2---:R-:W-:Y:S01]  /*3ae0*/  FMNMX.FTZ R3, R2, R3, !PT ;  /* 0x0000000302037209 */ /* 0x004fe20007810000 */
[--C-:B------:R-:W-:Y:S01]  /*3af0*/  FFMA.FTZ R2, R73, UR10, -R18.reuse ;  /* 0x0000000a49027c23 */ /* 0x100fe20008010812 */
[----:B------:R-:W-:Y:S02]  /*3b00*/  FFMA.FTZ R18, R53, UR10, -R18 ;  /* 0x0000000a35127c23 */ /* 0x000fe40008010812 */
        /* <DEDUP_REMOVED lines=95> */
.L_x_1270:
[----:B------:R-:W-:Y:S02]  /*4100*/  ULDC UR11, c[0x0][0x9e4] ;  /* 0x00027900000b7ab9 */ /* 0x000fe40000000800 */
[----:B------:R-:W-:-:S11]  /*4110*/  UISETP.NE.AND UP0, UPT, UR11, 0x1, UPT ;  /* 0x000000010b00788c */ /* 0x000fd6000bf05270 */
[----:B------:R-:W-:Y:S02]  /*4120*/  @UP0 ULDC.64 UR4, c[0x0][0x9e8] ;  /* 0x00027a0000040ab9 */ /* 0x000fe40000000a00 */
[----:B------:R-:W-:-:S04]  /*4130*/  UIMAD.WIDE.U32 UR14, UR18, UR4, URZ ;  /* 0x00000004120e72a5 */ /* 0x000fc8000f8e003f */
[----:B------:R-:W-:-:S12]  /*4140*/  @UP0 USHF.R.U32.HI UR18, URZ, UR5, UR15 ;  /* 0x000000053f120299 */ /* 0x000fd8000801160f */
.L_x_1271:
[----:B------:R-:W-:-:S04]  /*4150*/  UIMAD UR11, UR18, UR11, UR11 ;  /* 0x0000000b120b72a4 */ /* 0x000fc8000f8e020b */
[----:B------:R-:W-:-:S04]  /*4160*/  UISETP.LT.AND UP0, UPT, UR7, UR11, UPT ;  /* 0x0000000b0700728c */ /* 0x000fc8000bf01270 */
[----:B------:R-:W-:-:S12]  /*4170*/  USEL UR7, UR7, UR11, UP0 ;  /* 0x0000000b07077287 */ /* 0x000fd80008000000 */
.L_x_1269:
        /* <DEDUP_REMOVED lines=75> */
[----:B------:R-:W-:Y:S01]  /*4630*/  UMOV UR7, UR38 ;  /* 0x0000002600077c82 */ /* 0x000fe20008000000 */
[----:B------:R-:W-:Y:S01]  /*4640*/  IMAD.MOV.U32 R21, RZ, RZ, R4 ;  /* 0x000000ffff157224 */ /* 0x000fe200078e0004 */
[----:B------:R-:W-:Y:S01]  /*4650*/  UMOV UR4, UR39 ;  /* 0x0000002700047c82 */ /* 0x000fe20008000000 */
[----:B------:R-:W-:Y:S01]  /*4660*/  IMAD.MOV.U32 R2, RZ, RZ, 0x3f800000 ;  /* 0x3f800000ff027424 */ /* 0x000fe200078e00ff */
[----:B------:R-:W-:Y:S01]  /*4670*/  ULDC UR55, c[0x0][0x9e4] ;  /* 0x0002790000377ab9 */ /* 0x000fe20000000800 */
[----:B------:R-:W-:Y:S01]  /*4680*/  IMAD.MOV.U32 R151, RZ, RZ, RZ ;  /* 0x000000ffff977224 */ /* 0x000fe200078e00ff */
[----:B------:R-:W-:Y:S01]  /*4690*/  ULDC UR59, c[0x0][0x9dc] ;  /* 0x00027700003b7ab9 */ /* 0x000fe20000000800 */
[----:B------:R-:W-:-:S05]  /*46a0*/  ULDC UR58, c[0x0][0x988] ;  /* 0x00026200003a7ab9 */ /* 0x000fca0000000800 */
.L_x_1291:
[----:B------:R-:W-:-:S04]  /*46b0*/  UISETP.NE.AND UP0, UPT, UR4, 0x1, UPT ;  /* 0x000000010400788c */ /* 0x000fc8000bf05270 */
[----:B------:R-:W-:-:S04]  /*46c0*/  USEL UR38, URZ, 0x1, UP0 ;  /* 0x000000013f267887 */ /* 0x000fc80008000000 */
[----:B------:R-:W-:Y:S01]  /*46d0*/  ULOP3.LUT UR38, UR7, UR38, URZ, 0x3c, !UPT ;  /* 0x0000002607267292 */ /* 0x000fe2000f8e3c3f */
[----:B------:R-:W-:Y:S11]  /*46e0*/  @!P0 BRA `(.L_x_1273) ;  /* 0x0000000000048947 */ /* 0x000ff60003800000 */
[----:B------:R-:W-:Y:S01]  /*46f0*/  BPT.TRAP 0x1 ;  /* 0x000000040000795c */ /* 0x000fe20000300000 */
.L_x_1273:
        /* <DEDUP_REMOVED lines=9> */
.L_x_1274:
[----:B-1----:R-:W-:Y:S05]  /*4790*/  @P1 BRA `(.L_x_1275) ;  /* 0x0000000000081947 */ /* 0x002fea0003800000 */
[----:B------:R-:W1:Y:S02]  /*47a0*/  SYNCS.PHASECHK.TRANS64.TRYWAIT P1, [UR6+0x30830], R3 ;  /* 0x03083003ff0075a7 */ /* 0x000e640008020146 */
[----:B-1----:R-:W-:Y:S05]  /*47b0*/  @!P1 BRA `(.L_x_1276) ;  /* 0x0000010c00789947 */ /* 0x002fea0003800000 */
.L_x_1275:
        /* <DEDUP_REMOVED lines=227> */
.L_x_1277:
[----:B------:R-:W-:Y:S01]  /*55f0*/  ULEA UR5, UR4, UR40, 0x3 ;  /* 0x0000002804057291 */ /* 0x000fe2000f8e183f */
[----:B------:R-:W-:-:S05]  /*5600*/  IMAD.U32 R0, RZ, RZ, UR7 ;  /* 0x00000007ff007e24 */ /* 0x000fca000f8e00ff */
[----:B------:R-:W-:-:S04]  /*5610*/  SHF.L.U32 R0, R0, 0x1f, RZ ;  /* 0x0000001f00007819 */ /* 0x000fc800000006ff */
[----:B------:R2:W3:Y:S01]  /*5620*/  SYNCS.PHASECHK.TRANS64.TRYWAIT P1, [UR5+0x30850], R0 ;  /* 0x03085000ff0075a7 */ /* 0x0004e20008020145 */
[----:B------:R-:W-:Y:S05]  /*5630*/  @!P0 BRA `(.L_x_1278) ;  /* 0x0000000000048947 */ /* 0x000fea0003800000 */
[----:B------:R-:W-:Y:S01]  /*5640*/  BPT.TRAP 0x1 ;  /* 0x000000040000795c */ /* 0x000fe20000300000 */
.L_x_1278:
[----:B---3--:R-:W-:Y:S05]  /*5650*/  @P1 BRA `(.L_x_1279) ;  /* 0x0000000000081947 */ /* 0x008fea0003800000 */
[----:B------:R-:W3:Y:S02]  /*5660*/  SYNCS.PHASECHK.TRANS64.TRYWAIT P1, [UR5+0x30850], R0 ;  /* 0x03085000ff0075a7 */ /* 0x000ee40008020145 */
[----:B---3--:R-:W-:Y:S05]  /*5670*/  @!P1 BRA `(.L_x_1280) ;  /* 0x000000fc00e09947 */ /* 0x008fea0003800000 */
.L_x_1279:
        /* <DEDUP_REMOVED lines=30> */
.L_x_1281:
[----:B------:R-:W-:Y:S01]  /*5860*/  R2UR UR4, R22 ;  /* 0x00000000160472ca */ /* 0x000fe200000e0000 */
[----:B------:R-:W3:Y:S01]  /*5870*/  S2UR UR7, SR_CgaCtaId ;  /* 0x00000000000779c3 */ /* 0x000ee20000008800 */
[----:B------:R-:W-:Y:S01]  /*5880*/  VIADD R187, R200, UR60 ;  /* 0x0000003cc8bb7c36 */ /* 0x000fe20008000000 */
[----:B------:R-:W-:Y:S01]  /*5890*/  UIADD3 UR6, UR6, 0x30840, URZ ;  /* 0x0003084006067890 */ /* 0x000fe2000fffe03f */
[----:B-1----:R-:W-:Y:S01]  /*58a0*/  IMAD.SHL.U32 R4, R220, 0x40, RZ ;  /* 0x00000040dc047824 */ /* 0x002fe200078e00ff */
[----:B------:R-:W-:Y:S01]  /*58b0*/  UISETP.NE.AND UP0, UPT, UR43, URZ, UPT ;  /* 0x0000003f2b00728c */ /* 0x000fe2000bf05270 */
[----:B0-----:R-:W-:-:S07]  /*58c0*/  IMAD.U32 R3, RZ, RZ, UR41 ;  /* 0x00000029ff037e24 */ /* 0x001fce000f8e00ff */
[----:B------:R-:W-:-:S06]  /*58d0*/  UISETP.NE.AND UP1, UPT, UR4, URZ, UPT ;  /* 0x0000003f0400728c */ /* 0x000fcc000bf25270 */
[----:B------:R-:W-:Y:S02]  /*58e0*/  PLOP3.LUT P1, PT, PT, PT, UP1, 0x80, 0x0 ;  /* 0x000000000000781c */ /* 0x000fe40003f2f018 */
[----:B------:R-:W-:-:S03]  /*58f0*/  PLOP3.LUT P2, PT, PT, PT, UP1, 0x80, 0x0 ;  /* 0x000000000000781c */ /* 0x000fc60003f4f018 */
[----:B------:R-:W-:Y:S01]  /*5900*/  @UP1 ULDC UR4, c[0x0][0x44c] ;  /* 0x0001130000041ab9 */ /* 0x000fe20000000800 */
[----:B---3--:R-:W-:-:S03]  /*5910*/  UPRMT UR6, UR7, 0x654, UR6 ;  /* 0x0000065407067896 */ /* 0x008fc60008000006 */
[----:B------:R-:W-:-:S04]  /*5920*/  ULDC UR7, c[0x0][0x9e0] ;  /* 0x0002780000077ab9 */ /* 0x000fc80000000800 */
[----:B--2---:R-:W-:Y:S01]  /*5930*/  @P1 IMAD.HI.U32 R0, R187, UR4, RZ ;  /* 0x00000004bb001c27 */ /* 0x004fe2000f8e00ff */
[----:B------:R-:W-:Y:S01]  /*5940*/  @UP1 ULDC UR4, c[0x0][0x450] ;  /* 0x0001140000041ab9 */ /* 0x000fe20000000800 */
[----:B------:R-:W-:Y:S01]  /*5950*/  PLOP3.LUT P1, PT, PT, PT, UP0, 0x40, 0x0 ;  /* 0x000000000000781c */ /* 0x000fe20003f2e808 */
[----:B------:R-:W-:Y:S01]  /*5960*/  SYNCS.ARRIVE.TRANS64.RED.A1T0 RZ, [UR6], RZ ;  /* 0x000000ffffff79a7 */ /* 0x000fe20008100406 */
[----:B------:R-:W-:Y:S01]  /*5970*/  UMOV UR6, UR59 ;  /* 0x0000003b00067c82 */ /* 0x000fe20008000000 */
[----:B------:R-:W-:Y:S01]  /*5980*/  @P2 SHF.R.U32.HI R187, RZ, UR4, R0 ;  /* 0x00000004ffbb2c19 */ /* 0x000fe20008011600 */
[----:B------:R-:W-:Y:S01]  /*5990*/  ULOP3.LUT UR4, URZ, UR6, URZ, 0x33, !UPT ;  /* 0x000000063f047292 */ /* 0x000fe2000f8e333f */
[----:B------:R-:W-:-:S03]  /*59a0*/  IADD3 R0, -R4, 0x1, RZ ;  /* 0x0000000104007810 */ /* 0x000fc60007ffe1ff */
[----:B------:R-:W0:Y:S02]  /*59b0*/  SHFL.IDX PT, R189, R187, RZ, 0x1c1f ;  /* 0x001c1fffbbbd7589 */ /* 0x000e2400000e0000 */
[----:B------:R-:W-:-:S05]  /*59c0*/  IMAD R0, R19, -0x2, R0 ;  /* 0xfffffffe13007824 */ /* 0x000fca00078e0200 */
[----:B------:R-:W-:-:S05]  /*59d0*/  IADD3 R184, -R3, UR42, R0 ;  /* 0x0000002a03b87c10 */ /* 0x000fca000fffe100 */
[C---:B------:R-:W-:Y:S02]  /*59e0*/  VIADD R0, R184.reuse, UR7 ;  /* 0x00000007b8007c36 */ /* 0x040fe40008000000 */
[----:B------:R-:W-:Y:S02]  /*59f0*/  VIADD R184, R184, UR4 ;  /* 0x00000004b8b87c36 */ /* 0x000fe40008000000 */
[--C-:B0-----:R-:W-:Y:S02]  /*5a00*/  IMAD.IADD R186, R0, 0x1, R189.reuse ;  /* 0x0000000100ba7824 */ /* 0x101fe400078e02bd */
[----:B------:R-:W-:Y:S01]  /*5a10*/  IMAD.IADD R185, R184, 0x1, R189 ;  /* 0x00000001b8b97824 */ /* 0x000fe200078e02bd */
[----:B------:R-:W-:Y:S06]  /*5a20*/  @P1 BRA `(.L_x_1282) ;  /* 0x00000000005c1947 */ /* 0x000fec0003800000 */
[----:B------:R-:W-:Y:S01]  /*5a30*/  MOV R2, UR41 ;  /* 0x0000002900027c02 */ /* 0x000fe20008000f00 */
[----:B------:R-:W-:Y:S03]  /*5a40*/  BSSY B0, `(.L_x_1283) ;  /* 0x0000011000007945 */ /* 0x000fe60003800000 */
[----:B------:R-:W-:-:S04]  /*5a50*/  IADD3 R189, -R2, UR42, R189 ;  /* 0x0000002a02bd7c10 */ /* 0x000fc8000fffe1bd */
        /* <DEDUP_REMOVED lines=10> */
.L_x_1284:
[----:B------:R-:W-:-:S05]  /*5b00*/  IMAD.U32 R191, RZ, RZ, UR55 ;  /* 0x00000037ffbf7e24 */ /* 0x000fca000f8e00ff */
[----:B------:R-:W-:-:S13]  /*5b10*/  ISETP.NE.AND P1, PT, R191, 0x1, PT ;  /* 0x00000001bf00780c */ /* 0x000fda0003f25270 */
[----:B------:R-:W0:Y:S02]  /*5b20*/  @P1 LDC.64 R2, c[0x0][0x9e8] ;  /* 0x00027a00ff021b82 */ /* 0x000e240000000a00 */
[----:B0-----:R-:W-:-:S05]  /*5b30*/  @P1 IMAD.HI.U32 R2, R189, R2, RZ ;  /* 0x00000002bd021227 */ /* 0x001fca00078e00ff */
[----:B------:R-:W-:-:S07]  /*5b40*/  @P1 SHF.R.U32.HI R189, RZ, R3, R2 ;  /* 0x00000003ffbd1219 */ /* 0x000fce0000011602 */
.L_x_1285:
[----:B------:R-:W-:Y:S05]  /*5b50*/  BSYNC B0 ;  /* 0x0000000000007941 */ /* 0x000fea0003800000 */
.L_x_1283:
[----:B------:R-:W-:-:S04]  /*5b60*/  IMAD R2, R189, R191, -R4 ;  /* 0x000000bfbd027224 */ /* 0x000fc800078e0a04 */
[----:B------:R-:W-:-:S05]  /*5b70*/  IMAD R2, R19, -0x2, R2 ;  /* 0xfffffffe13027824 */ /* 0x000fca00078e0202 */
[----:B------:R-:W-:Y:S02]  /*5b80*/  VIADDMNMX R186, R2, R191, R186, PT ;  /* 0x000000bf02ba7246 */ /* 0x000fe400038001ba */
[----:B------:R-:W-:-:S07]  /*5b90*/  VIMNMX R185, R185, R2, !PT ;  /* 0x00000002b9b97248 */ /* 0x000fce0007fe0100 */
.L_x_1282:
        /* <DEDUP_REMOVED lines=55> */
[----:B------:R-:W-:Y:S01]  /*5f10*/  IMAD.U32 R2, RZ, RZ, UR41 ;  /* 0x00000029ff027e24 */ /* 0x000fe2000f8e00ff */
[----:B------:R-:W-:Y:S04]  /*5f20*/  BSSY B0, `(.L_x_1287) ;  /* 0x0000011000007945 */ /* 0x000fe80003800000 */
        /* <DEDUP_REMOVED lines=11> */
.L_x_1288:
[----:B------:R-:W-:-:S05]  /*5fe0*/  IMAD.U32 R186, RZ, RZ, UR55 ;  /* 0x00000037ffba7e24 */ /* 0x000fca000f8e00ff */
[----:B------:R-:W-:-:S13]  /*5ff0*/  ISETP.NE.AND P2, PT, R186, 0x1, PT ;  /* 0x00000001ba00780c */ /* 0x000fda0003f45270 */
[----:B------:R-:W0:Y:S02]  /*6000*/  @P2 LDC.64 R2, c[0x0][0x9e8] ;  /* 0x00027a00ff022b82 */ /* 0x000e240000000a00 */
[----:B0-----:R-:W-:-:S05]  /*6010*/  @P2 IMAD.HI.U32 R2, R185, R2, RZ ;  /* 0x00000002b9022227 */ /* 0x001fca00078e00ff */
[----:B------:R-:W-:-:S07]  /*6020*/  @P2 SHF.R.U32.HI R185, RZ, R3, R2 ;  /* 0x00000003ffb92219 */ /* 0x000fce0000011602 */
.L_x_1289:
[----:B------:R-:W-:Y:S05]  /*6030*/  BSYNC B0 ;  /* 0x0000000000007941 */ /* 0x000fea0003800000 */
.L_x_1287:
[----:B------:R-:W-:-:S04]  /*6040*/  IMAD R4, R185, R186, -R4 ;  /* 0x000000bab9047224 */ /* 0x000fc800078e0a04 */
[----:B------:R-:W-:-:S05]  /*6050*/  IMAD R3, R19, -0x2, R4 ;  /* 0xfffffffe13037824 */ /* 0x000fca00078e0204 */
[----:B------:R-:W-:Y:S02]  /*6060*/  VIADDMNMX R0, R3, R186, R0, PT ;  /* 0x000000ba03007246 */ /* 0x000fe40003800100 */
[----:B------:R-:W-:-:S07]  /*6070*/  VIMNMX R184, R184, R3, !PT ;  /* 0x00000003b8b87248 */ /* 0x000fce0007fe0100 */
.L_x_1286:
        /* <DEDUP_REMOVED lines=84> */
[----:B------:R-:W-:Y:S01]  /*65c0*/  FSEL R154, R4, RZ, P3 ;  /* 0x000000ff049a7208 */ /* 0x000fe20001800000 */
[--C-:B------:R-:W-:Y:S01]  /*65d0*/  FFMA.FTZ R192, R160, UR10, -R2.reuse ;  /* 0x0000000aa0c07c23 */ /* 0x100fe20008010802 */
[----:B------:R-:W-:Y:S01]  /*65e0*/  FMNMX.FTZ R3, R171, R152, !PT ;  /* 0x00000098ab037209 */ /* 0x000fe20007810000 */
[--C-:B------:R-:W-:Y:S01]  /*65f0*/  FFMA.FTZ R194, R164, UR10, -R2.reuse ;  /* 0x0000000aa4c27c23 */ /* 0x100fe20008010802 */
[--C-:B------:R-:W-:Y:S01]  /*6600*/  FFMA.FTZ R165, R165, UR10, -R2.reuse ;  /* 0x0000000aa5a57c23 */ /* 0x100fe20008010802 */
[----:B------:R-:W-:Y:S01]  /*6610*/  FADD.FTZ R154, -R154, R21 ;  /* 0x000000159a9a7221 */ /* 0x000fe20000010100 */
[----:B------:R-:W-:Y:S01]  /*6620*/  FMNMX.FTZ R152, R174, R3, !PT ;  /* 0x00000003ae987209 */ /* 0x000fe20007810000 */
[--C-:B------:R-:W-:Y:S01]  /*6630*/  FFMA.FTZ R188, R168, UR10, -R2.reuse ;  /* 0x0000000aa8bc7c23 */ /* 0x100fe20008010802 */
[--C-:B------:R-:W-:Y:S01]  /*6640*/  FFMA.FTZ R190, R172, UR10, -R2.reuse ;  /* 0x0000000aacbe7c23 */ /* 0x100fe20008010802 */
[--C-:B------:R-:W-:Y:S01]  /*6650*/  FFMA.FTZ R157, R173, UR10, -R2.reuse ;  /* 0x0000000aad9d7c23 */ /* 0x100fe20008010802 */
[----:B------:R-:W-:Y:S01]  /*6660*/  FMNMX.FTZ R3, R175, R152, !PT ;  /* 0x00000098af037209 */ /* 0x000fe20007810000 */
[--C-:B------:R-:W-:Y:S01]  /*6670*/  FFMA.FTZ R184, R176, UR10, -R2.reuse ;  /* 0x0000000ab0b87c23 */ /* 0x100fe20008010802 */
[--C-:B------:R-:W-:Y:S01]  /*6680*/  FFMA.FTZ R153, R177, UR10, -R2.reuse ;  /* 0x0000000ab1997c23 */ /* 0x100fe20008010802 */
[----:B------:R-:W-:Y:S01]  /*6690*/  FFMA.FTZ R186, R180, UR10, -R2 ;  /* 0x0000000ab4ba7c23 */ /* 0x000fe20008010802 */
[----:B------:R-:W-:Y:S01]  /*66a0*/  FMNMX.FTZ R152, R178, R3, !PT ;  /* 0x00000003b2987209 */ /* 0x000fe20007810000 */
[----:B------:R-:W-:Y:S03]  /*66b0*/  MUFU.EX2 R187, R187 ;  /* 0x000000bb00bb7308 */ /* 0x000fe60000000800 */
[----:B------:R-:W-:-:S02]  /*66c0*/  FMNMX.FTZ R3, R179, R152, !PT ;  /* 0x00000098b3037209 */ /* 0x000fc40007810000 */
[----:B------:R-:W-:Y:S01]  /*66d0*/  FSEL R152, R183, -INF , !P1 ;  /* 0xff800000b7987808 */ /* 0x000fe20004800000 */
[--C-:B------:R-:W-:Y:S01]  /*66e0*/  FFMA.FTZ R183, R161, UR10, -R2.reuse ;  /* 0x0000000aa1b77c23 */ /* 0x100fe20008010802 */
[----:B------:R-:W-:Y:S01]  /*66f0*/  FMNMX.FTZ R3, R182, R3, !PT ;  /* 0x00000003b6037209 */ /* 0x000fe20007810000 */
[--C-:B------:R-:W-:Y:S01]  /*6700*/  FFMA.FTZ R161, R169, UR10, -R2.reuse ;  /* 0x0000000aa9a17c23 */ /* 0x100fe20008010802 */
[----:B------:R-:W-:Y:S01]  /*6710*/  FFMA.FTZ R2, R181, UR10, -R2 ;  /* 0x0000000ab5027c23 */ /* 0x000fe20008010802 */
[----:B------:R-:W-:Y:S01]  /*6720*/  MUFU.EX2 R196, R196 ;  /* 0x000000c400c47308 */ /* 0x000fe20000000800 */
[----:B------:R-:W-:-:S05]  /*6730*/  FMNMX.FTZ R3, R152, R3, !PT ;  /* 0x0000000398037209 */ /* 0x000fca0007810000 */
[----:B------:R-:W0:Y:S02]  /*6740*/  SHFL.BFLY PT, R0, R3, 0x2, 0x1f ;  /* 0x0c401f0003007f89 */ /* 0x000e2400000e0000 */
[----:B------:R1:W-:Y:S08]  /*6750*/  MUFU.EX2 R21, R2 ;  /* 0x0000000200157308 */ /* 0x0003f00000000800 */
        /* <DEDUP_REMOVED lines=9> */
[----:B------:R-:W-:-:S03]  /*67f0*/  FMUL.FTZ R0, R154, UR10 ;  /* 0x0000000a9a007c20 */ /* 0x000fc60008410000 */
[C---:B------:R-:W-:Y:S01]  /*6800*/  FSETP.NEU.FTZ.AND P1, PT, R3.reuse, -INF , PT ;  /* 0xff8000000300780b */ /* 0x040fe20003f3d000 */
[----:B------:R-:W-:Y:S02]  /*6810*/  FMUL.FTZ R156, R3, UR10 ;  /* 0x0000000a039c7c20 */ /* 0x000fe40008410000 */
[----:B------:R-:W-:Y:S03]  /*6820*/  MUFU.EX2 R188, R188 ;  /* 0x000000bc00bc7308 */ /* 0x000fe60000000800 */
[----:B------:R-:W-:-:S05]  /*6830*/  FSEL R154, R156, RZ, P1 ;  /* 0x000000ff9c9a7208 */ /* 0x000fca0000800000 */
[----:B------:R-:W0:Y:S01]  /*6840*/  MUFU.EX2 R0, R0 ;  /* 0x0000000000007308 */ /* 0x000e220000000800 */
[--C-:B------:R-:W-:Y:S01]  /*6850*/  FFMA.FTZ R156, R155, UR10, -R154.reuse ;  /* 0x0000000a9b9c7c23 */ /* 0x100fe2000801089a */
[----:B------:R-:W-:Y:S01]  /*6860*/  FSEL R155, R3, RZ, P1 ;  /* 0x000000ff039b7208 */ /* 0x000fe20000800000 */
[--C-:B------:R-:W-:Y:S01]  /*6870*/  FFMA.FTZ R197, R185, UR10, -R154.reuse ;  /* 0x0000000ab9c57c23 */ /* 0x100fe2000801089a */
[--C-:B------:R-:W-:Y:S01]  /*6880*/  FFMA.FTZ R199, R158, UR10, -R154.reuse ;  /* 0x0000000a9ec77c23 */ /* 0x100fe2000801089a */
[--C-:B------:R-:W-:Y:S01]  /*6890*/  FFMA.FTZ R158, R159, UR10, -R154.reuse ;  /* 0x0000000a9f9e7c23 */ /* 0x100fe2000801089a */
[----:B------:R-:W-:Y:S01]  /*68a0*/  FFMA.FTZ R193, R162, UR10, -R154 ;  /* 0x0000000aa2c17c23 */ /* 0x000fe2000801089a */
[----:B------:R-:W-:Y:S01]  /*68b0*/  FADD.FTZ R155, -R155, R20 ;  /* 0x000000149b9b7221 */ /* 0x000fe20000010100 */
[----:B------:R-:W-:Y:S01]  /*68c0*/  MUFU.EX2 R156, R156 ;  /* 0x0000009c009c7308 */ /* 0x000fe20000000800 */
[--C-:B------:R-:W-:Y:S01]  /*68d0*/  FFMA.FTZ R160, R163, UR10, -R154.reuse ;  /* 0x0000000aa3a07c23 */ /* 0x100fe2000801089a */
[--C-:B------:R-:W-:Y:S01]  /*68e0*/  FFMA.FTZ R195, R166, UR10, -R154.reuse ;  /* 0x0000000aa6c37c23 */ /* 0x100fe2000801089a */
[----:B-1----:R-:W-:Y:S01]  /*68f0*/  FMUL.FTZ R2, R155, UR10 ;  /* 0x0000000a9b027c20 */ /* 0x002fe20008410000 */
[--C-:B------:R-:W-:Y:S01]  /*6900*/  FFMA.FTZ R20, R167, UR10, -R154.reuse ;  /* 0x0000000aa7147c23 */ /* 0x100fe2000801089a */
[--C-:B------:R-:W-:Y:S01]  /*6910*/  FFMA.FTZ R155, R170, UR10, -R154.reuse ;  /* 0x0000000aaa9b7c23 */ /* 0x100fe2000801089a */
[--C-:B------:R-:W-:Y:S01]  /*6920*/  FFMA.FTZ R162, R171, UR10, -R154.reuse ;  /* 0x0000000aaba27c23 */ /* 0x100fe2000801089a */
[--C-:B------:R-:W-:Y:S01]  /*6930*/  FFMA.FTZ R191, R174, UR10, -R154.reuse ;  /* 0x0000000aaebf7c23 */ /* 0x100fe2000801089a */
[----:B------:R-:W-:Y:S01]  /*6940*/  MUFU.EX2 R197, R197 ;  /* 0x000000c500c57308 */ /* 0x000fe20000000800 */
[----:B0-----:R-:W-:Y:S01]  /*6950*/  FFMA.FTZ R159, R0, R18, R187 ;  /* 0x00000012009f7223 */ /* 0x001fe200000100bb */
[--C-:B------:R-:W-:Y:S01]  /*6960*/  FFMA.FTZ R164, R175, UR10, -R154.reuse ;  /* 0x0000000aafa47c23 */ /* 0x100fe2000801089a */
[--C-:B------:R-:W-:Y:S01]  /*6970*/  FFMA.FTZ R185, R178, UR10, -R154.reuse ;  /* 0x0000000ab2b97c23 */ /* 0x100fe2000801089a */
[----:B------:R-:W-:Y:S01]  /*6980*/  FFMA.FTZ R152, R152, UR10, -R154 ;  /* 0x0000000a98987c23 */ /* 0x000fe2000801089a */
[----:B------:R-:W-:-:S03]  /*6990*/  FADD.FTZ R159, R196, R159 ;  /* 0x0000009fc49f7221 */ /* 0x000fc60000010000 */
[----:B------:R-:W0:Y:S01]  /*69a0*/  MUFU.EX2 R2, R2 ;  /* 0x0000000200027308 */ /* 0x000e220000000800 */
[----:B------:R-:W-:-:S04]  /*69b0*/  FADD.FTZ R166, R198, R159 ;  /* 0x0000009fc6a67221 */ /* 0x000fc80000010000 */
[----:B------:R-:W-:-:S03]  /*69c0*/  FADD.FTZ R159, R189, R166 ;  /* 0x000000a6bd9f7221 */ /* 0x000fc60000010000 */
[----:B------:R-:W1:Y:S01]  /*69d0*/  MUFU.EX2 R199, R199 ;  /* 0x000000c700c77308 */ /* 0x000e620000000800 */
[----:B------:R-:W-:-:S04]  /*69e0*/  FADD.FTZ R166, R192, R159 ;  /* 0x0000009fc0a67221 */ /* 0x000fc80000010000 */
[----:B------:R-:W-:Y:S01]  /*69f0*/  FADD.FTZ R159, R183, R166 ;  /* 0x000000a6b79f7221 */ /* 0x000fe20000010000 */
[--C-:B------:R-:W-:Y:S02]  /*6a00*/  FFMA.FTZ R166, R179, UR10, -R154.reuse ;  /* 0x0000000ab3a67c23 */ /* 0x100fe4000801089a */
[----:B------:R-:W2:Y:S01]  /*6a10*/  MUFU.EX2 R158, R158 ;  /* 0x0000009e009e7308 */ /* 0x000ea20000000800 */
[----:B0-----:R-:W-:Y:S01]  /*6a20*/  FFMA.FTZ R5, R2, R5, R197 ;  /* 0x0000000502057223 */ /* 0x001fe200000100c5 */
[----:B------:R-:W-:Y:S01]  /*6a30*/  FADD.FTZ R168, R194, R159 ;  /* 0x0000009fc2a87221 */ /* 0x000fe20000010000 */
[----:B------:R-:W-:Y:S02]  /*6a40*/  FFMA.FTZ R159, R182, UR10, -R154 ;  /* 0x0000000ab69f7c23 */ /* 0x000fe4000801089a */
[----:B------:R-:W-:Y:S01]  /*6a50*/  FADD.FTZ R18, R156, R5 ;  /* 0x000000059c127221 */ /* 0x000fe20000010000 */
[----:B------:R-:W-:Y:S02]  /*6a60*/  FADD.FTZ R163, R165, R168 ;  /* 0x000000a8a5a37221 */ /* 0x000fe40000010000 */
[----:B------:R-:W0:Y:S01]  /*6a70*/  MUFU.EX2 R193, R193 ;  /* 0x000000c100c17308 */ /* 0x000e220000000800 */
[----:B-1----:R-:W-:Y:S01]  /*6a80*/  FADD.FTZ R5, R199, R18 ;  /* 0x00000012c7057221 */ /* 0x002fe20000010000 */
[----:B------:R-:W-:-:S06]  /*6a90*/  FADD.FTZ R168, R188, R163 ;  /* 0x000000a3bca87221 */ /* 0x000fcc0000010000 */
        /* <DEDUP_REMOVED lines=35> */
[----:B------:R-:W-:Y:S01]  /*6cd0*/  FADD.FTZ R18, R21, R154 ;  /* 0x0000009a15127221 */ /* 0x000fe20000010000 */
[----:B--2---:R-:W-:Y:S01]  /*6ce0*/  FADD.FTZ R5, R152, R5 ;  /* 0x0000000598057221 */ /* 0x004fe20000010000 */
[----:B------:R-:W-:Y:S06]  /*6cf0*/  @!P0 BRA `(.L_x_1290) ;  /* 0x0000000000048947 */ /* 0x000fec0003800000 */
[----:B------:R-:W-:Y:S01]  /*6d00*/  BPT.TRAP 0x1 ;  /* 0x000000040000795c */ /* 0x000fe20000300000 */
.L_x_1290:
[----:B------:R-:W0:Y:S01]  /*6d10*/  S2UR UR4, SR_CgaCtaId ;  /* 0x00000000000479c3 */ /* 0x000e220000008800 */
[----:B------:R-:W-:Y:S01]  /*6d20*/  UIADD3 UR5, UR5, 0x30860, URZ ;  /* 0x0003086005057890 */ /* 0x000fe2000fffe03f */
[----:B------:R-:W-:Y:S01]  /*6d30*/  ISETP.GT.AND P1, PT, R220, UR54, PT ;  /* 0x00000036dc007c0c */ /* 0x000fe2000bf24270 */
[----:B------:R-:W-:Y:S01]  /*6d40*/  UMOV UR7, UR38 ;  /* 0x0000002600077c82 */ /* 0x000fe20008000000 */
[----:B------:R-:W-:Y:S01]  /*6d50*/  F2FP.BF16.F32.PACK_AB R196, R196, R187 ;  /* 0x000000bbc4c4723e */ /* 0x000fe200000010ff */
[----:B------:R-:W-:Y:S01]  /*6d60*/  VIADD R220, R220, 0xffffffff ;  /* 0xffffffffdcdc7836 */ /* 0x000fe20000000000 */
[----:B------:R-:W-:Y:S02]  /*6d70*/  F2FP.BF16.F32.PACK_AB R198, R189, R198 ;  /* 0x000000c6bdc6723e */ /* 0x000fe400000010ff */
        /* <DEDUP_REMOVED lines=20> */
.L_x_1272:
[----:B------:R-:W-:Y:S01]  /*6ec0*/  R2UR UR4, R22 ;  /* 0x00000000160472ca */ /* 0x000fe200000e0000 */
[----:B------:R-:W-:Y:S02]  /*6ed0*/  UISETP.NE.AND UP0, UPT, UR43, URZ, UPT ;  /* 0x0000003f2b00728c */ /* 0x000fe4000bf05270 */
[----:B------:R-:W-:Y:S02]  /*6ee0*/  UIADD3 UR11, UR60, 0x7f, URZ ;  /* 0x0000007f3c0b7890 */ /* 0x000fe4000fffe03f */
[----:B------:R-:W-:Y:S02]  /*6ef0*/  UIADD3 UR7, UR42, 0x1, -UR41 ;  /* 0x000000012a077890 */ /* 0x000fe4000fffe829 */
[----:B------:R-:W-:-:S06]  /*6f00*/  PLOP3.LUT P1, PT, PT, PT, UP0, 0x40, 0x0 ;  /* 0x000000000000781c */ /* 0x000fcc0003f2e808 */
[----:B------:R-:W-:-:S11]  /*6f10*/  UISETP.NE.AND UP1, UPT, UR4, URZ, UPT ;  /* 0x0000003f0400728c */ /* 0x000fd6000bf25270 */
[----:B------:R-:W-:Y:S01]  /*6f20*/  @UP1 ULDC UR4, c[0x0][0x44c] ;  /* 0x0001130000041ab9 */ /* 0x000fe20000000800 */
[----:B------:R-:W-:Y:S01]  /*6f30*/  @UP1 ULDC UR14, c[0x0][0x450] ;  /* 0x00011400000e1ab9 */ /* 0x000fe20000000800 */
[----:B------:R-:W-:-:S04]  /*6f40*/  UIMAD.WIDE.U32 UR4, UR11, UR4, URZ ;  /* 0x000000040b0472a5 */ /* 0x000fc8000f8e003f */
[----:B------:R-:W-:-:S04]  /*6f50*/  @UP1 USHF.R.U32.HI UR11, URZ, UR14, UR5 ;  /* 0x0000000e3f0b1299 */ /* 0x000fc80008011605 */
[----:B------:R-:W-:-:S04]  /*6f60*/  UIADD3 UR15, UR7, UR11, URZ ;  /* 0x0000000b070f7290 */ /* 0x000fc8000fffe03f */
[----:B------:R-:W-:Y:S01]  /*6f70*/  UIADD3 UR11, UR15, -UR6, URZ ;  /* 0x800000060f0b7290 */ /* 0x000fe2000fffe03f */
[----:B------:R-:W-:Y:S11]  /*6f80*/  @P1 BRA `(.L_x_1292) ;  /* 0x00000000004c1947 */ /* 0x000ff60003800000 */
[----:B------:R-:W-:-:S06]  /*6f90*/  UISETP.GT.AND UP0, UPT, UR15, -0x1, UPT ;  /* 0xffffffff0f00788c */ /* 0x000fcc000bf04270 */
[----:B------:R-:W-:-:S13]  /*6fa0*/  PLOP3.LUT P1, PT, PT, PT, UP0, 0x80, 0x0 ;  /* 0x000000000000781c */ /* 0x000fda0003f2f008 */
[----:B------:R-:W-:Y:S05]  /*6fb0*/  @P1 BRA `(.L_x_1293) ;  /* 0x0000000000201947 */ /* 0x000fea0003800000 */
[----:B------:R-:W-:Y:S01]  /*6fc0*/  ULDC UR14, c[0x0][0x9e4] ;  /* 0x00027900000e7ab9 */ /* 0x000fe20000000800 */
[----:B------:R-:W-:Y:S02]  /*6fd0*/  ULOP3.LUT UR15, URZ, UR15, URZ, 0x33, !UPT ;  /* 0x0000000f3f0f7292 */ /* 0x000fe4000f8e333f */
[----:B------:R-:W-:-:S11]  /*6fe0*/  UISETP.NE.AND UP0, UPT, UR14, 0x1, UPT ;  /* 0x000000010e00788c */ /* 0x000fd6000bf05270 */
[----:B------:R-:W-:Y:S02]  /*6ff0*/  @UP0 ULDC.64 UR4, c[0x0][0x9e8] ;  /* 0x00027a0000040ab9 */ /* 0x000fe40000000a00 */
[----:B------:R-:W-:-:S04]  /*7000*/  UIMAD.WIDE.U32 UR6, UR15, UR4, URZ ;  /* 0x000000040f0672a5 */ /* 0x000fc8000f8e003f */
[----:B------:R-:W-:-:S04]  /*7010*/  @UP0 USHF.R.U32.HI UR15, URZ, UR5, UR7 ;  /* 0x000000053f0f0299 */ /* 0x000fc80008011607 */
[----:B------:R-:W-:Y:S01]  /*7020*/  ULOP3.LUT UR15, URZ, UR15, URZ, 0x33, !UPT ;  /* 0x0000000f3f0f7292 */ /* 0x000fe2000f8e333f */
[----:B------:R-:W-:Y:S11]  /*7030*/  BRA `(.L_x_1294) ;  /* 0x0000000000147947 */ /* 0x000ff60003800000 */
.L_x_1293:
[----:B------:R-:W-:Y:S02]  /*7040*/  ULDC UR14, c[0x0][0x9e4] ;  /* 0x00027900000e7ab9 */ /* 0x000fe40000000800 */
[----:B------:R-:W-:-:S11]  /*7050*/  UISETP.NE.AND UP0, UPT, UR14, 0x1, UPT ;  /* 0x000000010e00788c */ /* 0x000fd6000bf05270 */
[----:B------:R-:W-:Y:S02]  /*7060*/  @UP0 ULDC.64 UR4, c[0x0][0x9e8] ;  /* 0x00027a0000040ab9 */ /* 0x000fe40000000a00 */
[----:B------:R-:W-:-:S04]  /*7070*/  UIMAD.WIDE.U32 UR6, UR15, UR4, URZ ;  /* 0x000000040f0672a5 */ /* 0x000fc8000f8e003f */
[----:B------:R-:W-:-:S12]  /*7080*/  @UP0 USHF.R.U32.HI UR15, URZ, UR5, UR7 ;  /* 0x000000053f0f0299 */ /* 0x000fd80008011607 */
.L_x_1294:
[----:B------:R-:W-:-:S04]  /*7090*/  UIMAD UR14, UR15, UR14, URZ ;  /* 0x0000000e0f0e72a4 */ /* 0x000fc8000f8e023f */
[----:B------:R-:W-:-:S04]  /*70a0*/  UISETP.LT.AND UP0, UPT, UR11, UR14, UPT ;  /* 0x0000000e0b00728c */ /* 0x000fc8000bf01270 */
[----:B------:R-:W-:-:S12]  /*70b0*/  USEL UR11, UR11, UR14, !UP0 ;  /* 0x0000000e0b0b7287 */ /* 0x000fd8000c000000 */
.L_x_1292:
[----:B------:R-:W-:Y:S01]  /*70c0*/  UIADD3 UR11, UR11, 0x3f, URZ ;  /* 0x0000003f0b0b7890 */ /* 0x000fe2000fffe03f */
[----:B------:R-:W-:-:S03]  /*70d0*/  R2UR UR5, R201 ;  /* 0x00000000c90572ca */ /* 0x000fc600000e0000 */
[----:B------:R-:W-:-:S04]  /*70e0*/  USHF.R.S32.HI UR4, URZ, 0x1f, UR11 ;  /* 0x0000001f3f047899 */ /* 0x000fc8000801140b */
[----:B------:R-:W-:-:S04]  /*70f0*/  ULEA.HI UR4, UR4, UR11, URZ, 0x6 ;  /* 0x0000000b04047291 */ /* 0x000fc8000f8f303f */
[----:B------:R-:W-:-:S04]  /*7100*/  USHF.R.S32.HI UR4, URZ, 0x6, UR4 ;  /* 0x000000063f047899 */ /* 0x000fc80008011404 */
[----:B------:R-:W-:-:S04]  /*7110*/  UISETP.LT.AND UP0, UPT, UR5, UR4, UPT ;  /* 0x000000040500728c */ /* 0x000fc8000bf01270 */
[----:B------:R-:W-:-:S06]  /*7120*/  USEL UR54, UR5, UR4, !UP0 ;  /* 0x0000000405367287 */ /* 0x000fcc000c000000 */
[----:B------:R-:W-:-:S13]  /*7130*/  ISETP.GE.AND P1, PT, R220, UR54, PT ;  /* 0x00000036dc007c0c */ /* 0x000fda000bf26270 */
[----:B------:R-:W-:Y:S05]  /*7140*/  @!P1 BRA `(.L_x_1295) ;  /* 0x0000001c00489947 */ /* 0x000fea0003800000 */
[----:B------:R-:W-:Y:S01]  /*7150*/  IMAD.MOV.U32 R20, RZ, RZ, R3 ;  /* 0x000000ffff147224 */ /* 0x000fe200078e0003 */
[----:B------:R-:W-:Y:S01]  /*7160*/  UMOV UR7, UR38 ;  /* 0x0000002600077c82 */ /* 0x000fe20008000000 */
[----:B------:R-:W-:Y:S01]  /*7170*/  IMAD.MOV.U32 R21, RZ, RZ, R4 ;  /* 0x000000ffff157224 */ /* 0x000fe200078e0004 */
[----:B------:R-:W-:Y:S01]  /*7180*/  UMOV UR4, UR39 ;  /* 0x0000002700047c82 */ /* 0x000fe20008000000 */
[----:B------:R-:W-:-:S05]  /*7190*/  ULDC UR55, c[0x0][0x988] ;  /* 0x0002620000377ab9 */ /* 0x000fca0000000800 */
.L_x_1306:
[----:B------:R-:W-:-:S04]  /*71a0*/  UISETP.NE.AND UP0, UPT, UR4, 0x1, UPT ;  /* 0x000000010400788c */ /* 0x000fc8000bf05270 */
[----:B------:R-:W-:-:S04]  /*71b0*/  USEL UR38, URZ, 0x1, UP0 ;  /* 0x000000013f267887 */ /* 0x000fc80008000000 */
[----:B------:R-:W-:Y:S01]  /*71c0*/  ULOP3.LUT UR38, UR7, UR38, URZ, 0x3c, !UPT ;  /* 0x0000002607267292 */ /* 0x000fe2000f8e3c3f */
[----:B------:R-:W-:Y:S11]  /*71d0*/  @!P0 BRA `(.L_x_1296) ;  /* 0x0000000000048947 */ /* 0x000ff60003800000 */
[----:B------:R-:W-:Y:S01]  /*71e0*/  BPT.TRAP 0x1 ;  /* 0x000000040000795c */ /* 0x000fe20000300000 */
.L_x_1296:
        /* <DEDUP_REMOVED lines=9> */
.L_x_1297:
[----:B-1----:R-:W-:Y:S05]  /*7280*/  @P1 BRA `(.L_x_1298) ;  /* 0x0000000000081947 */ /* 0x002fea0003800000 */
[----:B------:R-:W1:Y:S02]  /*7290*/  SYNCS.PHASECHK.TRANS64.TRYWAIT P1, [UR6+0x30830], R3 ;  /* 0x03083003ff0075a7 */ /* 0x000e640008020146 */
[----:B-1----:R-:W-:Y:S05]  /*72a0*/  @!P1 BRA `(.L_x_1299) ;  /* 0x000000e000ec9947 */ /* 0x002fea0003800000 */
.L_x_1298:
        /* <DEDUP_REMOVED lines=227> */
.L_x_1300:
[----:B------:R-:W-:Y:S01]  /*80e0*/  ULEA UR5, UR4, UR40, 0x3 ;  /* 0x0000002804057291 */ /* 0x000fe2000f8e183f */
[----:B------:R-:W-:-:S05]  /*80f0*/  IMAD.U32 R0, RZ, RZ, UR7 ;  /* 0x00000007ff007e24 */ /* 0x000fca000f8e00ff */
[----:B------:R-:W-:-:S04]  /*8100*/  SHF.L.U32 R0, R0, 0x1f, RZ ;  /* 0x0000001f00007819 */ /* 0x000fc800000006ff */
[----:B------:R2:W3:Y:S01]  /*8110*/  SYNCS.PHASECHK.TRANS64.TRYWAIT P1, [UR5+0x30850], R0 ;  /* 0x03085000ff0075a7 */ /* 0x0004e20008020145 */
[----:B------:R-:W-:Y:S05]  /*8120*/  @!P0 BRA `(.L_x_1301) ;  /* 0x0000000000048947 */ /* 0x000fea0003800000 */
[----:B------:R-:W-:Y:S01]  /*8130*/  BPT.TRAP 0x1 ;  /* 0x000000040000795c */ /* 0x000fe20000300000 */
.L_x_1301:
[----:B---3--:R-:W-:Y:S05]  /*8140*/  @P1 BRA `(.L_x_1302) ;  /* 0x0000000000081947 */ /* 0x008fea0003800000 */
[----:B------:R-:W3:Y:S02]  /*8150*/  SYNCS.PHASECHK.TRANS64.TRYWAIT P1, [UR5+0x30850], R0 ;  /* 0x03085000ff0075a7 */ /* 0x000ee40008020145 */
[----:B---3--:R-:W-:Y:S05]  /*8160*/  @!P1 BRA `(.L_x_1303) ;  /* 0x000000d400549947 */ /* 0x008fea0003800000 */
.L_x_1302:
        /* <DEDUP_REMOVED lines=30> */
.L_x_1304:
        /* <DEDUP_REMOVED lines=68> */
[----:B------:R-:W-:Y:S03]  /*8790*/  MUFU.EX2 R2, R2 ;  /* 0x0000000200027308 */ /* 0x000fe60000000800 */
[--C-:B------:R-:W-:Y:S01]  /*87a0*/  FFMA.FTZ R197, R154, UR10, -R20.reuse ;  /* 0x0000000a9ac57c23 */ /* 0x100fe20008010814 */
[--C-:B------:R-:W-:Y:S01]  /*87b0*/  FFMA.FTZ R152, R155, UR10, -R20.reuse ;  /* 0x0000000a9b987c23 */ /* 0x100fe20008010814 */
[--C-:B------:R-:W-:Y:S01]  /*87c0*/  FFMA.FTZ R199, R158, UR10, -R20.reuse ;  /* 0x0000000a9ec77c23 */ /* 0x100fe20008010814 */
[--C-:B------:R-:W-:Y:S01]  /*87d0*/  FFMA.FTZ R154, R159, UR10, -R20.reuse ;  /* 0x0000000a9f9a7c23 */ /* 0x100fe20008010814 */
[--C-:B------:R-:W-:Y:S01]  /*87e0*/  FFMA.FTZ R193, R162, UR10, -R20.reuse ;  /* 0x0000000aa2c17c23 */ /* 0x100fe20008010814 */
[----:B------:R-:W0:Y:S01]  /*87f0*/  MUFU.EX2 R21, R21 ;  /* 0x0000001500157308 */ /* 0x000e220000000800 */
[--C-:B------:R-:W-:Y:S01]  /*8800*/  FFMA.FTZ R156, R163, UR10, -R20.reuse ;  /* 0x0000000aa39c7c23 */ /* 0x100fe20008010814 */
[--C-:B------:R-:W-:Y:S01]  /*8810*/  FFMA.FTZ R195, R166, UR10, -R20.reuse ;  /* 0x0000000aa6c37c23 */ /* 0x100fe20008010814 */
[--C-:B------:R-:W-:Y:S01]  /*8820*/  FFMA.FTZ R158, R167, UR10, -R20.reuse ;  /* 0x0000000aa79e7c23 */ /* 0x100fe20008010814 */
[--C-:B------:R-:W-:Y:S01]  /*8830*/  FFMA.FTZ R189, R170, UR10, -R20.reuse ;  /* 0x0000000aaabd7c23 */ /* 0x100fe20008010814 */
[--C-:B------:R-:W-:Y:S01]  /*8840*/  FFMA.FTZ R160, R171, UR10, -R20.reuse ;  /* 0x0000000aaba07c23 */ /* 0x100fe20008010814 */
[--C-:B------:R-:W-:Y:S01]  /*8850*/  FFMA.FTZ R191, R174, UR10, -R20.reuse ;  /* 0x0000000aaebf7c23 */ /* 0x100fe20008010814 */
[----:B------:R-:W-:Y:S01]  /*8860*/  FFMA.FTZ R162, R175, UR10, -R20 ;  /* 0x0000000aafa27c23 */ /* 0x000fe20008010814 */
[----:B------:R-:W1:Y:S08]  /*8870*/  MUFU.EX2 R197, R197 ;  /* 0x000000c500c57308 */ /* 0x000e700000000800 */
[----:B------:R-:W2:Y:S01]  /*8880*/  MUFU.EX2 R196, R196 ;  /* 0x000000c400c47308 */ /* 0x000ea20000000800 */
[----:B0-----:R-:W-:-:S07]  /*8890*/  FFMA.FTZ R155, R0, R18, R21 ;  /* 0x00000012009b7223 */ /* 0x001fce0000010015 */
[----:B------:R-:W0:Y:S01]  /*88a0*/  MUFU.EX2 R152, R152 ;  /* 0x0000009800987308 */ /* 0x000e220000000800 */
[----:B-1----:R-:W-:-:S07]  /*88b0*/  FFMA.FTZ R5, R2, R5, R197 ;  /* 0x0000000502057223 */ /* 0x002fce00000100c5 */
[----:B------:R-:W1:Y:S01]  /*88c0*/  MUFU.EX2 R198, R198 ;  /* 0x000000c600c67308 */ /* 0x000e620000000800 */
[----:B--2---:R-:W-:-:S07]  /*88d0*/  FADD.FTZ R155, R196, R155 ;  /* 0x0000009bc49b7221 */ /* 0x004fce0000010000 */
[----:B------:R-:W2:Y:S01]  /*88e0*/  MUFU.EX2 R199, R199 ;  /* 0x000000c700c77308 */ /* 0x000ea20000000800 */
[----:B0-----:R-:W-:-:S07]  /*88f0*/  FADD.FTZ R18, R152, R5 ;  /* 0x0000000598127221 */ /* 0x001fce0000010000 */
[----:B------:R-:W0:Y:S01]  /*8900*/  MUFU.EX2 R187, R187 ;  /* 0x000000bb00bb7308 */ /* 0x000e220000000800 */
[----:B-1----:R-:W-:Y:S01]  /*8910*/  FADD.FTZ R164, R198, R155 ;  /* 0x0000009bc6a47221 */ /* 0x002fe20000010000 */
[----:B------:R-:W-:-:S06]  /*8920*/  FFMA.FTZ R155, R178, UR10, -R20 ;  /* 0x0000000ab29b7c23 */ /* 0x000fcc0008010814 */
        /* <DEDUP_REMOVED lines=16> */
[----:B0-----:R-:W-:Y:S01]  /*8a30*/  FADD.FTZ R166, R194, R159 ;  /* 0x0000009fc2a67221 */ /* 0x001fe20000010000 */
[--C-:B------:R-:W-:Y:S01]  /*8a40*/  FFMA.FTZ R159, R182, UR10, -R20.reuse ;  /* 0x0000000ab69f7c23 */ /* 0x100fe20008010814 */
[----:B------:R-:W-:-:S05]  /*8a50*/  FFMA.FTZ R20, R183, UR10, -R20 ;  /* 0x0000000ab7147c23 */ /* 0x000fca0008010814 */
        /* <DEDUP_REMOVED lines=34> */
[----:B0-----:R-:W-:-:S03]  /*8c80*/  FADD.FTZ R18, R169, R166 ;  /* 0x000000a6a9127221 */ /* 0x001fc60000010000 */
[----:B-1----:R-:W-:Y:S01]  /*8c90*/  FADD.FTZ R5, R20, R5 ;  /* 0x0000000514057221 */ /* 0x002fe20000010000 */
[----:B------:R-:W-:Y:S06]  /*8ca0*/  @!P0 BRA `(.L_x_1305) ;  /* 0x0000000000048947 */ /* 0x000fec0003800000 */
[----:B------:R-:W-:Y:S01]  /*8cb0*/  BPT.TRAP 0x1 ;  /* 0x000000040000795c */ /* 0x000fe20000300000 */
.L_x_1305:
[----:B------:R-:W0:Y:S01]  /*8cc0*/  S2UR UR4, SR_CgaCtaId ;  /* 0x00000000000479c3 */ /* 0x000e220000008800 */
[----:B------:R-:W-:Y:S01]  /*8cd0*/  UIADD3 UR5, UR5, 0x30860, URZ ;  /* 0x0003086005057890 */ /* 0x000fe2000fffe03f */
[C---:B------:R-:W-:Y:S01]  /*8ce0*/  ISETP.GT.AND P1, PT, R220.reuse, UR54, PT ;  /* 0x00000036dc007c0c */ /* 0x040fe2000bf24270 */
[----:B------:R-:W-:Y:S01]  /*8cf0*/  UMOV UR7, UR38 ;  /* 0x0000002600077c82 */ /* 0x000fe20008000000 */
[----:B------:R-:W-:Y:S01]  /*8d00*/  F2FP.BF16.F32.PACK_AB R198, R187, R198 ;  /* 0x000000c6bbc6723e */ /* 0x000fe200000010ff */
[----:B------:R-:W-:Y:S01]  /*8d10*/  VIADD R220, R220, 0xffffffff ;  /* 0xffffffffdcdc7836 */ /* 0x000fe20000000000 */
[----:B------:R-:W-:Y:S02]  /*8d20*/  F2FP.BF16.F32.PACK_AB R196, R196, R21 ;  /* 0x00000015c4c4723e */ /* 0x000fe400000010ff */
[----:B------:R-:W-:Y:S02]  /*8d30*/  F2FP.BF16.F32.PACK_AB R192, R185, R192 ;  /* 0x000000c0b9c0723e */ /* 0x000fe400000010ff */
        /* <DEDUP_REMOVED lines=16> */
[----:B------:R-:W-:Y:S02]  /*8e40*/  F2FP.BF16.F32.PACK_AB R186, R169, R186 ;  /* 0x000000baa9ba723e */ /* 0x000fe400000010ff */
[----:B------:R-:W-:Y:S01]  /*8e50*/  MOV R21, R4 ;  /* 0x0000000400157202 */ /* 0x000fe20000000f00 */
[----:B------:R-:W-:Y:S06]  /*8e60*/  @P1 BRA `(.L_x_1306) ;  /* 0xffffffe000cc1947 */ /* 0x000fec000383ffff */
.L_x_1295:
        /* <DEDUP_REMOVED lines=11> */
.L_x_1326:
        /* <DEDUP_REMOVED lines=8> */
.L_x_1308:
[----:B------:R-:W-:Y:S01]  /*8fa0*/  ULEA UR5, UR39, UR40, 0x3 ;  /* 0x0000002827057291 */ /* 0x000fe2000f8e183f */
[----:B------:R-:W-:-:S05]  /*8fb0*/  IMAD.U32 R3, RZ, RZ, UR38 ;  /* 0x00000026ff037e24 */ /* 0x000fca000f8e00ff */
[----:B------:R-:W-:-:S04]  /*8fc0*/  SHF.L.U32 R3, R3, 0x1f, RZ ;  /* 0x0000001f03037819 */ /* 0x000fc800000006ff */
[----:B------:R0:W1:Y:S01]  /*8fd0*/  SYNCS.PHASECHK.TRANS64.TRYWAIT P1, [UR5+0x30830], R3 ;  /* 0x03083003ff0075a7 */ /* 0x0000620008020145 */
[----:B------:R-:W-:Y:S05]  /*8fe0*/  @!P0 BRA `(.L_x_1309) ;  /* 0x0000000000048947 */ /* 0x000fea0003800000 */
[----:B------:R-:W-:Y:S01]  /*8ff0*/  BPT.TRAP 0x1 ;  /* 0x000000040000795c */ /* 0x000fe20000300000 */
.L_x_1309:
[----:B-1----:R-:W-:Y:S05]  /*9000*/  @P1 BRA `(.L_x_1310) ;  /* 0x0000000000081947 */ /* 0x002fea0003800000 */
[----:B------:R-:W1:Y:S02]  /*9010*/  SYNCS.PHASECHK.TRANS64.TRYWAIT P1, [UR5+0x30830], R3 ;  /* 0x03083003ff0075a7 */ /* 0x000e640008020145 */
[----:B-1----:R-:W-:Y:S05]  /*9020*/  @!P1 BRA `(.L_x_1311) ;  /* 0x000000c400bc9947 */ /* 0x002fea0003800000 */
.L_x_1310:
        /* <DEDUP_REMOVED lines=227> */
.L_x_1312:
[----:B------:R-:W-:Y:S01]  /*9e60*/  ULEA UR5, UR4, UR40, 0x3 ;  /* 0x0000002804057291 */ /* 0x000fe2000f8e183f */
[----:B------:R-:W-:-:S05]  /*9e70*/  IMAD.U32 R0, RZ, RZ, UR6 ;  /* 0x00000006ff007e24 */ /* 0x000fca000f8e00ff */
[----:B------:R-:W-:-:S04]  /*9e80*/  SHF.L.U32 R0, R0, 0x1f, RZ ;  /* 0x0000001f00007819 */ /* 0x000fc800000006ff */
[----:B------:R2:W3:Y:S01]  /*9e90*/  SYNCS.PHASECHK.TRANS64.TRYWAIT P1, [UR5+0x30850], R0 ;  /* 0x03085000ff0075a7 */ /* 0x0004e20008020145 */
[----:B------:R-:W-:Y:S05]  /*9ea0*/  @!P0 BRA `(.L_x_1313) ;  /* 0x0000000000048947 */ /* 0x000fea0003800000 */
[----:B------:R-:W-:Y:S01]  /*9eb0*/  BPT.TRAP 0x1 ;  /* 0x000000040000795c */ /* 0x000fe20000300000 */
.L_x_1313:
[----:B---3--:R-:W-:Y:S05]  /*9ec0*/  @P1 BRA `(.L_x_1314) ;  /* 0x0000000000081947 */ /* 0x008fea0003800000 */
[----:B------:R-:W3:Y:S02]  /*9ed0*/  SYNCS.PHASECHK.TRANS64.TRYWAIT P1, [UR5+0x30850], R0 ;  /* 0x03085000ff0075a7 */ /* 0x000ee40008020145 */
[----:B---3--:R-:W-:Y:S05]  /*9ee0*/  @!P1 BRA `(.L_x_1315) ;  /* 0x000000b800249947 */ /* 0x008fea0003800000 */
.L_x_1314:
        /* <DEDUP_REMOVED lines=30> */
.L_x_1316:
[----:B------:R-:W-:Y:S01]  /*a0d0*/  R2UR UR4, R22 ;  /* 0x00000000160472ca */ /* 0x000fe200000e0000 */
[----:B------:R-:W3:Y:S01]  /*a0e0*/  S2UR UR10, SR_CgaCtaId ;  /* 0x00000000000a79c3 */ /* 0x000ee20000008800 */
[----:B------:R-:W-:Y:S01]  /*a0f0*/  VIADD R188, R200, UR60 ;  /* 0x0000003cc8bc7c36 */ /* 0x000fe20008000000 */
[----:B------:R-:W-:Y:S01]  /*a100*/  UISETP.NE.AND UP0, UPT, UR43, URZ, UPT ;  /* 0x0000003f2b00728c */ /* 0x000fe2000bf05270 */
[----:B-1----:R-:W-:Y:S02]  /*a110*/  IMAD.SHL.U32 R4, R220, 0x40, RZ ;  /* 0x00000040dc047824 */ /* 0x002fe400078e00ff */
[----:B0-----:R-:W-:-:S07]  /*a120*/  IMAD.U32 R3, RZ, RZ, UR41 ;  /* 0x00000029ff037e24 */ /* 0x001fce000f8e00ff */
[----:B------:R-:W-:Y:S02]  /*a130*/  UISETP.NE.AND UP1, UPT, UR4, URZ, UPT ;  /* 0x0000003f0400728c */ /* 0x000fe4000bf25270 */
[----:B------:R-:W-:-:S04]  /*a140*/  ULEA UR4, UR7, UR40, 0x3 ;  /* 0x0000002807047291 */ /* 0x000fc8000f8e183f */
[----:B------:R-:W-:Y:S01]  /*a150*/  PLOP3.LUT P1, PT, PT, PT, UP1, 0x80, 0x0 ;  /* 0x000000000000781c */ /* 0x000fe20003f2f018 */
[----:B------:R-:W-:Y:S01]  /*a160*/  UIADD3 UR4, UR4, 0x30840, URZ ;  /* 0x0003084004047890 */ /* 0x000fe2000fffe03f */
[----:B------:R-:W-:-:S03]  /*a170*/  PLOP3.LUT P2, PT, PT, PT, UP1, 0x80, 0x0 ;  /* 0x000000000000781c */ /* 0x000fc60003f4f018 */
[----:B------:R-:W-:Y:S01]  /*a180*/  @UP1 ULDC UR6, c[0x0][0x44c] ;  /* 0x0001130000061ab9 */ /* 0x000fe20000000800 */
[----:B---3--:R-:W-:-:S07]  /*a190*/  UPRMT UR4, UR10, 0x654, UR4 ;  /* 0x000006540a047896 */ /* 0x008fce0008000004 */
[----:B--2---:R-:W-:Y:S01]  /*a1a0*/  @P1 IMAD.HI.U32 R0, R188, UR6, RZ ;  /* 0x00000006bc001c27 */ /* 0x004fe2000f8e00ff */
[----:B------:R-:W-:Y:S01]  /*a1b0*/  @UP1 ULDC UR6, c[0x0][0x450] ;  /* 0x0001140000061ab9 */ /* 0x000fe20000000800 */
[----:B------:R-:W-:Y:S01]  /*a1c0*/  PLOP3.LUT P1, PT, PT, PT, UP0, 0x40, 0x0 ;  /* 0x000000000000781c */ /* 0x000fe20003f2e808 */
[----:B------:R-:W-:Y:S01]  /*a1d0*/  SYNCS.ARRIVE.TRANS64.RED.A1T0 RZ, [UR4], RZ ;  /* 0x000000ffffff79a7 */ /* 0x000fe20008100404 */
[----:B------:R-:W-:Y:S01]  /*a1e0*/  ULOP3.LUT UR4, URZ, UR55, URZ, 0x33, !UPT ;  /* 0x000000373f047292 */ /* 0x000fe2000f8e333f */
[----:B------:R-:W-:Y:S02]  /*a1f0*/  @P2 SHF.R.U32.HI R188, RZ, UR6, R0 ;  /* 0x00000006ffbc2c19 */ /* 0x000fe40008011600 */
        /* <DEDUP_REMOVED lines=22> */
.L_x_1319:
[----:B------:R-:W-:-:S05]  /*a360*/  IMAD.U32 R189, RZ, RZ, UR54 ;  /* 0x00000036ffbd7e24 */ /* 0x000fca000f8e00ff */
[----:B------:R-:W-:-:S13]  /*a370*/  ISETP.NE.AND P1, PT, R189, 0x1, PT ;  /* 0x00000001bd00780c */ /* 0x000fda0003f25270 */
[----:B------:R-:W0:Y:S02]  /*a380*/  @P1 LDC.64 R2, c[0x0][0x9e8] ;  /* 0x00027a00ff021b82 */ /* 0x000e240000000a00 */
[----:B0-----:R-:W-:-:S05]  /*a390*/  @P1 IMAD.HI.U32 R2, R185, R2, RZ ;  /* 0x00000002b9021227 */ /* 0x001fca00078e00ff */
[----:B------:R-:W-:-:S07]  /*a3a0*/  @P1 SHF.R.U32.HI R185, RZ, R3, R2 ;  /* 0x00000003ffb91219 */ /* 0x000fce0000011602 */
.L_x_1320:
[----:B------:R-:W-:Y:S05]  /*a3b0*/  BSYNC B0 ;  /* 0x0000000000007941 */ /* 0x000fea0003800000 */
.L_x_1318:
[----:B------:R-:W-:-:S04]  /*a3c0*/  IMAD R2, R185, R189, -R4 ;  /* 0x000000bdb9027224 */ /* 0x000fc800078e0a04 */
[----:B------:R-:W-:-:S05]  /*a3d0*/  IMAD R2, R19, -0x2, R2 ;  /* 0xfffffffe13027824 */ /* 0x000fca00078e0202 */
[----:B------:R-:W-:Y:S02]  /*a3e0*/  VIADDMNMX R187, R2, R189, R187, PT ;  /* 0x000000bd02bb7246 */ /* 0x000fe400038001bb */
[----:B------:R-:W-:-:S07]  /*a3f0*/  VIMNMX R186, R186, R2, !PT ;  /* 0x00000002baba7248 */ /* 0x000fce0007fe0100 */
.L_x_1317:
        /* <DEDUP_REMOVED lines=68> */
.L_x_1323:
[----:B------:R-:W-:-:S05]  /*a840*/  IMAD.U32 R152, RZ, RZ, UR54 ;  /* 0x00000036ff987e24 */ /* 0x000fca000f8e00ff */
[----:B------:R-:W-:-:S13]  /*a850*/  ISETP.NE.AND P2, PT, R152, 0x1, PT ;  /* 0x000000019800780c */ /* 0x000fda0003f45270 */
[----:B------:R-:W0:Y:S02]  /*a860*/  @P2 LDC.64 R2, c[0x0][0x9e8] ;  /* 0x00027a00ff022b82 */ /* 0x000e240000000a00 */
[----:B0-----:R-:W-:-:S05]  /*a870*/  @P2 IMAD.HI.U32 R2, R187, R2, RZ ;  /* 0x00000002bb022227 */ /* 0x001fca00078e00ff */
[----:B------:R-:W-:-:S07]  /*a880*/  @P2 SHF.R.U32.HI R187, RZ, R3, R2 ;  /* 0x00000003ffbb2219 */ /* 0x000fce0000011602 */
.L_x_1324:
[----:B------:R-:W-:Y:S05]  /*a890*/  BSYNC B0 ;  /* 0x0000000000007941 */ /* 0x000fea0003800000 */
.L_x_1322:
[----:B------:R-:W-:-:S04]  /*a8a0*/  IMAD R4, R187, R152, -R4 ;  /* 0x00000098bb047224 */ /* 0x000fc800078e0a04 */
[----:B------:R-:W-:-:S05]  /*a8b0*/  IMAD R3, R19, -0x2, R4 ;  /* 0xfffffffe13037824 */ /* 0x000fca00078e0204 */
[----:B------:R-:W-:Y:S02]  /*a8c0*/  VIADDMNMX R0, R3, R152, R0, PT ;  /* 0x0000009803007246 */ /* 0x000fe40003800100 */
[----:B------:R-:W-:-:S07]  /*a8d0*/  VIMNMX R184, R184, R3, !PT ;  /* 0x00000003b8b87248 */ /* 0x000fce0007fe0100 */
.L_x_1321:
        /* <DEDUP_REMOVED lines=201> */
.L_x_1325:
        /* <DEDUP_REMOVED lines=11> */
[----:B------:R-:W-:Y:S01]  /*b620*/  ISETP.GT.AND P1, PT, R220, UR4, PT ;  /* 0x00000004dc007c0c */ /* 0x000fe2000bf24270 */
        /* <DEDUP_REMOVED lines=16> */
.L_x_1307:
        /* <DEDUP_REMOVED lines=131> */
.L_x_1327:
[----:B------:R-:W-:Y:S01]  /*bf60*/  ULEA UR5, UR39, UR40, 0x3 ;  /* 0x0000002827057291 */ /* 0x000fe2000f8e183f */
[----:B------:R-:W-:-:S05]  /*bf70*/  IMAD.U32 R0, RZ, RZ, UR38 ;  /* 0x00000026ff007e24 */ /* 0x000fca000f8e00ff */
[----:B------:R-:W-:-:S04]  /*bf80*/  SHF.L.U32 R0, R0, 0x1f, RZ ;  /* 0x0000001f00007819 */ /* 0x000fc800000006ff */
[----:B------:R0:W1:Y:S01]  /*bf90*/  SYNCS.PHASECHK.TRANS64.TRYWAIT P1, [UR5+0x30850], R0 ;  /* 0x03085000ff0075a7 */ /* 0x0000620008020145 */
[----:B------:R-:W-:Y:S05]  /*bfa0*/  @!P0 BRA `(.L_x_1328) ;  /* 0x0000000000048947 */ /* 0x000fea0003800000 */
[----:B------:R-:W-:Y:S01]  /*bfb0*/  BPT.TRAP 0x1 ;  /* 0x000000040000795c */ /* 0x000fe20000300000 */
.L_x_1328:
[----:B-1----:R-:W-:Y:S05]  /*bfc0*/  @P1 BRA `(.L_x_1329) ;  /* 0x0000000000081947 */ /* 0x002fea0003800000 */
[----:B------:R-:W1:Y:S02]  /*bfd0*/  SYNCS.PHASECHK.TRANS64.TRYWAIT P1, [UR5+0x30850], R0 ;  /* 0x03085000ff0075a7 */ /* 0x000e640008020145 */
[----:B-1----:R-:W-:Y:S05]  /*bfe0*/  @!P1 BRA `(.L_x_1330) ;  /* 0x0000009400fc9947 */ /* 0x002fea0003800000 */
.L_x_1329:
        /* <DEDUP_REMOVED lines=21> */
[----:B------:R-:W-:-:S02]  /*c140*/  IMAD.U32 R7, RZ, RZ, UR10 ;  /* 0x0000000aff077e24 */ /* 0x000fc4000f8e00ff */
[----:B------:R-:W-:Y:S02]  /*c150*/  IMAD.MOV.U32 R0, RZ, RZ, -0x800000 ;  /* 0xff800000ff007424 */ /* 0x000fe400078e00ff */
        /* <DEDUP_REMOVED lines=33> */
.L_x_1331:
        /* <DEDUP_REMOVED lines=141> */
.L_x_1253:
[----:B------:R-:W0:Y:S01]  /*cc40*/  S2R R5, SR_CgaCtaId ;  /* 0x0000000000057919 */ /* 0x000e220000008800 */
[----:B------:R-:W-:Y:S01]  /*cc50*/  MOV R22, 0x400 ;  /* 0x0000040000167802 */ /* 0x000fe20000000f00 */
[----:B------:R-:W-:Y:S01]  /*cc60*/  BSSY B0, `(.L_x_1332) ;  /* 0x00002dd000007945 */ /* 0x000fe20003800000 */
[----:B------:R-:W-:Y:S02]  /*cc70*/  BAR.SYNC.DEFER_BLOCKING 0x5, 0x180 ;  /* 0x0146000000007b1d */ /* 0x000fe40000010000 */
[----:B0-----:R-:W-:-:S05]  /*cc80*/  LEA R22, R5, R22, 0x18 ;  /* 0x0000001605167211 */ /* 0x001fca00078ec0ff */
[----:B------:R-:W0:Y:S02]  /*cc90*/  LDS.128 R4, [R22+0x308d0] ;  /* 0x0308d00016047984 */ /* 0x000e240000000c00 */
[----:B0-----:R-:W-:Y:S02]  /*cca0*/  R2UR UR5, R5 ;  /* 0x00000000050572ca */ /* 0x001fe400000e0000 */
[----:B------:R-:W-:Y:S02]  /*ccb0*/  R2UR UR7, R6 ;  /* 0x00000000060772ca */ /* 0x000fe400000e0000 */
[----:B------:R-:W-:Y:S01]  /*ccc0*/  R2UR UR6, R7 ;  /* 0x00000000070672ca */ /* 0x000fe200000e0000 */
[----:B------:R-:W-:Y:S06]  /*ccd0*/  BAR.ARV 0x4, 0x180 ;  /* 0x0106000000007b1d */ /* 0x000fec0000002000 */
[----:B------:R-:W-:Y:S08]  /*cce0*/  @P0 BRA `(.L_x_1333) ;  /* 0x0000001c00dc0947 */ /* 0x000ff00003800000 */
[----:B------:R-:W0:Y:S01]  /*ccf0*/  S2R R7, SR_SWINHI ;  /* 0x0000000000077919 */ /* 0x000e220000002f00 */
[----:B------:R-:W-:Y:S01]  /*cd00*/  F2FP.BF16.F32.PACK_AB R24, R25, R24 ;  /* 0x000000181918723e */ /* 0x000fe200000010ff */
[----:B------:R-:W-:Y:S01]  /*cd10*/  ULDC.64 UR8, c[0x0][0xc00] ;  /* 0x0003000000087ab9 */ /* 0x000fe20000000a00 */
[----:B------:R-:W-:Y:S01]  /*cd20*/  F2FP.BF16.F32.PACK_AB R25, R161, R26 ;  /* 0x0000001aa119723e */ /* 0x000fe200000010ff */
[----:B------:R-:W-:Y:S01]  /*cd30*/  UISETP.NE.U32.AND UP0, UPT, UR8, URZ, UPT ;  /* 0x0000003f0800728c */ /* 0x000fe2000bf05070 */
[----:B------:R-:W-:Y:S02]  /*cd40*/  F2FP.BF16.F32.PACK_AB R26, R29, R28 ;  /* 0x0000001c1d1a723e */ /* 0x000fe400000010ff */
[----:B------:R-:W-:Y:S01]  /*cd50*/  F2FP.BF16.F32.PACK_AB R27, R8, R27 ;  /* 0x0000001b081b723e */ /* 0x000fe200000010ff */
[----:B------:R-:W-:Y:S01]  /*cd60*/  UISETP.NE.AND.EX UP0, UPT, UR9, URZ, UPT, UP0 ;  /* 0x0000003f0900728c */ /* 0x000fe2000bf05300 */
[----:B------:R-:W-:Y:S02]  /*cd70*/  F2FP.BF16.F32.PACK_AB R32, R33, R32 ;  /* 0x000000202120723e */ /* 0x000fe400000010ff */
[----:B------:R-:W-:Y:S01]  /*cd80*/  F2FP.BF16.F32.PACK_AB R33, R160, R34 ;  /* 0x00000022a021723e */ /* 0x000fe200000010ff */
[----:B------:R-:W-:Y:S01]  /*cd90*/  ULDC.64 UR8, c[0x0][0xc00] ;  /* 0x0003000000087ab9 */ /* 0x000fe20000000a00 */
        /* <DEDUP_REMOVED lines=10> */
[----:B------:R-:W-:Y:S02]  /*ce40*/  MOV R4, R22 ;  /* 0x0000001600047202 */ /* 0x000fe40000000f00 */
[----:B0-----:R-:W-:Y:S02]  /*ce50*/  MOV R5, R7 ;  /* 0x0000000700057202 */ /* 0x001fe40000000f00 */
[----:B------:R-:W-:-:S02]  /*ce60*/  F2FP.BF16.F32.PACK_AB R51, R155, R51 ;  /* 0x000000339b33723e */ /* 0x000fc400000010ff */
[----:B------:R-:W-:Y:S01]  /*ce70*/  F2FP.BF16.F32.PACK_AB R57, R154, R58 ;  /* 0x0000003a9a39723e */ /* 0x000fe200000010ff */
[----:B------:R-:W-:Y:S01]  /*ce80*/  IMAD.WIDE R102, R213, 0x2, R4 ;  /* 0x00000002d5667825 */ /* 0x000fe200078e0204 */
[----:B------:R-:W-:Y:S02]  /*ce90*/  F2FP.BF16.F32.PACK_AB R64, R65, R64 ;  /* 0x000000404140723e */ /* 0x000fe400000010ff */
[----:B------:R-:W-:Y:S02]  /*cea0*/  F2FP.BF16.F32.PACK_AB R58, R61, R60 ;  /* 0x0000003c3d3a723e */ /* 0x000fe400000010ff */
[C---:B------:R-:W-:Y:S02]  /*ceb0*/  IADD3 R169, P1, R102.reuse, 0x20, RZ ;  /* 0x0000002066a97810 */ /* 0x040fe40007f3e0ff */
        /* <DEDUP_REMOVED lines=9> */
[C---:B------:R-:W-:Y:S01]  /*cf50*/  LOP3.LUT R7, R102.reuse, 0x380, RZ, 0xc0, !PT ;  /* 0x0000038066077812 */ /* 0x040fe200078ec0ff */
[----:B------:R-:W-:Y:S01]  /*cf60*/  IMAD.X R31, RZ, RZ, R103, P5 ;  /* 0x000000ffff1f7224 */ /* 0x000fe200028e0667 */
[----:B------:R-:W-:-:S02]  /*cf70*/  IADD3 R167, P1, R102, 0xc060, RZ ;  /* 0x0000c06066a77810 */ /* 0x000fc40007f3e0ff */
[----:B------:R-:W-:Y:S02]  /*cf80*/  LOP3.LUT R10, R169, 0x380, RZ, 0xc0, !PT ;  /* 0x00000380a90a7812 */ /* 0x000fe400078ec0ff */
[C---:B------:R-:W-:Y:S01]  /*cf90*/  IADD3 R177, P6, R102.reuse, 0x4020, RZ ;  /* 0x0000402066b17810 */ /* 0x040fe20007fde0ff */
[--C-:B------:R-:W-:Y:S01]  /*cfa0*/  IMAD.X R9, RZ, RZ, R103.reuse, P1 ;  /* 0x000000ffff097224 */ /* 0x100fe200008e0667 */
[----:B------:R-:W-:Y:S02]  /*cfb0*/  IADD3 R181, P2, R102, 0x4060, RZ ;  /* 0x0000406066b57810 */ /* 0x000fe40007f5e0ff */
[----:B------:R-:W-:Y:S01]  /*cfc0*/  LOP3.LUT R12, R171, 0x380, RZ, 0xc0, !PT ;  /* 0x00000380ab0c7812 */ /* 0x000fe200078ec0ff */
[--C-:B------:R-:W-:Y:S01]  /*cfd0*/  IMAD.X R21, RZ, RZ, R103.reuse, P6 ;  /* 0x000000ffff157224 */ /* 0x100fe200030e0667 */
[----:B------:R-:W-:Y:S01]  /*cfe0*/  LOP3.LUT R14, R173, 0x380, RZ, 0xc0, !PT ;  /* 0x00000380ad0e7812 */ /* 0x000fe200078ec0ff */
[----:B------:R-:W-:Y:S01]  /*cff0*/  IMAD.X R39, RZ, RZ, R103, P2 ;  /* 0x000000ffff277224 */ /* 0x000fe200010e0667 */
[----:B------:R-:W-:-:S02]  /*d000*/  LOP3.LUT R16, R175, 0x380, RZ, 0xc0, !PT ;  /* 0x00000380af107812 */ /* 0x000fc400078ec0ff */
[----:B------:R-:W-:Y:S02]  /*d010*/  IADD3 R6, P5, R102, 0xc020, RZ ;  /* 0x0000c02066067810 */ /* 0x000fe40007fbe0ff */
[----:B------:R-:W-:Y:S02]  /*d020*/  SHF.R.U64 R7, R7, 0x3, RZ ;  /* 0x0000000307077819 */ /* 0x000fe400000012ff */
[----:B------:R-:W-:Y:S01]  /*d030*/  SHF.R.U64 R10, R10, 0x3, RZ ;  /* 0x000000030a0a7819 */ /* 0x000fe200000012ff */
[----:B------:R-:W-:Y:S01]  /*d040*/  IMAD.X R99, RZ, RZ, R103, P5 ;  /* 0x000000ffff637224 */ /* 0x000fe200028e0667 */
[----:B------:R-:W-:Y:S02]  /*d050*/  LOP3.LUT R161, R167, 0x380, RZ, 0xc0, !PT ;  /* 0x00000380a7a17812 */ /* 0x000fe400078ec0ff */
[----:B------:R-:W-:Y:S02]  /*d060*/  IADD3 R54, P0, R102, 0x8020, RZ ;  /* 0x0000802066367810 */ /* 0x000fe40007f1e0ff */
[----:B------:R-:W-:-:S02]  /*d070*/  SHF.R.U64 R12, R12, 0x3, RZ ;  /* 0x000000030c0c7819 */ /* 0x000fc400000012ff */
[----:B------:R-:W-:Y:S01]  /*d080*/  LOP3.LUT R20, R177, 0x380, RZ, 0xc0, !PT ;  /* 0x00000380b1147812 */ /* 0x000fe200078ec0ff */
[--C-:B------:R-:W-:Y:S01]  /*d090*/  IMAD.X R55, RZ, RZ, R103.reuse, P0 ;  /* 0x000000ffff377224 */ /* 0x100fe200000e0667 */
[----:B------:R-:W-:Y:S02]  /*d0a0*/  IADD3 R62, P4, R102, 0x8040, RZ ;  /* 0x00008040663e7810 */ /* 0x000fe40007f9e0ff */
[----:B------:R-:W-:Y:S02]  /*d0b0*/  IADD3.X R17, RZ, R103, RZ, P3, !PT ;  /* 0x00000067ff117210 */ /* 0x000fe40001ffe4ff */
[----:B------:R-:W-:Y:S01]  /*d0c0*/  SHF.R.U64 R14, R14, 0x3, RZ ;  /* 0x000000030e0e7819 */ /* 0x000fe200000012ff */
[----:B------:R-:W-:Y:S01]  /*d0d0*/  IMAD.X R63, RZ, RZ, R103, P4 ;  /* 0x000000ffff3f7224 */ /* 0x000fe200020e0667 */
[----:B------:R-:W-:Y:S02]  /*d0e0*/  LOP3.LUT R30, R179, 0x380, RZ, 0xc0, !PT ;  /* 0x00000380b31e7812 */ /* 0x000fe400078ec0ff */
[----:B------:R-:W-:-:S02]  /*d0f0*/  IADD3 R70, P3, R102, 0x8060, RZ ;  /* 0x0000806066467810 */ /* 0x000fc40007f7e0ff */
[C---:B------:R-:W-:Y:S02]  /*d100*/  IADD3 R94, P6, R102.reuse, 0xc000, RZ ;  /* 0x0000c000665e7810 */ /* 0x040fe40007fde0ff */
[----:B------:R-:W-:Y:S01]  /*d110*/  IADD3 R168, P2, R102, 0xc040, RZ ;  /* 0x0000c04066a87810 */ /* 0x000fe20007f5e0ff */
[--C-:B------:R-:W-:Y:S01]  /*d120*/  IMAD.X R71, RZ, RZ, R103.reuse, P3 ;  /* 0x000000ffff477224 */ /* 0x100fe200018e0667 */
[----:B------:R-:W-:Y:S01]  /*d130*/  SHF.R.U64 R16, R16, 0x3, RZ ;  /* 0x0000000310107819 */ /* 0x000fe200000012ff */
[--C-:B------:R-:W-:Y:S01]  /*d140*/  IMAD.X R95, RZ, RZ, R103.reuse, P6 ;  /* 0x000000ffff5f7224 */ /* 0x100fe200030e0667 */
[----:B------:R-:W-:Y:S02]  /*d150*/  LOP3.LUT R38, R181, 0x380, RZ, 0xc0, !PT ;  /* 0x00000380b5267812 */ /* 0x000fe400078ec0ff */
[----:B------:R-:W-:Y:S01]  /*d160*/  LOP3.LUT R102, R7, R102, RZ, 0x3c, !PT ;  /* 0x0000006607667212 */ /* 0x000fe200078e3cff */
[----:B------:R-:W-:Y:S01]  /*d170*/  IMAD.X R7, RZ, RZ, R103, P2 ;  /* 0x000000ffff077224 */ /* 0x000fe200010e0667 */
[----:B------:R-:W-:-:S02]  /*d180*/  LOP3.LUT R10, R10, R169, RZ, 0x3c, !PT ;  /* 0x000000a90a0a7212 */ /* 0x000fc400078e3cff */
[----:B------:R-:W-:Y:S02]  /*d190*/  LOP3.LUT R46, R183, 0x380, RZ, 0xc0, !PT ;  /* 0x00000380b72e7812 */ /* 0x000fe400078ec0ff */
[----:B------:R-:W-:Y:S02]  /*d1a0*/  LOP3.LUT R98, R6, 0x380, RZ, 0xc0, !PT ;  /* 0x0000038006627812 */ /* 0x000fe400078ec0ff */
[----:B------:R-:W-:Y:S02]  /*d1b0*/  SHF.R.U64 R28, R161, 0x3, RZ ;  /* 0x00000003a11c7819 */ /* 0x000fe400000012ff */
[----:B------:R-:W-:Y:S02]  /*d1c0*/  LOP3.LUT R12, R12, R171, RZ, 0x3c, !PT ;  /* 0x000000ab0c0c7212 */ /* 0x000fe400078e3cff */
[----:B------:R-:W-:Y:S02]  /*d1d0*/  SHF.R.U64 R20, R20, 0x3, RZ ;  /* 0x0000000314147819 */ /* 0x000fe400000012ff */
[----:B------:R-:W-:-:S02]  /*d1e0*/  LOP3.LUT R169, R54, 0x380, RZ, 0xc0, !PT ;  /* 0x0000038036a97812 */ /* 0x000fc400078ec0ff */
[----:B------:R-:W-:Y:S02]  /*d1f0*/  LOP3.LUT R14, R14, R173, RZ, 0x3c, !PT ;  /* 0x000000ad0e0e7212 */ /* 0x000fe400078e3cff */
[----:B------:R-:W-:Y:S02]  /*d200*/  SHF.R.U64 R30, R30, 0x3, RZ ;  /* 0x000000031e1e7819 */ /* 0x000fe400000012ff */
[----:B------:R-:W-:Y:S02]  /*d210*/  LOP3.LUT R171, R62, 0x380, RZ, 0xc0, !PT ;  /* 0x000003803eab7812 */ /* 0x000fe400078ec0ff */
[----:B------:R-:W-:Y:S02]  /*d220*/  LOP3.LUT R16, R16, R175, RZ, 0x3c, !PT ;  /* 0x000000af10107212 */ /* 0x000fe400078e3cff */
[----:B------:R-:W-:Y:S02]  /*d230*/  SHF.R.U64 R38, R38, 0x3, RZ ;  /* 0x0000000326267819 */ /* 0x000fe400000012ff */
[----:B------:R-:W-:-:S02]  /*d240*/  LOP3.LUT R173, R70, 0x380, RZ, 0xc0, !PT ;  /* 0x0000038046ad7812 */ /* 0x000fc400078ec0ff */
[----:B------:R-:W-:Y:S02]  /*d250*/  SHF.R.U64 R46, R46, 0x3, RZ ;  /* 0x000000032e2e7819 */ /* 0x000fe400000012ff */
[----:B------:R-:W-:Y:S02]  /*d260*/  LOP3.LUT R175, R94, 0x380, RZ, 0xc0, !PT ;  /* 0x000003805eaf7812 */ /* 0x000fe400078ec0ff */
[----:B------:R-:W-:Y:S01]  /*d270*/  MOV R102, R102 ;  /* 0x0000006600667202 */ /* 0x000fe20000000f00 */
[----:B------:R-:W-:Y:S01]  /*d280*/  BAR.SYNC.DEFER_BLOCKING 0x1, 0x100 ;  /* 0x0044000000007b1d */ /* 0x000fe20000010000 */
[----:B------:R-:W-:Y:S02]  /*d290*/  SHF.R.U64 R29, R98, 0x3, RZ ;  /* 0x00000003621d7819 */ /* 0x000fe400000012ff */
[----:B------:R-:W-:Y:S02]  /*d2a0*/  LOP3.LUT R8, R28, R167, RZ, 0x3c, !PT ;  /* 0x000000a71c087212 */ /* 0x000fe400078e3cff */
[----:B------:R-:W-:-:S02]  /*d2b0*/  LOP3.LUT R20, R20, R177, RZ, 0x3c, !PT ;  /* 0x000000b114147212 */ /* 0x000fc400078e3cff */
[----:B------:R-:W-:Y:S02]  /*d2c0*/  SHF.R.U64 R169, R169, 0x3, RZ ;  /* 0x00000003a9a97819 */ /* 0x000fe400000012ff */
[----:B------:R-:W-:Y:S02]  /*d2d0*/  MOV R28, R10 ;  /* 0x0000000a001c7202 */ /* 0x000fe40000000f00 */
[----:B------:R-:W-:Y:S02]  /*d2e0*/  LOP3.LUT R30, R30, R179, RZ, 0x3c, !PT ;  /* 0x000000b31e1e7212 */ /* 0x000fe400078e3cff */
[----:B------:R-:W-:Y:S02]  /*d2f0*/  SHF.R.U64 R171, R171, 0x3, RZ ;  /* 0x00000003abab7819 */ /* 0x000fe400000012ff */
[----:B------:R-:W-:Y:S02]  /*d300*/  LOP3.LUT R103, R168, 0x380, RZ, 0xc0, !PT ;  /* 0x00000380a8677812 */ /* 0x000fe400078ec0ff */
[----:B------:R-:W-:-:S02]  /*d310*/  MOV R12, R12 ;  /* 0x0000000c000c7202 */ /* 0x000fc40000000f00 */
[----:B------:R-:W-:Y:S02]  /*d320*/  LOP3.LUT R38, R38, R181, RZ, 0x3c, !PT ;  /* 0x000000b526267212 */ /* 0x000fe400078e3cff */
[----:B------:R-:W-:Y:S02]  /*d330*/  SHF.R.U64 R173, R173, 0x3, RZ ;  /* 0x00000003adad7819 */ /* 0x000fe400000012ff */
[----:B------:R-:W-:Y:S01]  /*d340*/  MOV R14, R14 ;  /* 0x0000000e000e7202 */ /* 0x000fe20000000f00 */
[----:B------:R-:W-:Y:S01]  /*d350*/  STSM.16.M88.4 [R102], R24 ;  /* 0x0000001866007844 */ /* 0x000fe20000000200 */
[----:B------:R-:W-:Y:S02]  /*d360*/  LOP3.LUT R46, R46, R183, RZ, 0x3c, !PT ;  /* 0x000000b72e2e7212 */ /* 0x000fe400078e3cff */
[----:B------:R-:W-:Y:S01]  /*d370*/  SHF.R.U64 R175, R175, 0x3, RZ ;  /* 0x00000003afaf7819 */ /* 0x000fe200000012ff */
[----:B------:R-:W-:Y:S01]  /*d380*/  STSM.16.M88.4 [R28], R32 ;  /* 0x000000201c007844 */ /* 0x000fe20000000200 */
[----:B------:R-:W-:-:S02]  /*d390*/  LOP3.LUT R98, R29, R6, RZ, 0x3c, !PT ;  /* 0x000000061d627212 */ /* 0x000fc400078e3cff */
[----:B------:R-:W-:Y:S01]  /*d3a0*/  MOV R16, R16 ;  /* 0x0000001000107202 */ /* 0x000fe20000000f00 */
[----:B------:R0:W-:Y:S01]  /*d3b0*/  STSM.16.M88.4 [R12], R40 ;  /* 0x000000280c007844 */ /* 0x0001e20000000200 */
[----:B------:R-:W-:Y:S02]  /*d3c0*/  F2FP.BF16.F32.PACK_AB R59, R153, R59 ;  /* 0x0000003b993b723e */ /* 0x000fe400000010ff */
[----:B------:R-:W-:Y:S01]  /*d3d0*/  F2FP.BF16.F32.PACK_AB R65, R152, R66 ;  /* 0x000000429841723e */ /* 0x000fe200000010ff */
[----:B------:R-:W-:Y:S01]  /*d3e0*/  STSM.16.M88.4 [R14], R48 ;  /* 0x000000300e007844 */ /* 0x000fe20000000200 */
[----:B------:R-:W-:Y:S02]  /*d3f0*/  F2FP.BF16.F32.PACK_AB R72, R73, R72 ;  /* 0x000000484948723e */ /* 0x000fe400000010ff */
[----:B------:R-:W-:Y:S01]  /*d400*/  LOP3.LUT R54, R169, R54, RZ, 0x3c, !PT ;  /* 0x00000036a9367212 */ /* 0x000fe200078e3cff */
[----:B------:R-:W-:Y:S01]  /*d410*/  STSM.16.M88.4 [R16], R56 ;  /* 0x0000003810007844 */ /* 0x000fe20000000200 */
[----:B------:R-:W-:-:S02]  /*d420*/  MOV R20, R20 ;  /* 0x0000001400147202 */ /* 0x000fc40000000f00 */
[----:B------:R-:W-:Y:S02]  /*d430*/  F2FP.BF16.F32.PACK_AB R66, R69, R68 ;  /* 0x000000444542723e */ /* 0x000fe400000010ff */
[----:B------:R-:W-:Y:S02]  /*d440*/  F2FP.BF16.F32.PACK_AB R67, R18, R67 ;  /* 0x000000431243723e */ /* 0x000fe400000010ff */
[----:B------:R-:W-:Y:S02]  /*d450*/  F2FP.BF16.F32.PACK_AB R73, R3, R74 ;  /* 0x0000004a0349723e */ /* 0x000fe400000010ff */
[----:B------:R-:W-:Y:S01]  /*d460*/  F2FP.BF16.F32.PACK_AB R80, R81, R80 ;  /* 0x000000505150723e */ /* 0x000fe200000010ff */
[----:B------:R-:W-:Y:S01]  /*d470*/  STSM.16.M88.4 [R20], R64 ;  /* 0x0000004014007844 */ /* 0x000fe20000000200 */
[----:B------:R-:W-:Y:S02]  /*d480*/  LOP3.LUT R62, R171, R62, RZ, 0x3c, !PT ;  /* 0x0000003eab3e7212 */ /* 0x000fe400078e3cff */
        /* <DEDUP_REMOVED lines=9> */
[----:B------:R-:W-:Y:S01]  /*d520*/  R2UR UR4, R208 ;  /* 0x00000000d00472ca */ /* 0x000fe200000e0000 */
[----:B------:R-:W-:Y:S01]  /*d530*/  ULDC UR10, c[0x0][0xa88] ;  /* 0x0002a200000a7ab9 */ /* 0x000fe20000000800 */
[----:B------:R-:W-:Y:S01]  /*d540*/  SHF.R.U64 R103, R103, 0x3, RZ ;  /* 0x0000000367677819 */ /* 0x000fe200000012ff */
[----:B------:R-:W1:Y:S01]  /*d550*/  LDC R18, c[0x0][0xbe8] ;  /* 0x0002fa00ff127b82 */ /* 0x000e620000000800 */
[----:B------:R-:W-:Y:S02]  /*d560*/  MOV R30, R30 ;  /* 0x0000001e001e7202 */ /* 0x000fe40000000f00 */
[----:B------:R-:W-:-:S02]  /*d570*/  F2FP.BF16.F32.PACK_AB R74, R77, R76 ;  /* 0x0000004c4d4a723e */ /* 0x000fc400000010ff */
[----:B------:R-:W-:Y:S02]  /*d580*/  F2FP.BF16.F32.PACK_AB R81, R83, R82 ;  /* 0x000000525351723e */ /* 0x000fe400000010ff */
[----:B------:R-:W-:Y:S01]  /*d590*/  LOP3.LUT R70, R173, R70, RZ, 0x3c, !PT ;  /* 0x00000046ad467212 */ /* 0x000fe200078e3cff */
[----:B------:R-:W-:Y:S01]  /*d5a0*/  STSM.16.M88.4 [R30], R72 ;  /* 0x000000481e007844 */ /* 0x000fe20000000200 */
[----:B------:R-:W-:Y:S01]  /*d5b0*/  MOV R38, R38 ;  /* 0x0000002600267202 */ /* 0x000fe20000000f00 */
[----:B------:R-:W-:Y:S01]  /*d5c0*/  UIMAD.WIDE UR8, UR4, 0x4, UR8 ;  /* 0x00000004040878a5 */ /* 0x000fe2000f8e0208 */
[----:B------:R-:W-:Y:S02]  /*d5d0*/  F2FP.BF16.F32.PACK_AB R82, R85, R84 ;  /* 0x000000545552723e */ /* 0x000fe400000010ff */
[----:B------:R-:W-:Y:S02]  /*d5e0*/  F2FP.BF16.F32.PACK_AB R83, R87, R86 ;  /* 0x000000565753723e */ /* 0x000fe400000010ff */
[----:B------:R-:W-:-:S02]  /*d5f0*/  LOP3.LUT R94, R175, R94, RZ, 0x3c, !PT ;  /* 0x0000005eaf5e7212 */ /* 0x000fc400078e3cff */
[----:B------:R-:W-:Y:S01]  /*d600*/  MOV R46, R46 ;  /* 0x0000002e002e7202 */ /* 0x000fe20000000f00 */
[----:B------:R-:W-:Y:S01]  /*d610*/  STSM.16.M88.4 [R38], R80 ;  /* 0x0000005026007844 */ /* 0x000fe20000000200 */
[----:B------:R-:W-:Y:S02]  /*d620*/  MOV R11, R98 ;  /* 0x00000062000b7202 */ /* 0x000fe40000000f00 */
[----:B------:R-:W-:Y:S02]  /*d630*/  F2FP.BF16.F32.PACK_AB R76, R89, R88 ;  /* 0x00000058594c723e */ /* 0x000fe400000010ff */
[----:B------:R-:W-:Y:S02]  /*d640*/  F2FP.BF16.F32.PACK_AB R77, R91, R90 ;  /* 0x0000005a5b4d723e */ /* 0x000fe400000010ff */
[----:B------:R-:W-:Y:S02]  /*d650*/  F2FP.BF16.F32.PACK_AB R78, R93, R92 ;  /* 0x0000005c5d4e723e */ /* 0x000fe400000010ff */
[----:B------:R-:W-:-:S02]  /*d660*/  MOV R54, R54 ;  /* 0x0000003600367202 */ /* 0x000fc40000000f00 */
[----:B------:R-:W-:Y:S01]  /*d670*/  F2FP.BF16.F32.PACK_AB R97, R164, R163 ;  /* 0x000000a3a461723e */ /* 0x000fe200000010ff */
[----:B------:R-:W-:Y:S01]  /*d680*/  STSM.16.M88.4 [R46], R76 ;  /* 0x0000004c2e007844 */ /* 0x000fe20000000200 */
[----:B------:R-:W-:Y:S02]  /*d690*/  F2FP.BF16.F32.PACK_AB R98, R101, R100 ;  /* 0x000000646562723e */ /* 0x000fe400000010ff */
[----:B------:R-:W-:Y:S02]  /*d6a0*/  F2FP.BF16.F32.PACK_AB R99, R166, R165 ;  /* 0x000000a5a663723e */ /* 0x000fe400000010ff */
[----:B------:R-:W-:Y:S02]  /*d6b0*/  F2FP.BF16.F32.PACK_AB R105, R107, R106 ;  /* 0x0000006a6b69723e */ /* 0x000fe400000010ff */
[----:B------:R-:W-:Y:S01]  /*d6c0*/  LOP3.LUT R6, R103, R168, RZ, 0x3c, !PT ;  /* 0x000000a867067212 */ /* 0x000fe200078e3cff */
[----:B------:R-:W-:Y:S01]  /*d6d0*/  STSM.16.M88.4 [R54], R96 ;  /* 0x0000006036007844 */ /* 0x000fe20000000200 */
[----:B------:R-:W-:-:S02]  /*d6e0*/  MOV R62, R62 ;  /* 0x0000003e003e7202 */ /* 0x000fc40000000f00 */
[----:B------:R-:W-:Y:S02]  /*d6f0*/  F2FP.BF16.F32.PACK_AB R106, R109, R108 ;  /* 0x0000006c6d6a723e */ /* 0x000fe400000010ff */
[----:B------:R-:W-:Y:S02]  /*d700*/  F2FP.BF16.F32.PACK_AB R107, R111, R110 ;  /* 0x0000006e6f6b723e */ /* 0x000fe400000010ff */
[----:B------:R-:W-:Y:S02]  /*d710*/  F2FP.BF16.F32.PACK_AB R113, R115, R114 ;  /* 0x000000727371723e */ /* 0x000fe400000010ff */
[----:B------:R-:W-:Y:S01]  /*d720*/  MOV R70, R70 ;  /* 0x0000004600467202 */ /* 0x000fe20000000f00 */
[----:B------:R-:W-:Y:S01]  /*d730*/  STSM.16.M88.4 [R62], R104 ;  /* 0x000000683e007844 */ /* 0x000fe20000000200 */
[----:B------:R-:W-:Y:S02]  /*d740*/  F2FP.BF16.F32.PACK_AB R114, R117, R116 ;  /* 0x000000747572723e */ /* 0x000fe400000010ff */
[----:B------:R-:W-:-:S02]  /*d750*/  F2FP.BF16.F32.PACK_AB R115, R119, R118 ;  /* 0x000000767773723e */ /* 0x000fc400000010ff */
[----:B------:R-:W-:Y:S02]  /*d760*/  F2FP.BF16.F32.PACK_AB R121, R123, R122 ;  /* 0x0000007a7b79723e */ /* 0x000fe400000010ff */
[----:B------:R-:W-:Y:S01]  /*d770*/  MOV R94, R94 ;  /* 0x0000005e005e7202 */ /* 0x000fe20000000f00 */
[----:B------:R-:W-:Y:S01]  /*d780*/  STSM.16.M88.4 [R70], R112 ;  /* 0x0000007046007844 */ /* 0x000fe20000000200 */
[----:B------:R-:W-:Y:S02]  /*d790*/  F2FP.BF16.F32.PACK_AB R122, R125, R124 ;  /* 0x0000007c7d7a723e */ /* 0x000fe400000010ff */
[----:B------:R-:W-:Y:S02]  /*d7a0*/  F2FP.BF16.F32.PACK_AB R123, R127, R126 ;  /* 0x0000007e7f7b723e */ /* 0x000fe400000010ff */
[----:B------:R-:W-:Y:S02]  /*d7b0*/  F2FP.BF16.F32.PACK_AB R129, R131, R130 ;  /* 0x000000828381723e */ /* 0x000fe400000010ff */
[----:B------:R-:W-:Y:S01]  /*d7c0*/  F2FP.BF16.F32.PACK_AB R130, R133, R132 ;  /* 0x000000848582723e */ /* 0x000fe200000010ff */
[----:B------:R-:W-:Y:S01]  /*d7d0*/  STSM.16.M88.4 [R94], R120 ;  /* 0x000000785e007844 */ /* 0x000fe20000000200 */
[----:B------:R-:W-:-:S02]  /*d7e0*/  F2FP.BF16.F32.PACK_AB R131, R135, R134 ;  /* 0x000000868783723e */ /* 0x000fc400000010ff */
[----:B------:R-:W-:Y:S02]  /*d7f0*/  F2FP.BF16.F32.PACK_AB R137, R139, R138 ;  /* 0x0000008a8b89723e */ /* 0x000fe400000010ff */
[----:B------:R-:W-:Y:S01]  /*d800*/  MOV R10, R6 ;  /* 0x00000006000a7202 */ /* 0x000fe20000000f00 */
[----:B------:R-:W-:Y:S01]  /*d810*/  STSM.16.M88.4 [R11], R128 ;  /* 0x000000800b007844 */ /* 0x000fe20000000200 */
[----:B------:R-:W-:Y:S01]  /*d820*/  F2FP.BF16.F32.PACK_AB R138, R141, R140 ;  /* 0x0000008c8d8a723e */ /* 0x000fe200000010ff */
[----:B------:R-:W-:Y:S01]  /*d830*/  IMAD.U32 R6, RZ, RZ, UR8 ;  /* 0x00000008ff067e24 */ /* 0x000fe2000f8e00ff */
[----:B------:R-:W-:Y:S01]  /*d840*/  F2FP.BF16.F32.PACK_AB R139, R143, R142 ;  /* 0x0000008e8f8b723e */ /* 0x000fe200000010ff */
[----:B------:R-:W-:Y:S01]  /*d850*/  IMAD.U32 R7, RZ, RZ, UR9 ;  /* 0x00000009ff077e24 */ /* 0x000fe2000f8e00ff */
[----:B------:R-:W-:Y:S01]  /*d860*/  F2FP.BF16.F32.PACK_AB R145, R147, R146 ;  /* 0x000000929391723e */ /* 0x000fe200000010ff */
[----:B------:R-:W-:Y:S01]  /*d870*/  ULDC.64 UR8, c[0x0][0xc08] ;  /* 0x0003020000087ab9 */ /* 0x000fe20000000a00 */
[----:B------:R-:W-:Y:S01]  /*d880*/  MOV R8, R8 ;  /* 0x0000000800087202 */ /* 0x000fe20000000f00 */
[----:B------:R2:W-:Y:S01]  /*d890*/  STSM.16.M88.4 [R10], R136 ;  /* 0x000000880a007844 */ /* 0x0005e20000000200 */
[----:B------:R-:W-:-:S02]  /*d8a0*/  F2FP.BF16.F32.PACK_AB R146, R149, R148 ;  /* 0x000000949592723e */ /* 0x000fc400000010ff */
[----:B------:R-:W-:Y:S02]  /*d8b0*/  F2FP.BF16.F32.PACK_AB R147, R151, R150 ;  /* 0x000000969793723e */ /* 0x000fe400000010ff */
[----:B------:R-:W-:-:S03]  /*d8c0*/  PLOP3.LUT P0, PT, PT, PT, UP0, 0x80, 0x0 ;  /* 0x000000000000781c */ /* 0x000fc60003f0f008 */
[----:B------:R3:W-:Y:S01]  /*d8d0*/  STSM.16.M88.4 [R8], R144 ;  /* 0x0000009008007844 */ /* 0x0007e20000000200 */
[----:B------:R-:W-:Y:S09]  /*d8e0*/  BAR.SYNC.DEFER_BLOCKING 0x1, 0x100 ;  /* 0x0044000000007b1d */ /* 0x000ff20000010000 */
[----:B------:R-:W4:Y:S01]  /*d8f0*/  @P0 LDG.E R3, desc[UR36][R6.64] ;  /* 0x0000002406030981 */ /* 0x000f22000c1e1900 */
[----:B------:R-:W-:Y:S01]  /*d900*/  UISETP.NE.U32.AND UP1, UPT, UR8, URZ, UPT ;  /* 0x0000003f0800728c */ /* 0x000fe2000bf25070 */
[----:B-1----:R-:W-:-:S03]  /*d910*/  ISETP.NE.AND P1, PT, R18, 0x1, PT ;  /* 0x000000011200780c */ /* 0x002fc60003f25270 */
[----:B------:R-:W-:-:S06]  /*d920*/  UISETP.NE.AND.EX UP1, UPT, UR9, URZ, UPT, UP1 ;  /* 0x0000003f0900728c */ /* 0x000fcc000bf25310 */
[----:B------:R-:W-:-:S04]  /*d930*/  PLOP3.LUT P2, PT, PT, PT, UP1, 0x80, 0x0 ;  /* 0x000000000000781c */ /* 0x000fc80003f4f018 */
[----:B------:R-:W1:Y:S01]  /*d940*/  @P1 LDC R9, c[0x0][0xbec] ;  /* 0x0002fb00ff091b82 */ /* 0x000e620000000800 */
[----:B------:R-:W-:Y:S02]  /*d950*/  @UP1 ULDC.64 UR8, c[0x0][0xc08] ;  /* 0x0003020000081ab9 */ /* 0x000fe40000000a00 */
[----:B------:R-:W-:-:S03]  /*d960*/  @UP1 UIMAD.WIDE UR8, UR4, 0x4, UR8 ;  /* 0x00000004040818a5 */ /* 0x000fc6000f8e0208 */
[----:B------:R-:W-:Y:S02]  /*d970*/  UMOV UR4, URZ ;  /* 0x0000003f00047c82 */ /* 0x000fe40008000000 */
[----:B0-----:R-:W0:Y:S01]  /*d980*/  @P1 LDC R12, c[0x0][0xbf0] ;  /* 0x0002fc00ff0c1b82 */ /* 0x001e220000000800 */
[----:B--2---:R-:W-:Y:S02]  /*d990*/  IMAD.U32 R10, RZ, RZ, UR8 ;  /* 0x00000008ff0a7e24 */ /* 0x004fe4000f8e00ff */
[----:B------:R-:W-:Y:S01]  /*d9a0*/  IMAD.U32 R11, RZ, RZ, UR9 ;  /* 0x00000009ff0b7e24 */ /* 0x000fe2000f8e00ff */
[----:B----4-:R-:W-:Y:S01]  /*d9b0*/  @P0 R2UR UR4, R3 ;  /* 0x00000000030402ca */ /* 0x010fe200000e0000 */
[----:B------:R-:W-:-:S06]  /*d9c0*/  IMAD.U32 R3, RZ, RZ, UR10 ;  /* 0x0000000aff037e24 */ /* 0x000fcc000f8e00ff */
[----:B------:R3:W5:Y:S01]  /*d9d0*/  @P2 LDG.E R3, desc[UR36][R10.64] ;  /* 0x000000240a032981 */ /* 0x000762000c1e1900 */
[----:B01----:R-:W-:Y:S07]  /*d9e0*/  @P2 BRA `(.L_x_1334) ;  /* 0x0000000000102947 */ /* 0x003fee0003800000 */
[----:B------:R-:W-:Y:S05]  /*d9f0*/  @!P0 BRA `(.L_x_1334) ;  /* 0x00000000000c8947 */ /* 0x000fea0003800000 */
[----:B---3--:R-:W2:Y:S04]  /*da00*/  LDG.E R8, desc[UR36][R6.64] ;  /* 0x0000002406087981 */ /* 0x008ea8000c1e1900 */
[----:B-----5:R-:W2:Y:S02]  /*da10*/  LDG.E R3, desc[UR36][R6.64+0x4] ;  /* 0x0000042406037981 */ /* 0x020ea4000c1e1900 */
[----:B--2---:R-:W-:-:S07]  /*da20*/  IADD3 R3, -R8, R3, RZ ;  /* 0x0000000308037210 */ /* 0x004fce0007ffe1ff */
.L_x_1334:
[----:B------:R-:W-:Y:S01]  /*da30*/  R2UR UR19, R206 ;  /* 0x00000000ce1372ca */ /* 0x000fe200000e0000 */
[----:B------:R-:W-:Y:S01]  /*da40*/  USHF.R.S32.HI UR9, URZ, 0x1f, UR4 ;  /* 0x0000001f3f097899 */ /* 0x000fe20008011404 */
[----:B------:R-:W-:Y:S01]  /*da50*/  R2UR UR13, R208 ;  /* 0x00000000d00d72ca */ /* 0x000fe200000e0000 */
[----:B------:R-:W-:Y:S01]  /*da60*/  ULDC.64 UR14, c[0x0][0xb90] ;  /* 0x0002e400000e7ab9 */ /* 0x000fe20000000a00 */
[----:B------:R-:W-:Y:S01]  /*da70*/  UMOV UR8, UR4 ;  /* 0x0000000400087c82 */ /* 0x000fe20008000000 */
[----:B---3--:R-:W-:Y:S02]  /*da80*/  VIADD R8, R200, UR60 ;  /* 0x0000003cc8087c36 */ /* 0x008fe40008000000 */
[----:B------:R-:W-:Y:S02]  /*da90*/  VIADD R26, R212, UR60 ;  /* 0x0000003cd41a7c36 */ /* 0x000fe40008000000 */
[----:B------:R-:W-:-:S04]  /*daa0*/  @P1 IMAD.HI.U32 R7, R8, R9, RZ ;  /* 0x0000000908071227 */ /* 0x000fc800078e00ff */
[----:B------:R-:W-:Y:S01]  /*dab0*/  USHF.R.S32.HI UR16, URZ, 0x1f, UR19 ;  /* 0x0000001f3f107899 */ /* 0x000fe20008011413 */
[----:B------:R-:W-:Y:S01]  /*dac0*/  IMAD.MOV.U32 R6, RZ, RZ, R8 ;  /* 0x000000ffff067224 */ /* 0x000fe200078e0008 */
[----:B------:R-:W-:Y:S01]  /*dad0*/  UIMAD.WIDE.U32 UR10, UR19, UR14, UR8 ;  /* 0x0000000e130a72a5 */ /* 0x000fe2000f8e0008 */
[----:B------:R-:W-:Y:S01]  /*dae0*/  @P1 SHF.R.U32.HI R6, RZ, R12, R7 ;  /* 0x0000000cff061219 */ /* 0x000fe20000011607 */
[----:B------:R-:W-:Y:S01]  /*daf0*/  USHF.R.S32.HI UR8, URZ, 0x1f, UR13 ;  /* 0x0000001f3f087899 */ /* 0x000fe2000801140d */
[----:B------:R-:W-:Y:S01]  /*db00*/  IMAD R7, R207, 0x40, R23 ;  /* 0x00000040cf077824 */ /* 0x000fe200078e0217 */
[----:B------:R-:W-:Y:S01]  /*db10*/  UIMAD UR12, UR16, UR14, URZ ;  /* 0x0000000e100c72a4 */ /* 0x000fe2000f8e023f */
[----:B-----5:R-:W-:Y:S01]  /*db20*/  IMAD R79, R3, R18, RZ ;  /* 0x00000012034f7224 */ /* 0x020fe200078e02ff */
[----:B------:R-:W-:Y:S01]  /*db30*/  USEL UR18, UR8, URZ, !UP0 ;  /* 0x0000003f08127287 */ /* 0x000fe2000c000000 */
[----:B------:R-:W-:Y:S01]  /*db40*/  IMAD.MOV R9, RZ, RZ, -R6 ;  /* 0x000000ffff097224 */ /* 0x000fe200078e0a06 */
[----:B------:R-:W-:Y:S01]  /*db50*/  UIMAD UR12, UR19, UR15, UR12 ;  /* 0x0000000f130c72a4 */ /* 0x000fe2000f8e020c */
[----:B------:R-:W-:Y:S01]  /*db60*/  IMAD.WIDE R4, R7, 0x2, R4 ;  /* 0x0000000207047825 */ /* 0x000fe200078e0204 */
[----:B------:R-:W-:Y:S01]  /*db70*/  USEL UR17, UR13, URZ, !UP0 ;  /* 0x0000003f0d117287 */ /* 0x000fe2000c000000 */
[----:B------:R-:W-:Y:S01]  /*db80*/  SHF.R.S32.HI R7, RZ, 0x1f, R6 ;  /* 0x0000001fff077819 */ /* 0x000fe20000011406 */
[----:B------:R-:W-:Y:S01]  /*db90*/  ULDC.64 UR14, c[0x0][0xb98] ;  /* 0x0002e600000e7ab9 */ /* 0x000fe20000000a00 */
[----:B------:R-:W-:Y:S01]  /*dba0*/  UIADD3 UR11, UR11, UR12, URZ ;  /* 0x0000000c0b0b7290 */ /* 0x000fe2000fffe03f */
[----:B------:R-:W-:Y:S01]  /*dbb0*/  IMAD R9, R18, R9, R8 ;  /* 0x0000000912097224 */ /* 0x000fe200078e0208 */
[----:B------:R-:W-:Y:S01]  /*dbc0*/  UIMAD UR8, UR18, UR14, URZ ;  /* 0x0000000e120872a4 */ /* 0x000fe2000f8e023f */
[C---:B------:R-:W-:Y:S01]  /*dbd0*/  IADD3 R11, P5, R4.reuse, 0x1000, RZ ;  /* 0x00001000040b7810 */ /* 0x040fe20007fbe0ff */
[----:B------:R-:W-:Y:S01]  /*dbe0*/  UIMAD.WIDE.U32 UR10, UR17, UR14, UR10 ;  /* 0x0000000e110a72a5 */ /* 0x000fe2000f8e000a */
[C---:B------:R-:W-:Y:S01]  /*dbf0*/  IADD3 R53, P3, R4.reuse, 0x4000, RZ ;  /* 0x0000400004357810 */ /* 0x040fe20007f7e0ff */
[----:B------:R-:W-:Y:S01]  /*dc00*/  UIMAD UR8, UR17, UR15, UR8 ;  /* 0x0000000f110872a4 */ /* 0x000fe2000f8e0208 */
[----:B------:R-:W-:Y:S01]  /*dc10*/  SHF.R.S32.HI R8, RZ, 0x1f, R9 ;  /* 0x0000001fff087819 */ /* 0x000fe20000011409 */
[----:B------:R-:W-:Y:S01]  /*dc20*/  ULDC.64 UR12, c[0x0][0xaa0] ;  /* 0x0002a800000c7ab9 */ /* 0x000fe20000000a00 */
[----:B------:R-:W-:-:S02]  /*dc30*/  IADD3 R29, P2, R4, 0x5000, RZ ;  /* 0x00005000041d7810 */ /* 0x000fc40007f5e0ff */
[----:B------:R-:W-:Y:S01]  /*dc40*/  IADD3 R6, P0, R6, UR10, RZ ;  /* 0x0000000a06067c10 */ /* 0x000fe2000ff1e0ff */
[----:B------:R-:W-:Y:S01]  /*dc50*/  IMAD.U32 R10, RZ, RZ, UR8 ;  /* 0x00000008ff0a7e24 */ /* 0x000fe2000f8e00ff */
[----:B------:R-:W-:Y:S02]  /*dc60*/  LOP3.LUT R52, R53, 0x380, RZ, 0xc0, !PT ;  /* 0x0000038035347812 */ /* 0x000fe400078ec0ff */
[----:B------:R-:W-:Y:S02]  /*dc70*/  LOP3.LUT R28, R29, 0x380, RZ, 0xc0, !PT ;  /* 0x000003801d1c7812 */ /* 0x000fe400078ec0ff */
[----:B------:R-:W-:Y:S01]  /*dc80*/  IADD3.X R7, R7, UR11, R10, P0, !PT ;  /* 0x0000000b07077c10 */ /* 0x000fe200087fe40a */
[----:B------:R-:W-:Y:S01]  /*dc90*/  ULDC.64 UR10, c[0x0][0xb88] ;  /* 0x0002e200000a7ab9 */ /* 0x000fe20000000a00 */
[----:B------:R-:W-:Y:S01]  /*dca0*/  SHF.R.U64 R52, R52, 0x3, RZ ;  /* 0x0000000334347819 */ /* 0x000fe200000012ff */
[----:B------:R-:W-:Y:S01]  /*dcb0*/  IMAD R10, R8, UR10, RZ ;  /* 0x0000000a080a7c24 */ /* 0x000fe2000f8e02ff */
[----:B------:R-:W-:Y:S01]  /*dcc0*/  LOP3.LUT R8, R11, 0x380, RZ, 0xc0, !PT ;  /* 0x000003800b087812 */ /* 0x000fe200078ec0ff */
[----:B------:R-:W-:Y:S01]  /*dcd0*/  IMAD.WIDE.U32 R6, R9, UR10, R6 ;  /* 0x0000000a09067c25 */ /* 0x000fe2000f8e0006 */
[----:B------:R-:W-:-:S02]  /*dce0*/  SHF.R.U64 R28, R28, 0x3, RZ ;  /* 0x000000031c1c7819 */ /* 0x000fc400000012ff */
[----:B------:R-:W-:Y:S01]  /*dcf0*/  SHF.R.U64 R8, R8, 0x3, RZ ;  /* 0x0000000308087819 */ /* 0x000fe200000012ff */
[----:B------:R-:W-:Y:S01]  /*dd00*/  IMAD R15, R9, UR11, R10 ;  /* 0x0000000b090f7c24 */ /* 0x000fe2000f8e020a */
[----:B------:R-:W-:Y:S01]  /*dd10*/  ULDC.64 UR10, c[0x0][0xb50] ;  /* 0x0002d400000a7ab9 */ /* 0x000fe20000000a00 */
[----:B------:R-:W-:Y:S01]  /*dd20*/  LOP3.LUT R52, R52, R53, RZ, 0x3c, !PT ;  /* 0x0000003534347212 */ /* 0x000fe200078e3cff */
[----:B------:R-:W-:Y:S01]  /*dd30*/  IMAD.X R53, RZ, RZ, R5, P3 ;  /* 0x000000ffff357224 */ /* 0x000fe200018e0605 */
[----:B------:R-:W-:Y:S01]  /*dd40*/  LEA R14, P0, R6, UR10, 0x2 ;  /* 0x0000000a060e7c11 */ /* 0x000fe2000f8010ff */
[----:B------:R-:W-:Y:S01]  /*dd50*/  IMAD.IADD R7, R7, 0x1, R15 ;  /* 0x0000000107077824 */ /* 0x000fe200078e020f */
[----:B------:R-:W-:Y:S01]  /*dd60*/  LOP3.LUT R8, R8, R11, RZ, 0x3c, !PT ;  /* 0x0000000b08087212 */ /* 0x000fe200078e3cff */
[----:B------:R-:W-:Y:S01]  /*dd70*/  IMAD.X R9, RZ, RZ, R5, P5 ;  /* 0x000000ffff097224 */ /* 0x000fe200028e0605 */
[----:B------:R-:W-:Y:S01]  /*dd80*/  IADD3 R41, P3, R4, 0xa000, RZ ;  /* 0x0000a00004297810 */ /* 0x000fe20007f7e0ff */
[----:B------:R-:W-:Y:S01]  /*dd90*/  SHFL.IDX PT, R16, R14, RZ, 0x1c1f ;  /* 0x001c1fff0e107589 */ /* 0x000fe200000e0000 */
[----:B------:R-:W-:-:S02]  /*dda0*/  LEA.HI.X R11, R6, UR11, R7, 0x2, P0 ;  /* 0x0000000b060b7c11 */ /* 0x000fc400080f1407 */
[----:B------:R-:W-:Y:S01]  /*ddb0*/  IADD3 R25, P0, R4, 0x3000, RZ ;  /* 0x0000300004197810 */ /* 0x000fe20007f1e0ff */
[----:B------:R-:W-:Y:S01]  /*ddc0*/  SHFL.IDX PT, R20, R14, 0x1, 0x1c1f ;  /* 0x003c1f000e147f89 */ /* 0x000fe200000e0000 */
[----:B------:R-:W-:Y:S01]  /*ddd0*/  LOP3.LUT R28, R28, R29, RZ, 0x3c, !PT ;  /* 0x0000001d1c1c7212 */ /* 0x000fe200078e3cff */
[----:B------:R-:W-:Y:S01]  /*dde0*/  IMAD.X R29, RZ, RZ, R5, P2 ;  /* 0x000000ffff1d7224 */ /* 0x000fe200010e0605 */
[----:B------:R-:W-:Y:S01]  /*ddf0*/  LOP3.LUT R24, R25, 0x380, RZ, 0xc0, !PT ;  /* 0x0000038019187812 */ /* 0x000fe200078ec0ff */
[----:B------:R-:W0:Y:S01]  /*de00*/  SHFL.IDX PT, R17, R11, RZ, 0x1c1f ;  /* 0x001c1fff0b117589 */ /* 0x000e2200000e0000 */
[----:B------:R-:W-:Y:S02]  /*de10*/  LOP3.LUT R40, R41, 0x380, RZ, 0xc0, !PT ;  /* 0x0000038029287812 */ /* 0x000fe400078ec0ff */
[----:B------:R-:W-:Y:S01]  /*de20*/  SHF.R.U64 R24, R24, 0x3, RZ ;  /* 0x0000000318187819 */ /* 0x000fe200000012ff */
[----:B------:R-:W1:Y:S01]  /*de30*/  SHFL.IDX PT, R21, R11, 0x1, 0x1c1f ;  /* 0x003c1f000b157f89 */ /* 0x000e6200000e0000 */
[----:B------:R-:W-:-:S02]  /*de40*/  IADD3 R45, P2, R4, 0xb000, RZ ;  /* 0x0000b000042d7810 */ /* 0x000fc40007f5e0ff */
[----:B------:R-:W-:Y:S01]  /*de50*/  LOP3.LUT R24, R24, R25, RZ, 0x3c, !PT ;  /* 0x0000001918187212 */ /* 0x000fe200078e3cff */
[----:B------:R-:W-:Y:S01]  /*de60*/  IMAD.X R25, RZ, RZ, R5, P0 ;  /* 0x000000ffff197224 */ /* 0x000fe200000e0605 */
[----:B------:R-:W-:Y:S02]  /*de70*/  IADD3 R57, P0, R4, 0x9000, RZ ;  /* 0x0000900004397810 */ /* 0x000fe40007f1e0ff */
[----:B------:R-:W-:Y:S02]  /*de80*/  SHF.R.U64 R40, R40, 0x3, RZ ;  /* 0x0000000328287819 */ /* 0x000fe400000012ff */
[----:B------:R-:W-:Y:S02]  /*de90*/  LOP3.LUT R56, R57, 0x380, RZ, 0xc0, !PT ;  /* 0x0000038039387812 */ /* 0x000fe400078ec0ff */
[----:B------:R-:W-:Y:S02]  /*dea0*/  LOP3.LUT R44, R45, 0x380, RZ, 0xc0, !PT ;  /* 0x000003802d2c7812 */ /* 0x000fe400078ec0ff */
[----:B------:R-:W-:-:S02]  /*deb0*/  SHF.R.U64 R56, R56, 0x3, RZ ;  /* 0x0000000338387819 */ /* 0x000fc400000012ff */
[----:B------:R-:W-:Y:S01]  /*dec0*/  LOP3.LUT R40, R40, R41, RZ, 0x3c, !PT ;  /* 0x0000002928287212 */ /* 0x000fe200078e3cff */
[--C-:B------:R-:W-:Y:S01]  /*ded0*/  IMAD.X R41, RZ, RZ, R5.reuse, P3 ;  /* 0x000000ffff297224 */ /* 0x100fe200018e0605 */
[----:B------:R-:W-:Y:S01]  /*dee0*/  LOP3.LUT R56, R56, R57, RZ, 0x3c, !PT ;  /* 0x0000003938387212 */ /* 0x000fe200078e3cff */
[----:B------:R-:W-:Y:S01]  /*def0*/  IMAD.X R57, RZ, RZ, R5, P0 ;  /* 0x000000ffff397224 */ /* 0x000fe200000e0605 */
[----:B------:R-:W-:Y:S02]  /*df00*/  SHF.R.U64 R44, R44, 0x3, RZ ;  /* 0x000000032c2c7819 */ /* 0x000fe400000012ff */
[----:B------:R-:W-:Y:S02]  /*df10*/  LOP3.LUT P0, RZ, R210, 0x3, RZ, 0xc0, !PT ;  /* 0x00000003d2ff7812 */ /* 0x000fe4000780c0ff */
[----:B------:R-:W-:Y:S02]  /*df20*/  IADD3 R10, P3, R4, 0xf000, RZ ;  /* 0x0000f000040a7810 */ /* 0x000fe40007f7e0ff */
[----:B------:R-:W-:-:S02]  /*df30*/  IADD3 R6, R26, 0x8, RZ ;  /* 0x000000081a067810 */ /* 0x000fc40007ffe0ff */
[----:B------:R-:W-:Y:S01]  /*df40*/  LOP3.LUT R44, R44, R45, RZ, 0x3c, !PT ;  /* 0x0000002d2c2c7212 */ /* 0x000fe200078e3cff */
[--C-:B------:R-:W-:Y:S01]  /*df50*/  IMAD.X R45, RZ, RZ, R5.reuse, P2 ;  /* 0x000000ffff2d7224 */ /* 0x100fe200010e0605 */
[-C--:B------:R-:W-:Y:S02]  /*df60*/  ISETP.GE.OR P2, PT, R26, R79.reuse, P0 ;  /* 0x0000004f1a00720c */ /* 0x080fe40000746670 */
[----:B------:R-:W-:Y:S01]  /*df70*/  IADD3 R13, P4, R4, 0x2000, RZ ;  /* 0x00002000040d7810 */ /* 0x000fe20007f9e0ff */
[----:B------:R-:W-:Y:S01]  /*df80*/  UIMAD UR10, UR9, UR12, URZ ;  /* 0x0000000c090a72a4 */ /* 0x000fe2000f8e023f */
[----:B------:R-:W-:Y:S01]  /*df90*/  LOP3.LUT R3, R10, 0x380, RZ, 0xc0, !PT ;  /* 0x000003800a037812 */ /* 0x000fe200078ec0ff */
[----:B------:R-:W-:Y:S01]  /*dfa0*/  IMAD.X R49, RZ, RZ, R5, P3 ;  /* 0x000000ffff317224 */ /* 0x000fe200018e0605 */
[----:B------:R-:W-:Y:S02]  /*dfb0*/  ISETP.GE.OR P0, PT, R6, R79, P0 ;  /* 0x0000004f0600720c */ /* 0x000fe40000706670 */
[----:B------:R-:W-:-:S02]  /*dfc0*/  SHF.R.U64 R3, R3, 0x3, RZ ;  /* 0x0000000303037819 */ /* 0x000fc400000012ff */
[----:B------:R-:W-:Y:S02]  /*dfd0*/  LOP3.LUT R12, R13, 0x380, RZ, 0xc0, !PT ;  /* 0x000003800d0c7812 */ /* 0x000fe400078ec0ff */
[----:B------:R-:W-:Y:S01]  /*dfe0*/  LOP3.LUT R48, R3, R10, RZ, 0x3c, !PT ;  /* 0x0000000a03307212 */ /* 0x000fe200078e3cff */
[----:B0-----:R0:W-:Y:S01]  /*dff0*/  @!P2 ST.E desc[UR36][R16.64], R0 ;  /* 0x000000001000a985 */ /* 0x0011e2000c101924 */
[----:B------:R-:W2:Y:S01]  /*e000*/  @P1 LDC R3, c[0x0][0xbec] ;  /* 0x0002fb00ff031b82 */ /* 0x000ea20000000800 */
[----:B------:R-:W-:Y:S02]  /*e010*/  SHF.R.U64 R12, R12, 0x3, RZ ;  /* 0x000000030c0c7819 */ /* 0x000fe400000012ff */
[----:B------:R-:W-:Y:S02]  /*e020*/  IADD3 R33, P6, R4, 0x6000, RZ ;  /* 0x0000600004217810 */ /* 0x000fe40007fde0ff */
[----:B-1----:R1:W-:Y:S01]  /*e030*/  @!P0 ST.E desc[UR36][R20.64], R2 ;  /* 0x0000000214008985 */ /* 0x0023e2000c101924 */
[----:B------:R-:W-:Y:S01]  /*e040*/  LOP3.LUT R12, R12, R13, RZ, 0x3c, !PT ;  /* 0x0000000d0c0c7212 */ /* 0x000fe200078e3cff */
[----:B------:R-:W-:Y:S01]  /*e050*/  IMAD.X R13, RZ, RZ, R5, P4 ;  /* 0x000000ffff0d7224 */ /* 0x000fe200020e0605 */
[C---:B------:R-:W-:Y:S01]  /*e060*/  IADD3 R37, P5, R4.reuse, 0x7000, RZ ;  /* 0x0000700004257810 */ /* 0x040fe20007fbe0ff */
[----:B------:R-:W-:Y:S01]  /*e070*/  UIMAD.WIDE.U32 UR8, UR4, UR12, URZ ;  /* 0x0000000c040872a5 */ /* 0x000fe2000f8e003f */
[----:B------:R-:W-:Y:S01]  /*e080*/  IADD3 R65, P4, R4, 0x8000, RZ ;  /* 0x0000800004417810 */ /* 0x000fe20007f9e0ff */
[----:B------:R-:W-:Y:S01]  /*e090*/  UIMAD UR10, UR4, UR13, UR10 ;  /* 0x0000000d040a72a4 */ /* 0x000fe2000f8e020a */
[----:B------:R-:W-:Y:S01]  /*e0a0*/  LOP3.LUT R32, R33, 0x380, RZ, 0xc0, !PT ;  /* 0x0000038021207812 */ /* 0x000fe200078ec0ff */
[----:B0-----:R-:W-:Y:S01]  /*e0b0*/  IMAD R0, R205, 0x20, R207 ;  /* 0x00000020cd007824 */ /* 0x001fe200078e02cf */
[----:B------:R-:W-:Y:S01]  /*e0c0*/  LOP3.LUT R36, R37, 0x380, RZ, 0xc0, !PT ;  /* 0x0000038025247812 */ /* 0x000fe200078ec0ff */
[----:B------:R-:W-:Y:S01]  /*e0d0*/  ULDC.64 UR12, c[0x0][0xae8] ;  /* 0x0002ba00000c7ab9 */ /* 0x000fe20000000a00 */
[----:B------:R-:W-:Y:S01]  /*e0e0*/  LOP3.LUT R64, R65, 0x380, RZ, 0xc0, !PT ;  /* 0x0000038041407812 */ /* 0x000fe200078ec0ff */
[----:B-1----:R-:W0:Y:S01]  /*e0f0*/  @P1 LDC R21, c[0x0][0xbf0] ;  /* 0x0002fc00ff151b82 */ /* 0x002e220000000800 */
[----:B------:R-:W-:Y:S01]  /*e100*/  SHF.R.U64 R32, R32, 0x3, RZ ;  /* 0x0000000320207819 */ /* 0x000fe200000012ff */
[----:B------:R-:W-:Y:S01]  /*e110*/  UIADD3 UR9, UR9, UR10, URZ ;  /* 0x0000000a09097290 */ /* 0x000fe2000fffe03f */
[----:B------:R-:W-:Y:S01]  /*e120*/  SHF.R.U64 R36, R36, 0x3, RZ ;  /* 0x0000000324247819 */ /* 0x000fe200000012ff */
[----:B------:R-:W-:Y:S01]  /*e130*/  UIMAD UR4, UR16, UR12, URZ ;  /* 0x0000000c100472a4 */ /* 0x000fe2000f8e023f */
[----:B------:R-:W-:Y:S01]  /*e140*/  SHF.R.U64 R64, R64, 0x3, RZ ;  /* 0x0000000340407819 */ /* 0x000fe200000012ff */
[----:B------:R-:W-:Y:S01]  /*e150*/  VIADD R16, R0, UR60 ;  /* 0x0000003c00107c36 */ /* 0x000fe20008000000 */
[----:B------:R-:W-:Y:S01]  /*e160*/  LOP3.LUT R32, R32, R33, RZ, 0x3c, !PT ;  /* 0x0000002120207212 */ /* 0x000fe200078e3cff */
[--C-:B------:R-:W-:Y:S01]  /*e170*/  IMAD.X R33, RZ, RZ, R5.reuse, P6 ;  /* 0x000000ffff217224 */ /* 0x100fe200030e0605 */
[----:B------:R-:W-:Y:S01]  /*e180*/  LOP3.LUT R36, R36, R37, RZ, 0x3c, !PT ;  /* 0x0000002524247212 */ /* 0x000fe200078e3cff */
[--C-:B------:R-:W-:Y:S01]  /*e190*/  IMAD.X R37, RZ, RZ, R5.reuse, P5 ;  /* 0x000000ffff257224 */ /* 0x100fe200028e0605 */
[----:B------:R-:W-:Y:S01]  /*e1a0*/  LOP3.LUT R64, R64, R65, RZ, 0x3c, !PT ;  /* 0x0000004140407212 */ /* 0x000fe200078e3cff */
[----:B------:R-:W-:Y:S01]  /*e1b0*/  IMAD.X R65, RZ, RZ, R5, P4 ;  /* 0x000000ffff417224 */ /* 0x000fe200020e0605 */
[----:B------:R-:W-:Y:S01]  /*e1c0*/  UIMAD UR4, UR19, UR13, UR4 ;  /* 0x0000000d130472a4 */ /* 0x000fe2000f8e0204 */
[C---:B------:R-:W-:Y:S01]  /*e1d0*/  IADD3 R73, P6, R4.reuse, 0xc000, RZ ;  /* 0x0000c00004497810 */ /* 0x040fe20007fde0ff */
[----:B------:R-:W-:Y:S01]  /*e1e0*/  UIMAD.WIDE.U32 UR8, UR19, UR12, UR8 ;  /* 0x0000000c130872a5 */ /* 0x000fe2000f8e0008 */
[C---:B------:R-:W-:Y:S01]  /*e1f0*/  IADD3 R69, P5, R4.reuse, 0xd000, RZ ;  /* 0x0000d00004457810 */ /* 0x040fe20007fbe0ff */
[----:B------:R-:W-:Y:S01]  /*e200*/  ULDC.64 UR10, c[0x0][0xaf0] ;  /* 0x0002bc00000a7ab9 */ /* 0x000fe20000000a00 */
[----:B------:R-:W-:Y:S01]  /*e210*/  IADD3 R61, P4, R4, 0xe000, RZ ;  /* 0x0000e000043d7810 */ /* 0x000fe20007f9e0ff */
[----:B--2---:R-:W-:Y:S01]  /*e220*/  @P1 IMAD.HI.U32 R0, R16, R3, RZ ;  /* 0x0000000310001227 */ /* 0x004fe200078e00ff */
[----:B------:R-:W-:Y:S01]  /*e230*/  UIADD3 UR9, UR9, UR4, URZ ;  /* 0x0000000409097290 */ /* 0x000fe2000fffe03f */
[----:B------:R-:W-:Y:S01]  /*e240*/  LOP3.LUT R72, R73, 0x380, RZ, 0xc0, !PT ;  /* 0x0000038049487812 */ /* 0x000fe200078ec0ff */
[----:B------:R-:W-:Y:S01]  /*e250*/  UIMAD UR4, UR18, UR10, URZ ;  /* 0x0000000a120472a4 */ /* 0x000fe2000f8e023f */
[----:B------:R-:W-:Y:S01]  /*e260*/  LOP3.LUT R68, R69, 0x380, RZ, 0xc0, !PT ;  /* 0x0000038045447812 */ /* 0x000fe200078ec0ff */
[----:B------:R-:W-:Y:S01]  /*e270*/  IMAD.MOV.U32 R17, RZ, RZ, R16 ;  /* 0x000000ffff117224 */ /* 0x000fe200078e0010 */
[----:B------:R-:W-:-:S02]  /*e280*/  LOP3.LUT R60, R61, 0x380, RZ, 0xc0, !PT ;  /* 0x000003803d3c7812 */ /* 0x000fc400078ec0ff */
[----:B------:R-:W-:Y:S01]  /*e290*/  LOP3.LUT R7, R4, 0x380, RZ, 0xc0, !PT ;  /* 0x0000038004077812 */ /* 0x000fe200078ec0ff */
[----:B------:R-:W-:Y:S01]  /*e2a0*/  UIMAD UR4, UR17, UR11, UR4 ;  /* 0x0000000b110472a4 */ /* 0x000fe2000f8e0204 */
[----:B0-----:R-:W-:Y:S01]  /*e2b0*/  @P1 SHF.R.U32.HI R17, RZ, R21, R0 ;  /* 0x00000015ff111219 */ /* 0x001fe20000011600 */
[----:B------:R-:W-:Y:S01]  /*e2c0*/  UIMAD.WIDE.U32 UR8, UR17, UR10, UR8 ;  /* 0x0000000a110872a5 */ /* 0x000fe2000f8e0008 */
[----:B------:R-:W-:Y:S01]  /*e2d0*/  SHF.R.U64 R72, R72, 0x3, RZ ;  /* 0x0000000348487819 */ /* 0x000fe200000012ff */
[----:B------:R-:W5:Y:S01]  /*e2e0*/  LD.E.128 R8, desc[UR36][R8.64] ;  /* 0x0000002408087980 */ /* 0x000f62000c101d00 */
[----:B------:R-:W-:Y:S02]  /*e2f0*/  SHF.R.U64 R68, R68, 0x3, RZ ;  /* 0x0000000344447819 */ /* 0x000fe400000012ff */
[----:B------:R-:W-:Y:S01]  /*e300*/  SHF.R.U64 R60, R60, 0x3, RZ ;  /* 0x000000033c3c7819 */ /* 0x000fe200000012ff */
[----:B------:R-:W5:Y:S01]  /*e310*/  LD.E.128 R12, desc[UR36][R12.64] ;  /* 0x000000240c0c7980 */ /* 0x000f62000c101d00 */
[----:B------:R-:W-:Y:S01]  /*e320*/  SHF.R.U64 R7, R7, 0x3, RZ ;  /* 0x0000000307077819 */ /* 0x000fe200000012ff */
[----:B------:R-:W-:Y:S01]  /*e330*/  UIADD3 UR4, UR9, UR4, URZ ;  /* 0x0000000409047290 */ /* 0x000fe2000fffe03f */
[--C-:B------:R-:W-:Y:S01]  /*e340*/  SHF.R.S32.HI R0, RZ, 0x1f, R17.reuse ;  /* 0x0000001fff007819 */ /* 0x100fe20000011411 */
[----:B------:R-:W-:Y:S01]  /*e350*/  IMAD.MOV R21, RZ, RZ, -R17 ;  /* 0x000000ffff157224 */ /* 0x000fe200078e0a11 */
[----:B------:R-:W-:Y:S01]  /*e360*/  LOP3.LUT R72, R72, R73, RZ, 0x3c, !PT ;  /* 0x0000004948487212 */ /* 0x000fe200078e3cff */
[--C-:B------:R-:W-:Y:S01]  /*e370*/  IMAD.X R73, RZ, RZ, R5.reuse, P6 ;  /* 0x000000ffff497224 */ /* 0x100fe200030e0605 */
[----:B------:R-:W-:Y:S01]  /*e380*/  LOP3.LUT R68, R68, R69, RZ, 0x3c, !PT ;  /* 0x0000004544447212 */ /* 0x000fe200078e3cff */
[--C-:B------:R-:W-:Y:S01]  /*e390*/  IMAD.X R69, RZ, RZ, R5.reuse, P5 ;  /* 0x000000ffff457224 */ /* 0x100fe200028e0605 */
[----:B------:R-:W-:Y:S01]  /*e3a0*/  LOP3.LUT R60, R60, R61, RZ, 0x3c, !PT ;  /* 0x0000003d3c3c7212 */ /* 0x000fe200078e3cff */
[----:B------:R-:W-:Y:S01]  /*e3b0*/  IMAD.X R61, RZ, RZ, R5, P4 ;  /* 0x000000ffff3d7224 */ /* 0x000fe200020e0605 */
[----:B------:R-:W-:Y:S01]  /*e3c0*/  LOP3.LUT R4, R7, R4, RZ, 0x3c, !PT ;  /* 0x0000000407047212 */ /* 0x000fe200078e3cff */
[----:B------:R-:W-:Y:S01]  /*e3d0*/  ULDC.64 UR10, c[0x0][0xae0] ;  /* 0x0002b800000a7ab9 */ /* 0x000fe20000000a00 */
[----:B------:R-:W-:Y:S01]  /*e3e0*/  IMAD R21, R18, R21, R16 ;  /* 0x0000001512157224 */ /* 0x000fe200078e0210 */
[----:B------:R-:W5:Y:S01]  /*e3f0*/  LD.E.128 R24, desc[UR36][R24.64] ;  /* 0x0000002418187980 */ /* 0x000f62000c101d00 */
[----:B------:R-:W-:-:S02]  /*e400*/  IMAD R0, R0, UR10, RZ ;  /* 0x0000000a00007c24 */ /* 0x000fc4000f8e02ff */
[----:B------:R-:W-:Y:S01]  /*e410*/  IMAD.U32 R3, RZ, RZ, UR9 ;  /* 0x00000009ff037e24 */ /* 0x000fe2000f8e00ff */
[----:B------:R-:W5:Y:S01]  /*e420*/  LD.E.128 R4, desc[UR36][R4.64] ;  /* 0x0000002404047980 */ /* 0x000f62000c101d00 */
[----:B------:R-:W-:Y:S01]  /*e430*/  IMAD.U32 R2, RZ, RZ, UR8 ;  /* 0x00000008ff027e24 */ /* 0x000fe2000f8e00ff */
[----:B------:R-:W-:Y:S01]  /*e440*/  ULDC.64 UR8, c[0x0][0xad8] ;  /* 0x0002b60000087ab9 */ /* 0x000fe20000000a00 */
[----:B------:R-:W-:Y:S01]  /*e450*/  IMAD.U32 R3, RZ, RZ, UR4 ;  /* 0x00000004ff037e24 */ /* 0x000fe2000f8e00ff */
[----:B------:R-:W5:Y:S01]  /*e460*/  LD.E.128 R52, desc[UR36][R52.64] ;  /* 0x0000002434347980 */ /* 0x000f62000c101d00 */
[C---:B------:R-:W-:Y:S01]  /*e470*/  IMAD R77, R17.reuse, UR11, R0 ;  /* 0x0000000b114d7c24 */ /* 0x040fe2000f8e0200 */
[----:B------:R-:W-:Y:S02]  /*e480*/  SHF.R.S32.HI R0, RZ, 0x1f, R21 ;  /* 0x0000001fff007819 */ /* 0x000fe40000011415 */
[----:B------:R-:W5:Y:S01]  /*e490*/  LD.E.128 R28, desc[UR36][R28.64] ;  /* 0x000000241c1c7980 */ /* 0x000f62000c101d00 */
[----:B------:R-:W-:-:S03]  /*e4a0*/  IMAD.WIDE.U32 R2, R17, UR10, R2 ;  /* 0x0000000a11027c25 */ /* 0x000fc6000f8e0002 */
        /* <DEDUP_REMOVED lines=24> */
[----:B------:R-:W-:Y:S01]  /*e630*/  LEA R18, P3, R2, UR8, 0x1 ;  /* 0x0000000802127c11 */ /* 0x000fe2000f8608ff */
[----:B------:R-:W-:Y:S01]  /*e640*/  IMAD.IADD R3, R3, 0x1, R17 ;  /* 0x0000000103037824 */ /* 0x000fe200078e0211 */
[----:B------:R-:W-:-:S02]  /*e650*/  IADD3 R22, R22, 0x30820, RZ ;  /* 0x0003082016167810 */ /* 0x000fc40007ffe0ff */
[-C--:B------:R-:W-:Y:S01]  /*e660*/  ISETP.GE.AND P1, PT, R0, R79.reuse, PT ;  /* 0x0000004f0000720c */ /* 0x080fe20003f26270 */
[----:B------:R-:W-:Y:S01]  /*e670*/  VIADD R0, R80, 0x40 ;  /* 0x0000004050007836 */ /* 0x000fe20000000000 */
[----:B------:R-:W-:Y:S02]  /*e680*/  LEA.HI.X R78, R2, UR9, R3, 0x1, P3 ;  /* 0x00000009024e7c11 */ /* 0x000fe400098f0c03 */
[----:B------:R-:W-:Y:S01]  /*e690*/  PRMT R22, RZ, 0x654, R22 ;  /* 0x00000654ff167816 */ /* 0x000fe20000000016 */
[----:B0-----:R0:W1:Y:S01]  /*e6a0*/  SHFL.IDX PT, R76, R18, RZ, 0x181f ;  /* 0x00181fff124c7589 */ /* 0x00106200000e0000 */
        /* <DEDUP_REMOVED lines=22> */
.L_x_1336:
[----:B------:R-:W-:Y:S05]  /*e810*/  BSYNC B1 ;  /* 0x0000000000017941 */ /* 0x000fea0003800000 */
.L_x_1335:
        /* <DEDUP_REMOVED lines=21> */
.L_x_1338:
[----:B------:R-:W-:Y:S05]  /*e970*/  BSYNC B1 ;  /* 0x0000000000017941 */ /* 0x000fea0003800000 */
.L_x_1337:
        /* <DEDUP_REMOVED lines=21> */
.L_x_1340:
[----:B------:R-:W-:Y:S05]  /*ead0*/  BSYNC B1 ;  /* 0x0000000000017941 */ /* 0x000fea0003800000 */
.L_x_1339:
        /* <DEDUP_REMOVED lines=20> */
[----:B----4-:R-:W-:-:S04]  /*ec20*/  LEA R2, P0, R204, R18, 0x1 ;  /* 0x00000012cc027211 */ /* 0x010fc800078008ff */
[----:B------:R-:W-:-:S05]  /*ec30*/  LEA.HI.X R3, R204, R78, R215, 0x1, P0 ;  /* 0x0000004ecc037211 */ /* 0x000fca00000f0cd7 */
[----:B------:R0:W-:Y:S01]  /*ec40*/  ST.E.128 desc[UR36][R2.64], R48 ;  /* 0x0000003002007985 */ /* 0x0001e2000c101d24 */
[----:B------:R-:W-:Y:S05]  /*ec50*/  BRA `(.L_x_1341) ;  /* 0x0000000c00747947 */ /* 0x000fea0003800000 */
.L_x_1333:
        /* <DEDUP_REMOVED lines=26> */
[----:B------:R-:W-:-:S10]  /*ee00*/  ISETP.GE.AND P1, PT, R219, 0x80, PT ;  /* 0x00000080db00780c */ /* 0x000fd40003f26270 */
[----:B------:R-:W0:Y:S01]  /*ee10*/  @P0 LDC R9, c[0x0][0xbec] ;  /* 0x0002fb00ff090b82 */ /* 0x000e220000000800 */
[----:B--2---:R-:W-:Y:S01]  /*ee20*/  @P2 R2UR UR4, R6 ;  /* 0x00000000060422ca */ /* 0x004fe200000e0000 */
[----:B01----:R-:W-:-:S14]  /*ee30*/  @P3 BRA `(.L_x_1342) ;  /* 0x0000000000103947 */ /* 0x003fdc0003800000 */
[----:B------:R-:W-:Y:S05]  /*ee40*/  @!P2 BRA `(.L_x_1342) ;  /* 0x00000000000ca947 */ /* 0x000fea0003800000 */
[----:B------:R-:W2:Y:S04]  /*ee50*/  LDG.E R5, desc[UR36][R2.64] ;  /* 0x0000002402057981 */ /* 0x000ea8000c1e1900 */
[----:B-----5:R-:W2:Y:S02]  /*ee60*/  LDG.E R0, desc[UR36][R2.64+0x4] ;  /* 0x0000042402007981 */ /* 0x020ea4000c1e1900 */
[----:B--2---:R-:W-:-:S07]  /*ee70*/  IMAD.IADD R0, R0, 0x1, -R5 ;  /* 0x0000000100007824 */ /* 0x004fce00078e0a05 */
.L_x_1342:
[----:B------:R-:W-:Y:S01]  /*ee80*/  R2UR UR9, R208 ;  /* 0x00000000d00972ca */ /* 0x000fe200000e0000 */
[----:B------:R-:W-:Y:S01]  /*ee90*/  USHF.R.S32.HI UR11, URZ, 0x1f, UR4 ;  /* 0x0000001f3f0b7899 */ /* 0x000fe20008011404 */
[----:B------:R-:W-:Y:S11]  /*eea0*/  BSSY B1, `(.L_x_1343) ;  /* 0x000002f000017945 */ /* 0x000ff60003800000 */
[----:B------:R-:W-:-:S02]  /*eeb0*/  USHF.R.S32.HI UR8, URZ, 0x1f, UR9 ;  /* 0x0000001f3f087899 */ /* 0x000fc40008011409 */
[----:B------:R-:W-:Y:S02]  /*eec0*/  USEL UR13, UR9, URZ, !UP0 ;  /* 0x0000003f090d7287 */ /* 0x000fe4000c000000 */
[----:B------:R-:W-:Y:S01]  /*eed0*/  USEL UR14, UR8, URZ, !UP0 ;  /* 0x0000003f080e7287 */ /* 0x000fe2000c000000 */
[----:B------:R-:W-:Y:S11]  /*eee0*/  @P1 BRA `(.L_x_1344) ;  /* 0x0000000000a81947 */ /* 0x000ff60003800000 */
[----:B------:R-:W0:Y:S01]  /*eef0*/  S2R R4, SR_TID.X ;  /* 0x0000000000047919 */ /* 0x000e220000002100 */
[----:B------:R-:W1:Y:S01]  /*ef00*/  LDC R7, c[0x0][0xbe8] ;  /* 0x0002fa00ff077b82 */ /* 0x000e620000000800 */
[----:B------:R-:W-:Y:S02]  /*ef10*/  IMAD.U32 R3, RZ, RZ, UR60 ;  /* 0x0000003cff037e24 */ /* 0x000fe4000f8e00ff */
[----:B-1---5:R-:W-:-:S03]  /*ef20*/  IMAD R2, R0, R7, RZ ;  /* 0x0000000700027224 */ /* 0x022fc600078e02ff */
[----:B0-----:R-:W-:-:S04]  /*ef30*/  IADD3 R4, R3, -0x80, R4 ;  /* 0xffffff8003047810 */ /* 0x001fc80007ffe004 */
        /* <DEDUP_REMOVED lines=32> */
[----:B------:R-:W-:-:S03]  /*f140*/  LEA R4, P1, R2, UR8, 0x2 ;  /* 0x0000000802047c11 */ /* 0x000fc6000f8210ff */
[----:B------:R-:W-:-:S05]  /*f150*/  IMAD.IADD R3, R3, 0x1, R7 ;  /* 0x0000000103037824 */ /* 0x000fca00078e0207 */
[----:B------:R-:W-:Y:S01]  /*f160*/  LEA.HI.X R5, R2, UR9, R3, 0x2, P1 ;  /* 0x0000000902057c11 */ /* 0x000fe200088f1403 */
[----:B------:R-:W-:-:S05]  /*f170*/  IMAD.MOV.U32 R3, RZ, RZ, -0x800000 ;  /* 0xff800000ff037424 */ /* 0x000fca00078e00ff */
[----:B------:R0:W-:Y:S02]  /*f180*/  STG.E desc[UR36][R4.64], R3 ;  /* 0x0000000304007986 */ /* 0x0001e4000c101924 */
.L_x_1344:
[----:B------:R-:W-:Y:S05]  /*f190*/  BSYNC B1 ;  /* 0x0000000000017941 */ /* 0x000fea0003800000 */
.L_x_1343:
[----:B0-----:R-:W0:Y:S01]  /*f1a0*/  @P0 LDC R3, c[0x0][0xbf0] ;  /* 0x0002fc00ff030b82 */ /* 0x001e220000000800 */
[----:B------:R-:W-:Y:S01]  /*f1b0*/  ULDC.64 UR16, c[0x0][0xaa0] ;  /* 0x0002a80000107ab9 */ /* 0x000fe20000000a00 */
[----:B------:R-:W-:Y:S01]  /*f1c0*/  R2UR UR15, R206 ;  /* 0x00000000ce0f72ca */ /* 0x000fe200000e0000 */
[----:B------:R-:W-:Y:S01]  /*f1d0*/  UIMAD UR10, UR11, UR16, URZ ;  /* 0x000000100b0a72a4 */ /* 0x000fe2000f8e023f */
[----:B------:R-:W-:Y:S01]  /*f1e0*/  IMAD R2, R205, 0x20, R207 ;  /* 0x00000020cd027824 */ /* 0x000fe200078e02cf */
[----:B------:R-:W-:Y:S01]  /*f1f0*/  UIMAD.WIDE.U32 UR8, UR4, UR16, URZ ;  /* 0x00000010040872a5 */ /* 0x000fe2000f8e003f */
[----:B------:R-:W-:Y:S01]  /*f200*/  BSSY B1, `(.L_x_1345) ;  /* 0x0000040000017945 */ /* 0x000fe20003800000 */
[----:B------:R-:W-:Y:S02]  /*f210*/  UIMAD UR10, UR4, UR17, UR10 ;  /* 0x00000011040a72a4 */ /* 0x000fe4000f8e020a */
[----:B------:R-:W-:Y:S01]  /*f220*/  IADD3 R6, R2, UR60, RZ ;  /* 0x0000003c02067c10 */ /* 0x000fe2000fffe0ff */
[----:B------:R-:W-:Y:S01]  /*f230*/  ULDC.64 UR16, c[0x0][0xae8] ;  /* 0x0002ba0000107ab9 */ /* 0x000fe20000000a00 */
[----:B------:R-:W-:-:S02]  /*f240*/  UIADD3 UR9, UR9, UR10, URZ ;  /* 0x0000000a09097290 */ /* 0x000fc4000fffe03f */
[----:B------:R-:W-:Y:S01]  /*f250*/  UIMAD UR4, UR12, UR16, URZ ;  /* 0x000000100c0472a4 */ /* 0x000fe2000f8e023f */
[----:B------:R-:W-:Y:S01]  /*f260*/  @P0 IMAD.HI.U32 R2, R6, R9, RZ ;  /* 0x0000000906020227 */ /* 0x000fe200078e00ff */
[----:B------:R-:W-:Y:S02]  /*f270*/  UIMAD.WIDE.U32 UR8, UR15, UR16, UR8 ;  /* 0x000000100f0872a5 */ /* 0x000fe4000f8e0008 */
[----:B------:R-:W-:Y:S01]  /*f280*/  UIMAD UR4, UR15, UR17, UR4 ;  /* 0x000000110f0472a4 */ /* 0x000fe2000f8e0204 */
[----:B------:R-:W-:Y:S01]  /*f290*/  IMAD.MOV.U32 R5, RZ, RZ, R6 ;  /* 0x000000ffff057224 */ /* 0x000fe200078e0006 */
[----:B------:R-:W-:Y:S02]  /*f2a0*/  ULDC.64 UR10, c[0x0][0xaf0] ;  /* 0x0002bc00000a7ab9 */ /* 0x000fe40000000a00 */
[----:B------:R-:W-:Y:S02]  /*f2b0*/  UIADD3 UR9, UR9, UR4, URZ ;  /* 0x0000000409097290 */ /* 0x000fe4000fffe03f */
[----:B------:R-:W-:Y:S01]  /*f2c0*/  UIMAD UR4, UR14, UR10, URZ ;  /* 0x0000000a0e0472a4 */ /* 0x000fe2000f8e023f */
[----:B0-----:R-:W-:Y:S01]  /*f2d0*/  @P0 SHF.R.U32.HI R5, RZ, R3, R2 ;  /* 0x00000003ff050219 */ /* 0x001fe20000011602 */
[----:B------:R-:W-:-:S02]  /*f2e0*/  UIMAD.WIDE.U32 UR8, UR13, UR10, UR8 ;  /* 0x0000000a0d0872a5 */ /* 0x000fc4000f8e0008 */
[----:B------:R-:W-:Y:S01]  /*f2f0*/  UIMAD UR4, UR13, UR11, UR4 ;  /* 0x0000000b0d0472a4 */ /* 0x000fe2000f8e0204 */
[--C-:B------:R-:W-:Y:S01]  /*f300*/  SHF.R.S32.HI R2, RZ, 0x1f, R5.reuse ;  /* 0x0000001fff027819 */ /* 0x100fe20000011405 */
[----:B------:R-:W-:Y:S01]  /*f310*/  IMAD.MOV R7, RZ, RZ, -R5 ;  /* 0x000000ffff077224 */ /* 0x000fe200078e0a05 */
[----:B------:R-:W-:Y:S01]  /*f320*/  ULDC.64 UR10, c[0x0][0xae0] ;  /* 0x0002b800000a7ab9 */ /* 0x000fe20000000a00 */
[----:B------:R-:W-:Y:S02]  /*f330*/  UIADD3 UR4, UR9, UR4, URZ ;  /* 0x0000000409047290 */ /* 0x000fe4000fffe03f */
[----:B------:R-:W-:Y:S02]  /*f340*/  IMAD.U32 R3, RZ, RZ, UR9 ;  /* 0x00000009ff037e24 */ /* 0x000fe4000f8e00ff */
[----:B------:R-:W-:Y:S02]  /*f350*/  IMAD R4, R2, UR10, RZ ;  /* 0x0000000a02047c24 */ /* 0x000fe4000f8e02ff */
[----:B------:R-:W-:-:S02]  /*f360*/  IMAD R7, R11, R7, R6 ;  /* 0x000000070b077224 */ /* 0x000fc400078e0206 */
        /* <DEDUP_REMOVED lines=8> */
[----:B------:R-:W-:Y:S02]  /*f3f0*/  VIADD R6, R207, UR60 ;  /* 0x0000003ccf067c36 */ /* 0x000fe40008000000 */
        /* <DEDUP_REMOVED lines=32> */
.L_x_1346:
[----:B------:R-:W-:Y:S05]  /*f600*/  BSYNC B1 ;  /* 0x0000000000017941 */ /* 0x000fea0003800000 */
.L_x_1345:
        /* <DEDUP_REMOVED lines=21> */
.L_x_1348:
[----:B------:R-:W-:Y:S05]  /*f760*/  BSYNC B1 ;  /* 0x0000000000017941 */ /* 0x000fea0003800000 */
.L_x_1347:
        /* <DEDUP_REMOVED lines=21> */
.L_x_1350:
[----:B------:R-:W-:Y:S05]  /*f8c0*/  BSYNC B1 ;  /* 0x0000000000017941 */ /* 0x000fea0003800000 */
.L_x_1349:
        /* <DEDUP_REMOVED lines=22> */
.L_x_1341:
[----:B------:R-:W-:Y:S05]  /*fa30*/  BSYNC B0 ;  /* 0x0000000000007941 */ /* 0x000fea0003800000 */
.L_x_1332:
[----:B------:R-:W-:Y:S02]  /*fa40*/  ULDC UR4, c[0x0][0xc3c] ;  /* 0x00030f0000047ab9 */ /* 0x000fe40000000800 */
[----:B------:R-:W-:-:S06]  /*fa50*/  UISETP.GE.AND UP0, UPT, UR6, UR4, UPT ;  /* 0x000000040600728c */ /* 0x000fcc000bf06270 */
[----:B------:R-:W-:-:S13]  /*fa60*/  PLOP3.LUT P0, PT, PT, PT, UP0, 0x80, 0x0 ;  /* 0x000000000000781c */ /* 0x000fda0003f0f008 */
[----:B------:R-:W-:Y:S05]  /*fa70*/  @!P0 BRA `(.L_x_1351) ;  /* 0xffffff1000c88947 */ /* 0x000fea000383ffff */
[----:B------:R-:W-:Y:S05]  /*fa80*/  EXIT ;  /* 0x000000000000794d */ /* 0x000fea0003800000 */
.L_x_1242:
[----:B------:R-:W-:-:S08]  /*fa90*/  NOP ;  /* 0x0000000000007918 */ /* 0x000fd00000000000 */
[----:B0-----:R-:W0:-:S00]  /*faa0*/  USETMAXREG.DEALLOC.CTAPOOL 0x28 ;  /* 0x00000028000079c8 */ /* 0x001e0000080e0500 */
        /* <DEDUP_REMOVED lines=14> */
.L_x_1352:
[----:B------:R-:W-:Y:S01]  /*fb90*/  LOP3.LUT R5, R0, 0x1f, RZ, 0xc0, !PT ;  /* 0x0000001f00057812 */ /* 0x000fe200078ec0ff */
[----:B------:R-:W-:Y:S01]  /*fba0*/  ULDC UR4, c[0x0][0xc3c] ;  /* 0x00030f0000047ab9 */ /* 0x000fe20000000800 */
[----:B------:R-:W0:Y:S01]  /*fbb0*/  S2UR UR6, SR_CTAID.X ;  /* 0x00000000000679c3 */ /* 0x000e220000002500 */
[----:B------:R-:W-:Y:S01]  /*fbc0*/  ULDC UR5, c[0x0][0xc38] ;  /* 0x00030e0000057ab9 */ /* 0x000fe20000000800 */
[----:B------:R-:W-:-:S04]  /*fbd0*/  ISETP.NE.AND P0, PT, R5, 0x1f, PT ;  /* 0x0000001f0500780c */ /* 0x000fc80003f05270 */
[----:B------:R-:W-:-:S13]  /*fbe0*/  ISETP.GE.OR P1, PT, R5, UR4, !P0 ;  /* 0x0000000405007c0c */ /* 0x000fda000c726670 */
[----:B------:R-:W1:Y:S02]  /*fbf0*/  @!P1 LDC.64 R2, c[0x0][0xc80] ;  /* 0x00032000ff029b82 */ /* 0x000e640000000a00 */
[----:B-1----:R-:W-:-:S05]  /*fc00*/  @!P1 IMAD.WIDE.U32 R2, R5, 0x4, R2 ;  /* 0x0000000405029825 */ /* 0x002fca00078e0002 */
        /* <DEDUP_REMOVED lines=21> */
[----:B-1----:R-:W-:-:S04]  /*fd60*/  SEL R7, R7, RZ, P5 ;  /* 0x000000ff07077207 */ /* 0x002fc80002800000 */
[----:B------:R-:W-:-:S05]  /*fd70*/  IADD3 R8, R2, R7, RZ ;  /* 0x0000000702087210 */ /* 0x000fca0007ffe0ff */
[----:B------:R-:W1:Y:S02]  /*fd80*/  SHFL.IDX PT, R6, R8, 0x1f, 0x1f ;  /* 0x03e01f0008067f89 */ /* 0x000e6400000e0000 */
[----:B-1----:R-:W-:-:S04]  /*fd90*/  IMAD R6, R6, UR5, RZ ;  /* 0x0000000506067c24 */ /* 0x002fc8000f8e02ff */
[----:B------:R-:W-:Y:S01]  /*fda0*/  IMAD.MOV.U32 R3, RZ, RZ, R6 ;  /* 0x000000ffff037224 */ /* 0x000fe200078e0006 */
[----:B0-----:R-:W-:-:S13]  /*fdb0*/  ISETP.GT.AND P6, PT, R6, UR6, PT ;  /* 0x0000000606007c0c */ /* 0x001fda000bfc4270 */
[----:B------:R-:W-:Y:S05]  /*fdc0*/  @P6 BRA `(.L_x_1354) ;  /* 0x0000000000906947 */ /* 0x000fea0003800000 */
[----:B------:R-:W-:Y:S01]  /*fdd0*/  IMAD.MOV.U32 R6, RZ, RZ, R3 ;  /* 0x000000ffff067224 */ /* 0x000fe200078e0003 */
[----:B------:R-:W-:Y:S01]  /*fde0*/  UMOV UR4, URZ ;  /* 0x0000003f00047c82 */ /* 0x000fe20008000000 */
[----:B------:R-:W-:-:S05]  /*fdf0*/  ULDC UR5, c[0x0][0xc38] ;  /* 0x00030e0000057ab9 */ /* 0x000fca0000000800 */
.L_x_1358:
        /* <DEDUP_REMOVED lines=12> */
.L_x_1357:
[----:B------:R-:W-:Y:S05]  /*fec0*/  BSYNC B0 ;  /* 0x0000000000007941 */ /* 0x000fea0003800000 */
.L_x_1356:
        /* <DEDUP_REMOVED lines=20> */
.L_x_1354:
[----:B------:R-:W-:-:S04]  /*10010*/  IMAD.IADD R13, R6, 0x1, -R3 ;  /* 0x00000001060d7824 */ /* 0x000fc800078e0a03 */
[----:B------:R-:W-:-:S05]  /*10020*/  IMAD R2, R8, UR5, R13 ;  /* 0x0000000508027c24 */ /* 0x000fca000f8e020d */
[----:B------:R-:W-:Y:S02]  /*10030*/  ISETP.GT.AND P0, PT, R2, UR6, PT ;  /* 0x0000000602007c0c */ /* 0x000fe4000bf04270 */
[----:B------:R-:W0:Y:S11]  /*10040*/  LDC.64 R2, c[0x0][0xc90] ;  /* 0x00032400ff027b82 */ /* 0x000e360000000a00 */
[----:B------:R-:W-:-:S04]  /*10050*/  VOTE.ANY R9, PT, !P0 ;  /* 0x0000000000097806 */ /* 0x000fc800040e0100 */
[----:B------:R-:W1:Y:S02]  /*10060*/  POPC R15, R9 ;  /* 0x00000009000f7309 */ /* 0x000e640000000000 */
[----:B-1----:R-:W-:-:S04]  /*10070*/  VIADD R19, R15, UR4 ;  /* 0x000000040f137c36 */ /* 0x002fc80008000000 */
[----:B0-----:R-:W-:-:S05]  /*10080*/  IMAD.WIDE R2, R19, 0x4, R2 ;  /* 0x0000000413027825 */ /* 0x001fca00078e0202 */
[----:B------:R-:W2:Y:S01]  /*10090*/  LDG.E R7, desc[UR36][R2.64] ;  /* 0x0000002402077981 */ /* 0x000ea2000c1e1900 */
[----:B------:R-:W-:-:S03]  /*100a0*/  ISETP.NE.AND P0, PT, R9, RZ, PT ;  /* 0x000000ff0900720c */ /* 0x000fc60003f05270 */
[----:B------:R-:W2:Y:S02]  /*100b0*/  SHFL.IDX PT, R4, R4, R15, 0x1f ;  /* 0x00001f0f04047589 */ /* 0x000ea400000e0000 */
[----:B--2---:R-:W-:-:S05]  /*100c0*/  IMAD R6, R4, R7, RZ ;  /* 0x0000000704067224 */ /* 0x004fca00078e02ff */
[----:B------:R-:W-:-:S04]  /*100d0*/  IABS R12, R6 ;  /* 0x00000006000c7213 */ /* 0x000fc80000000000 */
[----:B------:R-:W0:Y:S08]  /*100e0*/  I2F.RP R10, R12 ;  /* 0x0000000c000a7306 */ /* 0x000e300000209400 */
[----:B0-----:R-:W0:Y:S02]  /*100f0*/  MUFU.RCP R10, R10 ;  /* 0x0000000a000a7308 */ /* 0x001e240000001000 */
[----:B0-----:R-:W-:-:S06]  /*10100*/  VIADD R11, R10, 0xffffffe ;  /* 0x0ffffffe0a0b7836 */ /* 0x001fcc0000000000 */
[----:B------:R0:W1:Y:S01]  /*10110*/  F2I.FTZ.U32.TRUNC.NTZ R3, R11 ;  /* 0x0000000b00037305 */ /* 0x000062000021f000 */
[----:B------:R-:W-:Y:S05]  /*10120*/  @!P0 BRA `(.L_x_1359) ;  /* 0x0000000000088947 */ /* 0x000fea0003800000 */
[----:B------:R-:W-:-:S05]  /*10130*/  VIADD R9, R15, 0xffffffff ;  /* 0xffffffff0f097836 */ /* 0x000fca0000000000 */
[----:B------:R2:W3:Y:S02]  /*10140*/  SHFL.IDX PT, R16, R8, R9, 0x1f ;  /* 0x00001f0908107589 */ /* 0x0004e400000e0000 */
.L_x_1359:
[----:B---3--:R-:W-:Y:S01]  /*10150*/  IMAD R16, R16, UR5, R13 ;  /* 0x0000000510107c24 */ /* 0x008fe2000f8e020d */
[----:B------:R-:W-:Y:S01]  /*10160*/  IABS R2, R6 ;  /* 0x0000000600027213 */ /* 0x000fe20000000000 */
[----:B01----:R-:W-:-:S03]  /*10170*/  IMAD.MOV R11, RZ, RZ, -R3 ;  /* 0x000000ffff0b7224 */ /* 0x003fc600078e0a03 */
[----:B--2---:R-:W-:Y:S01]  /*10180*/  IADD3 R9, -R16, UR6, RZ ;  /* 0x0000000610097c10 */ /* 0x004fe2000fffe1ff */
[----:B------:R-:W-:Y:S01]  /*10190*/  IMAD R11, R11, R12, RZ ;  /* 0x0000000c0b0b7224 */ /* 0x000fe200078e02ff */
[----:B------:R-:W-:Y:S01]  /*101a0*/  IADD3 R10, RZ, -R2, RZ ;  /* 0x80000002ff0a7210 */ /* 0x000fe20007ffe0ff */
[----:B------:R-:W-:Y:S01]  /*101b0*/  IMAD.MOV.U32 R2, RZ, RZ, RZ ;  /* 0x000000ffff027224 */ /* 0x000fe200078e00ff */
        /* <DEDUP_REMOVED lines=16> */
[----:B------:R-:W-:Y:S02]  /*102c0*/  IMAD R13, R7, R2, RZ ;  /* 0x00000002070d7224 */ /* 0x000fe400078e02ff */
[----:B------:R-:W-:Y:S02]  /*102d0*/  IMAD.MOV R2, RZ, RZ, -R2 ;  /* 0x000000ffff027224 */ /* 0x000fe400078e0a02 */
[----:B------:R-:W-:Y:S02]  /*102e0*/  IMAD.MOV R8, RZ, RZ, -R13 ;  /* 0x000000ffff087224 */ /* 0x000fe400078e0a0d */
[----:B------:R-:W-:Y:S02]  /*102f0*/  IMAD R6, R6, R2, R9 ;  /* 0x0000000206067224 */ /* 0x000fe400078e0209 */
[----:B------:R-:W-:Y:S01]  /*10300*/  IMAD.MOV.U32 R2, RZ, RZ, RZ ;  /* 0x000000ffff027224 */ /* 0x000fe200078e00ff */
[----:B------:R-:W-:Y:S02]  /*10310*/  VIADDMNMX R15, R8, UR5, R7, PT ;  /* 0x00000005080f7c46 */ /* 0x000fe4000b800107 */
[----:B------:R-:W-:-:S02]  /*10320*/  IABS R11, R6 ;  /* 0x00000006000b7213 */ /* 0x000fc40000000000 */
[----:B------:R-:W-:Y:S01]  /*10330*/  IABS R8, R15 ;  /* 0x0000000f00087213 */ /* 0x000fe20000000000 */
[----:B------:R-:W-:-:S03]  /*10340*/  IMAD.MOV R18, RZ, RZ, -R15 ;  /* 0x000000ffff127224 */ /* 0x000fc600078e0a0f */
[----:B------:R-:W0:Y:S08]  /*10350*/  I2F.RP R7, R8 ;  /* 0x0000000800077306 */ /* 0x000e300000209400 */
[----:B0-----:R-:W0:Y:S02]  /*10360*/  MUFU.RCP R7, R7 ;  /* 0x0000000700077308 */ /* 0x001e240000001000 */
[----:B0-----:R-:W-:-:S06]  /*10370*/  VIADD R3, R7, 0xffffffe ;  /* 0x0ffffffe07037836 */ /* 0x001fcc0000000000 */
[----:B------:R-:W0:Y:S02]  /*10380*/  F2I.FTZ.U32.TRUNC.NTZ R3, R3 ;  /* 0x0000000300037305 */ /* 0x000e24000021f000 */
[----:B0-----:R-:W-:-:S04]  /*10390*/  IMAD.MOV R10, RZ, RZ, -R3 ;  /* 0x000000ffff0a7224 */ /* 0x001fc800078e0a03 */
[----:B------:R-:W-:Y:S01]  /*103a0*/  IMAD.MOV.U32 R9, RZ, RZ, R10 ;  /* 0x000000ffff097224 */ /* 0x000fe200078e000a */
[----:B------:R-:W-:-:S03]  /*103b0*/  IABS R10, R15 ;  /* 0x0000000f000a7213 */ /* 0x000fc60000000000 */
[----:B------:R-:W-:-:S04]  /*103c0*/  IMAD R9, R9, R8, RZ ;  /* 0x0000000809097224 */ /* 0x000fc800078e02ff */
[----:B------:R-:W-:-:S04]  /*103d0*/  IMAD.HI.U32 R2, R3, R9, R2 ;  /* 0x0000000903027227 */ /* 0x000fc800078e0002 */
[----:B------:R-:W-:Y:S02]  /*103e0*/  IMAD.MOV R3, RZ, RZ, -R10 ;  /* 0x000000ffff037224 */ /* 0x000fe400078e0a0a */
        /* <DEDUP_REMOVED lines=8> */
[----:B------:R-:W-:Y:S01]  /*10470*/  ISETP.GE.AND P2, PT, R3, RZ, PT ;  /* 0x000000ff0300720c */ /* 0x000fe20003f46270 */
[----:B------:R-:W-:-:S06]  /*10480*/  IMAD.IADD R3, R6, 0x1, R13 ;  /* 0x0000000106037824 */ /* 0x000fcc00078e020d */
[----:B------:R-:W-:-:S06]  /*10490*/  @P0 IADD3 R2, R2, 0x1, RZ ;  /* 0x0000000102020810 */ /* 0x000fcc0007ffe0ff */
[----:B------:R-:W-:Y:S01]  /*104a0*/  @!P2 IMAD.MOV R2, RZ, RZ, -R2 ;  /* 0x000000ffff02a224 */ /* 0x000fe200078e0a02 */
[----:B------:R-:W-:-:S04]  /*104b0*/  @!P1 LOP3.LUT R2, RZ, R15, RZ, 0x33, !PT ;  /* 0x0000000fff029212 */ /* 0x000fc800078e33ff */
[----:B------:R-:W-:Y:S01]  /*104c0*/  LOP3.LUT R17, RZ, R2, RZ, 0x33, !PT ;  /* 0x00000002ff117212 */ /* 0x000fe200078e33ff */
[----:B------:R-:W-:-:S04]  /*104d0*/  IMAD R18, R2, R18, R3 ;  /* 0x0000001202127224 */ /* 0x000fc800078e0203 */
[----:B------:R-:W-:Y:S01]  /*104e0*/  IMAD.IADD R17, R4, 0x1, R17 ;  /* 0x0000000104117824 */ /* 0x000fe200078e0211 */
[----:B------:R-:W-:Y:S06]  /*104f0*/  BRA `(.L_x_1360) ;  /* 0x0000000000147947 */ /* 0x000fec0003800000 */
.L_x_1355:
[----:B------:R-:W-:Y:S01]  /*10500*/  ULDC UR4, c[0x0][0xc3c] ;  /* 0x00030f0000047ab9 */ /* 0x000fe20000000800 */
[----:B------:R-:W-:Y:S02]  /*10510*/  IMAD.MOV.U32 R17, RZ, RZ, RZ ;  /* 0x000000ffff117224 */ /* 0x000fe400078e00ff */
[----:B------:R-:W-:Y:S02]  /*10520*/  IMAD.U32 R16, RZ, RZ, UR6 ;  /* 0x00000006ff107e24 */ /* 0x000fe4000f8e00ff */
[----:B------:R-:W-:Y:S02]  /*10530*/  IMAD.MOV.U32 R18, RZ, RZ, RZ ;  /* 0x000000ffff127224 */ /* 0x000fe400078e00ff */
[----:B------:R-:W-:-:S07]  /*10540*/  IMAD.U32 R19, RZ, RZ, UR4 ;  /* 0x00000004ff137e24 */ /* 0x000fce000f8e00ff */
.L_x_1360:
[----:B------:R-:W-:-:S13]  /*10550*/  ISETP.NE.AND P0, PT, R5, RZ, PT ;  /* 0x000000ff0500720c */ /* 0x000fda0003f05270 */
[----:B------:R-:W0:Y:S01]  /*10560*/  @!P0 S2R R3, SR_CgaCtaId ;  /* 0x0000000000038919 */ /* 0x000e220000008800 */
[----:B------:R-:W-:-:S04]  /*10570*/  @!P0 MOV R2, 0x400 ;  /* 0x0000040000028802 */ /* 0x000fc80000000f00 */
[----:B0-----:R-:W-:-:S05]  /*10580*/  @!P0 LEA R2, R3, R2, 0x18 ;  /* 0x0000000203028211 */ /* 0x001fca00078ec0ff */
[----:B------:R1:W-:Y:S01]  /*10590*/  @!P0 STS.128 [R2+0x308d0], R16 ;  /* 0x0308d01002008388 */ /* 0x0003e20000000c00 */
[----:B------:R-:W-:Y:S06]  /*105a0*/  BAR.ARV 0x5, 0x180 ;  /* 0x0146000000007b1d */ /* 0x000fec0000002000 */
.L_x_1353:
[----:B------:R2:W-:Y:S01]  /*105b0*/  STL [R1+0x1c], RZ ;  /* 0x00001cff01007387 */ /* 0x0005e20000100800 */
[----:B------:R-:W-:Y:S01]  /*105c0*/  ULDC UR4, c[0x0][0xc3c] ;  /* 0x00030f0000047ab9 */ /* 0x000fe20000000800 */
[----:B------:R-:W-:Y:S01]  /*105d0*/  IMAD.MOV.U32 R28, RZ, RZ, 0x1 ;  /* 0x00000001ff1c7424 */ /* 0x000fe200078e00ff */
[----:B0-----:R-:W-:Y:S01]  /*105e0*/  ISETP.GE.AND P0, PT, R19, UR4, PT ;  /* 0x0000000413007c0c */ /* 0x001fe2000bf06270 */
[----:B------:R-:W-:-:S12]  /*105f0*/  IMAD.MOV.U32 R25, RZ, RZ, RZ ;  /* 0x000000ffff197224 */ /* 0x000fd800078e00ff */
[----:B--2---:R-:W-:Y:S05]  /*10600*/  @P0 BRA `(.L_x_1361) ;  /* 0x0000004800c80947 */ /* 0x004fea0003800000 */
[----:B-1----:R-:W2:Y:S01]  /*10610*/  LDL R2, [R1+0x20] ;  /* 0x0000200001027983 */ /* 0x002ea20000100800 */
[----:B------:R-:W0:Y:S01]  /*10620*/  S2UR UR5, SR_CgaCtaId ;  /* 0x00000000000579c3 */ /* 0x000e220000008800 */
[----:B------:R-:W-:Y:S01]  /*10630*/  IMAD.SHL.U32 R34, R0, 0x8, RZ ;  /* 0x0000000800227824 */ /* 0x000fe200078e00ff */
[----:B------:R-:W-:Y:S01]  /*10640*/  BSSY B8, `(.L_x_1361) ;  /* 0x00004ae000087945 */ /* 0x000fe20003800000 */
[----:B------:R1:W-:Y:S01]  /*10650*/  STL [R1+0x1c], RZ ;  /* 0x00001cff01007387 */ /* 0x0003e20000100800 */
[----:B------:R-:W-:Y:S01]  /*10660*/  IMAD.MOV.U32 R28, RZ, RZ, 0x1 ;  /* 0x00000001ff1c7424 */ /* 0x000fe200078e00ff */
[----:B------:R-:W-:Y:S01]  /*10670*/  ULDC UR39, c[0x0][0xc] ;  /* 0x0000030000277ab9 */ /* 0x000fe20000000800 */
[----:B------:R-:W-:Y:S01]  /*10680*/  LOP3.LUT R3, R34, 0x1f8, RZ, 0xc0, !PT ;  /* 0x000001f822037812 */ /* 0x000fe200078ec0ff */
[----:B------:R-:W-:-:S03]  /*10690*/  IMAD.MOV.U32 R25, RZ, RZ, RZ ;  /* 0x000000ffff197224 */ /* 0x000fc600078e00ff */
[----:B------:R-:W-:-:S04]  /*106a0*/  LOP3.LUT R3, R3, 0x38, R0, 0x78, !PT ;  /* 0x0000003803037812 */ /* 0x000fc800078e7800 */
[----:B------:R-:W-:Y:S02]  /*106b0*/  LOP3.LUT R32, R3, 0x200, R34, 0xf8, !PT ;  /* 0x0000020003207812 */ /* 0x000fe400078ef822 */
[----:B------:R-:W-:-:S04]  /*106c0*/  LOP3.LUT R34, R34, 0x38, RZ, 0xc0, !PT ;  /* 0x0000003822227812 */ /* 0x000fc800078ec0ff */
[C---:B------:R-:W-:Y:S02]  /*106d0*/  LOP3.LUT R37, R34.reuse, 0x80, RZ, 0xfc, !PT ;  /* 0x0000008022257812 */ /* 0x040fe400078efcff */
[----:B------:R-:W-:Y:S02]  /*106e0*/  LOP3.LUT R36, R34, 0xc0, RZ, 0xfc, !PT ;  /* 0x000000c022247812 */ /* 0x000fe400078efcff */
[----:B--2---:R-:W-:Y:S02]  /*106f0*/  R2UR UR4, R2 ;  /* 0x00000000020472ca */ /* 0x004fe400000e0000 */
[C---:B------:R-:W-:Y:S01]  /*10700*/  LOP3.LUT R2, R0.reuse, 0x7f, RZ, 0xc0, !PT ;  /* 0x0000007f00027812 */ /* 0x040fe200078ec0ff */
[----:B------:R-:W-:-:S03]  /*10710*/  IMAD.SHL.U32 R0, R0, 0x10, RZ ;  /* 0x0000001000007824 */ /* 0x000fc600078e00ff */
[----:B------:R-:W-:-:S04]  /*10720*/  SHF.R.U32.HI R2, RZ, 0x3, R2 ;  /* 0x00000003ff027819 */ /* 0x000fc80000011602 */
[----:B------:R-:W-:Y:S02]  /*10730*/  LOP3.LUT R2, R2, 0x70, R0, 0xf8, !PT ;  /* 0x0000007002027812 */ /* 0x000fe400078ef800 */
[----:B------:R-:W-:Y:S01]  /*10740*/  LOP3.LUT R0, R34, 0x40, RZ, 0xfc, !PT ;  /* 0x0000004022007812 */ /* 0x000fe200078efcff */
[----:B------:R-:W-:-:S03]  /*10750*/  ULOP3.LUT UR38, UR4, 0x2, URZ, 0xfc, !UPT ;  /* 0x0000000204267892 */ /* 0x000fc6000f8efc3f */
[----:B------:R-:W-:Y:S02]  /*10760*/  UMOV UR4, 0x400 ;  /* 0x0000040000047882 */ /* 0x000fe40000000000 */
[----:B0-----:R-:W-:-:S06]  /*10770*/  ULEA UR4, UR5, UR4, 0x18 ;  /* 0x0000000405047291 */ /* 0x001fcc000f8ec03f */
[----:B------:R-:W-:-:S04]  /*10780*/  IMAD.U32 R22, RZ, RZ, UR4 ;  /* 0x00000004ff167e24 */ /* 0x000fc8000f8e00ff */
[----:B-1----:R-:W-:-:S07]  /*10790*/  IMAD R33, R32, 0x2, R22 ;  /* 0x0000000220217824 */ /* 0x002fce00078e0216 */
.L_x_1432:
[----:B------:R-:W-:Y:S05]  /*107a0*/  YIELD ;  /* 0x0000000000007946 */ /* 0x000fea0003800000 */
[----:B------:R-:W-:Y:S01]  /*107b0*/  ULDC.64 UR4, c[0x0][0xa28] ;  /* 0x00028a0000047ab9 */ /* 0x000fe20000000a00 */
[----:B------:R-:W-:Y:S02]  /*107c0*/  MOV R24, RZ ;  /* 0x000000ff00187202 */ /* 0x000fe40000000f00 */
[----:B------:R-:W-:-:S04]  /*107d0*/  ISETP.NE.U32.AND P0, PT, RZ, UR4, PT ;  /* 0x00000004ff007c0c */ /* 0x000fc8000bf05070 */
[----:B------:R-:W-:Y:S01]  /*107e0*/  ISETP.NE.AND.EX P0, PT, RZ, UR5, PT, P0 ;  /* 0x00000005ff007c0c */ /* 0x000fe2000bf05300 */
[----:B------:R-:W-:-:S12]  /*107f0*/  ULDC.64 UR4, c[0x0][0xa18] ;  /* 0x0002860000047ab9 */ /* 0x000fd80000000a00 */
[----:B0-----:R-:W0:Y:S02]  /*10800*/  @P0 LDC.64 R2, c[0x0][0xa28] ;  /* 0x00028a00ff020b82 */ /* 0x001e240000000a00 */
[----:B0-----:R-:W-:-:S05]  /*10810*/  @P0 IMAD.WIDE R2, R19, 0x4, R2 ;  /* 0x0000000413020825 */ /* 0x001fca00078e0202 */
[----:B------:R0:W2:Y:S01]  /*10820*/  @P0 LDG.E R24, desc[UR36][R2.64] ;  /* 0x0000002402180981 */ /* 0x0000a2000c1e1900 */
[----:B------:R-:W-:Y:S01]  /*10830*/  ISETP.NE.U32.AND P0, PT, RZ, UR4, PT ;  /* 0x00000004ff007c0c */ /* 0x000fe2000bf05070 */
[----:B------:R-:W-:Y:S01]  /*10840*/  IMAD.MOV.U32 R35, RZ, RZ, RZ ;  /* 0x000000ffff237224 */ /* 0x000fe200078e00ff */
[----:B------:R-:W-:Y:S02]  /*10850*/  LOP3.LUT R23, R23, 0xfffffeff, RZ, 0xc0, !PT ;  /* 0xfffffeff17177812 */ /* 0x000fe400078ec0ff */
[----:B------:R-:W-:Y:S01]  /*10860*/  ISETP.NE.AND.EX P1, PT, RZ, UR5, PT, P0 ;  /* 0x00000005ff007c0c */ /* 0x000fe2000bf25300 */
[----:B------:R-:W-:Y:S02]  /*10870*/  ULDC.64 UR4, c[0x0][0xa00] ;  /* 0x0002800000047ab9 */ /* 0x000fe40000000a00 */
[----:B------:R-:W-:Y:S01]  /*10880*/  ISETP.NE.U32.AND P0, PT, RZ, UR4, PT ;  /* 0x00000004ff007c0c */ /* 0x000fe2000bf05070 */
[----:B0-----:R-:W0:Y:S03]  /*10890*/  LDC.64 R2, c[0x0][0xa00] ;  /* 0x00028000ff027b82 */ /* 0x001e260000000a00 */
[----:B------:R-:W-:Y:S01]  /*108a0*/  ISETP.NE.AND.EX P2, PT, RZ, UR5, PT, P0 ;  /* 0x00000005ff007c0c */ /* 0x000fe2000bf45300 */
[----:B------:R-:W-:-:S05]  /*108b0*/  ULDC.64 UR4, c[0x0][0x418] ;  /* 0x0001060000047ab9 */ /* 0x000fca0000000a00 */
[----:B-1----:R-:W1:Y:S07]  /*108c0*/  @P1 LDC.64 R4, c[0x0][0xa18] ;  /* 0x00028600ff041b82 */ /* 0x002e6e0000000a00 */
[----:B------:R-:W-:Y:S01]  /*108d0*/  @P2 LOP3.LUT R23, R23, 0x100, RZ, 0xfc, !PT ;  /* 0x0000010017172812 */ /* 0x000fe200078efcff */
[----:B0-----:R-:W-:-:S05]  /*108e0*/  IMAD.WIDE R2, R19, 0x4, R2 ;  /* 0x0000000413027825 */ /* 0x001fca00078e0202 */
[----:B------:R0:W5:Y:S01]  /*108f0*/  @P2 LDG.E R35, desc[UR36][R2.64] ;  /* 0x0000002402232981 */ /* 0x000162000c1e1900 */
[----:B-1----:R-:W-:-:S05]  /*10900*/  @P1 IMAD.WIDE R4, R19, 0x4, R4 ;  /* 0x0000000413041825 */ /* 0x002fca00078e0204 */
[----:B------:R0:W5:Y:S01]  /*10910*/  @P1 LDG.E R29, desc[UR36][R4.64] ;  /* 0x00000024041d1981 */ /* 0x000162000c1e1900 */
[----:B------:R-:W-:-:S03]  /*10920*/  UISETP.NE.U32.AND UP0, UPT, UR4, URZ, UPT ;  /* 0x0000003f0400728c */ /* 0x000fc6000bf05070 */
[----:B------:R-:W-:Y:S01]  /*10930*/  ULDC UR4, c[0x0][0x424] ;  /* 0x0001090000047ab9 */ /* 0x000fe20000000800 */
[----:B------:R-:W-:-:S03]  /*10940*/  UISETP.NE.AND.EX UP0, UPT, UR5, URZ, UPT, UP0 ;  /* 0x0000003f0500728c */ /* 0x000fc6000bf05300 */
[----:B------:R-:W-:Y:S01]  /*10950*/  ULDC UR5, c[0x0][0x2f0] ;  /* 0x0000bc0000057ab9 */ /* 0x000fe20000000800 */
[----:B------:R-:W-:-:S04]  /*10960*/  USEL UR4, UR4, 0x1, UP0 ;  /* 0x0000000104047887 */ /* 0x000fc80008000000 */
[----:B------:R-:W-:-:S06]  /*10970*/  UIMAD UR4, UR4, UR5, URZ ;  /* 0x00000005040472a4 */ /* 0x000fcc000f8e023f */
[----:B------:R-:W-:Y:S01]  /*10980*/  IMAD.U32 R0, RZ, RZ, UR4 ;  /* 0x00000004ff007e24 */ /* 0x000fe2000f8e00ff */
[----:B--2---:R0:W-:Y:S01]  /*10990*/  STL [R1+0x4], R24 ;  /* 0x0000041801007387 */ /* 0x0041e20000100800 */
[----:B---3--:R-:W-:Y:S05]  /*109a0*/  @P1 BRA `(.L_x_1362) ;  /* 0x0000000000181947 */ /* 0x008fea0003800000 */
[----:B------:R-:W-:Y:S02]  /*109b0*/  ULDC UR4, c[0x0][0x288] ;  /* 0x0000a20000047ab9 */ /* 0x000fe40000000800 */
[----:B-----5:R-:W-:Y:S01]  /*109c0*/  IMAD.U32 R29, RZ, RZ, UR4 ;  /* 0x00000004ff1d7e24 */ /* 0x020fe2000f8e00ff */
[----:B------:R-:W-:Y:S06]  /*109d0*/  @!P2 BRA `(.L_x_1362) ;  /* 0x00000000000ca947 */ /* 0x000fec0003800000 */
[----:B0-----:R-:W2:Y:S04]  /*109e0*/  LDG.E R4, desc[UR36][R2.64] ;  /* 0x0000002402047981 */ /* 0x001ea8000c1e1900 */
[----:B------:R-:W2:Y:S02]  /*109f0*/  LDG.E R29, desc[UR36][R2.64+0x4] ;  /* 0x00000424021d7981 */ /* 0x000ea4000c1e1900 */
[----:B--2---:R-:W-:-:S07]  /*10a00*/  IMAD.IADD R29, R29, 0x1, -R4 ;  /* 0x000000011d1d7824 */ /* 0x004fce00078e0a04 */
.L_x_1362:
[----:B------:R-:W-:Y:S02]  /*10a10*/  ULDC.64 UR4, c[0x0][0xa20] ;  /* 0x0002880000047ab9 */ /* 0x000fe40000000a00 */
[----:B------:R-:W-:-:S04]  /*10a20*/  ISETP.NE.U32.AND P0, PT, RZ, UR4, PT ;  /* 0x00000004ff007c0c */ /* 0x000fc8000bf05070 */
[----:B------:R-:W-:-:S13]  /*10a30*/  ISETP.NE.AND.EX P0, PT, RZ, UR5, PT, P0 ;  /* 0x00000005ff007c0c */ /* 0x000fda000bf05300 */
[----:B------:R-:W-:Y:S05]  /*10a40*/  @!P0 BRA `(.L_x_1363) ;  /* 0x0000000000108947 */ /* 0x000fea0003800000 */
[----:B0-----:R-:W0:Y:S02]  /*10a50*/  LDC.64 R2, c[0x0][0xa20] ;  /* 0x00028800ff027b82 */ /* 0x001e240000000a00 */
[----:B0-----:R-:W-:-:S05]  /*10a60*/  IMAD.WIDE R2, R19, 0x4, R2 ;  /* 0x0000000413027825 */ /* 0x001fca00078e0202 */
[----:B------:R0:W5:Y:S01]  /*10a70*/  LDG.E R0, desc[UR36][R2.64] ;  /* 0x0000002402007981 */ /* 0x000162000c1e1900 */
[----:B------:R-:W-:Y:S05]  /*10a80*/  BRA `(.L_x_1364) ;  /* 0x0000000000247947 */ /* 0x000fea0003800000 */
.L_x_1363:
[----:B------:R-:W-:Y:S02]  /*10a90*/  ULDC.64 UR4, c[0x0][0xa08] ;  /* 0x0002820000047ab9 */ /* 0x000fe40000000a00 */
[----:B------:R-:W-:-:S04]  /*10aa0*/  ISETP.NE.U32.AND P0, PT, RZ, UR4, PT ;  /* 0x00000004ff007c0c */ /* 0x000fc8000bf05070 */
[----:B------:R-:W-:-:S13]  /*10ab0*/  ISETP.NE.AND.EX P0, PT, RZ, UR5, PT, P0 ;  /* 0x00000005ff007c0c */ /* 0x000fda000bf05300 */
[----:B------:R-:W-:Y:S05]  /*10ac0*/  @!P0 BRA `(.L_x_1364) ;  /* 0x0000000000148947 */ /* 0x000fea0003800000 */
[----:B0-----:R-:W0:Y:S02]  /*10ad0*/  LDC.64 R2, c[0x0][0xa08] ;  /* 0x00028200ff027b82 */ /* 0x001e240000000a00 */
[----:B0-----:R-:W-:-:S05]  /*10ae0*/  IMAD.WIDE R2, R19, 0x4, R2 ;  /* 0x0000000413027825 */ /* 0x001fca00078e0202 */
[----:B------:R-:W2:Y:S04]  /*10af0*/  LDG.E R0, desc[UR36][R2.64] ;  /* 0x0000002402007981 */ /* 0x000ea8000c1e1900 */
[----:B------:R-:W2:Y:S02]  /*10b00*/  LDG.E R5, desc[UR36][R2.64+0x4] ;  /* 0x0000042402057981 */ /* 0x000ea4000c1e1900 */
[----:B--2---:R-:W-:-:S07]  /*10b10*/  IMAD.IADD R0, R5, 0x1, -R0 ;  /* 0x0000000105007824 */ /* 0x004fce00078e0a00 */
.L_x_1364:
[----:B0-----:R-:W0:Y:S01]  /*10b20*/  LDC R2, c[0x0][0x448] ;  /* 0x00011200ff027b82 */ /* 0x001e220000000800 */
[----:B-----5:R-:W-:Y:S01]  /*10b30*/  IMAD.IADD R26, R0, 0x1, -R24 ;  /* 0x00000001001a7824 */ /* 0x020fe200078e0a18 */
[----:B------:R-:W-:Y:S01]  /*10b40*/  LOP3.LUT R23, R23, 0xffffff7f, RZ, 0xc0, !PT ;  /* 0xffffff7f17177812 */ /* 0x000fe200078ec0ff */
[----:B------:R-:W-:-:S03]  /*10b50*/  IMAD.SHL.U32 R27, R17, 0x80, RZ ;  /* 0x00000080111b7824 */ /* 0x000fc600078e00ff */
[----:B------:R1:W-:Y:S01]  /*10b60*/  STL [R1], R26 ;  /* 0x0000001a01007387 */ /* 0x0003e20000100800 */
[----:B------:R-:W-:Y:S01]  /*10b70*/  VIADD R4, R27, 0x7f ;  /* 0x0000007f1b047836 */ /* 0x000fe20000000000 */
[----:B0-----:R-:W-:Y:S02]  /*10b80*/  ISETP.NE.AND P2, PT, R2, 0x1, PT ;  /* 0x000000010200780c */ /* 0x001fe40003f45270 */
[----:B------:R-:W0:Y:S11]  /*10b90*/  LDC.64 R2, c[0x0][0x9e0] ;  /* 0x00027800ff027b82 */ /* 0x000e360000000a00 */
[----:B------:R-:W2:Y:S01]  /*10ba0*/  @P2 LDC R5, c[0x0][0x44c] ;  /* 0x00011300ff052b82 */ /* 0x000ea20000000800 */
[----:B------:R-:W-:-:S07]  /*10bb0*/  @P2 LOP3.LUT R23, R23, 0x80, RZ, 0xfc, !PT ;  /* 0x0000008017172812 */ /* 0x000fce00078efcff */
[----:B------:R-:W3:Y:S01]  /*10bc0*/  @P2 LDC R6, c[0x0][0x450] ;  /* 0x00011400ff062b82 */ /* 0x000ee20000000800 */
[----:B0-----:R-:W-:Y:S01]  /*10bd0*/  ISETP.GE.AND P1, PT, R3, 0x1, PT ;  /* 0x000000010300780c */ /* 0x001fe20003f26270 */
[----:B--2---:R-:W-:-:S05]  /*10be0*/  @P2 IMAD.HI.U32 R5, R4, R5, RZ ;  /* 0x0000000504052227 */ /* 0x004fca00078e00ff */
[----:B---3--:R-:W-:Y:S02]  /*10bf0*/  @P2 SHF.R.U32.HI R4, RZ, R6, R5 ;  /* 0x00000006ff042219 */ /* 0x008fe40000011605 */
[----:B------:R-:W-:-:S05]  /*10c00*/  IADD3 R5, R26, 0x1, -R29 ;  /* 0x000000011a057810 */ /* 0x000fca0007ffe81d */
[----:B------:R-:W-:-:S04]  /*10c10*/  IMAD.IADD R7, R5, 0x1, R4 ;  /* 0x0000000105077824 */ /* 0x000fc800078e0204 */
[----:B------:R-:W-:Y:S01]  /*10c20*/  IMAD.IADD R2, R7, 0x1, R2 ;  /* 0x0000000107027824 */ /* 0x000fe200078e0202 */
[----:B-1----:R-:W-:Y:S06]  /*10c30*/  @!P1 BRA `(.L_x_1365) ;  /* 0x0000000000489947 */ /* 0x002fec0003800000 */
[C---:B------:R-:W-:Y:S01]  /*10c40*/  ISETP.GT.AND P0, PT, R7.reuse, RZ, PT ;  /* 0x000000ff0700720c */ /* 0x040fe20003f04270 */
[----:B------:R-:W-:Y:S01]  /*10c50*/  BSSY B0, `(.L_x_1366) ;  /* 0x000000e000007945 */ /* 0x000fe20003800000 */
[----:B------:R-:W-:-:S11]  /*10c60*/  VIADD R0, R7, 0xffffffff ;  /* 0xffffffff07007836 */ /* 0x000fd60000000000 */
[----:B------:R-:W-:Y:S05]  /*10c70*/  @P0 BRA `(.L_x_1367) ;  /* 0x00000000001c0947 */ /* 0x000fea0003800000 */
[----:B------:R-:W-:Y:S01]  /*10c80*/  ISETP.NE.AND P0, PT, R3, 0x1, PT ;  /* 0x000000010300780c */ /* 0x000fe20003f05270 */
[----:B------:R-:W-:-:S12]  /*10c90*/  IMAD.MOV R7, RZ, RZ, -R7 ;  /* 0x000000ffff077224 */ /* 0x000fd800078e0a07 */
[----:B------:R-:W0:Y:S02]  /*10ca0*/  @P0 LDC.64 R4, c[0x0][0x9e8] ;  /* 0x00027a00ff040b82 */ /* 0x000e240000000a00 */
[----:B0-----:R-:W-:-:S05]  /*10cb0*/  @P0 IMAD.HI.U32 R4, R7, R4, RZ ;  /* 0x0000000407040227 */ /* 0x001fca00078e00ff */
[----:B------:R-:W-:-:S04]  /*10cc0*/  @P0 SHF.R.U32.HI R7, RZ, R5, R4 ;  /* 0x00000005ff070219 */ /* 0x000fc80000011604 */
[----:B------:R-:W-:Y:S01]  /*10cd0*/  LOP3.LUT R0, RZ, R7, RZ, 0x33, !PT ;  /* 0x00000007ff007212 */ /* 0x000fe200078e33ff */
[----:B------:R-:W-:Y:S06]  /*10ce0*/  BRA `(.L_x_1368) ;  /* 0x0000000000107947 */ /* 0x000fec0003800000 */
.L_x_1367:
[----:B------:R-:W-:-:S13]  /*10cf0*/  ISETP.NE.AND P0, PT, R3, 0x1, PT ;  /* 0x000000010300780c */ /* 0x000fda0003f05270 */
[----:B------:R-:W0:Y:S02]  /*10d00*/  @P0 LDC.64 R4, c[0x0][0x9e8] ;  /* 0x00027a00ff040b82 */ /* 0x000e240000000a00 */
[----:B0-----:R-:W-:-:S05]  /*10d10*/  @P0 IMAD.HI.U32 R4, R0, R4, RZ ;  /* 0x0000000400040227 */ /* 0x001fca00078e00ff */
[----:B------:R-:W-:-:S07]  /*10d20*/  @P0 SHF.R.U32.HI R0, RZ, R5, R4 ;  /* 0x00000005ff000219 */ /* 0x000fce0000011604 */
.L_x_1368:
[----:B------:R-:W-:Y:S05]  /*10d30*/  BSYNC B0 ;  /* 0x0000000000007941 */ /* 0x000fea0003800000 */
.L_x_1366:
[----:B------:R-:W-:-:S05]  /*10d40*/  IMAD R5, R0, R3, R3 ;  /* 0x0000000300057224 */ /* 0x000fca00078e0203 */
[----:B------:R-:W-:-:S07]  /*10d50*/  VIMNMX R2, R2, R5, PT ;  /* 0x0000000502027248 */ /* 0x000fce0003fe0100 */
.L_x_1365:
[----:B------:R-:W0:Y:S01]  /*10d60*/  @P2 LDC R4, c[0x0][0x44c] ;  /* 0x00011300ff042b82 */ /* 0x000e220000000800 */
[----:B------:R-:W-:Y:S01]  /*10d70*/  VIADD R2, R2, 0x3f ;  /* 0x0000003f02027836 */ /* 0x000fe20000000000 */
[----:B------:R-:W-:Y:S01]  /*10d80*/  ULDC UR4, c[0x0][0x9dc] ;  /* 0x0002770000047ab9 */ /* 0x000fe20000000800 */
[----:B------:R-:W-:-:S05]  /*10d90*/  IMAD.MOV.U32 R0, RZ, RZ, R27 ;  /* 0x000000ffff007224 */ /* 0x000fca00078e001b */
[----:B------:R-:W1:Y:S01]  /*10da0*/  @P2 LDC R5, c[0x0][0x450] ;  /* 0x00011400ff052b82 */ /* 0x000e620000000800 */
[----:B0-----:R-:W-:-:S05]  /*10db0*/  @P2 IMAD.HI.U32 R4, R27, R4, RZ ;  /* 0x000000041b042227 */ /* 0x001fca00078e00ff */
[----:B-1----:R-:W-:Y:S02]  /*10dc0*/  @P2 SHF.R.U32.HI R0, RZ, R5, R4 ;  /* 0x00000005ff002219 */ /* 0x002fe40000011604 */
[----:B------:R-:W-:-:S04]  /*10dd0*/  SHF.R.S32.HI R5, RZ, 0x1f, R2 ;  /* 0x0000001fff057819 */ /* 0x000fc80000011402 */
[----:B------:R-:W-:Y:S01]  /*10de0*/  LEA.HI R4, R5, R2, RZ, 0x6 ;  /* 0x0000000205047211 */ /* 0x000fe200078f30ff */
[----:B------:R-:W-:-:S03]  /*10df0*/  VIADD R2, R26, 0x3f ;  /* 0x0000003f1a027836 */ /* 0x000fc60000000000 */
[----:B------:R-:W-:Y:S02]  /*10e00*/  SHF.R.S32.HI R4, RZ, 0x6, R4 ;  /* 0x00000006ff047819 */ /* 0x000fe40000011404 */
[----:B------:R-:W-:-:S04]  /*10e10*/  SHF.R.S32.HI R5, RZ, 0x1f, R2 ;  /* 0x0000001fff057819 */ /* 0x000fc80000011402 */
[----:B------:R-:W-:Y:S02]  /*10e20*/  LEA.HI R5, R5, R2, RZ, 0x6 ;  /* 0x0000000205057211 */ /* 0x000fe400078f30ff */
[----:B------:R-:W-:Y:S02]  /*10e30*/  IADD3 R2, R0, R26, -R29 ;  /* 0x0000001a00027210 */ /* 0x000fe40007ffe81d */
[----:B------:R-:W-:-:S03]  /*10e40*/  SHF.R.S32.HI R5, RZ, 0x6, R5 ;  /* 0x00000006ff057819 */ /* 0x000fc60000011405 */
[----:B------:R-:W-:Y:S01]  /*10e50*/  VIADD R0, R2, -UR4 ;  /* 0x8000000402007c36 */ /* 0x000fe20008000000 */
[----:B------:R-:W-:-:S05]  /*10e60*/  VIMNMX R30, R5, R4, PT ;  /* 0x00000004051e7248 */ /* 0x000fca0003fe0100 */
[----:B------:R0:W-:Y:S01]  /*10e70*/  STL [R1+0x18], R30 ;  /* 0x0000181e01007387 */ /* 0x0001e20000100800 */
[----:B------:R-:W-:Y:S05]  /*10e80*/  @!P1 BRA `(.L_x_1369) ;  /* 0x0000000000449947 */ /* 0x000fea0003800000 */
[----:B------:R-:W-:Y:S01]  /*10e90*/  ISETP.GT.AND P0, PT, R2, -0x1, PT ;  /* 0xffffffff0200780c */ /* 0x000fe20003f04270 */
[----:B------:R-:W-:-:S12]  /*10ea0*/  BSSY B0, `(.L_x_1370) ;  /* 0x000000d000007945 */ /* 0x000fd80003800000 */
[----:B------:R-:W-:Y:S05]  /*10eb0*/  @P0 BRA `(.L_x_1371) ;  /* 0x00000000001c0947 */ /* 0x000fea0003800000 */
[----:B------:R-:W-:Y:S02]  /*10ec0*/  ISETP.NE.AND P0, PT, R3, 0x1, PT ;  /* 0x000000010300780c */ /* 0x000fe40003f05270 */
[----:B------:R-:W-:-:S11]  /*10ed0*/  LOP3.LUT R7, RZ, R2, RZ, 0x33, !PT ;  /* 0x00000002ff077212 */ /* 0x000fd600078e33ff */
[----:B------:R-:W1:Y:S02]  /*10ee0*/  @P0 LDC.64 R4, c[0x0][0x9e8] ;  /* 0x00027a00ff040b82 */ /* 0x000e640000000a00 */
[----:B-1----:R-:W-:-:S05]  /*10ef0*/  @P0 IMAD.HI.U32 R4, R7, R4, RZ ;  /* 0x0000000407040227 */ /* 0x002fca00078e00ff */
[----:B------:R-:W-:-:S04]  /*10f00*/  @P0 SHF.R.U32.HI R7, RZ, R5, R4 ;  /* 0x00000005ff070219 */ /* 0x000fc80000011604 */
[----:B------:R-:W-:Y:S01]  /*10f10*/  LOP3.LUT R2, RZ, R7, RZ, 0x33, !PT ;  /* 0x00000007ff027212 */ /* 0x000fe200078e33ff */
[----:B------:R-:W-:Y:S06]  /*10f20*/  BRA `(.L_x_1372) ;  /* 0x0000000000107947 */ /* 0x000fec0003800000 */
.L_x_1371:
[----:B------:R-:W-:-:S13]  /*10f30*/  ISETP.NE.AND P0, PT, R3, 0x1, PT ;  /* 0x000000010300780c */ /* 0x000fda0003f05270 */
[----:B------:R-:W1:Y:S02]  /*10f40*/  @P0 LDC.64 R4, c[0x0][0x9e8] ;  /* 0x00027a00ff040b82 */ /* 0x000e640000000a00 */
[----:B-1----:R-:W-:-:S05]  /*10f50*/  @P0 IMAD.HI.U32 R4, R2, R4, RZ ;  /* 0x0000000402040227 */ /* 0x002fca00078e00ff */
[----:B------:R-:W-:-:S07]  /*10f60*/  @P0 SHF.R.U32.HI R2, RZ, R5, R4 ;  /* 0x00000005ff020219 */ /* 0x000fce0000011604 */
.L_x_1372:
[----:B------:R-:W-:Y:S05]  /*10f70*/  BSYNC B0 ;  /* 0x0000000000007941 */ /* 0x000fea0003800000 */
.L_x_1370:
[----:B------:R-:W-:-:S05]  /*10f80*/  IMAD R3, R2, R3, RZ ;  /* 0x0000000302037224 */ /* 0x000fca00078e02ff */
[----:B------:R-:W-:-:S07]  /*10f90*/  VIMNMX R0, R0, R3, !PT ;  /* 0x0000000300007248 */ /* 0x000fce0007fe0100 */
.L_x_1369:
[----:B------:R-:W-:Y:S01]  /*10fa0*/  SHF.R.S32.HI R3, RZ, 0x1f, R0 ;  /* 0x0000001fff037819 */ /* 0x000fe20000011400 */
[----:B------:R-:W-:Y:S03]  /*10fb0*/  BSSY B7, `(.L_x_1373) ;  /* 0x0000355000077945 */ /* 0x000fe60003800000 */
[----:B------:R-:W-:-:S04]  /*10fc0*/  LEA.HI R3, R3, R0, RZ, 0x6 ;  /* 0x0000000003037211 */ /* 0x000fc800078f30ff */
[----:B------:R-:W-:-:S04]  /*10fd0*/  SHF.R.S32.HI R3, RZ, 0x6, R3 ;  /* 0x00000006ff037819 */ /* 0x000fc80000011403 */
[----:B------:R-:W-:-:S04]  /*10fe0*/  VIMNMX R2, RZ, R3, !PT ;  /* 0x00000003ff027248 */ /* 0x000fc80007fe0100 */
[----:B------:R-:W-:Y:S01]  /*10ff0*/  ISETP.GT.AND P0, PT, R30, R2, PT ;  /* 0x000000021e00720c */ /* 0x000fe20003f04270 */
[----:B------:R1:W-:-:S12]  /*11000*/  STL [R1+0x8], R2 ;  /* 0x0000080201007387 */ /* 0x0003d80000100800 */
[----:B-1----:R-:W-:Y:S05]  /*11010*/  @P0 BRA `(.L_x_1374) ;  /* 0x0000000000440947 */ /* 0x002fea0003800000 */
[----:B------:R-:W1:Y:S02]  /*11020*/  S2R R2, SR_TID.X ;  /* 0x0000000000027919 */ /* 0x000e640000002100 */
        /* <DEDUP_REMOVED lines=10> */
[----:B------:R-:W1:Y:S02]  /*110d0*/  S2R R4, SR_LTMASK ;  /* 0x0000000000047919 */ /* 0x000e640000003900 */
[----:B-1----:R-:W-:-:S04]  /*110e0*/  LOP3.LUT R4, R4, UR4, RZ, 0xc0, !PT ;  /* 0x0000000404047c12 */ /* 0x002fc8000f8ec0ff */
[----:B------:R-:W1:Y:S01]  /*110f0*/  POPC R7, R4 ;  /* 0x0000000400077309 */ /* 0x000e620000000000 */
[----:B--2---:R-:W1:Y:S02]  /*11100*/  SHFL.IDX PT, R0, R3, R0, 0x1f ;  /* 0x00001f0003007589 */ /* 0x004e6400000e0000 */
[----:B-1----:R-:W-:Y:S01]  /*11110*/  IADD3 R16, R0, UR39, R7 ;  /* 0x0000002700107c10 */ /* 0x002fe2000fffe007 */
[----:B------:R-:W-:Y:S06]  /*11120*/  BRA `(.L_x_1375) ;  /* 0x0000003000f47947 */ /* 0x000fec0003800000 */
.L_x_1374:
[----:B------:R-:W-:Y:S01]  /*11130*/  IADD3 R0, R22, 0x20400, RZ ;  /* 0x0002040016007810 */ /* 0x000fe20007ffe0ff */
[----:B------:R-:W-:Y:S03]  /*11140*/  BSSY B6, `(.L_x_1376) ;  /* 0x0000013000067945 */ /* 0x000fe60003800000 */
[----:B------:R-:W-:-:S13]  /*11150*/  LOP3.LUT P0, RZ, R0, 0x3ff, RZ, 0xc0, !PT ;  /* 0x000003ff00ff7812 */ /* 0x000fda000780c0ff */
[----:B------:R-:W-:Y:S05]  /*11160*/  @!P0 BRA `(.L_x_1377) ;  /* 0x0000000000408947 */ /* 0x000fea0003800000 */
[----:B------:R-:W-:Y:S01]  /*11170*/  MOV R2, 0x0 ;  /* 0x0000000000027802 */ /* 0x000fe20000000f00 */
[----:B------:R-:W-:Y:S01]  /*11180*/  ULDC.64 UR6, c[0x4][0xa8] ;  /* 0x01002a0000067ab9 */ /* 0x000fe20000000a00 */
[----:B------:R-:W-:Y:S01]  /*11190*/  ULDC.64 UR8, c[0x4][0xb0] ;  /* 0x01002c0000087ab9 */ /* 0x000fe20000000a00 */
[----:B------:R-:W-:Y:S01]  /*111a0*/  ULDC.64 UR4, c[0x4][0x30] ;  /* 0x01000c0000047ab9 */ /* 0x000fe20000000a00 */
[----:B------:R-:W-:Y:S02]  /*111b0*/  IMAD.U32 R4, RZ, RZ, UR6 ;  /* 0x00000006ff047e24 */ /* 0x000fe4000f8e00ff */
[----:B------:R-:W1:Y:S01]  /*111c0*/  LDC.64 R2, c[0x4][R2] ;  /* 0x0100000002027b82 */ /* 0x000e620000000a00 */
        /* <DEDUP_REMOVED lines=9> */
[----:B01----:R-:W-:Y:S05]  /*11260*/  CALL.ABS.NOINC R2 ;  /* 0x0000000002007343 */ /* 0x003fea0003c00000 */
.L_x_1377:
[----:B------:R-:W-:Y:S05]  /*11270*/  BSYNC B6 ;  /* 0x0000000000067941 */ /* 0x000fea0003800000 */
.L_x_1376:
        /* <DEDUP_REMOVED lines=11> */
[----:B------:R-:W-:Y:S02]  /*11330*/  IMAD.U32 R5, RZ, RZ, UR7 ;  /* 0x00000007ff057e24 */ /* 0x000fe4000f8e00ff */
[----:B------:R-:W-:Y:S02]  /*11340*/  IMAD.U32 R6, RZ, RZ, UR8 ;  /* 0x00000008ff067e24 */ /* 0x000fe4000f8e00ff */
[----:B------:R-:W-:-:S02]  /*11350*/  IMAD.U32 R7, RZ, RZ, UR9 ;  /* 0x00000009ff077e24 */ /* 0x000fc4000f8e00ff */
[----:B------:R-:W-:Y:S02]  /*11360*/  IMAD.U32 R10, RZ, RZ, UR4 ;  /* 0x00000004ff0a7e24 */ /* 0x000fe4000f8e00ff */
[----:B------:R-:W-:Y:S02]  /*11370*/  IMAD.U32 R11, RZ, RZ, UR5 ;  /* 0x00000005ff0b7e24 */ /* 0x000fe4000f8e00ff */
[----:B------:R-:W-:Y:S02]  /*11380*/  IMAD.MOV.U32 R12, RZ, RZ, 0x1 ;  /* 0x00000001ff0c7424 */ /* 0x000fe400078e00ff */
[----:B-1----:R-:W-:-:S07]  /*11390*/  IMAD.MOV.U32 R13, RZ, RZ, RZ ;  /* 0x000000ffff0d7224 */ /* 0x002fce00078e00ff */
[----:B------:R-:W-:-:S07]  /*113a0*/  LEPC R20, `(.L_x_1380) ;  /* 0x000000001014794e */ /* 0x000fce0000000000 */
[----:B0-2---:R-:W-:Y:S05]  /*113b0*/  CALL.ABS.NOINC R2 ;  /* 0x0000000002007343 */ /* 0x005fea0003c00000 */
.L_x_1380:
        /* <DEDUP_REMOVED lines=15> */
.L_x_1379:
[----:B------:R-:W-:Y:S05]  /*114b0*/  BSYNC B6 ;  /* 0x0000000000067941 */ /* 0x000fea0003800000 */
.L_x_1378:
[----:B------:R-:W-:Y:S01]  /*114c0*/  ULDC.64 UR4, c[0x0][0x9f8] ;  /* 0x00027e0000047ab9 */ /* 0x000fe20000000a00 */
[----:B------:R-:W-:Y:S01]  /*114d0*/  IMAD.MOV.U32 R31, RZ, RZ, R19 ;  /* 0x000000ffff1f7224 */ /* 0x000fe200078e0013 */
[----:B------:R-:W-:Y:S01]  /*114e0*/  ISETP.NE.U32.AND P0, PT, RZ, UR4, PT ;  /* 0x00000004ff007c0c */ /* 0x000fe2000bf05070 */
[----:B------:R-:W-:Y:S01]  /*114f0*/  ULDC UR4, c[0x0][0x2f4] ;  /* 0x0000bd0000047ab9 */ /* 0x000fe20000000800 */
[----:B------:R-:W1:Y:S02]  /*11500*/  LDC R10, c[0x0][0x430] ;  /* 0x00010c00ff0a7b82 */ /* 0x000e640000000800 */
[----:B------:R-:W-:-:S13]  /*11510*/  ISETP.NE.AND.EX P0, PT, RZ, UR5, PT, P0 ;  /* 0x00000005ff007c0c */ /* 0x000fda000bf05300 */
[----:B------:R-:W2:Y:S01]  /*11520*/  @P0 LDC.64 R2, c[0x0][0x9f8] ;  /* 0x00027e00ff020b82 */ /* 0x000ea20000000a00 */
[----:B------:R-:W-:Y:S02]  /*11530*/  LOP3.LUT R17, R34, 0x40, RZ, 0xfc, !PT ;  /* 0x0000004022117812 */ /* 0x000fe400078efcff */
[----:B------:R-:W-:Y:S02]  /*11540*/  LOP3.LUT R23, R23, 0xffffffef, RZ, 0xc0, !PT ;  /* 0xffffffef17177812 */ /* 0x000fe400078ec0ff */
[----:B------:R-:W-:Y:S01]  /*11550*/  ISETP.GE.AND P2, PT, R17, UR4, PT ;  /* 0x0000000411007c0c */ /* 0x000fe2000bf46270 */
[----:B--2---:R-:W-:-:S05]  /*11560*/  @P0 IMAD.WIDE R2, R19, 0x4, R2 ;  /* 0x0000000413020825 */ /* 0x004fca00078e0202 */
[----:B------:R2:W5:Y:S01]  /*11570*/  @P0 LDG.E R31, desc[UR36][R2.64] ;  /* 0x00000024021f0981 */ /* 0x000562000c1e1900 */
[----:B------:R-:W-:Y:S01]  /*11580*/  ISETP.GE.AND P0, PT, R34, UR4, PT ;  /* 0x0000000422007c0c */ /* 0x000fe2000bf06270 */
[----:B------:R-:W-:Y:S01]  /*11590*/  UMOV UR5, 0xffffffff ;  /* 0xffffffff00057882 */ /* 0x000fe20000000000 */
[----:B------:R-:W-:Y:S01]  /*115a0*/  ISETP.GE.AND P1, PT, R37, UR4, PT ;  /* 0x0000000425007c0c */ /* 0x000fe2000bf26270 */
[----:B------:R-:W-:-:S10]  /*115b0*/  VIADD R7, R30, 0xffffffff ;  /* 0xffffffff1e077836 */ /* 0x000fd40000000000 */
[----:B------:R-:W-:Y:S02]  /*115c0*/  @P0 LOP3.LUT R23, R23, 0x10, RZ, 0xfc, !PT ;  /* 0x0000001017170812 */ /* 0x000fe400078efcff */
[----:B------:R-:W-:Y:S02]  /*115d0*/  ISETP.GE.AND P0, PT, R36, UR4, PT ;  /* 0x0000000424007c0c */ /* 0x000fe4000bf06270 */
[----:B------:R-:W-:-:S04]  /*115e0*/  LOP3.LUT R23, R23, 0xfffffff7, RZ, 0xc0, !PT ;  /* 0xfffffff717177812 */ /* 0x000fc800078ec0ff */
[----:B------:R-:W-:-:S04]  /*115f0*/  @P2 LOP3.LUT R23, R23, 0x8, RZ, 0xfc, !PT ;  /* 0x0000000817172812 */ /* 0x000fc800078efcff */
[----:B------:R-:W-:-:S04]  /*11600*/  LOP3.LUT R23, R23, 0xfffffffb, RZ, 0xc0, !PT ;  /* 0xfffffffb17177812 */ /* 0x000fc800078ec0ff */
[----:B------:R-:W-:-:S04]  /*11610*/  @P1 LOP3.LUT R23, R23, 0x4, RZ, 0xfc, !PT ;  /* 0x0000000417171812 */ /* 0x000fc800078efcff */
[----:B------:R-:W-:-:S04]  /*11620*/  LOP3.LUT R23, R23, 0xfffffffd, RZ, 0xc0, !PT ;  /* 0xfffffffd17177812 */ /* 0x000fc800078ec0ff */
[----:B------:R-:W-:Y:S01]  /*11630*/  @P0 LOP3.LUT R23, R23, 0x2, RZ, 0xfc, !PT ;  /* 0x0000000217170812 */ /* 0x000fe200078efcff */
[----:B-12---:R-:W-:Y:S06]  /*11640*/  BRA.DIV UR5, `(.L_x_1381) ;  /* 0x00000042057c7947 */ /* 0x006fec000b800000 */
.L_x_1449:
[----:B------:R-:W1:Y:S01]  /*11650*/  S2R R0, SR_TID.X ;  /* 0x0000000000007919 */ /* 0x000e620000002100 */
[----:B------:R-:W-:Y:S02]  /*11660*/  ISETP.NE.AND P1, PT, R10, 0x1, PT ;  /* 0x000000010a00780c */ /* 0x000fe40003f25270 */
[----:B-----5:R-:W-:Y:S01]  /*11670*/  SHF.R.S32.HI R11, RZ, 0x1f, R31 ;  /* 0x0000001fff0b7819 */ /* 0x020fe2000001141f */
[----:B------:R-:W2:Y:S01]  /*11680*/  S2R R9, SR_TID.X ;  /* 0x0000000000097919 */ /* 0x000ea20000002100 */
[----:B------:R-:W-:-:S03]  /*11690*/  LOP3.LUT R23, R23, 0xffffffbf, RZ, 0xc0, !PT ;  /* 0xffffffbf17177812 */ /* 0x000fc600078ec0ff */
[----:B------:R3:W-:Y:S06]  /*116a0*/  STL [R1+0xc], R11 ;  /* 0x00000c0b01007387 */ /* 0x0007ec0000100800 */
[----:B------:R-:W4:Y:S01]  /*116b0*/  @P1 LDC R5, c[0x0][0x434] ;  /* 0x00010d00ff051b82 */ /* 0x000f220000000800 */
[----:B------:R-:W-:Y:S02]  /*116c0*/  @P1 LOP3.LUT R23, R23, 0x40, RZ, 0xfc, !PT ;  /* 0x0000004017171812 */ /* 0x000fe400078efcff */
[----:B-1----:R-:W-:Y:S01]  /*116d0*/  LOP3.LUT R0, R0, 0x7f, RZ, 0xc0, !PT ;  /* 0x0000007f00007812 */ /* 0x002fe200078ec0ff */
[----:B--2---:R-:W-:-:S03]  /*116e0*/  IMAD.SHL.U32 R9, R9, 0x10, RZ ;  /* 0x0000001009097824 */ /* 0x004fc600078e00ff */
[----:B------:R-:W-:-:S04]  /*116f0*/  SHF.R.U32.HI R0, RZ, 0x3, R0 ;  /* 0x00000003ff007819 */ /* 0x000fc80000011600 */
[----:B------:R-:W-:Y:S02]  /*11700*/  LOP3.LUT R9, R0, 0x70, R9, 0xf8, !PT ;  /* 0x0000007000097812 */ /* 0x000fe400078ef809 */
[----:B------:R-:W1:Y:S03]  /*11710*/  @P1 LDC R0, c[0x0][0x438] ;  /* 0x00010e00ff001b82 */ /* 0x000e660000000800 */
[----:B------:R-:W-:-:S05]  /*11720*/  IMAD R6, R7, 0x40, R9 ;  /* 0x0000004007067824 */ /* 0x000fca00078e0209 */
[C---:B------:R-:W-:Y:S02]  /*11730*/  ISETP.GE.AND P0, PT, R6.reuse, R26, PT ;  /* 0x0000001a0600720c */ /* 0x040fe40003f06270 */
[----:B------:R-:W-:Y:S02]  /*11740*/  IADD3 R6, R6, R24, RZ ;  /* 0x0000001806067210 */ /* 0x000fe40007ffe0ff */
[----:B------:R-:W-:-:S03]  /*11750*/  ISETP.GT.U32.OR P0, PT, R9, 0x3f, P0 ;  /* 0x0000003f0900780c */ /* 0x000fc60000704470 */
[----:B----4-:R-:W-:-:S04]  /*11760*/  @P1 IMAD.HI.U32 R5, R6, R5, RZ ;  /* 0x0000000506051227 */ /* 0x010fc800078e00ff */
[----:B------:R-:W-:Y:S01]  /*11770*/  IMAD.MOV.U32 R8, RZ, RZ, R6 ;  /* 0x000000ffff087224 */ /* 0x000fe200078e0006 */
[----:B-1----:R-:W-:-:S05]  /*11780*/  @P1 SHF.R.U32.HI R8, RZ, R0, R5 ;  /* 0x00000000ff081219 */ /* 0x002fca0000011605 */
[----:B------:R-:W1:Y:S01]  /*11790*/  @!P0 LDC.64 R2, c[0x0][0x428] ;  /* 0x00010a00ff028b82 */ /* 0x000e620000000a00 */
[--C-:B------:R-:W-:Y:S01]  /*117a0*/  @!P0 SHF.R.S32.HI R5, RZ, 0x1f, R8.reuse ;  /* 0x0000001fff058819 */ /* 0x100fe20000011408 */
[----:B------:R-:W-:Y:S02]  /*117b0*/  @!P0 IMAD.MOV.U32 R4, RZ, RZ, R8 ;  /* 0x000000ffff048224 */ /* 0x000fe400078e0008 */
[-C--:B-1----:R-:W-:Y:S02]  /*117c0*/  @!P0 IMAD R0, R11, R2.reuse, RZ ;  /* 0x000000020b008224 */ /* 0x082fe400078e02ff */
[----:B------:R-:W-:-:S04]  /*117d0*/  @!P0 IMAD.WIDE.U32 R4, R31, R2, R4 ;  /* 0x000000021f048225 */ /* 0x000fc800078e0004 */
[----:B------:R-:W-:Y:S02]  /*117e0*/  @!P0 IMAD R0, R31, R3, R0 ;  /* 0x000000031f008224 */ /* 0x000fe400078e0200 */
[----:B------:R-:W1:Y:S02]  /*117f0*/  @!P0 LDC.64 R2, c[0x0][0x418] ;  /* 0x00010600ff028b82 */ /* 0x000e640000000a00 */
[----:B------:R-:W-:Y:S02]  /*11800*/  @!P0 IMAD.IADD R0, R5, 0x1, R0 ;  /* 0x0000000105008824 */ /* 0x000fe400078e0200 */
[----:B------:R-:W-:Y:S01]  /*11810*/  IMAD.MOV R5, RZ, RZ, -R8 ;  /* 0x000000ffff057224 */ /* 0x000fe200078e0a08 */
[----:B-1----:R-:W-:-:S04]  /*11820*/  @!P0 LEA R2, P1, R4, R2, 0x2 ;  /* 0x0000000204028211 */ /* 0x002fc800078210ff */
[----:B------:R-:W-:Y:S01]  /*11830*/  @!P0 LEA.HI.X R3, R4, R3, R0, 0x2, P1 ;  /* 0x0000000304038211 */ /* 0x000fe200008f1400 */
[----:B------:R-:W-:Y:S02]  /*11840*/  IMAD R4, R10, R5, R6 ;  /* 0x000000050a047224 */ /* 0x000fe400078e0206 */
[----:B------:R-:W-:Y:S02]  /*11850*/  IMAD.U32 R5, RZ, RZ, UR38 ;  /* 0x00000026ff057e24 */ /* 0x000fe4000f8e00ff */
[----:B------:R-:W-:-:S03]  /*11860*/  IMAD.MOV.U32 R0, RZ, RZ, RZ ;  /* 0x000000ffff007224 */ /* 0x000fc600078e00ff */
[----:B------:R-:W-:-:S03]  /*11870*/  ISETP.NE.AND P2, PT, R5, 0x3, PT ;  /* 0x000000030500780c */ /* 0x000fc60003f45270 */
[----:B------:R3:W5:Y:S01]  /*11880*/  @!P0 LDG.E R0, desc[UR36][R2.64] ;  /* 0x0000002402008981 */ /* 0x000762000c1e1900 */
[----:B------:R-:W-:Y:S01]  /*11890*/  ISETP.GT.U32.AND P0, PT, R9, 0x3f, PT ;  /* 0x0000003f0900780c */ /* 0x000fe20003f04070 */
[----:B------:R-:W-:Y:S01]  /*118a0*/  IMAD.MOV.U32 R26, RZ, RZ, R7 ;  /* 0x000000ffff1a7224 */ /* 0x000fe200078e0007 */
[----:B------:R-:W-:Y:S02]  /*118b0*/  LOP3.LUT R23, R23, 0xffffffdf, RZ, 0xc0, !PT ;  /* 0xffffffdf17177812 */ /* 0x000fe400078ec0ff */
[----:B0-----:R-:W-:-:S05]  /*118c0*/  SHF.R.S32.HI R30, RZ, 0x1f, R18 ;  /* 0x0000001fff1e7819 */ /* 0x001fca0000011412 */
[----:B------:R-:W-:-:S04]  /*118d0*/  @P2 LOP3.LUT R23, R23, 0x20, RZ, 0xfc, !PT ;  /* 0x0000002017172812 */ /* 0x000fc800078efcff */
[----:B------:R-:W-:-:S04]  /*118e0*/  LOP3.LUT R23, R23, 0xfffffffe, RZ, 0xc0, !PT ;  /* 0xfffffffe17177812 */ /* 0x000fc800078ec0ff */
[----:B------:R-:W-:Y:S01]  /*118f0*/  @P0 LOP3.LUT R23, R23, 0x1, RZ, 0xfc, !PT ;  /* 0x0000000117170812 */ /* 0x000fe200078efcff */
[----:B---3--:R-:W-:Y:S06]  /*11900*/  @!P2 BRA `(.L_x_1382) ;  /* 0x000000000004a947 */ /* 0x008fec0003800000 */
[----:B------:R-:W-:Y:S01]  /*11910*/  BPT.TRAP 0x1 ;  /* 0x000000040000795c */ /* 0x000fe20000300000 */
.L_x_1382:
        /* <DEDUP_REMOVED lines=25> */
.L_x_1450:
[----:B------:R-:W-:Y:S05]  /*11ab0*/  BSYNC B0 ;  /* 0x0000000000007941 */ /* 0x000fea0003800000 */
.L_x_1383:
[----:B------:R-:W2:Y:S01]  /*11ac0*/  LDL R10, [R1] ;  /* 0x00000000010a7983 */ /* 0x000ea20000100800 */
[----:B------:R-:W-:Y:S01]  /*11ad0*/  ULDC.64 UR4, c[0x0][0x300] ;  /* 0x0000c00000047ab9 */ /* 0x000fe20000000a00 */
[----:B------:R-:W-:Y:S01]  /*11ae0*/  LOP3.LUT P5, RZ, R23, 0x10, RZ, 0xc0, !PT ;  /* 0x0000001017ff7812 */ /* 0x000fe200078ac0ff */
[----:B------:R-:W-:Y:S01]  /*11af0*/  IMAD R5, R5, UR4, RZ ;  /* 0x0000000405057c24 */ /* 0x000fe2000f8e02ff */
[----:B------:R-:W1:Y:S01]  /*11b00*/  S2R R9, SR_TID.X ;  /* 0x0000000000097919 */ /* 0x000e620000002100 */
[C---:B0-----:R-:W-:Y:S01]  /*11b10*/  IMAD.WIDE.U32 R2, R4.reuse, UR4, RZ ;  /* 0x0000000404027c25 */ /* 0x041fe2000f8e00ff */
[C---:B------:R-:W-:Y:S02]  /*11b20*/  LOP3.LUT P4, RZ, R23.reuse, 0x8, RZ, 0xc0, !PT ;  /* 0x0000000817ff7812 */ /* 0x040fe4000788c0ff */
[C---:B------:R-:W-:Y:S01]  /*11b30*/  LOP3.LUT P3, RZ, R23.reuse, 0x4, RZ, 0xc0, !PT ;  /* 0x0000000417ff7812 */ /* 0x040fe2000786c0ff */
[----:B------:R-:W-:Y:S01]  /*11b40*/  IMAD R5, R4, UR5, R5 ;  /* 0x0000000504057c24 */ /* 0x000fe2000f8e0205 */
[----:B------:R-:W-:Y:S01]  /*11b50*/  ULDC.64 UR4, c[0x0][0x310] ;  /* 0x0000c40000047ab9 */ /* 0x000fe20000000a00 */
[----:B------:R-:W-:Y:S01]  /*11b60*/  LOP3.LUT P2, RZ, R23, 0x2, RZ, 0xc0, !PT ;  /* 0x0000000217ff7812 */ /* 0x000fe2000784c0ff */
[----:B------:R-:W-:-:S02]  /*11b70*/  IMAD R8, R8, UR4, RZ ;  /* 0x0000000408087c24 */ /* 0x000fc4000f8e02ff */
        /* <DEDUP_REMOVED lines=11> */
[----:B------:R-:W-:Y:S01]  /*11c30*/  UMOV UR4, 0xffffffff ;  /* 0xffffffff00047882 */ /* 0x000fe20000000000 */
[----:B-1----:R-:W-:-:S03]  /*11c40*/  LOP3.LUT R9, R9, 0x7f, RZ, 0xc0, !PT ;  /* 0x0000007f09097812 */ /* 0x002fc600078ec0ff */
[----:B------:R-:W-:Y:S02]  /*11c50*/  LEA.HI.X R0, R2, UR5, R0, 0x1, P0 ;  /* 0x0000000502007c11 */ /* 0x000fe400080f0c00 */
[----:B------:R-:W-:Y:S01]  /*11c60*/  SHF.R.U32.HI R9, RZ, 0x3, R9 ;  /* 0x00000003ff097819 */ /* 0x000fe20000011609 */
[----:B--2---:R-:W-:Y:S01]  /*11c70*/  IMAD R5, R7, -0x40, R10 ;  /* 0xffffffc007057824 */ /* 0x004fe200078e020a */
[----:B------:R-:W-:-:S03]  /*11c80*/  LEA R7, R25, R32, 0xe ;  /* 0x0000002019077211 */ /* 0x000fc600078e70ff */
[----:B------:R-:W-:-:S05]  /*11c90*/  IMAD.IADD R5, R5, 0x1, -R9 ;  /* 0x0000000105057824 */ /* 0x000fca00078e0a09 */
[----:B------:R-:W-:Y:S01]  /*11ca0*/  ISETP.GE.AND P0, PT, R5, 0x1, PT ;  /* 0x000000010500780c */ /* 0x000fe20003f06270 */
[----:B------:R-:W-:-:S12]  /*11cb0*/  BRA.DIV UR4, `(.L_x_1385) ;  /* 0x0000003e04287947 */ /* 0x000fd8000b800000 */
[----:B------:R-:W0:Y:S01]  /*11cc0*/  SHFL.IDX PT, R3, R4, RZ, 0x181f ;  /* 0x00181fff04037589 */ /* 0x000e2200000e0000 */
[----:B------:R-:W-:-:S03]  /*11cd0*/  @P0 IMAD R9, R7, 0x2, R22 ;  /* 0x0000000207090824 */ /* 0x000fc600078e0216 */
[----:B------:R-:W1:Y:S04]  /*11ce0*/  SHFL.IDX PT, R2, R0, RZ, 0x181f ;  /* 0x00181fff00027589 */ /* 0x000e6800000e0000 */
        /* <DEDUP_REMOVED lines=25> */
[----:B------:R0:W1:Y:S04]  /*11e80*/  SHFL.IDX PT, R8, R0, 0x3, 0x181f ;  /* 0x00781f0000087f89 */ /* 0x00006800000e0000 */
[----:B------:R-:W-:Y:S04]  /*11e90*/  @P0 LDGSTS.E.BYPASS.LTC128B.128 [R9+0x21400], desc[UR36][R2.64], !P5 ;  /* 0x2140000002090fae */ /* 0x000fe8000e901d64 */
[----:B------:R-:W-:Y:S04]  /*11ea0*/  @P0 LDGSTS.E.BYPASS.LTC128B.128 [R9+0x23400], desc[UR36][R2.64+0x80], !P4 ;  /* 0x2340008002090fae */ /* 0x000fe8000e101d64 */
[----:B------:R-:W-:Y:S04]  /*11eb0*/  @P0 LDGSTS.E.BYPASS.LTC128B.128 [R9+0x25400], desc[UR36][R2.64+0x100], !P3 ;  /* 0x2540010002090fae */ /* 0x000fe8000d901d64 */
[----:B------:R2:W-:Y:S04]  /*11ec0*/  @P0 LDGSTS.E.BYPASS.LTC128B.128 [R9+0x27400], desc[UR36][R2.64+0x180], !P2 ;  /* 0x2740018002090fae */ /* 0x0005e8000d101d64 */
[----:B-12---:R0:W2:Y:S02]  /*11ed0*/  SHFL.IDX PT, R2, R4, 0x3, 0x181f ;  /* 0x00781f0004027f89 */ /* 0x0060a400000e0000 */
.L_x_1460:
[----:B------:R-:W-:-:S13]  /*11ee0*/  ISETP.GE.AND P0, PT, R5, 0x31, PT ;  /* 0x000000310500780c */ /* 0x000fda0003f06270 */
[----:B--2---:R-:W-:Y:S01]  /*11ef0*/  @P0 LEA R2, P1, R34, R2, 0x1 ;  /* 0x0000000222020211 */ /* 0x004fe200078208ff */
[----:B------:R-:W-:-:S04]  /*11f00*/  @P0 IMAD R7, R7, 0x2, R22 ;  /* 0x0000000207070824 */ /* 0x000fc800078e0216 */
        /* <DEDUP_REMOVED lines=10> */
.L_x_1386:
        /* <DEDUP_REMOVED lines=10> */
.L_x_1387:
[----:B------:R2:W-:Y:S02]  /*12050*/  SYNCS.ARRIVE.TRANS64.A1T0 RZ, [R6+URZ+0x30830], RZ ;  /* 0x030830ff06ff79a7 */ /* 0x0005e4000810003f */
[----:B------:R-:W-:Y:S05]  /*12060*/  WARPSYNC.ALL ;  /* 0x0000000000007948 */ /* 0x000fea0003800000 */
[----:B------:R-:W-:Y:S01]  /*12070*/  ULDC.64 UR4, c[0x0][0x298] ;  /* 0x0000a60000047ab9 */ /* 0x000fe20000000a00 */
[----:B-1----:R-:W-:Y:S01]  /*12080*/  VIADD R2, R22, 0x10400 ;  /* 0x0001040016027836 */ /* 0x002fe20000000000 */
[----:B0-----:R-:W-:Y:S01]  /*12090*/  SHF.R.S32.HI R0, RZ, 0x1f, R35 ;  /* 0x0000001fff007819 */ /* 0x001fe20000011423 */
[----:B------:R-:W-:Y:S01]  /*120a0*/  IMAD.WIDE.U32 R4, R35, UR4, RZ ;  /* 0x0000000423047c25 */ /* 0x000fe2000f8e00ff */
[----:B------:R-:W-:Y:S01]  /*120b0*/  BSSY B6, `(.L_x_1388) ;  /* 0x0000018000067945 */ /* 0x000fe20003800000 */
[----:B------:R-:W-:Y:S01]  /*120c0*/  BAR.SYNC.DEFER_BLOCKING 0x8, 0x180 ;  /* 0x0206000000007b1d */ /* 0x000fe20000010000 */
[----:B------:R-:W-:Y:S01]  /*120d0*/  LOP3.LUT P0, RZ, R2, 0x3ff, RZ, 0xc0, !PT ;  /* 0x000003ff02ff7812 */ /* 0x000fe2000780c0ff */
[----:B------:R-:W-:-:S04]  /*120e0*/  IMAD R0, R0, UR4, RZ ;  /* 0x0000000400007c24 */ /* 0x000fc8000f8e02ff */
[----:B------:R-:W-:Y:S01]  /*120f0*/  IMAD R0, R35, UR5, R0 ;  /* 0x0000000523007c24 */ /* 0x000fe2000f8e0200 */
[----:B------:R0:W-:Y:S03]  /*12100*/  STL.64 [R1+0x10], R4 ;  /* 0x0000100401007387 */ /* 0x0001e60000100a00 */
[----:B------:R-:W-:-:S04]  /*12110*/  IMAD.IADD R35, R5, 0x1, R0 ;  /* 0x0000000105237824 */ /* 0x000fc800078e0200 */
[----:B------:R-:W-:Y:S05]  /*12120*/  @!P0 BRA `(.L_x_1389) ;  /* 0x0000000000408947 */ /* 0x000fea0003800000 */
[----:B------:R-:W-:Y:S01]  /*12130*/  MOV R2, 0x0 ;  /* 0x0000000000027802 */ /* 0x000fe20000000f00 */
[----:B------:R-:W-:Y:S01]  /*12140*/  ULDC.64 UR6, c[0x4][0xa8] ;  /* 0x01002a0000067ab9 */ /* 0x000fe20000000a00 */
[----:B------:R-:W-:Y:S01]  /*12150*/  ULDC.64 UR8, c[0x4][0xb0] ;  /* 0x01002c0000087ab9 */ /* 0x000fe20000000a00 */
[----:B------:R-:W-:Y:S01]  /*12160*/  ULDC.64 UR4, c[0x4][0x20] ;  /* 0x0100080000047ab9 */ /* 0x000fe20000000a00 */
[----:B0-----:R-:W-:Y:S01]  /*12170*/  IMAD.U32 R4, RZ, RZ, UR6 ;  /* 0x00000006ff047e24 */ /* 0x001fe2000f8e00ff */
[----:B------:R-:W-:Y:S01]  /*12180*/  MOV R11, UR5 ;  /* 0x00000005000b7c02 */ /* 0x000fe20008000f00 */
[----:B------:R-:W0:Y:S01]  /*12190*/  LDC.64 R2, c[0x4][R2] ;  /* 0x0100000002027b82 */ /* 0x000e220000000a00 */
[----:B------:R-:W-:Y:S02]  /*121a0*/  IMAD.U32 R5, RZ, RZ, UR7 ;  /* 0x00000007ff057e24 */ /* 0x000fe4000f8e00ff */
[----:B--2---:R-:W-:Y:S02]  /*121b0*/  IMAD.U32 R6, RZ, RZ, UR8 ;  /* 0x00000008ff067e24 */ /* 0x004fe4000f8e00ff */
[----:B------:R-:W-:-:S02]  /*121c0*/  IMAD.U32 R7, RZ, RZ, UR9 ;  /* 0x00000009ff077e24 */ /* 0x000fc4000f8e00ff */
[----:B------:R-:W-:Y:S02]  /*121d0*/  IMAD.U32 R10, RZ, RZ, UR4 ;  /* 0x00000004ff0a7e24 */ /* 0x000fe4000f8e00ff */
[----:B------:R-:W-:Y:S02]  /*121e0*/  IMAD.MOV.U32 R8, RZ, RZ, 0x70 ;  /* 0x00000070ff087424 */ /* 0x000fe400078e00ff */
[----:B------:R-:W-:Y:S02]  /*121f0*/  IMAD.MOV.U32 R12, RZ, RZ, 0x1 ;  /* 0x00000001ff0c7424 */ /* 0x000fe400078e00ff */
[----:B------:R-:W-:-:S07]  /*12200*/  IMAD.MOV.U32 R13, RZ, RZ, RZ ;  /* 0x000000ffff0d7224 */ /* 0x000fce00078e00ff */
[----:B------:R-:W-:-:S07]  /*12210*/  LEPC R20, `(.L_x_1389) ;  /* 0x000000001014794e */ /* 0x000fce0000000000 */
[----:B0-----:R-:W-:Y:S05]  /*12220*/  CALL.ABS.NOINC R2 ;  /* 0x0000000002007343 */ /* 0x001fea0003c00000 */
.L_x_1389:
[----:B------:R-:W-:Y:S05]  /*12230*/  BSYNC B6 ;  /* 0x0000000000067941 */ /* 0x000fea0003800000 */
.L_x_1388:
[----:B------:R-:W3:Y:S01]  /*12240*/  LDL.LU.64 R20, [R1+0x10] ;  /* 0x0000100001147983 */ /* 0x000ee20000300a00 */
[----:B------:R-:W-:Y:S01]  /*12250*/  ULDC.64 UR4, c[0x0][0x2d8] ;  /* 0x0000b60000047ab9 */ /* 0x000fe20000000a00 */
[----:B------:R-:W-:Y:S01]  /*12260*/  LOP3.LUT P6, RZ, R23, 0x100, RZ, 0xc0, !PT ;  /* 0x0000010017ff7812 */ /* 0x000fe200078cc0ff */
[----:B------:R-:W-:Y:S01]  /*12270*/  IMAD R0, R30, UR4, RZ ;  /* 0x000000041e007c24 */ /* 0x000fe2000f8e02ff */
[----:B------:R-:W-:Y:S01]  /*12280*/  LOP3.LUT R7, R34, 0x40, RZ, 0xfc, !PT ;  /* 0x0000004022077812 */ /* 0x000fe200078efcff */
[----:B------:R-:W-:Y:S01]  /*12290*/  IMAD.MOV.U32 R3, RZ, RZ, R35 ;  /* 0x000000ffff037224 */ /* 0x000fe200078e0023 */
[----:B0-----:R-:W-:Y:S01]  /*122a0*/  SEL R4, R19, RZ, !P6 ;  /* 0x000000ff13047207 */ /* 0x001fe20007000000 */
[----:B------:R-:W-:Y:S01]  /*122b0*/  IMAD R5, R18, UR5, R0 ;  /* 0x0000000512057c24 */ /* 0x000fe2000f8e0200 */
[----:B------:R-:W-:-:S04]  /*122c0*/  SHF.R.S32.HI R0, RZ, 0x1f, R19 ;  /* 0x0000001fff007819 */ /* 0x000fc80000011413 */
[----:B------:R-:W-:Y:S01]  /*122d0*/  SEL R0, R0, RZ, !P6 ;  /* 0x000000ff00007207 */ /* 0x000fe20007000000 */
[----:B---3--:R-:W-:Y:S01]  /*122e0*/  IMAD.MOV.U32 R2, RZ, RZ, R20 ;  /* 0x000000ffff027224 */ /* 0x008fe200078e0014 */
[----:B------:R-:W0:Y:S01]  /*122f0*/  LDC R21, c[0x0][0x448] ;  /* 0x00011200ff157b82 */ /* 0x000e220000000800 */
[----:B------:R-:W1:Y:S02]  /*12300*/  S2R R20, SR_TID.X ;  /* 0x0000000000147919 */ /* 0x000e640000002100 */
[----:B------:R-:W-:Y:S01]  /*12310*/  IMAD.WIDE.U32 R2, R18, UR4, R2 ;  /* 0x0000000412027c25 */ /* 0x000fe2000f8e0002 */
[----:B------:R-:W-:-:S03]  /*12320*/  ULDC.64 UR4, c[0x0][0x2e0] ;  /* 0x0000b80000047ab9 */ /* 0x000fc60000000a00 */
[----:B------:R-:W-:Y:S02]  /*12330*/  IMAD.IADD R3, R3, 0x1, R5 ;  /* 0x0000000103037824 */ /* 0x000fe400078e0205 */
[----:B------:R-:W-:Y:S02]  /*12340*/  IMAD R0, R0, UR4, RZ ;  /* 0x0000000400007c24 */ /* 0x000fe4000f8e02ff */
[----:B------:R-:W-:-:S04]  /*12350*/  IMAD.WIDE.U32 R2, R4, UR4, R2 ;  /* 0x0000000404027c25 */ /* 0x000fc8000f8e0002 */
[----:B------:R-:W-:Y:S01]  /*12360*/  IMAD R0, R4, UR5, R0 ;  /* 0x0000000504007c24 */ /* 0x000fe2000f8e0200 */
[----:B------:R-:W-:-:S03]  /*12370*/  ULDC.64 UR4, c[0x0][0x2d0] ;  /* 0x0000b40000047ab9 */ /* 0x000fc60000000a00 */
[----:B------:R-:W-:Y:S01]  /*12380*/  IMAD.IADD R3, R3, 0x1, R0 ;  /* 0x0000000103037824 */ /* 0x000fe200078e0200 */
[----:B0-----:R-:W-:Y:S02]  /*12390*/  ISETP.NE.AND P6, PT, R21, 0x1, PT ;  /* 0x000000011500780c */ /* 0x001fe40003fc5270 */
[----:B-1----:R-:W-:-:S04]  /*123a0*/  LOP3.LUT R20, R20, 0x7f, RZ, 0xc0, !PT ;  /* 0x0000007f14147812 */ /* 0x002fc800078ec0ff */
[----:B------:R-:W-:-:S07]  /*123b0*/  SHF.R.U32.HI R21, RZ, 0x3, R20 ;  /* 0x00000003ff157819 */ /* 0x000fce0000011614 */
[----:B--2---:R-:W0:Y:S01]  /*123c0*/  @P6 LDC R6, c[0x0][0x44c] ;  /* 0x00011300ff066b82 */ /* 0x004e220000000800 */
[----:B------:R-:W1:Y:S07]  /*123d0*/  S2R R20, SR_TID.X ;  /* 0x0000000000147919 */ /* 0x000e6e0000002100 */
[----:B------:R-:W2:Y:S01]  /*123e0*/  @P6 LDC R5, c[0x0][0x450] ;  /* 0x00011400ff056b82 */ /* 0x000ea20000000800 */
[----:B-1----:R-:W-:-:S05]  /*123f0*/  IMAD.SHL.U32 R20, R20, 0x10, RZ ;  /* 0x0000001014147824 */ /* 0x002fca00078e00ff */
[----:B------:R-:W-:-:S05]  /*12400*/  LOP3.LUT R20, R21, 0x70, R20, 0xf8, !PT ;  /* 0x0000007015147812 */ /* 0x000fca00078ef814 */
[----:B------:R-:W-:Y:S02]  /*12410*/  IMAD.IADD R0, R20, 0x1, R27 ;  /* 0x0000000114007824 */ /* 0x000fe400078e021b */
[----:B------:R-:W1:Y:S02]  /*12420*/  S2R R20, SR_TID.X ;  /* 0x0000000000147919 */ /* 0x000e640000002100 */
[----:B0-----:R-:W-:-:S04]  /*12430*/  @P6 IMAD.HI.U32 R6, R0, R6, RZ ;  /* 0x0000000600066227 */ /* 0x001fc800078e00ff */
[----:B------:R-:W-:Y:S01]  /*12440*/  IMAD.MOV.U32 R4, RZ, RZ, R0 ;  /* 0x000000ffff047224 */ /* 0x000fe200078e0000 */
[----:B--2---:R-:W-:Y:S02]  /*12450*/  @P6 SHF.R.U32.HI R4, RZ, R5, R6 ;  /* 0x00000005ff046219 */ /* 0x004fe40000011606 */
[----:B------:R-:W0:Y:S03]  /*12460*/  LDC R6, c[0x0][0x448] ;  /* 0x00011200ff067b82 */ /* 0x000e260000000800 */
[----:B------:R-:W-:Y:S02]  /*12470*/  IMAD.MOV R5, RZ, RZ, -R4 ;  /* 0x000000ffff057224 */ /* 0x000fe400078e0a04 */
[----:B------:R-:W-:Y:S01]  /*12480*/  IMAD.WIDE.U32 R2, R4, UR4, R2 ;  /* 0x0000000404027c25 */ /* 0x000fe2000f8e0002 */
[----:B-1----:R-:W-:-:S03]  /*12490*/  LOP3.LUT R20, R20, 0x7f, RZ, 0xc0, !PT ;  /* 0x0000007f14147812 */ /* 0x002fc600078ec0ff */
[----:B0-----:R-:W-:Y:S01]  /*124a0*/  IMAD R0, R6, R5, R0 ;  /* 0x0000000506007224 */ /* 0x001fe200078e0200 */
[----:B------:R-:W-:Y:S02]  /*124b0*/  SHF.R.S32.HI R5, RZ, 0x1f, R4 ;  /* 0x0000001fff057819 */ /* 0x000fe40000011404 */
[----:B------:R-:W-:-:S03]  /*124c0*/  SHF.R.U32.HI R8, RZ, 0x3, R20 ;  /* 0x00000003ff087819 */ /* 0x000fc60000011614 */
        /* <DEDUP_REMOVED lines=11> */
[----:B------:R-:W-:Y:S02]  /*12580*/  ULDC UR4, c[0x0][0x2b8] ;  /* 0x0000ae0000047ab9 */ /* 0x000fe40000000800 */
[----:B------:R-:W-:Y:S02]  /*12590*/  ISETP.GE.AND P4, PT, R34, UR4, PT ;  /* 0x0000000422007c0c */ /* 0x000fe4000bf86270 */
[----:B------:R-:W-:Y:S01]  /*125a0*/  LEA.HI.X R0, R2, UR5, R0, 0x1, P0 ;  /* 0x0000000502007c11 */ /* 0x000fe200080f0c00 */
[----:B------:R-:W-:Y:S01]  /*125b0*/  UMOV UR5, 0xffffffff ;  /* 0xffffffff00057882 */ /* 0x000fe20000000000 */
[----:B------:R-:W-:-:S02]  /*125c0*/  ISETP.GE.AND P3, PT, R7, UR4, PT ;  /* 0x0000000407007c0c */ /* 0x000fc4000bf66270 */
[----:B------:R-:W-:Y:S02]  /*125d0*/  ISETP.GE.AND P2, PT, R37, UR4, PT ;  /* 0x0000000425007c0c */ /* 0x000fe4000bf46270 */
[----:B------:R-:W-:Y:S01]  /*125e0*/  ISETP.GE.AND P1, PT, R36, UR4, PT ;  /* 0x0000000424007c0c */ /* 0x000fe2000bf26270 */
[----:B------:R-:W-:-:S12]  /*125f0*/  BRA.DIV UR5, `(.L_x_1390) ;  /* 0x0000003a05347947 */ /* 0x000fd8000b800000 */
[----:B------:R-:W0:Y:S01]  /*12600*/  SHFL.IDX PT, R3, R4, RZ, 0x181f ;  /* 0x00181fff04037589 */ /* 0x000e2200000e0000 */
[----:B------:R-:W-:Y:S02]  /*12610*/  IMAD R5, R29, R6, RZ ;  /* 0x000000061d057224 */ /* 0x000fe400078e02ff */
[----:B------:R-:W-:Y:S01]  /*12620*/  IMAD.IADD R27, R8, 0x1, R27 ;  /* 0x00000001081b7824 */ /* 0x000fe200078e021b */
[----:B------:R-:W1:Y:S04]  /*12630*/  SHFL.IDX PT, R2, R0, RZ, 0x181f ;  /* 0x00181fff00027589 */ /* 0x000e6800000e0000 */
[----:B------:R-:W-:Y:S01]  /*12640*/  ISETP.GE.AND P0, PT, R27, R5, PT ;  /* 0x000000051b00720c */ /* 0x000fe20003f06270 */
[----:B------:R-:W-:-:S12]  /*12650*/  SHFL.IDX PT, R14, R4, 0x7, 0x181f ;  /* 0x00f81f00040e7f89 */ /* 0x000fd800000e0000 */
[----:B0-----:R-:W-:-:S05]  /*12660*/  @!P0 LEA R6, P5, R34, R3, 0x1 ;  /* 0x0000000322068211 */ /* 0x001fca00078a08ff */
[----:B-1----:R-:W-:Y:S01]  /*12670*/  @!P0 IMAD.X R3, RZ, RZ, R2, P5 ;  /* 0x000000ffff038224 */ /* 0x002fe200028e0602 */
[----:B------:R-:W-:Y:S01]  /*12680*/  @!P0 MOV R2, R6 ;  /* 0x0000000600028202 */ /* 0x000fe20000000f00 */
[----:B------:R-:W-:-:S04]  /*12690*/  VIADD R6, R27, 0x10 ;  /* 0x000000101b067836 */ /* 0x000fc80000000000 */
        /* <DEDUP_REMOVED lines=46> */
[----:B------:R-:W-:Y:S01]  /*12980*/  VIADD R6, R27, 0x50 ;  /* 0x000000501b067836 */ /* 0x000fe20000000000 */
[----:B------:R-:W-:-:S05]  /*12990*/  @!P0 MOV R3, R7 ;  /* 0x0000000700038202 */ /* 0x000fca0000000f00 */
        /* <DEDUP_REMOVED lines=28> */
.L_x_1477:
[----:B0-----:R-:W-:Y:S01]  /*12b60*/  VIADD R0, R27, 0x70 ;  /* 0x000000701b007836 */ /* 0x001fe20000000000 */
[----:B------:R-:W-:Y:S04]  /*12b70*/  BSSY B0, `(.L_x_1391) ;  /* 0x000000c000007945 */ /* 0x000fe80003800000 */
[----:B------:R-:W-:-:S13]  /*12b80*/  ISETP.GE.AND P0, PT, R0, R5, PT ;  /* 0x000000050000720c */ /* 0x000fda0003f06270 */
[----:B------:R-:W-:Y:S05]  /*12b90*/  @P0 BRA `(.L_x_1392) ;  /* 0x0000000000240947 */ /* 0x000fea0003800000 */
[----:B------:R-:W-:-:S05]  /*12ba0*/  LEA R2, P0, R34, R14, 0x1 ;  /* 0x0000000e22027211 */ /* 0x000fca00078008ff */
        /* <DEDUP_REMOVED lines=8> */
.L_x_1392:
[----:B------:R-:W-:Y:S05]  /*12c30*/  BSYNC B0 ;  /* 0x0000000000007941 */ /* 0x000fea0003800000 */
.L_x_1391:
[----:B------:R-:W-:Y:S01]  /*12c40*/  NOP ;  /* 0x0000000000007918 */ /* 0x000fe20000000000 */
[----:B------:R-:W-:-:S13]  /*12c50*/  PLOP3.LUT P0, PT, PT, PT, PT, 0x80, 0x0 ;  /* 0x000000000000781c */ /* 0x000fda0003f0f070 */
.L_x_1393:
[----:B------:R-:W-:Y:S02]  /*12c60*/  PLOP3.LUT P1, PT, P1, P0, PT, 0xa2, 0x0 ;  /* 0x000000000000781c */ /* 0x000fe40000f21472 */
[----:B------:R-:W-:-:S08]  /*12c70*/  @P0 R2UR P1, UR4, R22 ;  /* 0x00000000160402ca */ /* 0x000fd00000020000 */
[----:B------:R-:W-:-:S05]  /*12c80*/  @P0 PLOP3.LUT P0, PT, P1, PT, PT, 0x80, 0x0 ;  /* 0x000000000000081c */ /* 0x000fca0000f0f070 */
[----:B------:R-:W-:Y:S01]  /*12c90*/  @!P1 SYNCS.ARRIVE.TRANS64.RED.A0T1 RZ, [UR4+0x30800], RZ ;  /* 0x030800ffffff99a7 */ /* 0x000fe20008200404 */
[----:B------:R-:W-:Y:S07]  /*12ca0*/  @!P1 ARRIVES.LDGSTSBAR.64.TRANSCNT [UR4+0x30800] ;  /* 0x03080000ff0099b0 */ /* 0x000fee0008000a84 */
[----:B------:R-:W-:Y:S05]  /*12cb0*/  @P0 BRA.U.ANY `(.L_x_1393) ;  /* 0xfffffffd00e80947 */ /* 0x000fea000393ffff */
[----:B0-----:R-:W2:Y:S04]  /*12cc0*/  LDL.LU R3, [R1+0x1c] ;  /* 0x00001c0001037983 */ /* 0x001ea80000300800 */
[----:B------:R-:W3:Y:S01]  /*12cd0*/  LDL.LU R2, [R1+0x18] ;  /* 0x0000180001027983 */ /* 0x000ee20000300800 */
[----:B--2---:R-:W-:Y:S02]  /*12ce0*/  VIADD R3, R3, 0x1 ;  /* 0x0000000103037836 */ /* 0x004fe40000000000 */
[----:B---3--:R-:W-:-:S03]  /*12cf0*/  VIADD R7, R2, 0xfffffffe ;  /* 0xfffffffe02077836 */ /* 0x008fc60000000000 */
[----:B------:R-:W-:Y:S01]  /*12d00*/  LEA.HI R0, R3, R3, RZ, 0x1 ;  /* 0x0000000303007211 */ /* 0x000fe200078f08ff */
[----:B------:R0:W-:Y:S03]  /*12d10*/  STL [R1+0x1c], R3 ;  /* 0x00001c0301007387 */ /* 0x0001e60000100800 */
[----:B------:R-:W-:-:S05]  /*12d20*/  LOP3.LUT R0, R0, 0xfffffffe, RZ, 0xc0, !PT ;  /* 0xfffffffe00007812 */ /* 0x000fca00078ec0ff */
[----:B------:R-:W-:-:S05]  /*12d30*/  IMAD.IADD R0, R3, 0x1, -R0 ;  /* 0x0000000103007824 */ /* 0x000fca00078e0a00 */
[----:B0-----:R-:W-:Y:S01]  /*12d40*/  SHF.L.U32 R3, R0, 0x1f, RZ ;  /* 0x0000001f00037819 */ /* 0x001fe200000006ff */
[----:B------:R-:W-:Y:S01]  /*12d50*/  NOP ;  /* 0x0000000000007918 */ /* 0x000fe20000000000 */
[----:B------:R0:W-:Y:S01]  /*12d60*/  SYNCS.ARRIVE.TRANS64.A1T0 RZ, [R22+URZ+0x30800], RZ ;  /* 0x030800ff16ff79a7 */ /* 0x0001e2000810003f */
[----:B------:R-:W-:Y:S01]  /*12d70*/  BSSY B0, `(.L_x_1394) ;  /* 0x0000003000007945 */ /* 0x000fe20003800000 */
[----:B------:R-:W2:Y:S03]  /*12d80*/  SYNCS.PHASECHK.TRANS64.TRYWAIT P0, [R22+URZ+0x30820], R3 ;  /* 0x03082003160075a7 */ /* 0x000ea6000800017f */
[----:B0-2---:R-:W-:Y:S05]  /*12d90*/  @!P0 BRA `(.L_x_1395) ;  /* 0x0000003c00208947 */ /* 0x005fea0003800000 */
.L_x_1478:
[----:B------:R-:W-:Y:S05]  /*12da0*/  BSYNC B0 ;  /* 0x0000000000007941 */ /* 0x000fea0003800000 */
.L_x_1394:
[----:B------:R-:W2:Y:S01]  /*12db0*/  LDL R0, [R1+0x8] ;  /* 0x0000080001007983 */ /* 0x000ea20000100800 */
[----:B------:R-:W-:Y:S01]  /*12dc0*/  BSSY B0, `(.L_x_1396) ;  /* 0x0000102000007945 */ /* 0x000fe20003800000 */
[----:B--2---:R-:W-:-:S13]  /*12dd0*/  ISETP.GE.AND P0, PT, R7, R0, PT ;  /* 0x000000000700720c */ /* 0x004fda0003f06270 */
[----:B------:R-:W-:Y:S05]  /*12de0*/  @!P0 BRA `(.L_x_1397) ;  /* 0x0000000c00fc8947 */ /* 0x000fea0003800000 */
[C---:B------:R-:W-:Y:S01]  /*12df0*/  LOP3.LUT R0, R34.reuse, 0x40, RZ, 0xfc, !PT ;  /* 0x0000004022007812 */ /* 0x040fe200078efcff */
[----:B------:R-:W-:Y:S01]  /*12e00*/  ULDC UR4, c[0x0][0x2f4] ;  /* 0x0000bd0000047ab9 */ /* 0x000fe20000000800 */
[----:B-1----:R-:W-:Y:S01]  /*12e10*/  IMAD.MOV.U32 R6, RZ, RZ, R25 ;  /* 0x000000ffff067224 */ /* 0x002fe200078e0019 */
[----:B------:R-:W-:Y:S01]  /*12e20*/  MOV R29, R26 ;  /* 0x0000001a001d7202 */ /* 0x000fe20000000f00 */
[----:B------:R-:W-:Y:S01]  /*12e30*/  IMAD.MOV.U32 R10, RZ, RZ, R28 ;  /* 0x000000ffff0a7224 */ /* 0x000fe200078e001c */
[----:B------:R-:W-:Y:S02]  /*12e40*/  ISETP.GE.AND P4, PT, R34, UR4, PT ;  /* 0x0000000422007c0c */ /* 0x000fe4000bf86270 */
[----:B------:R-:W-:Y:S02]  /*12e50*/  ISETP.GE.AND P3, PT, R0, UR4, PT ;  /* 0x0000000400007c0c */ /* 0x000fe4000bf66270 */
[----:B------:R-:W-:Y:S02]  /*12e60*/  ISETP.GE.AND P2, PT, R37, UR4, PT ;  /* 0x0000000425007c0c */ /* 0x000fe4000bf46270 */
[----:B------:R-:W-:-:S13]  /*12e70*/  ISETP.GE.AND P1, PT, R36, UR4, PT ;  /* 0x0000000424007c0c */ /* 0x000fda000bf26270 */
.L_x_1410:
[----:B------:R-:W2:Y:S04]  /*12e80*/  LDL R0, [R1+0x4] ;  /* 0x0000040001007983 */ /* 0x000ea80000100800 */
[----:B------:R-:W3:Y:S01]  /*12e90*/  LDL R8, [R1+0xc] ;  /* 0x00000c0001087983 */ /* 0x000ee20000100800 */
[----:B------:R-:W1:Y:S01]  /*12ea0*/  S2R R2, SR_TID.X ;  /* 0x0000000000027919 */ /* 0x000e620000002100 */
[----:B------:R-:W4:Y:S01]  /*12eb0*/  S2R R9, SR_TID.X ;  /* 0x0000000000097919 */ /* 0x000f220000002100 */
[----:B-1----:R-:W-:-:S04]  /*12ec0*/  LOP3.LUT R2, R2, 0x7f, RZ, 0xc0, !PT ;  /* 0x0000007f02027812 */ /* 0x002fc800078ec0ff */
[----:B0-----:R-:W-:Y:S02]  /*12ed0*/  SHF.R.U32.HI R3, RZ, 0x3, R2 ;  /* 0x00000003ff037819 */ /* 0x001fe40000011602 */
[----:B------:R-:W0:Y:S01]  /*12ee0*/  LDC R2, c[0x0][0x430] ;  /* 0x00010c00ff027b82 */ /* 0x000e220000000800 */
[----:B----4-:R-:W-:-:S05]  /*12ef0*/  IMAD.SHL.U32 R9, R9, 0x10, RZ ;  /* 0x0000001009097824 */ /* 0x010fca00078e00ff */
[----:B------:R-:W-:-:S04]  /*12f00*/  LOP3.LUT R9, R3, 0x70, R9, 0xf8, !PT ;  /* 0x0000007003097812 */ /* 0x000fc800078ef809 */
[----:B------:R-:W-:-:S13]  /*12f10*/  ISETP.GT.U32.AND P6, PT, R9, 0x3f, PT ;  /* 0x0000003f0900780c */ /* 0x000fda0003fc4070 */
[----:B------:R-:W1:Y:S01]  /*12f20*/  @!P6 LDC.64 R4, c[0x0][0x428] ;  /* 0x00010a00ff04eb82 */ /* 0x000e620000000a00 */
[----:B0-----:R-:W-:-:S13]  /*12f30*/  ISETP.NE.AND P0, PT, R2, 0x1, PT ;  /* 0x000000010200780c */ /* 0x001fda0003f05270 */
[----:B------:R-:W0:Y:S08]  /*12f40*/  @P0 LDC R3, c[0x0][0x434] ;  /* 0x00010d00ff030b82 */ /* 0x000e300000000800 */
[----:B------:R-:W4:Y:S01]  /*12f50*/  @P0 LDC R2, c[0x0][0x438] ;  /* 0x00010e00ff020b82 */ /* 0x000f220000000800 */
[----:B------:R-:W-:Y:S05]  /*12f60*/  YIELD ;  /* 0x0000000000007946 */ /* 0x000fea0003800000 */
[----:B------:R-:W-:Y:S01]  /*12f70*/  ULDC UR4, c[0x0][0x430] ;  /* 0x00010c0000047ab9 */ /* 0x000fe20000000800 */
[----:B--2---:R-:W-:-:S04]  /*12f80*/  IMAD R0, R7, 0x40, R0 ;  /* 0x0000004007007824 */ /* 0x004fc800078e0200 */
[----:B------:R-:W-:-:S04]  /*12f90*/  IMAD.IADD R0, R9, 0x1, R0 ;  /* 0x0000000109007824 */ /* 0x000fc800078e0200 */
[----:B0-----:R-:W-:-:S04]  /*12fa0*/  @P0 IMAD.HI.U32 R3, R0, R3, RZ ;  /* 0x0000000300030227 */ /* 0x001fc800078e00ff */
[----:B------:R-:W-:Y:S01]  /*12fb0*/  IMAD.MOV.U32 R11, RZ, RZ, R0 ;  /* 0x000000ffff0b7224 */ /* 0x000fe200078e0000 */
[----:B----4-:R-:W-:-:S04]  /*12fc0*/  @P0 SHF.R.U32.HI R11, RZ, R2, R3 ;  /* 0x00000002ff0b0219 */ /* 0x010fc80000011603 */
[--C-:B------:R-:W-:Y:S01]  /*12fd0*/  @!P6 SHF.R.S32.HI R3, RZ, 0x1f, R11.reuse ;  /* 0x0000001fff03e819 */ /* 0x100fe2000001140b */
[----:B------:R-:W-:-:S04]  /*12fe0*/  @!P6 IMAD.MOV.U32 R2, RZ, RZ, R11 ;  /* 0x000000ffff02e224 */ /* 0x000fc800078e000b */
[----:B-1----:R-:W-:-:S04]  /*12ff0*/  @!P6 IMAD.WIDE.U32 R2, R31, R4, R2 ;  /* 0x000000041f02e225 */ /* 0x002fc800078e0002 */
[----:B---3--:R-:W-:Y:S02]  /*13000*/  @!P6 IMAD R4, R8, R4, RZ ;  /* 0x000000040804e224 */ /* 0x008fe400078e02ff */
[----:B------:R-:W0:Y:S02]  /*13010*/  @!P6 LDC.64 R8, c[0x0][0x418] ;  /* 0x00010600ff08eb82 */ /* 0x000e240000000a00 */
[----:B------:R-:W-:-:S04]  /*13020*/  @!P6 IMAD R5, R31, R5, R4 ;  /* 0x000000051f05e224 */ /* 0x000fc800078e0204 */
[----:B------:R-:W-:Y:S02]  /*13030*/  @!P6 IMAD.IADD R3, R5, 0x1, R3 ;  /* 0x000000010503e824 */ /* 0x000fe400078e0203 */
[----:B------:R-:W-:-:S04]  /*13040*/  IMAD.MOV R5, RZ, RZ, -R11 ;  /* 0x000000ffff057224 */ /* 0x000fc800078e0a0b */
[----:B------:R-:W-:Y:S02]  /*13050*/  IMAD R5, R5, UR4, R0 ;  /* 0x0000000405057c24 */ /* 0x000fe4000f8e0200 */
[----:B------:R-:W-:Y:S01]  /*13060*/  IMAD.MOV.U32 R0, RZ, RZ, RZ ;  /* 0x000000ffff007224 */ /* 0x000fe200078e00ff */
[----:B0-----:R-:W-:-:S04]  /*13070*/  @!P6 LEA R8, P0, R2, R8, 0x2 ;  /* 0x000000080208e211 */ /* 0x001fc800078010ff */
[----:B------:R-:W-:-:S05]  /*13080*/  @!P6 LEA.HI.X R9, R2, R9, R3, 0x2, P0 ;  /* 0x000000090209e211 */ /* 0x000fca00000f1403 */
[----:B------:R0:W5:Y:S01]  /*13090*/  @!P6 LDG.E R0, desc[UR36][R8.64] ;  /* 0x000000240800e981 */ /* 0x000162000c1e1900 */
[----:B------:R-:W-:Y:S01]  /*130a0*/  LOP3.LUT P5, RZ, R23, 0x20, RZ, 0xc0, !PT ;  /* 0x0000002017ff7812 */ /* 0x000fe200078ac0ff */
[----:B------:R-:W-:-:S05]  /*130b0*/  VIADD R25, R6, 0x1 ;  /* 0x0000000106197836 */ /* 0x000fca0000000000 */
[----:B------:R-:W-:-:S04]  /*130c0*/  ISETP.NE.AND P0, PT, R25, 0x2, PT ;  /* 0x000000021900780c */ /* 0x000fc80003f05270 */
[----:B------:R-:W-:Y:S01]  /*130d0*/  SEL R28, RZ, 0x1, P0 ;  /* 0x00000001ff1c7807 */ /* 0x000fe20000000000 */
[----:B------:R-:W-:Y:S01]  /*130e0*/  IMAD.MOV.U32 R26, RZ, RZ, R7 ;  /* 0x000000ffff1a7224 */ /* 0x000fe200078e0007 */
[----:B------:R-:W-:Y:S02]  /*130f0*/  SEL R25, R25, RZ, P0 ;  /* 0x000000ff19197207 */ /* 0x000fe40000000000 */
[----:B------:R-:W-:Y:S01]  /*13100*/  LOP3.LUT R28, R10, R28, RZ, 0x3c, !PT ;  /* 0x0000001c0a1c7212 */ /* 0x000fe200078e3cff */
[----:B0-----:R-:W-:Y:S06]  /*13110*/  @!P5 BRA `(.L_x_1398) ;  /* 0x000000000004d947 */ /* 0x001fec0003800000 */
[----:B------:R-:W-:Y:S01]  /*13120*/  BPT.TRAP 0x1 ;  /* 0x000000040000795c */ /* 0x000fe20000300000 */
.L_x_1398:
[----:B------:R-:W-:Y:S01]  /*13130*/  IMAD R7, R25, 0x8, R22 ;  /* 0x0000000819077824 */ /* 0x000fe200078e0216 */
[----:B------:R-:W-:Y:S01]  /*13140*/  SHF.L.U32 R2, R28, 0x1f, RZ ;  /* 0x0000001f1c027819 */ /* 0x000fe200000006ff */
[----:B------:R-:W-:Y:S03]  /*13150*/  BSSY B1, `(.L_x_1399) ;  /* 0x0000003000017945 */ /* 0x000fe60003800000 */
[----:B------:R-:W0:Y:S02]  /*13160*/  SYNCS.PHASECHK.TRANS64.TRYWAIT P0, [R7+URZ+0x30840], R2 ;  /* 0x03084002070075a7 */ /* 0x000e24000800017f */
[----:B0-----:R-:W-:Y:S05]  /*13170*/  @!P0 BRA `(.L_x_1400) ;  /* 0x00000038003c8947 */ /* 0x001fea0003800000 */
.L_x_1479:
[----:B------:R-:W-:Y:S05]  /*13180*/  BSYNC B1 ;  /* 0x0000000000017941 */ /* 0x000fea0003800000 */
.L_x_1399:
        /* <DEDUP_REMOVED lines=26> */
[----:B------:R-:W-:Y:S01]  /*13330*/  IMAD R20, R20, 0x2, R22 ;  /* 0x0000000214147824 */ /* 0x000fe200078e0216 */
[----:B------:R-:W-:Y:S01]  /*13340*/  SHF.L.U32 R4, R34, 0x1, RZ ;  /* 0x0000000122047819 */ /* 0x000fe200000006ff */
[----:B------:R-:W1:Y:S01]  /*13350*/  SHFL.IDX PT, R3, R27, RZ, 0x181f ;  /* 0x00181fff1b037589 */ /* 0x000e6200000e0000 */
[----:B------:R-:W-:-:S03]  /*13360*/  @P2 LOP3.LUT R23, R23, 0x1000, RZ, 0xfc, !PT ;  /* 0x0000100017172812 */ /* 0x000fc600078efcff */
        /* <DEDUP_REMOVED lines=31> */
.L_x_1489:
        /* <DEDUP_REMOVED lines=17> */
.L_x_1402:
        /* <DEDUP_REMOVED lines=10> */
.L_x_1403:
[----:B------:R2:W-:Y:S01]  /*13710*/  SYNCS.ARRIVE.TRANS64.A1T0 RZ, [R7+URZ+0x30830], RZ ;  /* 0x030830ff07ff79a7 */ /* 0x0005e2000810003f */
[----:B------:R-:W-:Y:S05]  /*13720*/  @!P6 BRA `(.L_x_1404) ;  /* 0x000000000004e947 */ /* 0x000fea0003800000 */
[----:B------:R-:W-:Y:S01]  /*13730*/  BPT.TRAP 0x1 ;  /* 0x000000040000795c */ /* 0x000fe20000300000 */
.L_x_1404:
[----:B-1----:R-:W-:Y:S01]  /*13740*/  SHF.L.U32 R2, R10, 0x1f, RZ ;  /* 0x0000001f0a027819 */ /* 0x002fe200000006ff */
[----:B--2---:R-:W-:Y:S01]  /*13750*/  IMAD R7, R6, 0x8, R22 ;  /* 0x0000000806077824 */ /* 0x004fe200078e0216 */
[----:B------:R-:W-:Y:S03]  /*13760*/  BSSY B1, `(.L_x_1405) ;  /* 0x0000003000017945 */ /* 0x000fe60003800000 */
[----:B------:R-:W1:Y:S02]  /*13770*/  SYNCS.PHASECHK.TRANS64.TRYWAIT P0, [R7+URZ+0x30860], R2 ;  /* 0x03086002070075a7 */ /* 0x000e64000800017f */
[----:B-1----:R-:W-:Y:S05]  /*13780*/  @!P0 BRA `(.L_x_1406) ;  /* 0x0000003800408947 */ /* 0x002fea0003800000 */
.L_x_1490:
[----:B------:R-:W-:Y:S05]  /*13790*/  BSYNC B1 ;  /* 0x0000000000017941 */ /* 0x000fea0003800000 */
.L_x_1405:
        /* <DEDUP_REMOVED lines=49> */
.L_x_1500:
[----:B-1----:R-:W-:Y:S01]  /*13ab0*/  IADD3 R2, P0, R2, R4, RZ ;  /* 0x0000000402027210 */ /* 0x002fe20007f1e0ff */
[----:B------:R-:W-:Y:S02]  /*13ac0*/  ULDC.64 UR4, c[0x0][0x328] ;  /* 0x0000ca0000047ab9 */ /* 0x000fe40000000a00 */
[----:B------:R-:W-:Y:S02]  /*13ad0*/  IMAD R8, R8, UR4, RZ ;  /* 0x0000000408087c24 */ /* 0x000fe4000f8e02ff */
        /* <DEDUP_REMOVED lines=13> */
[----:B-1----:R-:W-:Y:S01]  /*13bb0*/  IMAD.WIDE.U32 R2, R5, UR4, RZ ;  /* 0x0000000405027c25 */ /* 0x002fe2000f8e00ff */
[----:B------:R-:W-:-:S03]  /*13bc0*/  ULDC.64 UR4, c[0x0][0x338] ;  /* 0x0000ce0000047ab9 */ /* 0x000fc60000000a00 */
[----:B------:R-:W-:Y:S02]  /*13bd0*/  IMAD.IADD R3, R3, 0x1, R9 ;  /* 0x0000000103037824 */ /* 0x000fe400078e0209 */
[----:B------:R-:W-:Y:S02]  /*13be0*/  IMAD R21, R21, UR4, RZ ;  /* 0x0000000415157c24 */ /* 0x000fe4000f8e02ff */
[----:B------:R-:W-:-:S04]  /*13bf0*/  IMAD.WIDE.U32 R2, R0, UR4, R2 ;  /* 0x0000000400027c25 */ /* 0x000fc8000f8e0002 */
[----:B------:R-:W-:Y:S01]  /*13c00*/  IMAD R21, R0, UR5, R21 ;  /* 0x0000000500157c24 */ /* 0x000fe2000f8e0215 */
[----:B------:R-:W-:Y:S01]  /*13c10*/  ULDC.64 UR4, c[0x0][0x330] ;  /* 0x0000cc0000047ab9 */ /* 0x000fe20000000a00 */
[----:B------:R-:W-:Y:S01]  /*13c20*/  NOP ;  /* 0x0000000000007918 */ /* 0x000fe20000000000 */
[----:B------:R-:W-:Y:S02]  /*13c30*/  IMAD R5, R30, UR4, RZ ;  /* 0x000000041e057c24 */ /* 0x000fe4000f8e02ff */
[----:B------:R-:W-:Y:S02]  /*13c40*/  IMAD.IADD R3, R3, 0x1, R21 ;  /* 0x0000000103037824 */ /* 0x000fe400078e0215 */
[C---:B------:R-:W-:Y:S02]  /*13c50*/  IMAD R5, R18.reuse, UR5, R5 ;  /* 0x0000000512057c24 */ /* 0x040fe4000f8e0205 */
[----:B------:R-:W-:Y:S01]  /*13c60*/  IMAD.WIDE.U32 R2, R18, UR4, R2 ;  /* 0x0000000412027c25 */ /* 0x000fe2000f8e0002 */
[----:B------:R-:W-:-:S04]  /*13c70*/  ULDC.64 UR4, c[0x0][0x318] ;  /* 0x0000c60000047ab9 */ /* 0x000fc80000000a00 */
[----:B------:R-:W-:Y:S02]  /*13c80*/  IADD3 R3, R5, R3, RZ ;  /* 0x0000000305037210 */ /* 0x000fe40007ffe0ff */
[----:B0-----:R-:W-:-:S04]  /*13c90*/  LEA R17, P0, R2, UR4, 0x1 ;  /* 0x0000000402117c11 */ /* 0x001fc8000f8008ff */
[----:B------:R-:W-:Y:S02]  /*13ca0*/  LEA.HI.X R24, R2, UR5, R3, 0x1, P0 ;  /* 0x0000000502187c11 */ /* 0x000fe400080f0c03 */
[----:B------:R-:W-:-:S13]  /*13cb0*/  PLOP3.LUT P0, PT, PT, PT, PT, 0x80, 0x0 ;  /* 0x000000000000781c */ /* 0x000fda0003f0f070 */
.L_x_1408:
        /* <DEDUP_REMOVED lines=10> */
.L_x_1409:
[----:B------:R-:W2:Y:S01]  /*13d60*/  LDL R0, [R1+0x8] ;  /* 0x0000080001007983 */ /* 0x000ea20000100800 */
[----:B------:R0:W-:Y:S01]  /*13d70*/  SYNCS.ARRIVE.TRANS64.A1T0 RZ, [R7+URZ+0x30850], RZ ;  /* 0x030850ff07ff79a7 */ /* 0x0001e2000810003f */
[----:B------:R-:W-:Y:S02]  /*13d80*/  IMAD.MOV.U32 R6, RZ, RZ, R25 ;  /* 0x000000ffff067224 */ /* 0x000fe400078e0019 */
[----:B------:R-:W-:Y:S02]  /*13d90*/  IMAD.MOV.U32 R10, RZ, RZ, R28 ;  /* 0x000000ffff0a7224 */ /* 0x000fe400078e001c */
[----:B------:R-:W-:Y:S02]  /*13da0*/  IMAD.MOV.U32 R29, RZ, RZ, R26 ;  /* 0x000000ffff1d7224 */ /* 0x000fe400078e001a */
[C---:B0-----:R-:W-:Y:S01]  /*13db0*/  VIADD R7, R26.reuse, 0xffffffff ;  /* 0xffffffff1a077836 */ /* 0x041fe20000000000 */
[----:B--2---:R-:W-:-:S13]  /*13dc0*/  ISETP.GT.AND P0, PT, R26, R0, PT ;  /* 0x000000001a00720c */ /* 0x004fda0003f04270 */
[----:B------:R-:W-:Y:S05]  /*13dd0*/  @P0 BRA `(.L_x_1410) ;  /* 0xfffffff000280947 */ /* 0x000fea000383ffff */
.L_x_1397:
[----:B------:R-:W-:Y:S05]  /*13de0*/  BSYNC B0 ;  /* 0x0000000000007941 */ /* 0x000fea0003800000 */
.L_x_1396:
        /* <DEDUP_REMOVED lines=8> */
[----:B------:R-:W2:Y:S02]  /*13e70*/  FLO.U32 R0, UR4 ;  /* 0x0000000400007d00 */ /* 0x000ea400080e0000 */
[----:B--2---:R-:W-:-:S06]  /*13e80*/  ISETP.EQ.U32.AND P0, PT, R0, R5, PT ;  /* 0x000000050000720c */ /* 0x004fcc0003f02070 */
[----:B------:R-:W0:Y:S07]  /*13e90*/  POPC R5, UR4 ;  /* 0x0000000400057d09 */ /* 0x000e2e0008000000 */
[----:B0-----:R-:W2:Y:S01]  /*13ea0*/  @P0 ATOMG.E.ADD.STRONG.GPU PT, R3, desc[UR36][R2.64], R5 ;  /* 0x00000005020309a8 */ /* 0x001ea200081ee1e4 */
[----:B------:R-:W0:Y:S02]  /*13eb0*/  S2R R4, SR_LTMASK ;  /* 0x0000000000047919 */ /* 0x000e240000003900 */
[----:B0-----:R-:W-:-:S04]  /*13ec0*/  LOP3.LUT R4, R4, UR4, RZ, 0xc0, !PT ;  /* 0x0000000404047c12 */ /* 0x001fc8000f8ec0ff */
[----:B------:R-:W0:Y:S01]  /*13ed0*/  POPC R7, R4 ;  /* 0x0000000400077309 */ /* 0x000e220000000000 */
[----:B--2---:R-:W0:Y:S02]  /*13ee0*/  SHFL.IDX PT, R0, R3, R0, 0x1f ;  /* 0x00001f0003007589 */ /* 0x004e2400000e0000 */
[----:B0-----:R-:W-:-:S07]  /*13ef0*/  IADD3 R16, R0, UR39, R7 ;  /* 0x0000002700107c10 */ /* 0x001fce000fffe007 */
.L_x_1412:
[----:B------:R-:W-:Y:S05]  /*13f00*/  BSYNC B0 ;  /* 0x0000000000007941 */ /* 0x000fea0003800000 */
.L_x_1411:
[----:B------:R-:W-:-:S13]  /*13f10*/  LOP3.LUT P0, RZ, R23, 0x20, RZ, 0xc0, !PT ;  /* 0x0000002017ff7812 */ /* 0x000fda000780c0ff */
[----:B------:R-:W-:Y:S05]  /*13f20*/  @!P0 BRA `(.L_x_1413) ;  /* 0x0000000000048947 */ /* 0x000fea0003800000 */
[----:B------:R-:W-:Y:S01]  /*13f30*/  BPT.TRAP 0x1 ;  /* 0x000000040000795c */ /* 0x000fe20000300000 */
.L_x_1413:
[----:B------:R-:W2:Y:S01]  /*13f40*/  LDL.LU R2, [R1] ;  /* 0x0000000001027983 */ /* 0x000ea20000300800 */
[----:B------:R-:W-:Y:S01]  /*13f50*/  IMAD R0, R25, 0x8, R22 ;  /* 0x0000000819007824 */ /* 0x000fe200078e0216 */
[----:B0-----:R-:W-:Y:S01]  /*13f60*/  SHF.L.U32 R3, R28, 0x1f, RZ ;  /* 0x0000001f1c037819 */ /* 0x001fe200000006ff */
[----:B------:R-:W-:Y:S03]  /*13f70*/  BSSY B0, `(.L_x_1414) ;  /* 0x0000004000007945 */ /* 0x000fe60003800000 */
[----:B------:R-:W0:Y:S01]  /*13f80*/  SYNCS.PHASECHK.TRANS64.TRYWAIT P0, [R0+URZ+0x30860], R3 ;  /* 0x03086003000075a7 */ /* 0x000e22000800017f */
[----:B--2---:R-:W-:Y:S01]  /*13f90*/  IMAD R5, R26, -0x40, R2 ;  /* 0xffffffc01a057824 */ /* 0x004fe200078e0202 */
[----:B0-----:R-:W-:Y:S06]  /*13fa0*/  @!P0 BRA `(.L_x_1415) ;  /* 0x0000003400c88947 */ /* 0x001fec0003800000 */
.L_x_1501:
[----:B------:R-:W-:Y:S05]  /*13fb0*/  BSYNC B0 ;  /* 0x0000000000007941 */ /* 0x000fea0003800000 */
.L_x_1414:
[----:B------:R-:W2:Y:S01]  /*13fc0*/  S2R R2, SR_TID.X ;  /* 0x0000000000027919 */ /* 0x000ea20000002100 */
[----:B------:R-:W-:Y:S01]  /*13fd0*/  UMOV UR4, 0xffffffff ;  /* 0xffffffff00047882 */ /* 0x000fe20000000000 */
[----:B------:R-:W-:Y:S01]  /*13fe0*/  IMAD R7, R25, 0x4000, R32 ;  /* 0x0000400019077824 */ /* 0x000fe200078e0220 */
[----:B--2---:R-:W-:-:S04]  /*13ff0*/  LOP3.LUT R2, R2, 0x7f, RZ, 0xc0, !PT ;  /* 0x0000007f02027812 */ /* 0x004fc800078ec0ff */
[----:B------:R-:W-:-:S05]  /*14000*/  SHF.R.U32.HI R2, RZ, 0x3, R2 ;  /* 0x00000003ff027819 */ /* 0x000fca0000011602 */
[----:B------:R-:W-:Y:S01]  /*14010*/  IMAD.IADD R5, R5, 0x1, -R2 ;  /* 0x0000000105057824 */ /* 0x000fe200078e0a02 */
[----:B------:R-:W-:Y:S06]  /*14020*/  BRA.DIV UR4, `(.L_x_1416) ;  /* 0x0000003604bc7947 */ /* 0x000fec000b800000 */
[----:B------:R-:W2:Y:S01]  /*14030*/  SHFL.IDX PT, R14, R17, RZ, 0x181f ;  /* 0x00181fff110e7589 */ /* 0x000ea200000e0000 */
[----:B------:R-:W-:Y:S01]  /*14040*/  ULDC UR4, c[0x0][0x2f4] ;  /* 0x0000bd0000047ab9 */ /* 0x000fe20000000800 */
[C---:B-1----:R-:W-:Y:S01]  /*14050*/  IMAD.SHL.U32 R6, R34.reuse, 0x2, RZ ;  /* 0x0000000222067824 */ /* 0x042fe200078e00ff */
[C---:B------:R-:W-:Y:S01]  /*14060*/  ISETP.GE.AND P3, PT, R34.reuse, UR4, PT ;  /* 0x0000000422007c0c */ /* 0x040fe2000bf66270 */
[----:B0-----:R-:W0:Y:S01]  /*14070*/  SHFL.IDX PT, R3, R24, RZ, 0x181f ;  /* 0x00181fff18037589 */ /* 0x001e2200000e0000 */
[----:B------:R-:W-:Y:S01]  /*14080*/  LOP3.LUT R8, R34, 0x40, RZ, 0xfc, !PT ;  /* 0x0000004022087812 */ /* 0x000fe200078efcff */
[----:B------:R-:W-:Y:S01]  /*14090*/  IMAD R4, R7, 0x2, R22 ;  /* 0x0000000207047824 */ /* 0x000fe200078e0216 */
[----:B------:R-:W-:Y:S01]  /*140a0*/  ISETP.LT.OR P4, PT, R5, 0x1, P3 ;  /* 0x000000010500780c */ /* 0x000fe20001f81670 */
[----:B------:R-:W-:Y:S01]  /*140b0*/  SHFL.IDX PT, R7, R24, 0x1, 0x181f ;  /* 0x00381f0018077f89 */ /* 0x000fe200000e0000 */
[----:B------:R-:W-:Y:S02]  /*140c0*/  ISETP.GE.AND P2, PT, R8, UR4, PT ;  /* 0x0000000408007c0c */ /* 0x000fe4000bf46270 */
[----:B------:R-:W-:-:S02]  /*140d0*/  ISETP.GE.AND P1, PT, R37, UR4, PT ;  /* 0x0000000425007c0c */ /* 0x000fc4000bf26270 */
[----:B--2---:R-:W-:Y:S02]  /*140e0*/  IADD3 R2, P0, R14, R6, RZ ;  /* 0x000000060e027210 */ /* 0x004fe40007f1e0ff */
[----:B------:R-:W1:Y:S03]  /*140f0*/  SHFL.IDX PT, R14, R17, 0x1, 0x181f ;  /* 0x00381f00110e7f89 */ /* 0x000e6600000e0000 */
        /* <DEDUP_REMOVED lines=23> */
[----:B------:R0:W3:Y:S03]  /*14270*/  SHFL.IDX PT, R14, R17, 0x3, 0x181f ;  /* 0x00781f00110e7f89 */ /* 0x0000e600000e0000 */
        /* <DEDUP_REMOVED lines=9> */
.L_x_1511:
[C---:B------:R-:W-:Y:S02]  /*14310*/  ISETP.LT.OR P3, PT, R5.reuse, 0x31, P3 ;  /* 0x000000310500780c */ /* 0x040fe40001f61670 */
[C---:B------:R-:W-:Y:S02]  /*14320*/  ISETP.LT.OR P2, PT, R5.reuse, 0x31, P2 ;  /* 0x000000310500780c */ /* 0x040fe40001741670 */
[C---:B------:R-:W-:Y:S02]  /*14330*/  ISETP.LT.OR P1, PT, R5.reuse, 0x31, P1 ;  /* 0x000000310500780c */ /* 0x040fe40000f21670 */
[----:B01----:R-:W-:Y:S02]  /*14340*/  IADD3 R2, P4, R14, R6, RZ ;  /* 0x000000060e027210 */ /* 0x003fe40007f9e0ff */
        /* <DEDUP_REMOVED lines=11> */
.L_x_1417:
        /* <DEDUP_REMOVED lines=10> */
.L_x_1418:
[----:B------:R1:W-:Y:S01]  /*144a0*/  SYNCS.ARRIVE.TRANS64.A1T0 RZ, [R0+URZ+0x30850], RZ ;  /* 0x030850ff00ff79a7 */ /* 0x0003e2000810003f */
[----:B------:R-:W-:-:S05]  /*144b0*/  VIADD R25, R25, 0x1 ;  /* 0x0000000119197836 */ /* 0x000fca0000000000 */
[----:B------:R-:W-:-:S04]  /*144c0*/  ISETP.NE.AND P0, PT, R25, 0x2, PT ;  /* 0x000000021900780c */ /* 0x000fc80003f05270 */
[----:B0-----:R-:W-:Y:S02]  /*144d0*/  SEL R3, RZ, 0x1, P0 ;  /* 0x00000001ff037807 */ /* 0x001fe40000000000 */
[----:B------:R-:W-:Y:S02]  /*144e0*/  SEL R25, R25, RZ, P0 ;  /* 0x000000ff19197207 */ /* 0x000fe40000000000 */
[----:B-1----:R-:W-:-:S07]  /*144f0*/  LOP3.LUT R28, R28, R3, RZ, 0x3c, !PT ;  /* 0x000000031c1c7212 */ /* 0x002fce00078e3cff */
.L_x_1375:
[----:B------:R-:W-:Y:S05]  /*14500*/  BSYNC B7 ;  /* 0x0000000000077941 */ /* 0x000fea0003800000 */
.L_x_1373:
        /* <DEDUP_REMOVED lines=8> */
[----:B------:R1:W2:Y:S01]  /*14590*/  LDS.128 R16, [R22+0x308d0] ;  /* 0x0308d00016107984 */ /* 0x0002a20000000c00 */
[----:B------:R-:W-:Y:S06]  /*145a0*/  BAR.ARV 0x4, 0x180 ;  /* 0x0106000000007b1d */ /* 0x000fec0000002000 */
[----:B------:R-:W-:Y:S05]  /*145b0*/  BRA `(.L_x_1420) ;  /* 0x0000000800cc7947 */ /* 0x000fea0003800000 */
.L_x_1419:
[----:B------:R-:W1:Y:S01]  /*145c0*/  S2R R8, SR_TID.X ;  /* 0x0000000000087919 */ /* 0x000e620000002100 */
[----:B------:R-:W-:Y:S01]  /*145d0*/  UMOV UR4, 0xffffffff ;  /* 0xffffffff00047882 */ /* 0x000fe20000000000 */
[----:B-1----:R-:W-:-:S04]  /*145e0*/  LOP3.LUT R8, R8, 0x1f, RZ, 0xc0, !PT ;  /* 0x0000001f08087812 */ /* 0x002fc800078ec0ff */
[----:B------:R-:W-:Y:S01]  /*145f0*/  ISETP.NE.AND P0, PT, R8, 0x1f, PT ;  /* 0x0000001f0800780c */ /* 0x000fe20003f05270 */
[----:B------:R-:W-:-:S12]  /*14600*/  BRA.DIV UR4, `(.L_x_1421) ;  /* 0x0000003604e47947 */ /* 0x000fd8000b800000 */
[----:B------:R-:W-:Y:S01]  /*14610*/  IADD3 R5, R19, R8, RZ ;  /* 0x0000000813057210 */ /* 0x000fe20007ffe0ff */
[----:B------:R-:W-:-:S03]  /*14620*/  ULDC UR4, c[0x0][0xc3c] ;  /* 0x00030f0000047ab9 */ /* 0x000fc60000000800 */
[----:B------:R-:W-:-:S13]  /*14630*/  ISETP.GE.OR P1, PT, R5, UR4, !P0 ;  /* 0x0000000405007c0c */ /* 0x000fda000c726670 */
[----:B------:R-:W1:Y:S02]  /*14640*/  @!P1 LDC.64 R2, c[0x0][0xc80] ;  /* 0x00032000ff029b82 */ /* 0x000e640000000a00 */
[----:B-1----:R-:W-:-:S06]  /*14650*/  @!P1 IMAD.WIDE R2, R5, 0x4, R2 ;  /* 0x0000000405029825 */ /* 0x002fcc00078e0202 */
[----:B------:R-:W2:Y:S01]  /*14660*/  @!P1 LDG.E R2, desc[UR36][R2.64] ;  /* 0x0000002402029981 */ /* 0x000ea2000c1e1900 */
[----:B------:R-:W-:Y:S01]  /*14670*/  IMAD.MOV.U32 R5, RZ, RZ, RZ ;  /* 0x000000ffff057224 */ /* 0x000fe200078e00ff */
[C---:B------:R-:W-:Y:S02]  /*14680*/  ISETP.GE.U32.AND P2, PT, R8.reuse, 0x2, PT ;  /* 0x000000020800780c */ /* 0x040fe40003f46070 */
[C---:B------:R-:W-:Y:S01]  /*14690*/  ISETP.GE.U32.AND P3, PT, R8.reuse, 0x4, PT ;  /* 0x000000040800780c */ /* 0x040fe20003f66070 */
[----:B------:R-:W-:Y:S01]  /*146a0*/  SHFL.IDX PT, R0, R16, RZ, 0x1f ;  /* 0x00001fff10007589 */ /* 0x000fe200000e0000 */
[C---:B------:R-:W-:Y:S02]  /*146b0*/  ISETP.GE.U32.AND P4, PT, R8.reuse, 0x8, PT ;  /* 0x000000080800780c */ /* 0x040fe40003f86070 */
[C---:B------:R-:W-:Y:S01]  /*146c0*/  ISETP.GE.U32.AND P5, PT, R8.reuse, 0x10, PT ;  /* 0x000000100800780c */ /* 0x040fe20003fa6070 */
[----:B------:R-:W-:Y:S01]  /*146d0*/  SHFL.IDX PT, R4, R16, 0x1, 0x1f ;  /* 0x00201f0010047f89 */ /* 0x000fe200000e0000 */
[----:B--2---:R-:W-:Y:S01]  /*146e0*/  @!P1 IMAD.MOV.U32 R5, RZ, RZ, R2 ;  /* 0x000000ffff059224 */ /* 0x004fe200078e0002 */
[----:B------:R-:W-:-:S04]  /*146f0*/  ISETP.NE.AND P1, PT, R8, RZ, PT ;  /* 0x000000ff0800720c */ /* 0x000fc80003f25270 */
        /* <DEDUP_REMOVED lines=15> */
[----:B------:R1:W2:Y:S02]  /*147f0*/  SHFL.IDX PT, R14, R6, 0x1f, 0x1f ;  /* 0x03e01f00060e7f89 */ /* 0x0002a400000e0000 */
.L_x_1521:
[----:B------:R-:W-:Y:S02]  /*14800*/  ULDC UR4, c[0x0][0xc38] ;  /* 0x00030e0000047ab9 */ /* 0x000fe40000000800 */
[----:B------:R-:W-:-:S04]  /*14810*/  IMAD.U32 R7, RZ, RZ, UR4 ;  /* 0x00000004ff077e24 */ /* 0x000fc8000f8e00ff */
[----:B--2---:R-:W-:-:S04]  /*14820*/  IMAD R14, R14, R7, RZ ;  /* 0x000000070e0e7224 */ /* 0x004fc800078e02ff */
[----:B------:R-:W-:-:S05]  /*14830*/  IMAD.IADD R9, R4, 0x1, R14 ;  /* 0x0000000104097824 */ /* 0x000fca00078e020e */
[----:B------:R-:W-:-:S13]  /*14840*/  ISETP.GT.AND P6, PT, R9, R0, PT ;  /* 0x000000000900720c */ /* 0x000fda0003fc4270 */
[----:B------:R-:W-:Y:S05]  /*14850*/  @P6 BRA `(.L_x_1422) ;  /* 0x00000000009c6947 */ /* 0x000fea0003800000 */
.L_x_1427:
[----:B------:R-:W2:Y:S01]  /*14860*/  LDC R2, c[0x0][0xc3c] ;  /* 0x00030f00ff027b82 */ /* 0x000ea20000000800 */
[----:B------:R-:W-:-:S05]  /*14870*/  VIADD R19, R19, 0x1f ;  /* 0x0000001f13137836 */ /* 0x000fca0000000000 */
[----:B--2---:R-:W-:-:S13]  /*14880*/  ISETP.GE.AND P6, PT, R19, R2, PT ;  /* 0x000000021300720c */ /* 0x004fda0003fc6270 */
[----:B------:R-:W-:Y:S05]  /*14890*/  @P6 BRA `(.L_x_1423) ;  /* 0x0000000400d06947 */ /* 0x000fea0003800000 */
[----:B------:R-:W2:Y:S01]  /*148a0*/  S2R R3, SR_TID.X ;  /* 0x0000000000037919 */ /* 0x000ea20000002100 */
[----:B------:R-:W-:Y:S01]  /*148b0*/  BSSY B0, `(.L_x_1424) ;  /* 0x0000009000007945 */ /* 0x000fe20003800000 */
[----:B------:R-:W-:Y:S01]  /*148c0*/  IMAD.MOV.U32 R5, RZ, RZ, RZ ;  /* 0x000000ffff057224 */ /* 0x000fe200078e00ff */
[----:B--2---:R-:W-:-:S05]  /*148d0*/  LOP3.LUT R3, R3, 0x1f, RZ, 0xc0, !PT ;  /* 0x0000001f03037812 */ /* 0x004fca00078ec0ff */
[----:B------:R-:W-:-:S05]  /*148e0*/  IMAD.IADD R7, R19, 0x1, R3 ;  /* 0x0000000113077824 */ /* 0x000fca00078e0203 */
[----:B------:R-:W-:-:S13]  /*148f0*/  ISETP.GE.OR P6, PT, R7, R2, !P0 ;  /* 0x000000020700720c */ /* 0x000fda00047c6670 */
[----:B------:R-:W-:Y:S05]  /*14900*/  @P6 BRA `(.L_x_1425) ;  /* 0x00000000000c6947 */ /* 0x000fea0003800000 */
[----:B------:R-:W2:Y:S02]  /*14910*/  LDC.64 R2, c[0x0][0xc80] ;  /* 0x00032000ff027b82 */ /* 0x000ea40000000a00 */
[----:B--2---:R-:W-:-:S05]  /*14920*/  IMAD.WIDE R2, R7, 0x4, R2 ;  /* 0x0000000407027825 */ /* 0x004fca00078e0202 */
[----:B------:R2:W5:Y:S02]  /*14930*/  LDG.E R5, desc[UR36][R2.64] ;  /* 0x0000002402057981 */ /* 0x000564000c1e1900 */
.L_x_1425:
[----:B------:R-:W-:Y:S05]  /*14940*/  BSYNC B0 ;  /* 0x0000000000007941 */ /* 0x000fea0003800000 */
.L_x_1424:
[----:B------:R-:W-:-:S03]  /*14950*/  UMOV UR4, 0xffffffff ;  /* 0xffffffff00047882 */ /* 0x000fc60000000000 */
[----:B------:R-:W-:Y:S05]  /*14960*/  BRA.DIV UR4, `(.L_x_1426) ;  /* 0x0000003a04307947 */ /* 0x000fea000b800000 */
[----:B-----5:R-:W3:Y:S02]  /*14970*/  SHFL.UP PT, R14, R5, 0x1, RZ ;  /* 0x04200000050e7989 */ /* 0x020ee400000e00ff */
[----:B---3--:R-:W-:-:S05]  /*14980*/  SEL R14, R14, RZ, P1 ;  /* 0x000000ff0e0e7207 */ /* 0x008fca0000800000 */
[----:B------:R-:W-:-:S05]  /*14990*/  IMAD.IADD R13, R5, 0x1, R14 ;  /* 0x00000001050d7824 */ /* 0x000fca00078e020e */
[----:B------:R-:W2:Y:S02]  /*149a0*/  SHFL.UP PT, R14, R13, 0x2, RZ ;  /* 0x044000000d0e7989 */ /* 0x000ea400000e00ff */
[----:B--2---:R-:W-:-:S05]  /*149b0*/  SEL R2, R14, RZ, P2 ;  /* 0x000000ff0e027207 */ /* 0x004fca0001000000 */
[----:B------:R-:W-:-:S05]  /*149c0*/  IMAD.IADD R2, R13, 0x1, R2 ;  /* 0x000000010d027824 */ /* 0x000fca00078e0202 */
[----:B------:R-:W2:Y:S02]  /*149d0*/  SHFL.UP PT, R14, R2, 0x4, RZ ;  /* 0x04800000020e7989 */ /* 0x000ea400000e00ff */
[----:B--2---:R-:W-:-:S05]  /*149e0*/  SEL R3, R14, RZ, P3 ;  /* 0x000000ff0e037207 */ /* 0x004fca0001800000 */
[----:B------:R-:W-:-:S05]  /*149f0*/  IMAD.IADD R3, R2, 0x1, R3 ;  /* 0x0000000102037824 */ /* 0x000fca00078e0203 */
[----:B------:R-:W2:Y:S02]  /*14a00*/  SHFL.UP PT, R14, R3, 0x8, RZ ;  /* 0x05000000030e7989 */ /* 0x000ea400000e00ff */
[----:B--2---:R-:W-:-:S04]  /*14a10*/  SEL R4, R14, RZ, P4 ;  /* 0x000000ff0e047207 */ /* 0x004fc80002000000 */
[----:B------:R-:W-:-:S05]  /*14a20*/  IADD3 R4, R3, R4, RZ ;  /* 0x0000000403047210 */ /* 0x000fca0007ffe0ff */
[----:B------:R-:W2:Y:S02]  /*14a30*/  SHFL.UP PT, R14, R4, 0x10, RZ ;  /* 0x06000000040e7989 */ /* 0x000ea400000e00ff */
[----:B--2---:R-:W-:-:S05]  /*14a40*/  SEL R7, R14, RZ, P5 ;  /* 0x000000ff0e077207 */ /* 0x004fca0002800000 */
[----:B-1----:R-:W-:-:S05]  /*14a50*/  IMAD.IADD R6, R4, 0x1, R7 ;  /* 0x0000000104067824 */ /* 0x002fca00078e0207 */
[----:B------:R1:W2:Y:S02]  /*14a60*/  SHFL.IDX PT, R14, R6, 0x1f, 0x1f ;  /* 0x03e01f00060e7f89 */ /* 0x0002a400000e0000 */
.L_x_1529:
[----:B------:R-:W-:Y:S02]  /*14a70*/  ULDC UR4, c[0x0][0xc38] ;  /* 0x00030e0000047ab9 */ /* 0x000fe40000000800 */
[----:B------:R-:W-:-:S04]  /*14a80*/  IMAD.U32 R7, RZ, RZ, UR4 ;  /* 0x00000004ff077e24 */ /* 0x000fc8000f8e00ff */
[----:B--2---:R-:W-:-:S04]  /*14a90*/  IMAD R14, R14, R7, RZ ;  /* 0x000000070e0e7224 */ /* 0x004fc800078e02ff */
[----:B------:R-:W-:-:S05]  /*14aa0*/  IMAD.IADD R9, R14, 0x1, R9 ;  /* 0x000000010e097824 */ /* 0x000fca00078e0209 */
[----:B------:R-:W-:-:S13]  /*14ab0*/  ISETP.GT.AND P6, PT, R9, R0, PT ;  /* 0x000000000900720c */ /* 0x000fda0003fc4270 */
[----:B------:R-:W-:Y:S05]  /*14ac0*/  @!P6 BRA `(.L_x_1427) ;  /* 0xfffffffc0064e947 */ /* 0x000fea000383ffff */
.L_x_1422:
[----:B------:R-:W-:Y:S01]  /*14ad0*/  IMAD.IADD R16, R9, 0x1, -R14 ;  /* 0x0000000109107824 */ /* 0x000fe200078e0a0e */
[----:B------:R-:W-:-:S03]  /*14ae0*/  UMOV UR4, 0xffffffff ;  /* 0xffffffff00047882 */ /* 0x000fc60000000000 */
[----:B------:R-:W-:-:S05]  /*14af0*/  IMAD R3, R6, R7, R16 ;  /* 0x0000000706037224 */ /* 0x000fca00078e0210 */
[----:B------:R-:W-:Y:S01]  /*14b00*/  ISETP.GT.AND P6, PT, R3, R0, PT ;  /* 0x000000000300720c */ /* 0x000fe20003fc4270 */
[----:B------:R-:W-:-:S12]  /*14b10*/  BRA.DIV UR4, `(.L_x_1428) ;  /* 0x0000003a04807947 */ /* 0x000fd8000b800000 */
[----:B------:R-:W-:-:S04]  /*14b20*/  VOTE.ANY R2, PT, !P6 ;  /* 0x0000000000027806 */ /* 0x000fc800070e0100 */
[----:B------:R-:W2:Y:S02]  /*14b30*/  POPC R4, R2 ;  /* 0x0000000200047309 */ /* 0x000ea40000000000 */
[----:B--2---:R2:W3:Y:S02]  /*14b40*/  SHFL.IDX PT, R5, R5, R4, 0x1f ;  /* 0x00001f0405057589 */ /* 0x0044e400000e0000 */
.L_x_1533:
[----:B------:R-:W-:Y:S01]  /*14b50*/  ISETP.NE.AND P0, PT, R2, RZ, PT ;  /* 0x000000ff0200720c */ /* 0x000fe20003f05270 */
[----:B------:R-:W-:-:S12]  /*14b60*/  IMAD.MOV.U32 R14, RZ, RZ, RZ ;  /* 0x000000ffff0e7224 */ /* 0x000fd800078e00ff */
[----:B------:R-:W-:Y:S05]  /*14b70*/  @!P0 BRA `(.L_x_1429) ;  /* 0x0000000000108947 */ /* 0x000fea0003800000 */
[----:B------:R-:W-:Y:S01]  /*14b80*/  UMOV UR4, 0xffffffff ;  /* 0xffffffff00047882 */ /* 0x000fe20000000000 */
[----:B------:R-:W-:Y:S02]  /*14b90*/  VIADD R12, R4, 0xffffffff ;  /* 0xffffffff040c7836 */ /* 0x000fe40000000000 */
[----:B------:R-:W-:Y:S05]  /*14ba0*/  BRA.DIV UR4, `(.L_x_1430) ;  /* 0x0000003a04a47947 */ /* 0x000fea000b800000 */
[----:B------:R4:W0:Y:S02]  /*14bb0*/  SHFL.IDX PT, R14, R6, R12, 0x1f ;  /* 0x00001f0c060e7589 */ /* 0x00082400000e0000 */
.L_x_1429:
[----:B------:R-:W5:Y:S01]  /*14bc0*/  LDC.64 R2, c[0x0][0xc90] ;  /* 0x00032400ff027b82 */ /* 0x000f620000000a00 */
[----:B------:R-:W-:-:S04]  /*14bd0*/  IMAD.IADD R19, R4, 0x1, R19 ;  /* 0x0000000104137824 */ /* 0x000fc800078e0213 */
[----:B-----5:R-:W-:-:S05]  /*14be0*/  IMAD.WIDE R2, R19, 0x4, R2 ;  /* 0x0000000413027825 */ /* 0x020fca00078e0202 */
[----:B-1--4-:R1:W2:Y:S01]  /*14bf0*/  LDG.E R6, desc[UR36][R2.64] ;  /* 0x0000002402067981 */ /* 0x0122a2000c1e1900 */
[----:B0-----:R-:W-:Y:S02]  /*14c00*/  IMAD R16, R14, R7, R16 ;  /* 0x000000070e107224 */ /* 0x001fe400078e0210 */
[----:B-1----:R-:W-:Y:S02]  /*14c10*/  IMAD.MOV.U32 R2, RZ, RZ, RZ ;  /* 0x000000ffff027224 */ /* 0x002fe400078e00ff */
[----:B--23--:R-:W-:-:S05]  /*14c20*/  IMAD R4, R5, R6, RZ ;  /* 0x0000000605047224 */ /* 0x00cfca00078e02ff */
[----:B------:R-:W-:-:S04]  /*14c30*/  IABS R8, R4 ;  /* 0x0000000400087213 */ /* 0x000fc80000000000 */
[----:B------:R-:W0:Y:S08]  /*14c40*/  I2F.RP R10, R8 ;  /* 0x00000008000a7306 */ /* 0x000e300000209400 */
[----:B0-----:R-:W0:Y:S02]  /*14c50*/  MUFU.RCP R10, R10 ;  /* 0x0000000a000a7308 */ /* 0x001e240000001000 */
[----:B0-----:R-:W-:-:S06]  /*14c60*/  VIADD R11, R10, 0xffffffe ;  /* 0x0ffffffe0a0b7836 */ /* 0x001fcc0000000000 */
[----:B------:R-:W0:Y:S02]  /*14c70*/  F2I.FTZ.U32.TRUNC.NTZ R3, R11 ;  /* 0x0000000b00037305 */ /* 0x000e24000021f000 */
[----:B0-----:R-:W-:-:S04]  /*14c80*/  IMAD.MOV R9, RZ, RZ, -R3 ;  /* 0x000000ffff097224 */ /* 0x001fc800078e0a03 */
        /* <DEDUP_REMOVED lines=18> */
[----:B------:R-:W-:Y:S02]  /*14db0*/  IMAD R0, R6, R2, RZ ;  /* 0x0000000206007224 */ /* 0x000fe400078e02ff */
[----:B------:R-:W-:Y:S02]  /*14dc0*/  IMAD.MOV R2, RZ, RZ, -R2 ;  /* 0x000000ffff027224 */ /* 0x000fe400078e0a02 */
[----:B------:R-:W-:Y:S02]  /*14dd0*/  IMAD.MOV R3, RZ, RZ, -R0 ;  /* 0x000000ffff037224 */ /* 0x000fe400078e0a00 */
[----:B------:R-:W-:-:S03]  /*14de0*/  IMAD R9, R4, R2, R9 ;  /* 0x0000000204097224 */ /* 0x000fc600078e0209 */
[----:B------:R-:W-:-:S04]  /*14df0*/  VIADDMNMX R6, R3, R7, R6, PT ;  /* 0x0000000703067246 */ /* 0x000fc80003800106 */
[-C--:B------:R-:W-:Y:S02]  /*14e00*/  IABS R7, R6.reuse ;  /* 0x0000000600077213 */ /* 0x080fe40000000000 */
[----:B------:R-:W-:Y:S02]  /*14e10*/  IABS R4, R6 ;  /* 0x0000000600047213 */ /* 0x000fe40000000000 */
[----:B------:R-:W0:Y:S03]  /*14e20*/  I2F.RP R8, R7 ;  /* 0x0000000700087306 */ /* 0x000e260000209400 */
[----:B------:R-:W-:-:S05]  /*14e30*/  IMAD.MOV R4, RZ, RZ, -R4 ;  /* 0x000000ffff047224 */ /* 0x000fca00078e0a04 */
[----:B0-----:R-:W0:Y:S02]  /*14e40*/  MUFU.RCP R8, R8 ;  /* 0x0000000800087308 */ /* 0x001e240000001000 */
[----:B0-----:R-:W-:-:S06]  /*14e50*/  VIADD R3, R8, 0xffffffe ;  /* 0x0ffffffe08037836 */ /* 0x001fcc0000000000 */
[----:B------:R-:W0:Y:S02]  /*14e60*/  F2I.FTZ.U32.TRUNC.NTZ R3, R3 ;  /* 0x0000000300037305 */ /* 0x000e24000021f000 */
[----:B0-----:R-:W-:-:S04]  /*14e70*/  IMAD.MOV R2, RZ, RZ, -R3 ;  /* 0x000000ffff027224 */ /* 0x001fc800078e0a03 */
[----:B------:R-:W-:Y:S02]  /*14e80*/  IMAD R11, R2, R7, RZ ;  /* 0x00000007020b7224 */ /* 0x000fe400078e02ff */
[----:B------:R-:W-:-:S04]  /*14e90*/  IMAD.MOV.U32 R2, RZ, RZ, RZ ;  /* 0x000000ffff027224 */ /* 0x000fc800078e00ff */
[----:B------:R-:W-:Y:S01]  /*14ea0*/  IMAD.HI.U32 R2, R3, R11, R2 ;  /* 0x0000000b03027227 */ /* 0x000fe200078e0002 */
[----:B------:R-:W-:Y:S02]  /*14eb0*/  IABS R11, R9 ;  /* 0x00000009000b7213 */ /* 0x000fe40000000000 */
[C---:B------:R-:W-:Y:S01]  /*14ec0*/  LOP3.LUT R3, R9.reuse, R6, RZ, 0x3c, !PT ;  /* 0x0000000609037212 */ /* 0x040fe200078e3cff */
[----:B------:R-:W-:Y:S02]  /*14ed0*/  IMAD.IADD R9, R9, 0x1, R0 ;  /* 0x0000000109097824 */ /* 0x000fe400078e0200 */
[----:B------:R-:W-:Y:S01]  /*14ee0*/  IMAD.HI.U32 R2, R2, R11, RZ ;  /* 0x0000000b02027227 */ /* 0x000fe200078e00ff */
[----:B------:R-:W-:-:S03]  /*14ef0*/  ISETP.GE.AND P2, PT, R3, RZ, PT ;  /* 0x000000ff0300720c */ /* 0x000fc60003f46270 */
[----:B------:R-:W-:-:S05]  /*14f00*/  IMAD R4, R2, R4, R11 ;  /* 0x0000000402047224 */ /* 0x000fca00078e020b */
[----:B------:R-:W-:-:S13]  /*14f10*/  ISETP.GT.U32.AND P1, PT, R7, R4, PT ;  /* 0x000000040700720c */ /* 0x000fda0003f24070 */
[----:B------:R-:W-:Y:S02]  /*14f20*/  @!P1 IMAD.IADD R4, R4, 0x1, -R7 ;  /* 0x0000000104049824 */ /* 0x000fe400078e0a07 */
[----:B------:R-:W-:Y:S01]  /*14f30*/  @!P1 VIADD R2, R2, 0x1 ;  /* 0x0000000102029836 */ /* 0x000fe20000000000 */
[----:B------:R-:W-:Y:S02]  /*14f40*/  ISETP.NE.AND P1, PT, R6, RZ, PT ;  /* 0x000000ff0600720c */ /* 0x000fe40003f25270 */
[----:B------:R-:W-:-:S13]  /*14f50*/  ISETP.GE.U32.AND P0, PT, R4, R7, PT ;  /* 0x000000070400720c */ /* 0x000fda0003f06070 */
[----:B------:R-:W-:-:S04]  /*14f60*/  @P0 VIADD R2, R2, 0x1 ;  /* 0x0000000102020836 */ /* 0x000fc80000000000 */
[----:B------:R-:W-:Y:S01]  /*14f70*/  @!P2 IMAD.MOV R2, RZ, RZ, -R2 ;  /* 0x000000ffff02a224 */ /* 0x000fe200078e0a02 */
[----:B------:R-:W-:Y:S01]  /*14f80*/  @!P1 LOP3.LUT R2, RZ, R6, RZ, 0x33, !PT ;  /* 0x00000006ff029212 */ /* 0x000fe200078e33ff */
[----:B------:R-:W-:-:S04]  /*14f90*/  IMAD.MOV R6, RZ, RZ, -R6 ;  /* 0x000000ffff067224 */ /* 0x000fc800078e0a06 */
[----:B------:R-:W-:Y:S01]  /*14fa0*/  IMAD R18, R2, R6, R9 ;  /* 0x0000000602127224 */ /* 0x000fe200078e0209 */
[----:B------:R-:W-:-:S05]  /*14fb0*/  LOP3.LUT R2, RZ, R2, RZ, 0x33, !PT ;  /* 0x00000002ff027212 */ /* 0x000fca00078e33ff */
[----:B------:R-:W-:Y:S01]  /*14fc0*/  IMAD.IADD R17, R5, 0x1, R2 ;  /* 0x0000000105117824 */ /* 0x000fe200078e0202 */
[----:B------:R-:W-:Y:S06]  /*14fd0*/  BRA `(.L_x_1431) ;  /* 0x00000000001c7947 */ /* 0x000fec0003800000 */
.L_x_1423:
[----:B------:R-:W-:Y:S01]  /*14fe0*/  UMOV UR4, URZ ;  /* 0x0000003f00047c82 */ /* 0x000fe20008000000 */
[----:B------:R-:W-:Y:S01]  /*14ff0*/  UMOV UR5, URZ ;  /* 0x0000003f00057c82 */ /* 0x000fe20008000000 */
[----:B------:R-:W-:Y:S01]  /*15000*/  ULDC UR6, c[0x0][0xc3c] ;  /* 0x00030f0000067ab9 */ /* 0x000fe20000000800 */
[----:B------:R-:W-:Y:S01]  /*15010*/  IMAD.MOV.U32 R16, RZ, RZ, R0 ;  /* 0x000000ffff107224 */ /* 0x000fe200078e0000 */
[----:B------:R-:W-:Y:S01]  /*15020*/  MOV R18, UR5 ;  /* 0x0000000500127c02 */ /* 0x000fe20008000f00 */
[----:B------:R-:W-:Y:S02]  /*15030*/  IMAD.U32 R17, RZ, RZ, UR4 ;  /* 0x00000004ff117e24 */ /* 0x000fe4000f8e00ff */
[----:B------:R-:W-:-:S07]  /*15040*/  IMAD.U32 R19, RZ, RZ, UR6 ;  /* 0x00000006ff137e24 */ /* 0x000fce000f8e00ff */
.L_x_1431:
[----:B------:R-:W2:Y:S01]  /*15050*/  S2R R0, SR_TID.X ;  /* 0x0000000000007919 */ /* 0x000ea20000002100 */
[----:B------:R-:W-:Y:S05]  /*15060*/  WARPSYNC.ALL ;  /* 0x0000000000007948 */ /* 0x000fea0003800000 */
[----:B------:R-:W-:Y:S01]  /*15070*/  BAR.SYNC.DEFER_BLOCKING 0x4, 0x180 ;  /* 0x0106000000007b1d */ /* 0x000fe20000010000 */
[----:B--2---:R-:W-:-:S04]  /*15080*/  LOP3.LUT R0, R0, 0x1f, RZ, 0xc0, !PT ;  /* 0x0000001f00007812 */ /* 0x004fc800078ec0ff */
[----:B------:R-:W-:-:S13]  /*15090*/  ISETP.NE.AND P0, PT, R0, RZ, PT ;  /* 0x000000ff0000720c */ /* 0x000fda0003f05270 */
[----:B------:R-:W2:Y:S01]  /*150a0*/  @!P0 S2R R3, SR_CgaCtaId ;  /* 0x0000000000038919 */ /* 0x000ea20000008800 */
[----:B------:R-:W-:-:S04]  /*150b0*/  @!P0 MOV R0, 0x400 ;  /* 0x0000040000008802 */ /* 0x000fc80000000f00 */
[----:B--2---:R-:W-:-:S05]  /*150c0*/  @!P0 LEA R22, R3, R0, 0x18 ;  /* 0x0000000003168211 */ /* 0x004fca00078ec0ff */
[----:B------:R3:W-:Y:S01]  /*150d0*/  @!P0 STS.128 [R22+0x308d0], R16 ;  /* 0x0308d01016008388 */ /* 0x0007e20000000c00 */
[----:B------:R-:W-:Y:S06]  /*150e0*/  BAR.ARV 0x5, 0x180 ;  /* 0x0146000000007b1d */ /* 0x000fec0000002000 */
.L_x_1420:
[----:B------:R-:W-:Y:S02]  /*150f0*/  ULDC UR4, c[0x0][0xc3c] ;  /* 0x00030f0000047ab9 */ /* 0x000fe40000000800 */
[----:B--2---:R-:W-:-:S13]  /*15100*/  ISETP.GE.AND P0, PT, R19, UR4, PT ;  /* 0x0000000413007c0c */ /* 0x004fda000bf06270 */
[----:B------:R-:W-:Y:S05]  /*15110*/  @!P0 BRA `(.L_x_1432) ;  /* 0xffffffb400a08947 */ /* 0x000fea000383ffff */
[----:B------:R-:W-:Y:S05]  /*15120*/  BSYNC B8 ;  /* 0x0000000000087941 */ /* 0x000fea0003800000 */
.L_x_1361:
[----:B------:R-:W2:Y:S01]  /*15130*/  LDL.LU R0, [R1+0x1c] ;  /* 0x00001c0001007983 */ /* 0x000ea20000300800 */
[----:B------:R-:W-:Y:S01]  /*15140*/  BSSY B0, `(.L_x_1433) ;  /* 0x000000b000007945 */ /* 0x000fe20003800000 */
[----:B------:R-:W4:Y:S01]  /*15150*/  S2R R5, SR_CgaCtaId ;  /* 0x0000000000057919 */ /* 0x000f220000008800 */
[----:B--2---:R-:W-:-:S05]  /*15160*/  VIADD R0, R0, 0x1 ;  /* 0x0000000100007836 */ /* 0x004fca0000000000 */
[----:B-1----:R-:W-:-:S04]  /*15170*/  LEA.HI R2, R0, R0, RZ, 0x1 ;  /* 0x0000000000027211 */ /* 0x002fc800078f08ff */
[----:B------:R-:W-:Y:S02]  /*15180*/  LOP3.LUT R3, R2, 0xfffffffe, RZ, 0xc0, !PT ;  /* 0xfffffffe02037812 */ /* 0x000fe400078ec0ff */
[----:B------:R-:W-:-:S03]  /*15190*/  MOV R2, 0x400 ;  /* 0x0000040000027802 */ /* 0x000fc60000000f00 */
[----:B------:R-:W-:Y:S01]  /*151a0*/  IMAD.IADD R0, R0, 0x1, -R3 ;  /* 0x0000000100007824 */ /* 0x000fe200078e0a03 */
[----:B----4-:R-:W-:-:S04]  /*151b0*/  LEA R4, R5, R2, 0x18 ;  /* 0x0000000205047211 */ /* 0x010fc800078ec0ff */
[----:B------:R-:W-:-:S04]  /*151c0*/  SHF.L.U32 R0, R0, 0x1f, RZ ;  /* 0x0000001f00007819 */ /* 0x000fc800000006ff */
[----:B------:R-:W1:Y:S02]  /*151d0*/  SYNCS.PHASECHK.TRANS64.TRYWAIT P0, [R4+URZ+0x30820], R0 ;  /* 0x03082000040075a7 */ /* 0x000e64000800017f */
[----:B-1----:R-:W-:Y:S05]  /*151e0*/  @!P0 BRA `(.L_x_1434) ;  /* 0x0000003400388947 */ /* 0x002fea0003800000 */
.L_x_1536:
[----:B------:R-:W-:Y:S05]  /*151f0*/  BSYNC B0 ;  /* 0x0000000000007941 */ /* 0x000fea0003800000 */
.L_x_1433:
[----:B------:R-:W-:-:S03]  /*15200*/  UMOV UR4, 0xffffffff ;  /* 0xffffffff00047882 */ /* 0x000fc60000000000 */
[----:B------:R-:W-:Y:S05]  /*15210*/  BRA.DIV UR4, `(.L_x_1435) ;  /* 0x0000003604407947 */ /* 0x000fea000b800000 */
[----:B-1----:R-:W1:Y:S02]  /*15220*/  S2R R0, SR_TID.X ;  /* 0x0000000000007919 */ /* 0x002e640000002100 */
[----:B-1----:R-:W-:-:S04]  /*15230*/  SHF.R.U32.HI R0, RZ, 0x5, R0 ;  /* 0x00000005ff007819 */ /* 0x002fc80000011600 */
[----:B------:R-:W-:-:S05]  /*15240*/  LOP3.LUT R0, R0, 0x3, RZ, 0xc0, !PT ;  /* 0x0000000300007812 */ /* 0x000fca00078ec0ff */
[----:B------:R1:W2:Y:S02]  /*15250*/  SHFL.IDX PT, R14, R0, RZ, 0x1f ;  /* 0x00001fff000e7589 */ /* 0x0002a400000e0000 */
.L_x_1539:
[----:B--2---:R-:W-:Y:S01]  /*15260*/  ISETP.NE.AND P0, PT, R14, RZ, PT ;  /* 0x000000ff0e00720c */ /* 0x004fe20003f05270 */
[----:B------:R-:W-:-:S12]  /*15270*/  BSSY B0, `(.L_x_1436) ;  /* 0x0000026000007945 */ /* 0x000fd80003800000 */
[----:B------:R-:W-:Y:S05]  /*15280*/  @P0 BRA `(.L_x_1437) ;  /* 0x0000000000900947 */ /* 0x000fea0003800000 */
[----:B------:R-:W-:-:S03]  /*15290*/  UMOV UR4, 0xffffffff ;  /* 0xffffffff00047882 */ /* 0x000fc60000000000 */
[----:B------:R-:W-:Y:S05]  /*152a0*/  BRA.DIV UR4, `(.L_x_1438) ;  /* 0x0000003604507947 */ /* 0x000fea000b800000 */
[----:B------:R-:W-:-:S13]  /*152b0*/  ELECT P6, URZ, PT ;  /* 0x00000000003f782f */ /* 0x000fda00038c0000 */
.L_x_1542:
        /* <DEDUP_REMOVED lines=8> */
.L_x_1439:
[C---:B------:R-:W-:Y:S01]  /*15340*/  IMAD R5, R25.reuse, 0x8, R4 ;  /* 0x0000000819057824 */ /* 0x040fe200078e0204 */
[----:B------:R-:W-:Y:S01]  /*15350*/  SHF.L.U32 R0, R28, 0x1f, RZ ;  /* 0x0000001f1c007819 */ /* 0x000fe200000006ff */
[----:B------:R-:W-:-:S03]  /*15360*/  VIADD R25, R25, 0x1 ;  /* 0x0000000119197836 */ /* 0x000fc60000000000 */
[----:B------:R-:W1:Y:S02]  /*15370*/  SYNCS.PHASECHK.TRANS64.TRYWAIT P1, [R5+URZ+0x30840], R0 ;  /* 0x03084000050075a7 */ /* 0x000e64000802017f */
[----:B------:R-:W-:-:S04]  /*15380*/  ISETP.NE.AND P2, PT, R25, 0x2, PT ;  /* 0x000000021900780c */ /* 0x000fc80003f45270 */
[----:B------:R-:W-:Y:S01]  /*15390*/  SEL R3, RZ, 0x1, P2 ;  /* 0x00000001ff037807 */ /* 0x000fe20001000000 */
[----:B-1----:R-:W-:Y:S08]  /*153a0*/  @!P1 BRA `(.L_x_1440) ;  /* 0x0000003400309947 */ /* 0x002ff00003800000 */
.L_x_1543:
[----:B------:R-:W-:Y:S02]  /*153b0*/  SEL R25, R25, RZ, P2 ;  /* 0x000000ff19197207 */ /* 0x000fe40001000000 */
[----:B------:R-:W-:Y:S01]  /*153c0*/  LOP3.LUT R2, R28, R3, RZ, 0x3c, !PT ;  /* 0x000000031c027212 */ /* 0x000fe200078e3cff */
[----:B------:R-:W-:Y:S06]  /*153d0*/  @!P0 BRA `(.L_x_1441) ;  /* 0x0000000000048947 */ /* 0x000fec0003800000 */
[----:B------:R-:W-:Y:S01]  /*153e0*/  BPT.TRAP 0x1 ;  /* 0x000000040000795c */ /* 0x000fe20000300000 */
.L_x_1441:
[----:B------:R-:W-:Y:S01]  /*153f0*/  IMAD R25, R25, 0x8, R4 ;  /* 0x0000000819197824 */ /* 0x000fe200078e0204 */
[----:B------:R-:W-:-:S04]  /*15400*/  SHF.L.U32 R2, R2, 0x1f, RZ ;  /* 0x0000001f02027819 */ /* 0x000fc800000006ff */
[----:B------:R-:W2:Y:S02]  /*15410*/  SYNCS.PHASECHK.TRANS64.TRYWAIT P1, [R25+URZ+0x30840], R2 ;  /* 0x03084002190075a7 */ /* 0x000ea4000802017f */
[----:B--2---:R-:W-:Y:S05]  /*15420*/  @!P1 BRA `(.L_x_1442) ;  /* 0x0000003400249947 */ /* 0x004fea0003800000 */
.L_x_1544:
[----:B------:R-:W-:Y:S05]  /*15430*/  @!P0 BRA `(.L_x_1443) ;  /* 0x0000000000048947 */ /* 0x000fea0003800000 */
[----:B------:R-:W-:Y:S01]  /*15440*/  BPT.TRAP 0x1 ;  /* 0x000000040000795c */ /* 0x000fe20000300000 */
.L_x_1443:
[----:B------:R-:W4:Y:S02]  /*15450*/  SYNCS.PHASECHK.TRANS64.TRYWAIT P1, [R5+URZ+0x30860], R0 ;  /* 0x03086000050075a7 */ /* 0x000f24000802017f */
[----:B----4-:R-:W-:Y:S05]  /*15460*/  @!P1 BRA `(.L_x_1444) ;  /* 0x0000003400289947 */ /* 0x010fea0003800000 */
.L_x_1545:
[----:B------:R-:W-:Y:S05]  /*15470*/  @!P0 BRA `(.L_x_1445) ;  /* 0x0000000000048947 */ /* 0x000fea0003800000 */
[----:B------:R-:W-:Y:S01]  /*15480*/  BPT.TRAP 0x1 ;  /* 0x000000040000795c */ /* 0x000fe20000300000 */
.L_x_1445:
[----:B------:R0:W0:Y:S02]  /*15490*/  SYNCS.PHASECHK.TRANS64.TRYWAIT P0, [R25+URZ+0x30860], R2 ;  /* 0x03086002190075a7 */ /* 0x000024000800017f */
[----:B0-----:R-:W-:Y:S05]  /*154a0*/  @!P0 NANOSLEEP.SYNCS 0x989680 ;  /* 0x009896800000895d */ /* 0x001fea0003900000 */
[----:B------:R-:W0:Y:S02]  /*154b0*/  @!P0 SYNCS.PHASECHK.TRANS64 P0, [R25+URZ+0x30860], R2 ;  /* 0x03086002190085a7 */ /* 0x000e24000800007f */
[----:B0-----:R-:W-:Y:S05]  /*154c0*/  @!P0 BRA `(.L_x_1445) ;  /* 0xfffffffc00f08947 */ /* 0x001fea000383ffff */
.L_x_1437:
[----:B------:R-:W-:Y:S05]  /*154d0*/  BSYNC B0 ;  /* 0x0000000000007941 */ /* 0x000fea0003800000 */
.L_x_1436:
[----:B------:R-:W-:Y:S05]  /*154e0*/  EXIT ;  /* 0x000000000000794d */ /* 0x000fea0003800000 */
.L_x_1255:
[----:B0-----:R-:W-:-:S04]  /*154f0*/  IMAD.U32 R3, RZ, RZ, UR40 ;  /* 0x00000028ff037e24 */ /* 0x001fc8000f8e00ff */
[----:B------:R0:W1:Y:S03]  /*15500*/  SYNCS.PHASECHK.TRANS64.TRYWAIT P1, [R3+URZ+0x30800], R0 ;  /* 0x03080000030075a7 */ /* 0x000066000802017f */
[----:B-1----:R-:W-:Y:S05]  /*15510*/  @!P1 NANOSLEEP.SYNCS 0x989680 ;  /* 0x009896800000995d */ /* 0x002fea0003900000 */
[----:B------:R-:W1:Y:S02]  /*15520*/  @!P1 SYNCS.PHASECHK.TRANS64 P1, [R3+URZ+0x30800], R0 ;  /* 0x03080000030095a7 */ /* 0x000e64000802007f */
[----:B-1----:R-:W-:Y:S05]  /*15530*/  @!P1 BRA `(.L_x_1255) ;  /* 0xfffffffc00ec9947 */ /* 0x002fea000383ffff */
[----:B------:R-:W-:Y:S05]  /*15540*/  BRA `(.L_x_1446) ;  /* 0xfffffec800307947 */ /* 0x000fea000383ffff */
.L_x_1259:
[----:B-1----:R1:W2:Y:S02]  /*15550*/  SYNCS.PHASECHK.TRANS64.TRYWAIT P1, [R3+URZ+0x30830], R0 ;  /* 0x03083000030075a7 */ /* 0x0022a4000802017f */
[----:B--2---:R-:W-:Y:S05]  /*15560*/  @!P1 NANOSLEEP.SYNCS 0x989680 ;  /* 0x009896800000995d */ /* 0x004fea0003900000 */
[----:B------:R-:W2:Y:S02]  /*15570*/  @!P1 SYNCS.PHASECHK.TRANS64 P1, [R3+URZ+0x30830], R0 ;  /* 0x03083000030095a7 */ /* 0x000ea4000802007f */
[----:B--2---:R-:W-:Y:S05]  /*15580*/  @!P1 BRA `(.L_x_1259) ;  /* 0xfffffffc00f09947 */ /* 0x004fea000383ffff */
[----:B------:R-:W-:Y:S05]  /*15590*/  BRA `(.L_x_1258) ;  /* 0xfffffec8004c7947 */ /* 0x000fea000383ffff */
.L_x_1276:
[----:B-1----:R-:W-:-:S04]  /*155a0*/  IMAD.U32 R4, RZ, RZ, UR6 ;  /* 0x00000006ff047e24 */ /* 0x002fc8000f8e00ff */
[----:B------:R1:W2:Y:S03]  /*155b0*/  SYNCS.PHASECHK.TRANS64.TRYWAIT P1, [R4+URZ+0x30830], R3 ;  /* 0x03083003040075a7 */ /* 0x0002a6000802017f */
[----:B--2---:R-:W-:Y:S05]  /*155c0*/  @!P1 NANOSLEEP.SYNCS 0x989680 ;  /* 0x009896800000995d */ /* 0x004fea0003900000 */
[----:B------:R-:W2:Y:S02]  /*155d0*/  @!P1 SYNCS.PHASECHK.TRANS64 P1, [R4+URZ+0x30830], R3 ;  /* 0x03083003040095a7 */ /* 0x000ea4000802007f */
[----:B--2---:R-:W-:Y:S05]  /*155e0*/  @!P1 BRA `(.L_x_1276) ;  /* 0xfffffffc00ec9947 */ /* 0x004fea000383ffff */
[----:B------:R-:W-:Y:S05]  /*155f0*/  BRA `(.L_x_1275) ;  /* 0xfffffef000707947 */ /* 0x000fea000383ffff */
.L_x_1280:
[----:B01----:R-:W-:-:S04]  /*15600*/  IMAD.U32 R3, RZ, RZ, UR5 ;  /* 0x00000005ff037e24 */ /* 0x003fc8000f8e00ff */
[----:B------:R0:W1:Y:S03]  /*15610*/  SYNCS.PHASECHK.TRANS64.TRYWAIT P1, [R3+URZ+0x30850], R0 ;  /* 0x03085000030075a7 */ /* 0x000066000802017f */
[----:B-1----:R-:W-:Y:S05]  /*15620*/  @!P1 NANOSLEEP.SYNCS 0x989680 ;  /* 0x009896800000995d */ /* 0x002fea0003900000 */
[----:B------:R-:W1:Y:S02]  /*15630*/  @!P1 SYNCS.PHASECHK.TRANS64 P1, [R3+URZ+0x30850], R0 ;  /* 0x03085000030095a7 */ /* 0x000e64000802007f */
[----:B-1----:R-:W-:Y:S05]  /*15640*/  @!P1 BRA `(.L_x_1280) ;  /* 0xfffffffc00ec9947 */ /* 0x002fea000383ffff */
[----:B------:R-:W-:Y:S05]  /*15650*/  BRA `(.L_x_1279) ;  /* 0xffffff0000087947 */ /* 0x000fea000383ffff */
.L_x_1299:
[----:B-1----:R-:W-:-:S04]  /*15660*/  IMAD.U32 R4, RZ, RZ, UR6 ;  /* 0x00000006ff047e24 */ /* 0x002fc8000f8e00ff */
[----:B------:R1:W2:Y:S03]  /*15670*/  SYNCS.PHASECHK.TRANS64.TRYWAIT P1, [R4+URZ+0x30830], R3 ;  /* 0x03083003040075a7 */ /* 0x0002a6000802017f */
[----:B--2---:R-:W-:Y:S05]  /*15680*/  @!P1 NANOSLEEP.SYNCS 0x989680 ;  /* 0x009896800000995d */ /* 0x004fea0003900000 */
[----:B------:R-:W2:Y:S02]  /*15690*/  @!P1 SYNCS.PHASECHK.TRANS64 P1, [R4+URZ+0x30830], R3 ;  /* 0x03083003040095a7 */ /* 0x000ea4000802007f */
[----:B--2---:R-:W-:Y:S05]  /*156a0*/  @!P1 BRA `(.L_x_1299) ;  /* 0xfffffffc00ec9947 */ /* 0x004fea000383ffff */
[----:B------:R-:W-:Y:S05]  /*156b0*/  BRA `(.L_x_1298) ;  /* 0xffffff1800fc7947 */ /* 0x000fea000383ffff */
.L_x_1303:
[----:B01----:R-:W-:-:S04]  /*156c0*/  IMAD.U32 R3, RZ, RZ, UR5 ;  /* 0x00000005ff037e24 */ /* 0x003fc8000f8e00ff */
[----:B------:R0:W1:Y:S03]  /*156d0*/  SYNCS.PHASECHK.TRANS64.TRYWAIT P1, [R3+URZ+0x30850], R0 ;  /* 0x03085000030075a7 */ /* 0x000066000802017f */
[----:B-1----:R-:W-:Y:S05]  /*156e0*/  @!P1 NANOSLEEP.SYNCS 0x989680 ;  /* 0x009896800000995d */ /* 0x002fea0003900000 */
[----:B------:R-:W1:Y:S02]  /*156f0*/  @!P1 SYNCS.PHASECHK.TRANS64 P1, [R3+URZ+0x30850], R0 ;  /* 0x03085000030095a7 */ /* 0x000e64000802007f */
[----:B-1----:R-:W-:Y:S05]  /*15700*/  @!P1 BRA `(.L_x_1303) ;  /* 0xfffffffc00ec9947 */ /* 0x002fea000383ffff */
[----:B------:R-:W-:Y:S05]  /*15710*/  BRA `(.L_x_1302) ;  /* 0xffffff2800947947 */ /* 0x000fea000383ffff */
.L_x_1311:
[----:B-1----:R-:W-:-:S04]  /*15720*/  IMAD.U32 R4, RZ, RZ, UR5 ;  /* 0x00000005ff047e24 */ /* 0x002fc8000f8e00ff */
[----:B------:R1:W2:Y:S03]  /*15730*/  SYNCS.PHASECHK.TRANS64.TRYWAIT P1, [R4+URZ+0x30830], R3 ;  /* 0x03083003040075a7 */ /* 0x0002a6000802017f */
[----:B--2---:R-:W-:Y:S05]  /*15740*/  @!P1 NANOSLEEP.SYNCS 0x989680 ;  /* 0x009896800000995d */ /* 0x004fea0003900000 */
[----:B------:R-:W2:Y:S02]  /*15750*/  @!P1 SYNCS.PHASECHK.TRANS64 P1, [R4+URZ+0x30830], R3 ;  /* 0x03083003040095a7 */ /* 0x000ea4000802007f */
[----:B--2---:R-:W-:Y:S05]  /*15760*/  @!P1 BRA `(.L_x_1311) ;  /* 0xfffffffc00ec9947 */ /* 0x004fea000383ffff */
[----:B------:R-:W-:Y:S05]  /*15770*/  BRA `(.L_x_1310) ;  /* 0xffffff38002c7947 */ /* 0x000fea000383ffff */
.L_x_1315:
[----:B01----:R-:W-:-:S04]  /*15780*/  IMAD.U32 R3, RZ, RZ, UR5 ;  /* 0x00000005ff037e24 */ /* 0x003fc8000f8e00ff */
[----:B------:R0:W1:Y:S03]  /*15790*/  SYNCS.PHASECHK.TRANS64.TRYWAIT P1, [R3+URZ+0x30850], R0 ;  /* 0x03085000030075a7 */ /* 0x000066000802017f */
[----:B-1----:R-:W-:Y:S05]  /*157a0*/  @!P1 NANOSLEEP.SYNCS 0x989680 ;  /* 0x009896800000995d */ /* 0x002fea0003900000 */
[----:B------:R-:W1:Y:S02]  /*157b0*/  @!P1 SYNCS.PHASECHK.TRANS64 P1, [R3+URZ+0x30850], R0 ;  /* 0x03085000030095a7 */ /* 0x000e64000802007f */
[----:B-1----:R-:W-:Y:S05]  /*157c0*/  @!P1 BRA `(.L_x_1315) ;  /* 0xfffffffc00ec9947 */ /* 0x002fea000383ffff */
[----:B------:R-:W-:Y:S05]  /*157d0*/  BRA `(.L_x_1314) ;  /* 0xffffff4400c47947 */ /* 0x000fea000383ffff */
.L_x_1330:
[----:B-1----:R-:W-:-:S04]  /*157e0*/  IMAD.U32 R7, RZ, RZ, UR5 ;  /* 0x00000005ff077e24 */ /* 0x002fc8000f8e00ff */
[----:B------:R1:W2:Y:S03]  /*157f0*/  SYNCS.PHASECHK.TRANS64.TRYWAIT P1, [R7+URZ+0x30850], R0 ;  /* 0x03085000070075a7 */ /* 0x0002a6000802017f */
[----:B--2---:R-:W-:Y:S05]  /*15800*/  @!P1 NANOSLEEP.SYNCS 0x989680 ;  /* 0x009896800000995d */ /* 0x004fea0003900000 */
[----:B------:R-:W2:Y:S02]  /*15810*/  @!P1 SYNCS.PHASECHK.TRANS64 P1, [R7+URZ+0x30850], R0 ;  /* 0x03085000070095a7 */ /* 0x000ea4000802007f */
[----:B--2---:R-:W-:Y:S05]  /*15820*/  @!P1 BRA `(.L_x_1330) ;  /* 0xfffffffc00ec9947 */ /* 0x004fea000383ffff */
[----:B------:R-:W-:Y:S05]  /*15830*/  BRA `(.L_x_1329) ;  /* 0xffffff6400ec7947 */ /* 0x000fea000383ffff */
.L_x_1381:
[----:B------:R-:W1:Y:S01]  /*15840*/  S2R R17, SR_TID.X ;  /* 0x0000000000117919 */ /* 0x000e620000002100 */
[----:B------:R-:W-:Y:S01]  /*15850*/  BSSY B0, `(.L_x_1447) ;  /* 0x000000a000007945 */ /* 0x000fe20003800000 */
[----:B------:R-:W-:Y:S02]  /*15860*/  IMAD.MOV.U32 R12, RZ, RZ, RZ ;  /* 0x000000ffff0c7224 */ /* 0x000fe400078e00ff */
[----:B------:R-:W-:Y:S02]  /*15870*/  IMAD.MOV.U32 R11, RZ, RZ, 0x1f ;  /* 0x0000001fff0b7424 */ /* 0x000fe400078e00ff */
[----:B------:R-:W-:Y:S01]  /*15880*/  IMAD.MOV.U32 R15, RZ, RZ, -0x1 ;  /* 0xffffffffff0f7424 */ /* 0x000fe200078e00ff */
[----:B-1----:R-:W-:-:S04]  /*15890*/  SHF.R.U32.HI R17, RZ, 0x5, R17 ;  /* 0x00000005ff117819 */ /* 0x002fc80000011611 */
[----:B------:R-:W-:-:S04]  /*158a0*/  LOP3.LUT R17, R17, 0x3, RZ, 0xc0, !PT ;  /* 0x0000000311117812 */ /* 0x000fc800078ec0ff */
[----:B------:R-:W-:-:S07]  /*158b0*/  MOV R13, R17 ;  /* 0x00000011000d7202 */ /* 0x000fce0000000f00 */
[----:B0----5:R-:W-:Y:S05]  /*158c0*/  WARPSYNC.COLLECTIVE R15, `(.L_x_1448) ;  /* 0x000000000f087348 */ /* 0x021fea0003c00000 */
[----:B------:R1:W2:Y:S02]  /*158d0*/  SHFL.IDX P6, R14, R13, R12, R11 ;  /* 0x0000000c0d0e7389 */ /* 0x0002a400000c000b */
[----:B012--5:R-:W-:Y:S01]  /*158e0*/  ENDCOLLECTIVE ;  /* 0x000000000000791b */ /* 0x027fe20003800000 */
.L_x_1448:
[----:B------:R-:W-:Y:S05]  /*158f0*/  BSYNC B0 ;  /* 0x0000000000007941 */ /* 0x000fea0003800000 */
.L_x_1447:
[----:B------:R-:W-:Y:S05]  /*15900*/  BRA `(.L_x_1449) ;  /* 0xffffffbc00507947 */ /* 0x000fea000383ffff */
.L_x_1384:
[----:B0-----:R0:W1:Y:S02]  /*15910*/  SYNCS.PHASECHK.TRANS64.TRYWAIT P0, [R6+URZ+0x30840], R2 ;  /* 0x03084002060075a7 */ /* 0x001064000800017f */
[----:B-1----:R-:W-:Y:S05]  /*15920*/  @!P0 NANOSLEEP.SYNCS 0x989680 ;  /* 0x009896800000895d */ /* 0x002fea0003900000 */
[----:B------:R-:W1:Y:S02]  /*15930*/  @!P0 SYNCS.PHASECHK.TRANS64 P0, [R6+URZ+0x30840], R2 ;  /* 0x03084002060085a7 */ /* 0x000e64000800007f */
[----:B-1----:R-:W-:Y:S05]  /*15940*/  @!P0 BRA `(.L_x_1384) ;  /* 0xfffffffc00f08947 */ /* 0x002fea000383ffff */
[----:B------:R-:W-:Y:S05]  /*15950*/  BRA `(.L_x_1450) ;  /* 0xffffffc000547947 */ /* 0x000fea000383ffff */
.L_x_1385:
        /* <DEDUP_REMOVED lines=8> */
.L_x_1452:
[----:B------:R-:W-:Y:S05]  /*159e0*/  BSYNC B0 ;  /* 0x0000000000007941 */ /* 0x000fea0003800000 */
.L_x_1451:
        /* <DEDUP_REMOVED lines=9> */
.L_x_1453:
[----:B------:R-:W-:Y:S01]  /*15a80*/  MOV R13, R0 ;  /* 0x00000000000d7202 */ /* 0x000fe20000000f00 */
[----:B------:R-:W-:Y:S02]  /*15a90*/  IMAD.MOV.U32 R12, RZ, RZ, 0x1 ;  /* 0x00000001ff0c7424 */ /* 0x000fe400078e00ff */
[----:B------:R-:W-:-:S07]  /*15aa0*/  IMAD.MOV.U32 R3, RZ, RZ, R14 ;  /* 0x000000ffff037224 */ /* 0x000fce00078e000e */
[----:B------:R-:W-:Y:S05]  /*15ab0*/  WARPSYNC.COLLECTIVE R15, `(.L_x_1454) ;  /* 0x000000000f087348 */ /* 0x000fea0003c00000 */
[----:B------:R0:W1:Y:S02]  /*15ac0*/  SHFL.IDX P6, R14, R13, R12, R11 ;  /* 0x0000000c0d0e7389 */ /* 0x00006400000c000b */
[----:B01----:R-:W-:Y:S01]  /*15ad0*/  ENDCOLLECTIVE ;  /* 0x000000000000791b */ /* 0x003fe20003800000 */
.L_x_1454:
[----:B------:R-:W-:-:S05]  /*15ae0*/  @P0 LEA R3, P1, R34, R3, 0x1 ;  /* 0x0000000322030211 */ /* 0x000fca00078208ff */
[----:B------:R-:W-:-:S05]  /*15af0*/  @P0 IMAD.X R2, RZ, RZ, R2, P1 ;  /* 0x000000ffff020224 */ /* 0x000fca00008e0602 */
[----:B------:R-:W-:Y:S01]  /*15b00*/  @P0 LOP3.LUT R3, R3, R2, RZ, 0x3c, !PT ;  /* 0x0000000203030212 */ /* 0x000fe200078e3cff */
[----:B------:R-:W-:-:S03]  /*15b10*/  IMAD.MOV.U32 R13, RZ, RZ, R4 ;  /* 0x000000ffff0d7224 */ /* 0x000fc600078e0004 */
[----:B------:R-:W-:-:S04]  /*15b20*/  @P0 LOP3.LUT R2, R3, R2, RZ, 0x3c, !PT ;  /* 0x0000000203020212 */ /* 0x000fc800078e3cff */
[----:B------:R-:W-:Y:S01]  /*15b30*/  @P0 LOP3.LUT R3, R3, R2, RZ, 0x3c, !PT ;  /* 0x0000000203030212 */ /* 0x000fe200078e3cff */
[----:B------:R-:W-:-:S07]  /*15b40*/  IMAD.MOV.U32 R8, RZ, RZ, R14 ;  /* 0x000000ffff087224 */ /* 0x000fce00078e000e */
[----:B------:R-:W-:Y:S05]  /*15b50*/  WARPSYNC.COLLECTIVE R15, `(.L_x_1455) ;  /* 0x000000000f087348 */ /* 0x000fea0003c00000 */
[----:B------:R0:W1:Y:S02]  /*15b60*/  SHFL.IDX P6, R14, R13, R12, R11 ;  /* 0x0000000c0d0e7389 */ /* 0x00006400000c000b */
[----:B01----:R-:W-:Y:S01]  /*15b70*/  ENDCOLLECTIVE ;  /* 0x000000000000791b */ /* 0x003fe20003800000 */
.L_x_1455:
[----:B------:R-:W-:Y:S01]  /*15b80*/  @!PT LDS RZ, [RZ] ;  /* 0x00000000fffff984 */ /* 0x000fe20000000800 */
[----:B------:R-:W-:Y:S01]  /*15b90*/  @!PT LDS RZ, [RZ] ;  /* 0x00000000fffff984 */ /* 0x000fe20000000800 */
[----:B------:R-:W-:Y:S01]  /*15ba0*/  @!PT LDS RZ, [RZ] ;  /* 0x00000000fffff984 */ /* 0x000fe20000000800 */
[----:B------:R-:W-:Y:S04]  /*15bb0*/  @P0 LDGSTS.E.BYPASS.LTC128B.128 [R9+0x20400], desc[UR36][R2.64], !P5 ;  /* 0x2040000002090fae */ /* 0x000fe8000e901d64 */
[----:B------:R-:W-:Y:S04]  /*15bc0*/  @P0 LDGSTS.E.BYPASS.LTC128B.128 [R9+0x22400], desc[UR36][R2.64+0x80], !P4 ;  /* 0x2240008002090fae */ /* 0x000fe8000e101d64 */
[----:B------:R-:W-:Y:S01]  /*15bd0*/  @P0 LDGSTS.E.BYPASS.LTC128B.128 [R9+0x24400], desc[UR36][R2.64+0x100], !P3 ;  /* 0x2440010002090fae */ /* 0x000fe2000d901d64 */
[----:B------:R-:W-:Y:S02]  /*15be0*/  IMAD.MOV.U32 R13, RZ, RZ, R0 ;  /* 0x000000ffff0d7224 */ /* 0x000fe400078e0000 */
[----:B------:R-:W-:Y:S01]  /*15bf0*/  IMAD.MOV.U32 R12, RZ, RZ, 0x2 ;  /* 0x00000002ff0c7424 */ /* 0x000fe200078e00ff */
[----:B------:R0:W-:Y:S01]  /*15c00*/  @P0 LDGSTS.E.BYPASS.LTC128B.128 [R9+0x26400], desc[UR36][R2.64+0x180], !P2 ;  /* 0x2640018002090fae */ /* 0x0001e2000d101d64 */
[----:B------:R-:W-:Y:S01]  /*15c10*/  ISETP.GE.AND P0, PT, R5, 0x11, PT ;  /* 0x000000110500780c */ /* 0x000fe20003f06270 */
[----:B0-----:R-:W-:-:S12]  /*15c20*/  IMAD.MOV.U32 R2, RZ, RZ, R14 ;  /* 0x000000ffff027224 */ /* 0x001fd800078e000e */
[----:B------:R-:W-:Y:S05]  /*15c30*/  WARPSYNC.COLLECTIVE R15, `(.L_x_1456) ;  /* 0x000000000f087348 */ /* 0x000fea0003c00000 */
[----:B------:R0:W1:Y:S02]  /*15c40*/  SHFL.IDX P6, R14, R13, R12, R11 ;  /* 0x0000000c0d0e7389 */ /* 0x00006400000c000b */
[----:B01----:R-:W-:Y:S01]  /*15c50*/  ENDCOLLECTIVE ;  /* 0x000000000000791b */ /* 0x003fe20003800000 */
.L_x_1456:
        /* <DEDUP_REMOVED lines=16> */
.L_x_1457:
[----:B------:R-:W-:Y:S02]  /*15d60*/  @P0 IMAD R9, R7, 0x2, R22 ;  /* 0x0000000207090824 */ /* 0x000fe400078e0216 */
[----:B------:R-:W-:Y:S02]  /*15d70*/  IMAD.MOV.U32 R13, RZ, RZ, R0 ;  /* 0x000000ffff0d7224 */ /* 0x000fe400078e0000 */
[----:B------:R-:W-:Y:S02]  /*15d80*/  IMAD.MOV.U32 R12, RZ, RZ, 0x3 ;  /* 0x00000003ff0c7424 */ /* 0x000fe400078e00ff */
[----:B------:R-:W-:-:S07]  /*15d90*/  IMAD.MOV.U32 R2, RZ, RZ, R14 ;  /* 0x000000ffff027224 */ /* 0x000fce00078e000e */
[----:B------:R-:W-:Y:S05]  /*15da0*/  WARPSYNC.COLLECTIVE R15, `(.L_x_1458) ;  /* 0x000000000f087348 */ /* 0x000fea0003c00000 */
[----:B------:R0:W1:Y:S02]  /*15db0*/  SHFL.IDX P6, R14, R13, R12, R11 ;  /* 0x0000000c0d0e7389 */ /* 0x00006400000c000b */
[----:B01----:R-:W-:Y:S01]  /*15dc0*/  ENDCOLLECTIVE ;  /* 0x000000000000791b */ /* 0x003fe20003800000 */
.L_x_1458:
        /* <DEDUP_REMOVED lines=9> */
[----:B------:R-:W-:-:S03]  /*15e60*/  MOV R8, R14 ;  /* 0x0000000e00087202 */ /* 0x000fc60000000f00 */
[----:B------:R0:W-:Y:S04]  /*15e70*/  @P0 LDGSTS.E.BYPASS.LTC128B.128 [R9+0x27400], desc[UR36][R2.64+0x180], !P2 ;  /* 0x2740018002090fae */ /* 0x0001e8000d101d64 */
[----:B0-----:R-:W-:Y:S05]  /*15e80*/  WARPSYNC.COLLECTIVE R15, `(.L_x_1459) ;  /* 0x000000000f087348 */ /* 0x001fea0003c00000 */
[----:B------:R1:W2:Y:S02]  /*15e90*/  SHFL.IDX P6, R14, R13, R12, R11 ;  /* 0x0000000c0d0e7389 */ /* 0x0002a400000c000b */
[----:B012---:R-:W-:Y:S01]  /*15ea0*/  ENDCOLLECTIVE ;  /* 0x000000000000791b */ /* 0x007fe20003800000 */
.L_x_1459:
[----:B------:R-:W-:Y:S01]  /*15eb0*/  IMAD.MOV.U32 R2, RZ, RZ, R14 ;  /* 0x000000ffff027224 */ /* 0x000fe200078e000e */
[----:B------:R-:W-:Y:S06]  /*15ec0*/  BRA `(.L_x_1460) ;  /* 0xffffffc000047947 */ /* 0x000fec000383ffff */
.L_x_1390:
[----:B------:R-:W-:Y:S02]  /*15ed0*/  IMAD.MOV.U32 R13, RZ, RZ, R0 ;  /* 0x000000ffff0d7224 */ /* 0x000fe400078e0000 */
[----:B------:R-:W-:Y:S02]  /*15ee0*/  IMAD.MOV.U32 R12, RZ, RZ, RZ ;  /* 0x000000ffff0c7224 */ /* 0x000fe400078e00ff */
[----:B------:R-:W-:Y:S02]  /*15ef0*/  IMAD.MOV.U32 R11, RZ, RZ, 0x181f ;  /* 0x0000181fff0b7424 */ /* 0x000fe400078e00ff */
[----:B------:R-:W-:Y:S02]  /*15f00*/  IMAD.MOV.U32 R15, RZ, RZ, -0x1 ;  /* 0xffffffffff0f7424 */ /* 0x000fe400078e00ff */
[----:B------:R-:W-:Y:S02]  /*15f10*/  IMAD R5, R29, R6, RZ ;  /* 0x000000061d057224 */ /* 0x000fe400078e02ff */
[----:B------:R-:W-:-:S07]  /*15f20*/  IMAD.IADD R27, R8, 0x1, R27 ;  /* 0x00000001081b7824 */ /* 0x000fce00078e021b */
[----:B------:R-:W-:Y:S05]  /*15f30*/  WARPSYNC.COLLECTIVE R15, `(.L_x_1461) ;  /* 0x000000000f087348 */ /* 0x000fea0003c00000 */
[----:B------:R0:W1:Y:S02]  /*15f40*/  SHFL.IDX P6, R14, R13, R12, R11 ;  /* 0x0000000c0d0e7389 */ /* 0x00006400000c000b */
[----:B01----:R-:W-:Y:S01]  /*15f50*/  ENDCOLLECTIVE ;  /* 0x000000000000791b */ /* 0x003fe20003800000 */
.L_x_1461:
[----:B------:R-:W-:Y:S01]  /*15f60*/  ISETP.GE.AND P0, PT, R27, R5, PT ;  /* 0x000000051b00720c */ /* 0x000fe20003f06270 */
[----:B------:R-:W-:Y:S02]  /*15f70*/  IMAD.MOV.U32 R13, RZ, RZ, R4 ;  /* 0x000000ffff0d7224 */ /* 0x000fe400078e0004 */
[----:B------:R-:W-:-:S10]  /*15f80*/  IMAD.MOV.U32 R2, RZ, RZ, R14 ;  /* 0x000000ffff027224 */ /* 0x000fd400078e000e */
[----:B------:R-:W-:Y:S05]  /*15f90*/  WARPSYNC.COLLECTIVE R15, `(.L_x_1462) ;  /* 0x000000000f087348 */ /* 0x000fea0003c00000 */
[----:B------:R0:W1:Y:S02]  /*15fa0*/  SHFL.IDX P6, R14, R13, R12, R11 ;  /* 0x0000000c0d0e7389 */ /* 0x00006400000c000b */
[----:B01----:R-:W-:Y:S01]  /*15fb0*/  ENDCOLLECTIVE ;  /* 0x000000000000791b */ /* 0x003fe20003800000 */
.L_x_1462:
[----:B------:R-:W-:Y:S02]  /*15fc0*/  IMAD.MOV.U32 R13, RZ, RZ, R0 ;  /* 0x000000ffff0d7224 */ /* 0x000fe400078e0000 */
[----:B------:R-:W-:Y:S02]  /*15fd0*/  IMAD.MOV.U32 R12, RZ, RZ, 0x1 ;  /* 0x00000001ff0c7424 */ /* 0x000fe400078e00ff */
[----:B------:R-:W-:-:S07]  /*15fe0*/  IMAD.MOV.U32 R3, RZ, RZ, R14 ;  /* 0x000000ffff037224 */ /* 0x000fce00078e000e */
[----:B------:R-:W-:Y:S05]  /*15ff0*/  WARPSYNC.COLLECTIVE R15, `(.L_x_1463) ;  /* 0x000000000f087348 */ /* 0x000fea0003c00000 */
[----:B------:R0:W1:Y:S02]  /*16000*/  SHFL.IDX P6, R14, R13, R12, R11 ;  /* 0x0000000c0d0e7389 */ /* 0x00006400000c000b */
[----:B01----:R-:W-:Y:S01]  /*16010*/  ENDCOLLECTIVE ;  /* 0x000000000000791b */ /* 0x003fe20003800000 */
.L_x_1463:
[----:B------:R-:W-:-:S05]  /*16020*/  @!P0 LEA R6, P5, R34, R3, 0x1 ;  /* 0x0000000322068211 */ /* 0x000fca00078a08ff */
[----:B------:R-:W-:Y:S02]  /*16030*/  @!P0 IMAD.X R3, RZ, RZ, R2, P5 ;  /* 0x000000ffff038224 */ /* 0x000fe400028e0602 */
[----:B------:R-:W-:Y:S02]  /*16040*/  @!P0 IMAD.MOV.U32 R2, RZ, RZ, R6 ;  /* 0x000000ffff028224 */ /* 0x000fe400078e0006 */
[----:B------:R-:W-:Y:S02]  /*16050*/  VIADD R6, R27, 0x10 ;  /* 0x000000101b067836 */ /* 0x000fe40000000000 */
[----:B------:R-:W-:Y:S01]  /*16060*/  IMAD.MOV.U32 R13, RZ, RZ, R4 ;  /* 0x000000ffff0d7224 */ /* 0x000fe200078e0004 */
[----:B------:R-:W-:Y:S01]  /*16070*/  @!PT LDS RZ, [RZ] ;  /* 0x00000000fffff984 */ /* 0x000fe20000000800 */
[----:B------:R-:W-:Y:S01]  /*16080*/  @!PT LDS RZ, [RZ] ;  /* 0x00000000fffff984 */ /* 0x000fe20000000800 */
[----:B------:R-:W-:Y:S01]  /*16090*/  @!PT LDS RZ, [RZ] ;  /* 0x00000000fffff984 */ /* 0x000fe20000000800 */
[----:B------:R-:W-:Y:S04]  /*160a0*/  @!P0 LDGSTS.E.BYPASS.LTC128B.128 [R33+0x10400], desc[UR36][R2.64], !P4 ;  /* 0x1040000002218fae */ /* 0x000fe8000e101d64 */
[----:B------:R-:W-:Y:S04]  /*160b0*/  @!P0 LDGSTS.E.BYPASS.LTC128B.128 [R33+0x14400], desc[UR36][R2.64+0x80], !P3 ;  /* 0x1440008002218fae */ /* 0x000fe8000d901d64 */
[----:B------:R-:W-:Y:S04]  /*160c0*/  @!P0 LDGSTS.E.BYPASS.LTC128B.128 [R33+0x18400], desc[UR36][R2.64+0x100], !P2 ;  /* 0x1840010002218fae */ /* 0x000fe8000d101d64 */
[----:B------:R0:W-:Y:S01]  /*160d0*/  @!P0 LDGSTS.E.BYPASS.LTC128B.128 [R33+0x1c400], desc[UR36][R2.64+0x180], !P1 ;  /* 0x1c40018002218fae */ /* 0x0001e2000c901d64 */
[----:B------:R-:W-:-:S02]  /*160e0*/  ISETP.GE.AND P0, PT, R6, R5, PT ;  /* 0x000000050600720c */ /* 0x000fc40003f06270 */
[----:B0-----:R-:W-:-:S11]  /*160f0*/  MOV R2, R14 ;  /* 0x0000000e00027202 */ /* 0x001fd60000000f00 */
[----:B------:R-:W-:Y:S05]  /*16100*/  WARPSYNC.COLLECTIVE R15, `(.L_x_1464) ;  /* 0x000000000f087348 */ /* 0x000fea0003c00000 */
[----:B------:R0:W1:Y:S02]  /*16110*/  SHFL.IDX P6, R14, R13, R12, R11 ;  /* 0x0000000c0d0e7389 */ /* 0x00006400000c000b */
[----:B01----:R-:W-:Y:S01]  /*16120*/  ENDCOLLECTIVE ;  /* 0x000000000000791b */ /* 0x003fe20003800000 */
.L_x_1464:
[----:B------:R-:W-:Y:S02]  /*16130*/  IMAD.MOV.U32 R13, RZ, RZ, R0 ;  /* 0x000000ffff0d7224 */ /* 0x000fe400078e0000 */
[----:B------:R-:W-:Y:S02]  /*16140*/  IMAD.MOV.U32 R12, RZ, RZ, 0x2 ;  /* 0x00000002ff0c7424 */ /* 0x000fe400078e00ff */
[----:B------:R-:W-:-:S07]  /*16150*/  IMAD.MOV.U32 R3, RZ, RZ, R14 ;  /* 0x000000ffff037224 */ /* 0x000fce00078e000e */
[----:B------:R-:W-:Y:S05]  /*16160*/  WARPSYNC.COLLECTIVE R15, `(.L_x_1465) ;  /* 0x000000000f087348 */ /* 0x000fea0003c00000 */
[----:B------:R0:W1:Y:S02]  /*16170*/  SHFL.IDX P6, R14, R13, R12, R11 ;  /* 0x0000000c0d0e7389 */ /* 0x00006400000c000b */
[----:B01----:R-:W-:Y:S01]  /*16180*/  ENDCOLLECTIVE ;  /* 0x000000000000791b */ /* 0x003fe20003800000 */
.L_x_1465:
[----:B------:R-:W-:-:S05]  /*16190*/  @!P0 LEA R6, P5, R34, R3, 0x1 ;  /* 0x0000000322068211 */ /* 0x000fca00078a08ff */
[----:B------:R-:W-:Y:S02]  /*161a0*/  @!P0 IMAD.X R7, RZ, RZ, R2, P5 ;  /* 0x000000ffff078224 */ /* 0x000fe400028e0602 */
[----:B------:R-:W-:Y:S02]  /*161b0*/  @!P0 IMAD.MOV.U32 R2, RZ, RZ, R6 ;  /* 0x000000ffff028224 */ /* 0x000fe400078e0006 */
[----:B------:R-:W-:Y:S02]  /*161c0*/  @!P0 IMAD.MOV.U32 R3, RZ, RZ, R7 ;  /* 0x000000ffff038224 */ /* 0x000fe400078e0007 */
[----:B------:R-:W-:Y:S02]  /*161d0*/  IMAD.MOV.U32 R13, RZ, RZ, R4 ;  /* 0x000000ffff0d7224 */ /* 0x000fe400078e0004 */
[----:B------:R-:W-:Y:S01]  /*161e0*/  VIADD R6, R27, 0x20 ;  /* 0x000000201b067836 */ /* 0x000fe20000000000 */
[----:B------:R-:W-:Y:S01]  /*161f0*/  @!PT LDS RZ, [RZ] ;  /* 0x00000000fffff984 */ /* 0x000fe20000000800 */
[----:B------:R-:W-:Y:S01]  /*16200*/  @!PT LDS RZ, [RZ] ;  /* 0x00000000fffff984 */ /* 0x000fe20000000800 */
[----:B------:R-:W-:Y:S01]  /*16210*/  @!PT LDS RZ, [RZ] ;  /* 0x00000000fffff984 */ /* 0x000fe20000000800 */
[----:B------:R-:W-:Y:S04]  /*16220*/  @!P0 LDGSTS.E.BYPASS.LTC128B.128 [R33+0x10c00], desc[UR36][R2.64], !P4 ;  /* 0x10c0000002218fae */ /* 0x000fe8000e101d64 */
[----:B------:R-:W-:Y:S04]  /*16230*/  @!P0 LDGSTS.E.BYPASS.LTC128B.128 [R33+0x14c00], desc[UR36][R2.64+0x80], !P3 ;  /* 0x14c0008002218fae */ /* 0x000fe8000d901d64 */
[----:B------:R-:W-:Y:S04]  /*16240*/  @!P0 LDGSTS.E.BYPASS.LTC128B.128 [R33+0x18c00], desc[UR36][R2.64+0x100], !P2 ;  /* 0x18c0010002218fae */ /* 0x000fe8000d101d64 */
[----:B------:R0:W-:Y:S01]  /*16250*/  @!P0 LDGSTS.E.BYPASS.LTC128B.128 [R33+0x1cc00], desc[UR36][R2.64+0x180], !P1 ;  /* 0x1cc0018002218fae */ /* 0x0001e2000c901d64 */
[----:B------:R-:W-:Y:S01]  /*16260*/  ISETP.GE.AND P0, PT, R6, R5, PT ;  /* 0x000000050600720c */ /* 0x000fe20003f06270 */
[----:B0-----:R-:W-:-:S12]  /*16270*/  IMAD.MOV.U32 R2, RZ, RZ, R14 ;  /* 0x000000ffff027224 */ /* 0x001fd800078e000e */
[----:B------:R-:W-:Y:S05]  /*16280*/  WARPSYNC.COLLECTIVE R15, `(.L_x_1466) ;  /* 0x000000000f087348 */ /* 0x000fea0003c00000 */
[----:B------:R0:W1:Y:S02]  /*16290*/  SHFL.IDX P6, R14, R13, R12, R11 ;  /* 0x0000000c0d0e7389 */ /* 0x00006400000c000b */
[----:B01----:R-:W-:Y:S01]  /*162a0*/  ENDCOLLECTIVE ;  /* 0x000000000000791b */ /* 0x003fe20003800000 */
.L_x_1466:
[----:B------:R-:W-:Y:S01]  /*162b0*/  MOV R13, R0 ;  /* 0x00000000000d7202 */ /* 0x000fe20000000f00 */
[----:B------:R-:W-:Y:S02]  /*162c0*/  IMAD.MOV.U32 R12, RZ, RZ, 0x3 ;  /* 0x00000003ff0c7424 */ /* 0x000fe400078e00ff */
[----:B------:R-:W-:-:S07]  /*162d0*/  IMAD.MOV.U32 R3, RZ, RZ, R14 ;  /* 0x000000ffff037224 */ /* 0x000fce00078e000e */
[----:B------:R-:W-:Y:S05]  /*162e0*/  WARPSYNC.COLLECTIVE R15, `(.L_x_1467) ;  /* 0x000000000f087348 */ /* 0x000fea0003c00000 */
[----:B------:R0:W1:Y:S02]  /*162f0*/  SHFL.IDX P6, R14, R13, R12, R11 ;  /* 0x0000000c0d0e7389 */ /* 0x00006400000c000b */
[----:B01----:R-:W-:Y:S01]  /*16300*/  ENDCOLLECTIVE ;  /* 0x000000000000791b */ /* 0x003fe20003800000 */
.L_x_1467:
        /* <DEDUP_REMOVED lines=18> */
.L_x_1468:
[----:B------:R-:W-:Y:S02]  /*16430*/  IMAD.MOV.U32 R13, RZ, RZ, R0 ;  /* 0x000000ffff0d7224 */ /* 0x000fe400078e0000 */
[----:B------:R-:W-:Y:S02]  /*16440*/  IMAD.MOV.U32 R12, RZ, RZ, 0x4 ;  /* 0x00000004ff0c7424 */ /* 0x000fe400078e00ff */
[----:B------:R-:W-:-:S07]  /*16450*/  IMAD.MOV.U32 R3, RZ, RZ, R14 ;  /* 0x000000ffff037224 */ /* 0x000fce00078e000e */
[----:B------:R-:W-:Y:S05]  /*16460*/  WARPSYNC.COLLECTIVE R15, `(.L_x_1469) ;  /* 0x000000000f087348 */ /* 0x000fea0003c00000 */
[----:B------:R0:W1:Y:S02]  /*16470*/  SHFL.IDX P6, R14, R13, R12, R11 ;  /* 0x0000000c0d0e7389 */ /* 0x00006400000c000b */
[----:B01----:R-:W-:Y:S01]  /*16480*/  ENDCOLLECTIVE ;  /* 0x000000000000791b */ /* 0x003fe20003800000 */
.L_x_1469:
        /* <DEDUP_REMOVED lines=18> */
.L_x_1470:
[----:B------:R-:W-:Y:S02]  /*165b0*/  IMAD.MOV.U32 R13, RZ, RZ, R0 ;  /* 0x000000ffff0d7224 */ /* 0x000fe400078e0000 */
[----:B------:R-:W-:Y:S02]  /*165c0*/  IMAD.MOV.U32 R12, RZ, RZ, 0x5 ;  /* 0x00000005ff0c7424 */ /* 0x000fe400078e00ff */
[----:B------:R-:W-:-:S07]  /*165d0*/  IMAD.MOV.U32 R3, RZ, RZ, R14 ;  /* 0x000000ffff037224 */ /* 0x000fce00078e000e */
[----:B------:R-:W-:Y:S05]  /*165e0*/  WARPSYNC.COLLECTIVE R15, `(.L_x_1471) ;  /* 0x000000000f087348 */ /* 0x000fea0003c00000 */
[----:B------:R0:W1:Y:S02]  /*165f0*/  SHFL.IDX P6, R14, R13, R12, R11 ;  /* 0x0000000c0d0e7389 */ /* 0x00006400000c000b */
[----:B01----:R-:W-:Y:S01]  /*16600*/  ENDCOLLECTIVE ;  /* 0x000000000000791b */ /* 0x003fe20003800000 */
.L_x_1471:
[----:B------:R-:W-:-:S05]  /*16610*/  @!P0 LEA R6, P5, R34, R3, 0x1 ;  /* 0x0000000322068211 */ /* 0x000fca00078a08ff */
[----:B------:R-:W-:Y:S02]  /*16620*/  @!P0 IMAD.X R7, RZ, RZ, R2, P5 ;  /* 0x000000ffff078224 */ /* 0x000fe400028e0602 */
[----:B------:R-:W-:Y:S02]  /*16630*/  @!P0 IMAD.MOV.U32 R2, RZ, RZ, R6 ;  /* 0x000000ffff028224 */ /* 0x000fe400078e0006 */
[----:B------:R-:W-:Y:S01]  /*16640*/  VIADD R6, R27, 0x50 ;  /* 0x000000501b067836 */ /* 0x000fe20000000000 */
[----:B------:R-:W-:Y:S01]  /*16650*/  @!P0 MOV R3, R7 ;  /* 0x0000000700038202 */ /* 0x000fe20000000f00 */
[----:B------:R-:W-:-:S04]  /*16660*/  IMAD.MOV.U32 R13, RZ, RZ, R4 ;  /* 0x000000ffff0d7224 */ /* 0x000fc800078e0004 */
        /* <DEDUP_REMOVED lines=12> */
.L_x_1472:
[----:B------:R-:W-:Y:S02]  /*16730*/  IMAD.MOV.U32 R13, RZ, RZ, R0 ;  /* 0x000000ffff0d7224 */ /* 0x000fe400078e0000 */
[----:B------:R-:W-:Y:S02]  /*16740*/  IMAD.MOV.U32 R12, RZ, RZ, 0x6 ;  /* 0x00000006ff0c7424 */ /* 0x000fe400078e00ff */
[----:B------:R-:W-:-:S07]  /*16750*/  IMAD.MOV.U32 R3, RZ, RZ, R14 ;  /* 0x000000ffff037224 */ /* 0x000fce00078e000e */
[----:B------:R-:W-:Y:S05]  /*16760*/  WARPSYNC.COLLECTIVE R15, `(.L_x_1473) ;  /* 0x000000000f087348 */ /* 0x000fea0003c00000 */
[----:B------:R0:W1:Y:S02]  /*16770*/  SHFL.IDX P6, R14, R13, R12, R11 ;  /* 0x0000000c0d0e7389 */ /* 0x00006400000c000b */
[----:B01----:R-:W-:Y:S01]  /*16780*/  ENDCOLLECTIVE ;  /* 0x000000000000791b */ /* 0x003fe20003800000 */
.L_x_1473:
        /* <DEDUP_REMOVED lines=18> */
.L_x_1474:
[----:B------:R-:W-:Y:S02]  /*168b0*/  IMAD.MOV.U32 R13, RZ, RZ, R0 ;  /* 0x000000ffff0d7224 */ /* 0x000fe400078e0000 */
[----:B------:R-:W-:Y:S02]  /*168c0*/  IMAD.MOV.U32 R12, RZ, RZ, 0x7 ;  /* 0x00000007ff0c7424 */ /* 0x000fe400078e00ff */
[----:B------:R-:W-:-:S07]  /*168d0*/  IMAD.MOV.U32 R3, RZ, RZ, R14 ;  /* 0x000000ffff037224 */ /* 0x000fce00078e000e */
[----:B------:R-:W-:Y:S05]  /*168e0*/  WARPSYNC.COLLECTIVE R15, `(.L_x_1475) ;  /* 0x000000000f087348 */ /* 0x000fea0003c00000 */
[----:B------:R0:W1:Y:S02]  /*168f0*/  SHFL.IDX P6, R14, R13, R12, R11 ;  /* 0x0000000c0d0e7389 */ /* 0x00006400000c000b */
[----:B01----:R-:W-:Y:S01]  /*16900*/  ENDCOLLECTIVE ;  /* 0x000000000000791b */ /* 0x003fe20003800000 */
.L_x_1475:
[----:B------:R-:W-:-:S04]  /*16910*/  @!P0 LEA R6, P5, R34, R3, 0x1 ;  /* 0x0000000322068211 */ /* 0x000fc800078a08ff */
[----:B------:R-:W-:Y:S01]  /*16920*/  @!P0 IADD3.X R7, RZ, R2, RZ, P5, !PT ;  /* 0x00000002ff078210 */ /* 0x000fe20002ffe4ff */
[----:B------:R-:W-:-:S04]  /*16930*/  @!P0 IMAD.MOV.U32 R2, RZ, RZ, R6 ;  /* 0x000000ffff028224 */ /* 0x000fc800078e0006 */
[----:B------:R-:W-:Y:S02]  /*16940*/  @!P0 IMAD.MOV.U32 R3, RZ, RZ, R7 ;  /* 0x000000ffff038224 */ /* 0x000fe400078e0007 */
[----:B------:R-:W-:-:S03]  /*16950*/  IMAD.MOV.U32 R13, RZ, RZ, R4 ;  /* 0x000000ffff0d7224 */ /* 0x000fc600078e0004 */
[----:B------:R-:W-:Y:S01]  /*16960*/  @!PT LDS RZ, [RZ] ;  /* 0x00000000fffff984 */ /* 0x000fe20000000800 */
[----:B------:R-:W-:Y:S01]  /*16970*/  @!PT LDS RZ, [RZ] ;  /* 0x00000000fffff984 */ /* 0x000fe20000000800 */
[----:B------:R-:W-:Y:S01]  /*16980*/  @!PT LDS RZ, [RZ] ;  /* 0x00000000fffff984 */ /* 0x000fe20000000800 */
[----:B------:R0:W-:Y:S04]  /*16990*/  @!P0 LDGSTS.E.BYPASS.LTC128B.128 [R33+0x13400], desc[UR36][R2.64], !P4 ;  /* 0x1340000002218fae */ /* 0x0001e8000e101d64 */
[----:B------:R0:W-:Y:S01]  /*169a0*/  @!P0 LDGSTS.E.BYPASS.LTC128B.128 [R33+0x17400], desc[UR36][R2.64+0x80], !P3 ;  /* 0x1740008002218fae */ /* 0x0001e2000d901d64 */
[----:B------:R-:W-:-:S03]  /*169b0*/  IMAD.MOV.U32 R6, RZ, RZ, R14 ;  /* 0x000000ffff067224 */ /* 0x000fc600078e000e */
[----:B------:R0:W-:Y:S04]  /*169c0*/  @!P0 LDGSTS.E.BYPASS.LTC128B.128 [R33+0x1b400], desc[UR36][R2.64+0x100], !P2 ;  /* 0x1b40010002218fae */ /* 0x0001e8000d101d64 */
[----:B------:R0:W-:Y:S02]  /*169d0*/  @!P0 LDGSTS.E.BYPASS.LTC128B.128 [R33+0x1f400], desc[UR36][R2.64+0x180], !P1 ;  /* 0x1f40018002218fae */ /* 0x0001e4000c901d64 */
[----:B0-----:R-:W-:Y:S05]  /*169e0*/  WARPSYNC.COLLECTIVE R15, `(.L_x_1476) ;  /* 0x000000000f087348 */ /* 0x001fea0003c00000 */
[----:B------:R1:W2:Y:S02]  /*169f0*/  SHFL.IDX P6, R14, R13, R12, R11 ;  /* 0x0000000c0d0e7389 */ /* 0x0002a400000c000b */
[----:B012---:R-:W-:Y:S01]  /*16a00*/  ENDCOLLECTIVE ;  /* 0x000000000000791b */ /* 0x007fe20003800000 */
.L_x_1476:
[----:B------:R-:W-:Y:S05]  /*16a10*/  BRA `(.L_x_1477) ;  /* 0xffffffc000507947 */ /* 0x000fea000383ffff */
.L_x_1395:
[----:B0-----:R0:W2:Y:S02]  /*16a20*/  SYNCS.PHASECHK.TRANS64.TRYWAIT P0, [R22+URZ+0x30820], R3 ;  /* 0x03082003160075a7 */ /* 0x0010a4000800017f */
[----:B--2---:R-:W-:Y:S05]  /*16a30*/  @!P0 NANOSLEEP.SYNCS 0x989680 ;  /* 0x009896800000895d */ /* 0x004fea0003900000 */
[----:B------:R-:W2:Y:S02]  /*16a40*/  @!P0 SYNCS.PHASECHK.TRANS64 P0, [R22+URZ+0x30820], R3 ;  /* 0x03082003160085a7 */ /* 0x000ea4000800007f */
[----:B--2---:R-:W-:Y:S05]  /*16a50*/  @!P0 BRA `(.L_x_1395) ;  /* 0xfffffffc00f08947 */ /* 0x004fea000383ffff */
[----:B------:R-:W-:Y:S05]  /*16a60*/  BRA `(.L_x_1478) ;  /* 0xffffffc000cc7947 */ /* 0x000fea000383ffff */
.L_x_1400:
[----:B0-----:R0:W1:Y:S02]  /*16a70*/  SYNCS.PHASECHK.TRANS64.TRYWAIT P0, [R7+URZ+0x30840], R2 ;  /* 0x03084002070075a7 */ /* 0x001064000800017f */
[----:B-1----:R-:W-:Y:S05]  /*16a80*/  @!P0 NANOSLEEP.SYNCS 0x989680 ;  /* 0x009896800000895d */ /* 0x002fea0003900000 */
[----:B------:R-:W1:Y:S02]  /*16a90*/  @!P0 SYNCS.PHASECHK.TRANS64 P0, [R7+URZ+0x30840], R2 ;  /* 0x03084002070085a7 */ /* 0x000e64000800007f */
[----:B-1----:R-:W-:Y:S05]  /*16aa0*/  @!P0 BRA `(.L_x_1400) ;  /* 0xfffffffc00f08947 */ /* 0x002fea000383ffff */
[----:B------:R-:W-:Y:S05]  /*16ab0*/  BRA `(.L_x_1479) ;  /* 0xffffffc400b07947 */ /* 0x000fea000383ffff */
.L_x_1401:
        /* <DEDUP_REMOVED lines=8> */
.L_x_1481:
[----:B------:R-:W-:Y:S05]  /*16b40*/  BSYNC B1 ;  /* 0x0000000000017941 */ /* 0x000fea0003800000 */
.L_x_1480:
[----:B------:R-:W-:Y:S01]  /*16b50*/  IMAD.MOV.U32 R13, RZ, RZ, R9 ;  /* 0x000000ffff0d7224 */ /* 0x000fe200078e0009 */
[----:B------:R-:W-:Y:S01]  /*16b60*/  LOP3.LUT R23, R23, 0xffffdfff, RZ, 0xc0, !PT ;  /* 0xffffdfff17177812 */ /* 0x000fe200078ec0ff */
[----:B------:R-:W-:Y:S02]  /*16b70*/  IMAD.MOV.U32 R12, RZ, RZ, RZ ;  /* 0x000000ffff0c7224 */ /* 0x000fe400078e00ff */
[----:B------:R-:W-:Y:S01]  /*16b80*/  IMAD.MOV.U32 R11, RZ, RZ, 0x181f ;  /* 0x0000181fff0b7424 */ /* 0x000fe200078e00ff */
[----:B------:R-:W-:Y:S01]  /*16b90*/  @P3 LOP3.LUT R23, R23, 0x2000, RZ, 0xfc, !PT ;  /* 0x0000200017173812 */ /* 0x000fe200078efcff */
[----:B------:R-:W-:Y:S02]  /*16ba0*/  IMAD.MOV.U32 R15, RZ, RZ, -0x1 ;  /* 0xffffffffff0f7424 */ /* 0x000fe400078e00ff */
[----:B------:R-:W-:Y:S01]  /*16bb0*/  IMAD.MOV.U32 R3, RZ, RZ, R14 ;  /* 0x000000ffff037224 */ /* 0x000fe200078e000e */
[----:B------:R-:W-:Y:S01]  /*16bc0*/  LOP3.LUT P3, RZ, R23, 0x10, RZ, 0xc0, !PT ;  /* 0x0000001017ff7812 */ /* 0x000fe2000786c0ff */
[----:B------:R-:W-:-:S12]  /*16bd0*/  IMAD.SHL.U32 R4, R34, 0x2, RZ ;  /* 0x0000000222047824 */ /* 0x000fd800078e00ff */
[----:B------:R-:W-:Y:S05]  /*16be0*/  WARPSYNC.COLLECTIVE R15, `(.L_x_1482) ;  /* 0x000000000f087348 */ /* 0x000fea0003c00000 */
[----:B------:R0:W1:Y:S02]  /*16bf0*/  SHFL.IDX P6, R14, R13, R12, R11 ;  /* 0x0000000c0d0e7389 */ /* 0x00006400000c000b */
[----:B01----:R-:W-:Y:S01]  /*16c00*/  ENDCOLLECTIVE ;  /* 0x000000000000791b */ /* 0x003fe20003800000 */
.L_x_1482:
[----:B------:R-:W-:Y:S01]  /*16c10*/  LOP3.LUT R23, R23, 0xffffefff, RZ, 0xc0, !PT ;  /* 0xffffefff17177812 */ /* 0x000fe200078ec0ff */
[----:B------:R-:W-:-:S03]  /*16c20*/  IMAD R20, R20, 0x2, R22 ;  /* 0x0000000214147824 */ /* 0x000fc600078e0216 */
[----:B------:R-:W-:-:S04]  /*16c30*/  @P2 LOP3.LUT R23, R23, 0x1000, RZ, 0xfc, !PT ;  /* 0x0000100017172812 */ /* 0x000fc800078efcff */
[C---:B------:R-:W-:Y:S02]  /*16c40*/  LOP3.LUT P2, RZ, R23.reuse, 0x8, RZ, 0xc0, !PT ;  /* 0x0000000817ff7812 */ /* 0x040fe4000784c0ff */
[----:B------:R-:W-:Y:S01]  /*16c50*/  LOP3.LUT R23, R23, 0xfffff7ff, RZ, 0xc0, !PT ;  /* 0xfffff7ff17177812 */ /* 0x000fe200078ec0ff */
[----:B------:R-:W-:-:S03]  /*16c60*/  IMAD.MOV.U32 R13, RZ, RZ, R27 ;  /* 0x000000ffff0d7224 */ /* 0x000fc600078e001b */
[----:B------:R-:W-:Y:S01]  /*16c70*/  @P1 LOP3.LUT R23, R23, 0x800, RZ, 0xfc, !PT ;  /* 0x0000080017171812 */ /* 0x000fe200078efcff */
[----:B------:R-:W-:-:S03]  /*16c80*/  IMAD.MOV.U32 R12, RZ, RZ, 0x1 ;  /* 0x00000001ff0c7424 */ /* 0x000fc600078e00ff */
[----:B------:R-:W-:Y:S02]  /*16c90*/  LOP3.LUT P1, RZ, R23, 0x4, RZ, 0xc0, !PT ;  /* 0x0000000417ff7812 */ /* 0x000fe4000782c0ff */
[----:B------:R-:W-:-:S11]  /*16ca0*/  MOV R2, R14 ;  /* 0x0000000e00027202 */ /* 0x000fd60000000f00 */
[----:B------:R-:W-:Y:S05]  /*16cb0*/  WARPSYNC.COLLECTIVE R15, `(.L_x_1483) ;  /* 0x000000000f087348 */ /* 0x000fea0003c00000 */
[----:B------:R0:W1:Y:S02]  /*16cc0*/  SHFL.IDX P6, R14, R13, R12, R11 ;  /* 0x0000000c0d0e7389 */ /* 0x00006400000c000b */
[----:B01----:R-:W-:Y:S01]  /*16cd0*/  ENDCOLLECTIVE ;  /* 0x000000000000791b */ /* 0x003fe20003800000 */
.L_x_1483:
        /* <DEDUP_REMOVED lines=14> */
.L_x_1484:
[----:B------:R-:W-:Y:S02]  /*16dc0*/  IMAD.MOV.U32 R13, RZ, RZ, R27 ;  /* 0x000000ffff0d7224 */ /* 0x000fe400078e001b */
[----:B------:R-:W-:Y:S02]  /*16dd0*/  IMAD.MOV.U32 R12, RZ, RZ, 0x2 ;  /* 0x00000002ff0c7424 */ /* 0x000fe400078e00ff */
[----:B------:R-:W-:-:S07]  /*16de0*/  IMAD.MOV.U32 R2, RZ, RZ, R14 ;  /* 0x000000ffff027224 */ /* 0x000fce00078e000e */
[----:B------:R-:W-:Y:S05]  /*16df0*/  WARPSYNC.COLLECTIVE R15, `(.L_x_1485) ;  /* 0x000000000f087348 */ /* 0x000fea0003c00000 */
[----:B------:R0:W1:Y:S02]  /*16e00*/  SHFL.IDX P6, R14, R13, R12, R11 ;  /* 0x0000000c0d0e7389 */ /* 0x00006400000c000b */
[----:B01----:R-:W-:Y:S01]  /*16e10*/  ENDCOLLECTIVE ;  /* 0x000000000000791b */ /* 0x003fe20003800000 */
.L_x_1485:
        /* <DEDUP_REMOVED lines=14> */
.L_x_1486:
[----:B------:R-:W-:Y:S01]  /*16f00*/  MOV R13, R27 ;  /* 0x0000001b000d7202 */ /* 0x000fe20000000f00 */
[----:B------:R-:W-:Y:S02]  /*16f10*/  IMAD.MOV.U32 R12, RZ, RZ, 0x3 ;  /* 0x00000003ff0c7424 */ /* 0x000fe400078e00ff */
[----:B------:R-:W-:-:S07]  /*16f20*/  IMAD.MOV.U32 R2, RZ, RZ, R14 ;  /* 0x000000ffff027224 */ /* 0x000fce00078e000e */
[----:B------:R-:W-:Y:S05]  /*16f30*/  WARPSYNC.COLLECTIVE R15, `(.L_x_1487) ;  /* 0x000000000f087348 */ /* 0x000fea0003c00000 */
[----:B------:R0:W1:Y:S02]  /*16f40*/  SHFL.IDX P6, R14, R13, R12, R11 ;  /* 0x0000000c0d0e7389 */ /* 0x00006400000c000b */
[----:B01----:R-:W-:Y:S01]  /*16f50*/  ENDCOLLECTIVE ;  /* 0x000000000000791b */ /* 0x003fe20003800000 */
.L_x_1487:
[----:B------:R-:W-:-:S05]  /*16f60*/  IADD3 R2, P0, R2, R4, RZ ;  /* 0x0000000402027210 */ /* 0x000fca0007f1e0ff */
[----:B------:R-:W-:-:S05]  /*16f70*/  IMAD.X R3, RZ, RZ, R35, P0 ;  /* 0x000000ffff037224 */ /* 0x000fca00000e0623 */
[----:B------:R-:W-:Y:S01]  /*16f80*/  @!PT LDS RZ, [RZ] ;  /* 0x00000000fffff984 */ /* 0x000fe20000000800 */
[----:B------:R-:W-:Y:S01]  /*16f90*/  @!PT LDS RZ, [RZ] ;  /* 0x00000000fffff984 */ /* 0x000fe20000000800 */
[----:B------:R-:W-:Y:S01]  /*16fa0*/  @!PT LDS RZ, [RZ] ;  /* 0x00000000fffff984 */ /* 0x000fe20000000800 */
[----:B------:R0:W-:Y:S01]  /*16fb0*/  LDGSTS.E.BYPASS.LTC128B.128 [R20+0x21400], desc[UR36][R2.64], !P3 ;  /* 0x2140000002147fae */ /* 0x0001e2000d901d64 */
[----:B------:R-:W-:Y:S01]  /*16fc0*/  IMAD.MOV.U32 R13, RZ, RZ, R9 ;  /* 0x000000ffff0d7224 */ /* 0x000fe200078e0009 */
[C---:B------:R-:W-:Y:S02]  /*16fd0*/  LOP3.LUT P3, RZ, R23.reuse, 0x2000, RZ, 0xc0, !PT ;  /* 0x0000200017ff7812 */ /* 0x040fe4000786c0ff */
        /* <DEDUP_REMOVED lines=9> */
.L_x_1488:
[----:B------:R-:W-:Y:S01]  /*17070*/  IMAD.MOV.U32 R2, RZ, RZ, R14 ;  /* 0x000000ffff027224 */ /* 0x000fe200078e000e */
[----:B------:R-:W-:Y:S06]  /*17080*/  BRA `(.L_x_1489) ;  /* 0xffffffc400347947 */ /* 0x000fec000383ffff */
.L_x_1406:
[----:B-1----:R1:W2:Y:S02]  /*17090*/  SYNCS.PHASECHK.TRANS64.TRYWAIT P0, [R7+URZ+0x30860], R2 ;  /* 0x03086002070075a7 */ /* 0x0022a4000800017f */
[----:B--2---:R-:W-:Y:S05]  /*170a0*/  @!P0 NANOSLEEP.SYNCS 0x989680 ;  /* 0x009896800000895d */ /* 0x004fea0003900000 */
[----:B------:R-:W2:Y:S02]  /*170b0*/  @!P0 SYNCS.PHASECHK.TRANS64 P0, [R7+URZ+0x30860], R2 ;  /* 0x03086002070085a7 */ /* 0x000ea4000800007f */
[----:B--2---:R-:W-:Y:S05]  /*170c0*/  @!P0 BRA `(.L_x_1406) ;  /* 0xfffffffc00f08947 */ /* 0x004fea000383ffff */
[----:B------:R-:W-:Y:S05]  /*170d0*/  BRA `(.L_x_1490) ;  /* 0xffffffc400ac7947 */ /* 0x000fea000383ffff */
.L_x_1407:
        /* <DEDUP_REMOVED lines=8> */
.L_x_1492:
[----:B------:R-:W-:Y:S05]  /*17160*/  BSYNC B1 ;  /* 0x0000000000017941 */ /* 0x000fea0003800000 */
.L_x_1491:
[----:B------:R-:W-:Y:S01]  /*17170*/  IMAD.MOV.U32 R13, RZ, RZ, R17 ;  /* 0x000000ffff0d7224 */ /* 0x000fe200078e0011 */
[----:B------:R-:W-:Y:S01]  /*17180*/  LEA R6, R6, R22, 0x1 ;  /* 0x0000001606067211 */ /* 0x000fe200078e08ff */
[----:B------:R-:W-:Y:S02]  /*17190*/  IMAD.MOV.U32 R12, RZ, RZ, RZ ;  /* 0x000000ffff0c7224 */ /* 0x000fe400078e00ff */
[----:B------:R-:W-:Y:S02]  /*171a0*/  IMAD.MOV.U32 R11, RZ, RZ, 0x181f ;  /* 0x0000181fff0b7424 */ /* 0x000fe400078e00ff */
[----:B------:R-:W-:Y:S02]  /*171b0*/  IMAD.MOV.U32 R15, RZ, RZ, -0x1 ;  /* 0xffffffffff0f7424 */ /* 0x000fe400078e00ff */
[----:B------:R-:W-:-:S07]  /*171c0*/  IMAD.MOV.U32 R3, RZ, RZ, R14 ;  /* 0x000000ffff037224 */ /* 0x000fce00078e000e */
[----:B------:R-:W-:Y:S05]  /*171d0*/  WARPSYNC.COLLECTIVE R15, `(.L_x_1493) ;  /* 0x000000000f087348 */ /* 0x000fea0003c00000 */
[----:B------:R0:W1:Y:S02]  /*171e0*/  SHFL.IDX P6, R14, R13, R12, R11 ;  /* 0x0000000c0d0e7389 */ /* 0x00006400000c000b */
[----:B01----:R-:W-:Y:S01]  /*171f0*/  ENDCOLLECTIVE ;  /* 0x000000000000791b */ /* 0x003fe20003800000 */
.L_x_1493:
[----:B------:R-:W-:Y:S02]  /*17200*/  IMAD.MOV.U32 R13, RZ, RZ, R24 ;  /* 0x000000ffff0d7224 */ /* 0x000fe400078e0018 */
[----:B------:R-:W-:Y:S02]  /*17210*/  IMAD.MOV.U32 R12, RZ, RZ, 0x1 ;  /* 0x00000001ff0c7424 */ /* 0x000fe400078e00ff */
[----:B------:R-:W-:-:S07]  /*17220*/  IMAD.MOV.U32 R2, RZ, RZ, R14 ;  /* 0x000000ffff027224 */ /* 0x000fce00078e000e */
[----:B------:R-:W-:Y:S05]  /*17230*/  WARPSYNC.COLLECTIVE R15, `(.L_x_1494) ;  /* 0x000000000f087348 */ /* 0x000fea0003c00000 */
[----:B------:R0:W1:Y:S02]  /*17240*/  SHFL.IDX P6, R14, R13, R12, R11 ;  /* 0x0000000c0d0e7389 */ /* 0x00006400000c000b */
[----:B01----:R-:W-:Y:S01]  /*17250*/  ENDCOLLECTIVE ;  /* 0x000000000000791b */ /* 0x003fe20003800000 */
.L_x_1494:
        /* <DEDUP_REMOVED lines=18> */
.L_x_1495:
[----:B------:R-:W-:Y:S02]  /*17380*/  IMAD.MOV.U32 R13, RZ, RZ, R24 ;  /* 0x000000ffff0d7224 */ /* 0x000fe400078e0018 */
[----:B------:R-:W-:Y:S02]  /*17390*/  IMAD.MOV.U32 R12, RZ, RZ, 0x2 ;  /* 0x00000002ff0c7424 */ /* 0x000fe400078e00ff */
[----:B------:R-:W-:-:S07]  /*173a0*/  IMAD.MOV.U32 R2, RZ, RZ, R14 ;  /* 0x000000ffff027224 */ /* 0x000fce00078e000e */
[----:B------:R-:W-:Y:S05]  /*173b0*/  WARPSYNC.COLLECTIVE R15, `(.L_x_1496) ;  /* 0x000000000f087348 */ /* 0x000fea0003c00000 */
[----:B------:R0:W1:Y:S02]  /*173c0*/  SHFL.IDX P6, R14, R13, R12, R11 ;  /* 0x0000000c0d0e7389 */ /* 0x00006400000c000b */
[----:B01----:R-:W-:Y:S01]  /*173d0*/  ENDCOLLECTIVE ;  /* 0x000000000000791b */ /* 0x003fe20003800000 */
.L_x_1496:
        /* <DEDUP_REMOVED lines=18> */
.L_x_1497:
[----:B------:R-:W-:Y:S02]  /*17500*/  IMAD.MOV.U32 R13, RZ, RZ, R24 ;  /* 0x000000ffff0d7224 */ /* 0x000fe400078e0018 */
[----:B------:R-:W-:Y:S02]  /*17510*/  IMAD.MOV.U32 R12, RZ, RZ, 0x3 ;  /* 0x00000003ff0c7424 */ /* 0x000fe400078e00ff */
[----:B------:R-:W-:-:S07]  /*17520*/  IMAD.MOV.U32 R2, RZ, RZ, R14 ;  /* 0x000000ffff027224 */ /* 0x000fce00078e000e */
[----:B------:R-:W-:Y:S05]  /*17530*/  WARPSYNC.COLLECTIVE R15, `(.L_x_1498) ;  /* 0x000000000f087348 */ /* 0x000fea0003c00000 */
[----:B------:R0:W1:Y:S02]  /*17540*/  SHFL.IDX P6, R14, R13, R12, R11 ;  /* 0x0000000c0d0e7389 */ /* 0x00006400000c000b */
[----:B01----:R-:W-:Y:S01]  /*17550*/  ENDCOLLECTIVE ;  /* 0x000000000000791b */ /* 0x003fe20003800000 */
.L_x_1498:
[----:B------:R-:W-:-:S05]  /*17560*/  IADD3 R2, P0, R2, R4, RZ ;  /* 0x0000000402027210 */ /* 0x000fca0007f1e0ff */
[----:B------:R-:W-:Y:S01]  /*17570*/  IMAD.X R3, RZ, RZ, R3, P0 ;  /* 0x000000ffff037224 */ /* 0x000fe200000e0603 */
        /* <DEDUP_REMOVED lines=11> */
.L_x_1499:
[----:B------:R-:W-:Y:S01]  /*17630*/  @!PT LDS RZ, [RZ] ;  /* 0x00000000fffff984 */ /* 0x000fe20000000800 */
[----:B------:R-:W-:Y:S01]  /*17640*/  @!PT LDS RZ, [RZ] ;  /* 0x00000000fffff984 */ /* 0x000fe20000000800 */
[----:B------:R-:W-:Y:S01]  /*17650*/  @!PT LDS RZ, [RZ] ;  /* 0x00000000fffff984 */ /* 0x000fe20000000800 */
[----:B------:R-:W-:Y:S01]  /*17660*/  LDGSTS.E.BYPASS.LTC128B.128 [R6+0x3400], desc[UR36][R2.64+0x80], !P0 ;  /* 0x0340008002067fae */ /* 0x000fe2000c101d64 */
[----:B------:R-:W-:-:S13]  /*17670*/  ISETP.LT.OR P0, PT, R9, 0x21, P2 ;  /* 0x000000210900780c */ /* 0x000fda0001701670 */
[----:B------:R-:W-:Y:S01]  /*17680*/  LDGSTS.E.BYPASS.LTC128B.128 [R6+0x5400], desc[UR36][R2.64+0x100], !P0 ;  /* 0x0540010002067fae */ /* 0x000fe2000c101d64 */
[----:B------:R-:W-:-:S13]  /*17690*/  ISETP.LT.OR P0, PT, R9, 0x21, P1 ;  /* 0x000000210900780c */ /* 0x000fda0000f01670 */
[----:B------:R0:W-:Y:S02]  /*176a0*/  LDGSTS.E.BYPASS.LTC128B.128 [R6+0x7400], desc[UR36][R2.64+0x180], !P0 ;  /* 0x0740018002067fae */ /* 0x0001e4000c101d64 */
[----:B0-----:R-:W-:Y:S01]  /*176b0*/  IMAD.MOV.U32 R2, RZ, RZ, R14 ;  /* 0x000000ffff027224 */ /* 0x001fe200078e000e */
[----:B------:R-:W-:Y:S06]  /*176c0*/  BRA `(.L_x_1500) ;  /* 0xffffffc000f87947 */ /* 0x000fec000383ffff */
.L_x_1415:
[----:B0-----:R0:W2:Y:S02]  /*176d0*/  SYNCS.PHASECHK.TRANS64.TRYWAIT P0, [R0+URZ+0x30860], R3 ;  /* 0x03086003000075a7 */ /* 0x0010a4000800017f */
[----:B--2---:R-:W-:Y:S05]  /*176e0*/  @!P0 NANOSLEEP.SYNCS 0x989680 ;  /* 0x009896800000895d */ /* 0x004fea0003900000 */
[----:B------:R-:W2:Y:S02]  /*176f0*/  @!P0 SYNCS.PHASECHK.TRANS64 P0, [R0+URZ+0x30860], R3 ;  /* 0x03086003000085a7 */ /* 0x000ea4000800007f */
[----:B--2---:R-:W-:Y:S05]  /*17700*/  @!P0 BRA `(.L_x_1415) ;  /* 0xfffffffc00f08947 */ /* 0x004fea000383ffff */
[----:B------:R-:W-:Y:S05]  /*17710*/  BRA `(.L_x_1501) ;  /* 0xffffffc800247947 */ /* 0x000fea000383ffff */
.L_x_1416:
[----:B------:R-:W-:Y:S01]  /*17720*/  BSSY B0, `(.L_x_1502) ;  /* 0x0000008000007945 */ /* 0x000fe20003800000 */
[----:B------:R-:W-:Y:S02]  /*17730*/  IMAD.MOV.U32 R13, RZ, RZ, R24 ;  /* 0x000000ffff0d7224 */ /* 0x000fe400078e0018 */
[----:B------:R-:W-:Y:S02]  /*17740*/  IMAD.MOV.U32 R12, RZ, RZ, RZ ;  /* 0x000000ffff0c7224 */ /* 0x000fe400078e00ff */
[----:B------:R-:W-:Y:S02]  /*17750*/  IMAD.MOV.U32 R11, RZ, RZ, 0x181f ;  /* 0x0000181fff0b7424 */ /* 0x000fe400078e00ff */
[----:B------:R-:W-:-:S07]  /*17760*/  IMAD.MOV.U32 R15, RZ, RZ, -0x1 ;  /* 0xffffffffff0f7424 */ /* 0x000fce00078e00ff */
[----:B01----:R-:W-:Y:S05]  /*17770*/  WARPSYNC.COLLECTIVE R15, `(.L_x_1503) ;  /* 0x000000000f087348 */ /* 0x003fea0003c00000 */
[----:B------:R2:W3:Y:S02]  /*17780*/  SHFL.IDX P6, R14, R13, R12, R11 ;  /* 0x0000000c0d0e7389 */ /* 0x0004e400000c000b */
[----:B0123--:R-:W-:Y:S01]  /*17790*/  ENDCOLLECTIVE ;  /* 0x000000000000791b */ /* 0x00ffe20003800000 */
.L_x_1503:
[----:B------:R-:W-:Y:S05]  /*177a0*/  BSYNC B0 ;  /* 0x0000000000007941 */ /* 0x000fea0003800000 */
.L_x_1502:
[----:B------:R-:W-:Y:S01]  /*177b0*/  IMAD.MOV.U32 R13, RZ, RZ, R17 ;  /* 0x000000ffff0d7224 */ /* 0x000fe200078e0011 */
[C---:B------:R-:W-:Y:S01]  /*177c0*/  LOP3.LUT R4, R34.reuse, 0x40, RZ, 0xfc, !PT ;  /* 0x0000004022047812 */ /* 0x040fe200078efcff */
        /* <DEDUP_REMOVED lines=8> */
.L_x_1504:
        /* <DEDUP_REMOVED lines=21> */
.L_x_1505:
[----:B------:R-:W-:Y:S01]  /*179a0*/  @!PT LDS RZ, [RZ] ;  /* 0x00000000fffff984 */ /* 0x000fe20000000800 */
[----:B------:R-:W-:Y:S01]  /*179b0*/  @!PT LDS RZ, [RZ] ;  /* 0x00000000fffff984 */ /* 0x000fe20000000800 */
[----:B------:R-:W-:Y:S01]  /*179c0*/  @!PT LDS RZ, [RZ] ;  /* 0x00000000fffff984 */ /* 0x000fe20000000800 */
[----:B------:R0:W-:Y:S01]  /*179d0*/  LDGSTS.E.BYPASS.LTC128B.128 [R4+0x4400], desc[UR36][R2.64+0x100], !P4 ;  /* 0x0440010002047fae */ /* 0x0001e2000e101d64 */
[----:B------:R-:W-:Y:S01]  /*179e0*/  ISETP.LT.OR P4, PT, R5, 0x1, P0 ;  /* 0x000000010500780c */ /* 0x000fe20000781670 */
[----:B------:R-:W-:-:S12]  /*179f0*/  IMAD.MOV.U32 R13, RZ, RZ, R17 ;  /* 0x000000ffff0d7224 */ /* 0x000fd800078e0011 */
[----:B------:R0:W-:Y:S01]  /*17a00*/  LDGSTS.E.BYPASS.LTC128B.128 [R4+0x6400], desc[UR36][R2.64+0x180], !P4 ;  /* 0x0640018002047fae */ /* 0x0001e2000e101d64 */
[----:B------:R-:W-:-:S07]  /*17a10*/  MOV R7, R14 ;  /* 0x0000000e00077202 */ /* 0x000fce0000000f00 */
[----:B0-----:R-:W-:Y:S05]  /*17a20*/  WARPSYNC.COLLECTIVE R15, `(.L_x_1506) ;  /* 0x000000000f087348 */ /* 0x001fea0003c00000 */
[----:B------:R1:W2:Y:S02]  /*17a30*/  SHFL.IDX P6, R14, R13, R12, R11 ;  /* 0x0000000c0d0e7389 */ /* 0x0002a400000c000b */
[----:B012---:R-:W-:Y:S01]  /*17a40*/  ENDCOLLECTIVE ;  /* 0x000000000000791b */ /* 0x007fe20003800000 */
.L_x_1506:
[----:B------:R-:W-:Y:S02]  /*17a50*/  IMAD.MOV.U32 R13, RZ, RZ, R24 ;  /* 0x000000ffff0d7224 */ /* 0x000fe400078e0018 */
[----:B------:R-:W-:Y:S01]  /*17a60*/  IMAD.MOV.U32 R12, RZ, RZ, 0x2 ;  /* 0x00000002ff0c7424 */ /* 0x000fe200078e00ff */
[----:B------:R-:W-:-:S13]  /*17a70*/  IADD3 R2, P4, R14, R6, RZ ;  /* 0x000000060e027210 */ /* 0x000fda0007f9e0ff */
[----:B------:R-:W-:Y:S05]  /*17a80*/  WARPSYNC.COLLECTIVE R15, `(.L_x_1507) ;  /* 0x000000000f087348 */ /* 0x000fea0003c00000 */
[----:B------:R0:W1:Y:S02]  /*17a90*/  SHFL.IDX P6, R14, R13, R12, R11 ;  /* 0x0000000c0d0e7389 */ /* 0x00006400000c000b */
[----:B01----:R-:W-:Y:S01]  /*17aa0*/  ENDCOLLECTIVE ;  /* 0x000000000000791b */ /* 0x003fe20003800000 */
.L_x_1507:
        /* <DEDUP_REMOVED lines=12> */
.L_x_1508:
        /* <DEDUP_REMOVED lines=14> */
.L_x_1509:
        /* <DEDUP_REMOVED lines=12> */
.L_x_1510:
        /* <DEDUP_REMOVED lines=9> */
.L_x_1421:
        /* <DEDUP_REMOVED lines=8> */
.L_x_1513:
[----:B------:R-:W-:Y:S05]  /*17e20*/  BSYNC B0 ;  /* 0x0000000000007941 */ /* 0x000fea0003800000 */
.L_x_1512:
        /* <DEDUP_REMOVED lines=9> */
.L_x_1514:
[----:B------:R-:W-:Y:S02]  /*17ec0*/  ULDC UR4, c[0x0][0xc3c] ;  /* 0x00030f0000047ab9 */ /* 0x000fe40000000800 */
[----:B------:R-:W-:-:S13]  /*17ed0*/  ISETP.GE.OR P1, PT, R5, UR4, !P0 ;  /* 0x0000000405007c0c */ /* 0x000fda000c726670 */
[----:B------:R-:W0:Y:S01]  /*17ee0*/  @!P1 LDC.64 R2, c[0x0][0xc80] ;  /* 0x00032000ff029b82 */ /* 0x000e220000000a00 */
[----:B------:R-:W-:Y:S02]  /*17ef0*/  IMAD.MOV.U32 R11, RZ, RZ, RZ ;  /* 0x000000ffff0b7224 */ /* 0x000fe400078e00ff */
[----:B------:R-:W-:Y:S02]  /*17f00*/  IMAD.MOV.U32 R4, RZ, RZ, R14 ;  /* 0x000000ffff047224 */ /* 0x000fe400078e000e */
[----:B0-----:R-:W-:-:S06]  /*17f10*/  @!P1 IMAD.WIDE R2, R5, 0x4, R2 ;  /* 0x0000000405029825 */ /* 0x001fcc00078e0202 */
[----:B------:R-:W2:Y:S01]  /*17f20*/  @!P1 LDG.E R2, desc[UR36][R2.64] ;  /* 0x0000002402029981 */ /* 0x000ea2000c1e1900 */
[----:B------:R-:W-:Y:S01]  /*17f30*/  IMAD.MOV.U32 R5, RZ, RZ, RZ ;  /* 0x000000ffff057224 */ /* 0x000fe200078e00ff */
        /* <DEDUP_REMOVED lines=10> */
.L_x_1515:
[----:B------:R-:W-:Y:S01]  /*17fe0*/  IMAD.MOV.U32 R12, RZ, RZ, 0x2 ;  /* 0x00000002ff0c7424 */ /* 0x000fe200078e00ff */
[----:B------:R-:W-:-:S05]  /*17ff0*/  SEL R6, R14, RZ, P1 ;  /* 0x000000ff0e067207 */ /* 0x000fca0000800000 */
[----:B------:R-:W-:-:S04]  /*18000*/  IMAD.IADD R6, R5, 0x1, R6 ;  /* 0x0000000105067824 */ /* 0x000fc800078e0206 */
[----:B------:R-:W-:-:S07]  /*18010*/  IMAD.MOV.U32 R13, RZ, RZ, R6 ;  /* 0x000000ffff0d7224 */ /* 0x000fce00078e0006 */
[----:B------:R-:W-:Y:S05]  /*18020*/  WARPSYNC.COLLECTIVE R15, `(.L_x_1516) ;  /* 0x000000000f087348 */ /* 0x000fea0003c00000 */
[----:B------:R0:W1:Y:S02]  /*18030*/  SHFL.UP P6, R14, R13, R12, R11 ;  /* 0x0400000c0d0e7389 */ /* 0x00006400000c000b */
[----:B01----:R-:W-:Y:S01]  /*18040*/  ENDCOLLECTIVE ;  /* 0x000000000000791b */ /* 0x003fe20003800000 */
.L_x_1516:
[----:B------:R-:W-:Y:S02]  /*18050*/  MOV R12, 0x4 ;  /* 0x00000004000c7802 */ /* 0x000fe40000000f00 */
[----:B------:R-:W-:-:S05]  /*18060*/  SEL R7, R14, RZ, P2 ;  /* 0x000000ff0e077207 */ /* 0x000fca0001000000 */
[----:B------:R-:W-:-:S04]  /*18070*/  IMAD.IADD R7, R6, 0x1, R7 ;  /* 0x0000000106077824 */ /* 0x000fc800078e0207 */
[----:B------:R-:W-:-:S07]  /*18080*/  IMAD.MOV.U32 R13, RZ, RZ, R7 ;  /* 0x000000ffff0d7224 */ /* 0x000fce00078e0007 */
[----:B------:R-:W-:Y:S05]  /*18090*/  WARPSYNC.COLLECTIVE R15, `(.L_x_1517) ;  /* 0x000000000f087348 */ /* 0x000fea0003c00000 */
[----:B------:R0:W1:Y:S02]  /*180a0*/  SHFL.UP P6, R14, R13, R12, R11 ;  /* 0x0400000c0d0e7389 */ /* 0x00006400000c000b */
[----:B01----:R-:W-:Y:S01]  /*180b0*/  ENDCOLLECTIVE ;  /* 0x000000000000791b */ /* 0x003fe20003800000 */
.L_x_1517:
[----:B------:R-:W-:Y:S01]  /*180c0*/  IMAD.MOV.U32 R12, RZ, RZ, 0x8 ;  /* 0x00000008ff0c7424 */ /* 0x000fe200078e00ff */
[----:B------:R-:W-:-:S05]  /*180d0*/  SEL R2, R14, RZ, P3 ;  /* 0x000000ff0e027207 */ /* 0x000fca0001800000 */
[----:B------:R-:W-:-:S04]  /*180e0*/  IMAD.IADD R2, R7, 0x1, R2 ;  /* 0x0000000107027824 */ /* 0x000fc800078e0202 */
[----:B------:R-:W-:-:S07]  /*180f0*/  IMAD.MOV.U32 R13, RZ, RZ, R2 ;  /* 0x000000ffff0d7224 */ /* 0x000fce00078e0002 */
[----:B------:R-:W-:Y:S05]  /*18100*/  WARPSYNC.COLLECTIVE R15, `(.L_x_1518) ;  /* 0x000000000f087348 */ /* 0x000fea0003c00000 */
[----:B------:R0:W1:Y:S02]  /*18110*/  SHFL.UP P6, R14, R13, R12, R11 ;  /* 0x0400000c0d0e7389 */ /* 0x00006400000c000b */
[----:B01----:R-:W-:Y:S01]  /*18120*/  ENDCOLLECTIVE ;  /* 0x000000000000791b */ /* 0x003fe20003800000 */
.L_x_1518:
[----:B------:R-:W-:Y:S01]  /*18130*/  IMAD.MOV.U32 R12, RZ, RZ, 0x10 ;  /* 0x00000010ff0c7424 */ /* 0x000fe200078e00ff */
[----:B------:R-:W-:-:S05]  /*18140*/  SEL R3, R14, RZ, P4 ;  /* 0x000000ff0e037207 */ /* 0x000fca0002000000 */
[----:B------:R-:W-:-:S04]  /*18150*/  IMAD.IADD R3, R2, 0x1, R3 ;  /* 0x0000000102037824 */ /* 0x000fc800078e0203 */
[----:B------:R-:W-:-:S07]  /*18160*/  IMAD.MOV.U32 R13, RZ, RZ, R3 ;  /* 0x000000ffff0d7224 */ /* 0x000fce00078e0003 */
[----:B------:R-:W-:Y:S05]  /*18170*/  WARPSYNC.COLLECTIVE R15, `(.L_x_1519) ;  /* 0x000000000f087348 */ /* 0x000fea0003c00000 */
[----:B------:R0:W1:Y:S02]  /*18180*/  SHFL.UP P6, R14, R13, R12, R11 ;  /* 0x0400000c0d0e7389 */ /* 0x00006400000c000b */
[----:B01----:R-:W-:Y:S01]  /*18190*/  ENDCOLLECTIVE ;  /* 0x000000000000791b */ /* 0x003fe20003800000 */
.L_x_1519:
        /* <DEDUP_REMOVED lines=8> */
.L_x_1520:
[----:B------:R-:W-:Y:S05]  /*18220*/  BRA `(.L_x_1521) ;  /* 0xffffffc400747947 */ /* 0x000fea000383ffff */
.L_x_1426:
[----:B------:R-:W-:Y:S01]  /*18230*/  BSSY B0, `(.L_x_1522) ;  /* 0x0000008000007945 */ /* 0x000fe20003800000 */
[----:B-----5:R-:W-:Y:S02]  /*18240*/  IMAD.MOV.U32 R13, RZ, RZ, R5 ;  /* 0x000000ffff0d7224 */ /* 0x020fe400078e0005 */
[----:B------:R-:W-:Y:S02]  /*18250*/  IMAD.MOV.U32 R12, RZ, RZ, 0x1 ;  /* 0x00000001ff0c7424 */ /* 0x000fe400078e00ff */
[----:B------:R-:W-:Y:S02]  /*18260*/  IMAD.MOV.U32 R11, RZ, RZ, RZ ;  /* 0x000000ffff0b7224 */ /* 0x000fe400078e00ff */
[----:B------:R-:W-:-:S07]  /*18270*/  IMAD.MOV.U32 R15, RZ, RZ, -0x1 ;  /* 0xffffffffff0f7424 */ /* 0x000fce00078e00ff */
[----:B012---:R-:W-:Y:S05]  /*18280*/  WARPSYNC.COLLECTIVE R15, `(.L_x_1523) ;  /* 0x000000000f087348 */ /* 0x007fea0003c00000 */
[----:B------:R3:W4:Y:S02]  /*18290*/  SHFL.UP P6, R14, R13, R12, R11 ;  /* 0x0400000c0d0e7389 */ /* 0x00072400000c000b */
[----:B01234-:R-:W-:Y:S01]  /*182a0*/  ENDCOLLECTIVE ;  /* 0x000000000000791b */ /* 0x01ffe20003800000 */
.L_x_1523:
[----:B------:R-:W-:Y:S05]  /*182b0*/  BSYNC B0 ;  /* 0x0000000000007941 */ /* 0x000fea0003800000 */
.L_x_1522:
        /* <DEDUP_REMOVED lines=8> */
.L_x_1524:
[----:B------:R-:W-:Y:S01]  /*18340*/  IMAD.MOV.U32 R12, RZ, RZ, 0x4 ;  /* 0x00000004ff0c7424 */ /* 0x000fe200078e00ff */
[----:B------:R-:W-:-:S05]  /*18350*/  SEL R2, R14, RZ, P2 ;  /* 0x000000ff0e027207 */ /* 0x000fca0001000000 */
[----:B------:R-:W-:-:S04]  /*18360*/  IMAD.IADD R2, R13, 0x1, R2 ;  /* 0x000000010d027824 */ /* 0x000fc800078e0202 */
[----:B------:R-:W-:-:S07]  /*18370*/  IMAD.MOV.U32 R13, RZ, RZ, R2 ;  /* 0x000000ffff0d7224 */ /* 0x000fce00078e0002 */
[----:B------:R-:W-:Y:S05]  /*18380*/  WARPSYNC.COLLECTIVE R15, `(.L_x_1525) ;  /* 0x000000000f087348 */ /* 0x000fea0003c00000 */
[----:B------:R0:W1:Y:S02]  /*18390*/  SHFL.UP P6, R14, R13, R12, R11 ;  /* 0x0400000c0d0e7389 */ /* 0x00006400000c000b */
[----:B01----:R-:W-:Y:S01]  /*183a0*/  ENDCOLLECTIVE ;  /* 0x000000000000791b */ /* 0x003fe20003800000 */
.L_x_1525:
[----:B------:R-:W-:Y:S01]  /*183b0*/  IMAD.MOV.U32 R12, RZ, RZ, 0x8 ;  /* 0x00000008ff0c7424 */ /* 0x000fe200078e00ff */
[----:B------:R-:W-:-:S05]  /*183c0*/  SEL R3, R14, RZ, P3 ;  /* 0x000000ff0e037207 */ /* 0x000fca0001800000 */
[----:B------:R-:W-:-:S04]  /*183d0*/  IMAD.IADD R3, R2, 0x1, R3 ;  /* 0x0000000102037824 */ /* 0x000fc800078e0203 */
[----:B------:R-:W-:-:S07]  /*183e0*/  IMAD.MOV.U32 R13, RZ, RZ, R3 ;  /* 0x000000ffff0d7224 */ /* 0x000fce00078e0003 */
[----:B------:R-:W-:Y:S05]  /*183f0*/  WARPSYNC.COLLECTIVE R15, `(.L_x_1526) ;  /* 0x000000000f087348 */ /* 0x000fea0003c00000 */
[----:B------:R0:W1:Y:S02]  /*18400*/  SHFL.UP P6, R14, R13, R12, R11 ;  /* 0x0400000c0d0e7389 */ /* 0x00006400000c000b */
[----:B01----:R-:W-:Y:S01]  /*18410*/  ENDCOLLECTIVE ;  /* 0x000000000000791b */ /* 0x003fe20003800000 */
.L_x_1526:
[----:B------:R-:W-:Y:S01]  /*18420*/  IMAD.MOV.U32 R12, RZ, RZ, 0x10 ;  /* 0x00000010ff0c7424 */ /* 0x000fe200078e00ff */
[----:B------:R-:W-:-:S05]  /*18430*/  SEL R4, R14, RZ, P4 ;  /* 0x000000ff0e047207 */ /* 0x000fca0002000000 */
[----:B------:R-:W-:-:S04]  /*18440*/  IMAD.IADD R4, R3, 0x1, R4 ;  /* 0x0000000103047824 */ /* 0x000fc800078e0204 */
[----:B------:R-:W-:-:S07]  /*18450*/  IMAD.MOV.U32 R13, RZ, RZ, R4 ;  /* 0x000000ffff0d7224 */ /* 0x000fce00078e0004 */
[----:B------:R-:W-:Y:S05]  /*18460*/  WARPSYNC.COLLECTIVE R15, `(.L_x_1527) ;  /* 0x000000000f087348 */ /* 0x000fea0003c00000 */
[----:B------:R0:W1:Y:S02]  /*18470*/  SHFL.UP P6, R14, R13, R12, R11 ;  /* 0x0400000c0d0e7389 */ /* 0x00006400000c000b */
[----:B01----:R-:W-:Y:S01]  /*18480*/  ENDCOLLECTIVE ;  /* 0x000000000000791b */ /* 0x003fe20003800000 */
.L_x_1527:
        /* <DEDUP_REMOVED lines=8> */
.L_x_1528:
[----:B------:R-:W-:Y:S05]  /*18510*/  BRA `(.L_x_1529) ;  /* 0xffffffc400547947 */ /* 0x000fea000383ffff */
.L_x_1428:
[----:B------:R-:W-:Y:S01]  /*18520*/  BSSY B0, `(.L_x_1530) ;  /* 0x0000006000007945 */ /* 0x000fe20003800000 */
[----:B------:R-:W-:Y:S02]  /*18530*/  PLOP3.LUT P6, PT, P6, PT, PT, 0x8, 0x0 ;  /* 0x000000000000781c */ /* 0x000fe400037ce170 */
[----:B------:R-:W-:-:S11]  /*18540*/  MOV R15, 0xffffffff ;  /* 0xffffffff000f7802 */ /* 0x000fd60000000f00 */
[----:B01----:R-:W-:Y:S05]  /*18550*/  WARPSYNC.COLLECTIVE R15, `(.L_x_1531) ;  /* 0x000000000f087348 */ /* 0x003fea0003c00000 */
[----:B------:R-:W-:Y:S01]  /*18560*/  VOTE.ANY R14, PT, P6 ;  /* 0x00000000000e7806 */ /* 0x000fe200030e0100 */
[----:B01----:R-:W-:Y:S06]  /*18570*/  ENDCOLLECTIVE ;  /* 0x000000000000791b */ /* 0x003fec0003800000 */
.L_x_1531:
[----:B------:R-:W-:Y:S05]  /*18580*/  BSYNC B0 ;  /* 0x0000000000007941 */ /* 0x000fea0003800000 */
.L_x_1530:
        /* <DEDUP_REMOVED lines=9> */
.L_x_1532:
[----:B------:R-:W-:Y:S01]  /*18620*/  IMAD.MOV.U32 R5, RZ, RZ, R14 ;  /* 0x000000ffff057224 */ /* 0x000fe200078e000e */
[----:B------:R-:W-:Y:S06]  /*18630*/  BRA `(.L_x_1533) ;  /* 0xffffffc400447947 */ /* 0x000fec000383ffff */
.L_x_1430:
[----:B------:R-:W-:Y:S01]  /*18640*/  BSSY B0, `(.L_x_1534) ;  /* 0x0000007000007945 */ /* 0x000fe20003800000 */
[----:B------:R-:W-:Y:S02]  /*18650*/  IMAD.MOV.U32 R13, RZ, RZ, R6 ;  /* 0x000000ffff0d7224 */ /* 0x000fe400078e0006 */
[----:B------:R-:W-:Y:S02]  /*18660*/  IMAD.MOV.U32 R11, RZ, RZ, 0x1f ;  /* 0x0000001fff0b7424 */ /* 0x000fe400078e00ff */
[----:B------:R-:W-:-:S07]  /*18670*/  IMAD.MOV.U32 R15, RZ, RZ, -0x1 ;  /* 0xffffffffff0f7424 */ /* 0x000fce00078e00ff */
[----:B0123--:R-:W-:Y:S05]  /*18680*/  WARPSYNC.COLLECTIVE R15, `(.L_x_1535) ;  /* 0x000000000f087348 */ /* 0x00ffea0003c00000 */
[----:B------:R4:W0:Y:S02]  /*18690*/  SHFL.IDX P6, R14, R13, R12, R11 ;  /* 0x0000000c0d0e7389 */ /* 0x00082400000c000b */
[----:B01234-:R-:W-:Y:S01]  /*186a0*/  ENDCOLLECTIVE ;  /* 0x000000000000791b */ /* 0x01ffe20003800000 */
.L_x_1535:
[----:B------:R-:W-:Y:S05]  /*186b0*/  BSYNC B0 ;  /* 0x0000000000007941 */ /* 0x000fea0003800000 */
.L_x_1534:
[----:B------:R-:W-:Y:S05]  /*186c0*/  BRA `(.L_x_1429) ;  /* 0xffffffc4003c7947 */ /* 0x000fea000383ffff */
.L_x_1434:
[----:B-1----:R1:W2:Y:S02]  /*186d0*/  SYNCS.PHASECHK.TRANS64.TRYWAIT P0, [R4+URZ+0x30820], R0 ;  /* 0x03082000040075a7 */ /* 0x0022a4000800017f */
[----:B--2---:R-:W-:Y:S05]  /*186e0*/  @!P0 NANOSLEEP.SYNCS 0x989680 ;  /* 0x009896800000895d */ /* 0x004fea0003900000 */
[----:B------:R-:W2:Y:S02]  /*186f0*/  @!P0 SYNCS.PHASECHK.TRANS64 P0, [R4+URZ+0x30820], R0 ;  /* 0x03082000040085a7 */ /* 0x000ea4000800007f */
[----:B--2---:R-:W-:Y:S05]  /*18700*/  @!P0 BRA `(.L_x_1434) ;  /* 0xfffffffc00f08947 */ /* 0x004fea000383ffff */
[----:B------:R-:W-:Y:S05]  /*18710*/  BRA `(.L_x_1536) ;  /* 0xffffffc800b47947 */ /* 0x000fea000383ffff */
.L_x_1435:
        /* <DEDUP_REMOVED lines=8> */
[----:B01-3--:R-:W-:Y:S05]  /*187a0*/  WARPSYNC.COLLECTIVE R15, `(.L_x_1538) ;  /* 0x000000000f087348 */ /* 0x00bfea0003c00000 */
[----:B------:R2:W4:Y:S02]  /*187b0*/  SHFL.IDX P6, R14, R13, R12, R11 ;  /* 0x0000000c0d0e7389 */ /* 0x00052400000c000b */
[----:B01234-:R-:W-:Y:S01]  /*187c0*/  ENDCOLLECTIVE ;  /* 0x000000000000791b */ /* 0x01ffe20003800000 */
.L_x_1538:
[----:B------:R-:W-:Y:S05]  /*187d0*/  BSYNC B0 ;  /* 0x0000000000007941 */ /* 0x000fea0003800000 */
.L_x_1537:
[----:B------:R-:W-:Y:S05]  /*187e0*/  BRA `(.L_x_1539) ;  /* 0xffffffc8009c7947 */ /* 0x000fea000383ffff */
.L_x_1438:
[----:B------:R-:W-:Y:S01]  /*187f0*/  BSSY B1, `(.L_x_1540) ;  /* 0x0000006000017945 */ /* 0x000fe20003800000 */
[----:B------:R-:W-:-:S07]  /*18800*/  IMAD.MOV.U32 R15, RZ, RZ, -0x1 ;  /* 0xffffffffff0f7424 */ /* 0x000fce00078e00ff */
[----:B01-3--:R-:W-:Y:S05]  /*18810*/  WARPSYNC.COLLECTIVE R15, `(.L_x_1541) ;  /* 0x000000000f0c7348 */ /* 0x00bfea0003c00000 */
[----:B------:R-:W-:Y:S02]  /*18820*/  ELECT P6, UR62, PT ;  /* 0x00000000003e782f */ /* 0x000fe400038c0000 */
[----:B------:R-:W-:Y:S01]  /*18830*/  MOV R14, UR62 ;  /* 0x0000003e000e7c02 */ /* 0x000fe20008000f00 */
[----:B01-3--:R-:W-:Y:S10]  /*18840*/  ENDCOLLECTIVE ;  /* 0x000000000000791b */ /* 0x00bff40003800000 */
.L_x_1541:
[----:B------:R-:W-:Y:S05]  /*18850*/  BSYNC B1 ;  /* 0x0000000000017941 */ /* 0x000fea0003800000 */
.L_x_1540:
[----:B------:R-:W-:Y:S05]  /*18860*/  BRA `(.L_x_1542) ;  /* 0xffffffc800947947 */ /* 0x000fea000383ffff */
.L_x_1440:
[----:B-1----:R1:W2:Y:S02]  /*18870*/  SYNCS.PHASECHK.TRANS64.TRYWAIT P1, [R5+URZ+0x30840], R0 ;  /* 0x03084000050075a7 */ /* 0x0022a4000802017f */
[----:B--2---:R-:W-:Y:S05]  /*18880*/  @!P1 NANOSLEEP.SYNCS 0x989680 ;  /* 0x009896800000995d */ /* 0x004fea0003900000 */
[----:B------:R-:W2:Y:S02]  /*18890*/  @!P1 SYNCS.PHASECHK.TRANS64 P1, [R5+URZ+0x30840], R0 ;  /* 0x03084000050095a7 */ /* 0x000ea4000802007f */
[----:B--2---:R-:W-:Y:S05]  /*188a0*/  @!P1 BRA `(.L_x_1440) ;  /* 0xfffffffc00f09947 */ /* 0x004fea000383ffff */
[----:B------:R-:W-:Y:S05]  /*188b0*/  BRA `(.L_x_1543) ;  /* 0xffffffc800bc7947 */ /* 0x000fea000383ffff */
.L_x_1442:
[----:B--2---:R2:W4:Y:S02]  /*188c0*/  SYNCS.PHASECHK.TRANS64.TRYWAIT P1, [R25+URZ+0x30840], R2 ;  /* 0x03084002190075a7 */ /* 0x004524000802017f */
[----:B----4-:R-:W-:Y:S05]  /*188d0*/  @!P1 NANOSLEEP.SYNCS 0x989680 ;  /* 0x009896800000995d */ /* 0x010fea0003900000 */
[----:B------:R-:W4:Y:S02]  /*188e0*/  @!P1 SYNCS.PHASECHK.TRANS64 P1, [R25+URZ+0x30840], R2 ;  /* 0x03084002190095a7 */ /* 0x000f24000802007f */
[----:B----4-:R-:W-:Y:S05]  /*188f0*/  @!P1 BRA `(.L_x_1442) ;  /* 0xfffffffc00f09947 */ /* 0x010fea000383ffff */
[----:B------:R-:W-:Y:S05]  /*18900*/  BRA `(.L_x_1544) ;  /* 0xffffffc800c87947 */ /* 0x000fea000383ffff */
.L_x_1444:
[----:B----4-:R4:W0:Y:S02]  /*18910*/  SYNCS.PHASECHK.TRANS64.TRYWAIT P1, [R5+URZ+0x30860], R0 ;  /* 0x03086000050075a7 */ /* 0x010824000802017f */
[----:B0-----:R-:W-:Y:S05]  /*18920*/  @!P1 NANOSLEEP.SYNCS 0x989680 ;  /* 0x009896800000995d */ /* 0x001fea0003900000 */
[----:B------:R-:W0:Y:S02]  /*18930*/  @!P1 SYNCS.PHASECHK.TRANS64 P1, [R5+URZ+0x30860], R0 ;  /* 0x03086000050095a7 */ /* 0x000e24000802007f */
[----:B0-----:R-:W-:Y:S05]  /*18940*/  @!P1 BRA `(.L_x_1444) ;  /* 0xfffffffc00f09947 */ /* 0x001fea000383ffff */
[----:B------:R-:W-:Y:S05]  /*18950*/  BRA `(.L_x_1545) ;  /* 0xffffffc800c47947 */ /* 0x000fea000383ffff */
.L_x_1546:
        /* <DEDUP_REMOVED lines=10> */
.L_x_3297:


//--------------------- .text._ZN7cutlass13device_kernelIN5flash11enable_sm90INS1_16FlashAttnFwdSm90INS1_25CollectiveMainloopFwdSm90ILi2EN4cute5tupleIJNS5_1CILi1EEES8_S8_EEENS6_IJNS7_ILi128EEENS7_ILi64EEENS7_ILi256EEEEEELi256ENS_10bfloat16_tEfNS_4arch4Sm90ELb0ELb1ELb0ELb1ELb1ELb1ELb0ELb1ELb1ELb1ELb0ELb0EEENS1_21CollectiveEpilogueFwdINS6_IJSA_SC_SB_EEES9_SE_SG_Li256ELb1ELb1ELb0ELb0EEENS1_36VarlenDynamicPersistentTileSchedulerILi128ELi64ELi256ELi128ELb0ELb1ELb1ELb1ELb0ELb1EEEEEEEEEvNT_6ParamsE --------------------------
	.section	.text._ZN7cutlass13device_kernelIN5flash11enable_sm90INS1_16FlashAttnFwdSm90INS1_25CollectiveMainloopFwdSm90ILi2EN4cute5tupleIJNS5_1CILi1EEES8_S8_EEENS6_IJNS7_ILi128EEENS7_ILi64EEENS7_ILi256EEEEEELi256ENS_10bfloat16_tEfNS_4arch4Sm90ELb0ELb1ELb0ELb1ELb1ELb1ELb0ELb1ELb1ELb1ELb0ELb0EEENS1_21CollectiveEpilogueFwdINS6_IJSA_SC_SB_EEES9_SE_SG_Li256ELb1ELb1ELb0ELb0EEENS1_36VarlenDynamicPersistentTileSchedulerILi128ELi64ELi256ELi128ELb0ELb1ELb1ELb1ELb0ELb1EEEEEEEEEvNT_6ParamsE,"ax",@progbits
	.align	128
.text._ZN7cutlass13device_kernelIN5flash11enable_sm90INS1_16FlashAttnFwdSm90INS1_25CollectiveMainloopFwdSm90ILi2EN4cute5tupleIJNS5_1CILi1EEES8_S8_EEENS6_IJNS7_ILi128EEENS7_ILi64EEENS7_ILi256EEEEEELi256ENS_10bfloat16_tEfNS_4arch4Sm90ELb0ELb1ELb0ELb1ELb1ELb1ELb0ELb1ELb1ELb1ELb0ELb0EEENS1_21CollectiveEpilogueFwdINS6_IJSA_SC_SB_EEES9_SE_SG_Li256ELb1ELb1ELb0ELb0EEENS1_36VarlenDynamicPersistentTileSchedulerILi128ELi64ELi256ELi128ELb0ELb1ELb1ELb1ELb0ELb1EEEEEEEEEvNT_6ParamsE:
        .type           _ZN7cutlass13device_kernelIN5flash11enable_sm90INS1_16FlashAttnFwdSm90INS1_25CollectiveMainloopFwdSm90ILi2EN4cute5tupleIJNS5_1CILi1EEES8_S8_EEENS6_IJNS7_ILi128EEENS7_ILi64EEENS7_ILi256EEEEEELi256ENS_10bfloat16_tEfNS_4arch4Sm90ELb0ELb1ELb0ELb1ELb1ELb1ELb0ELb1ELb1ELb1ELb0ELb0EEENS1_21CollectiveEpilogueFwdINS6_IJSA_SC_SB_EEES9_SE_SG_Li256ELb1ELb1ELb0ELb0EEENS1_36VarlenDynamicPersistentTileSchedulerILi128ELi64ELi256ELi128ELb0ELb1ELb1ELb1ELb0ELb1EEEEEEEEEvNT_6ParamsE,@function
        .size           _ZN7cutlass13device_kernelIN5flash11enable_sm90INS1_16FlashAttnFwdSm90INS1_25CollectiveMainloopFwdSm90ILi2EN4cute5tupleIJNS5_1CILi1EEES8_S8_EEENS6_IJNS7_ILi128EEENS7_ILi64EEENS7_ILi256EEEEEELi256ENS_10bfloat16_tEfNS_4arch4Sm90ELb0ELb1ELb0ELb1ELb1ELb1ELb0ELb1ELb1ELb1ELb0ELb0EEENS1_21CollectiveEpilogueFwdINS6_IJSA_SC_SB_EEES9_SE_SG_Li256ELb1ELb1ELb0ELb0EEENS1_36VarlenDynamicPersistentTileSchedulerILi128ELi64ELi256ELi128ELb0ELb1ELb1ELb1ELb0ELb1EEEEEEEEEvNT_6ParamsE,(.L_x_3298 - _ZN7cutlass13device_kernelIN5flash11enable_sm90INS1_16FlashAttnFwdSm90INS1_25CollectiveMainloopFwdSm90ILi2EN4cute5tupleIJNS5_1CILi1EEES8_S8_EEENS6_IJNS7_ILi128EEENS7_ILi64EEENS7_ILi256EEEEEELi256ENS_10bfloat16_tEfNS_4arch4Sm90ELb0ELb1ELb0ELb1ELb1ELb1ELb0ELb1ELb1ELb1ELb0ELb0EEENS1_21CollectiveEpilogueFwdINS6_IJSA_SC_SB_EEES9_SE_SG_Li256ELb1ELb1ELb0ELb0EEENS1_36VarlenDynamicPersistentTileSchedulerILi128ELi64ELi256ELi128ELb0ELb1ELb1ELb1ELb0ELb1EEEEEEEEEvNT_6ParamsE)
        .other          _ZN7cutlass13device_kernelIN5flash11enable_sm90INS1_16FlashAttnFwdSm90INS1_25CollectiveMainloopFwdSm90ILi2EN4cute5tupleIJNS5_1CILi1EEES8_S8_EEENS6_IJNS7_ILi128EEENS7_ILi64EEENS7_ILi256EEEEEELi256ENS_10bfloat16_tEfNS_4arch4Sm90ELb0ELb1ELb0ELb1ELb1ELb1ELb0ELb1ELb1ELb1ELb0ELb0EEENS1_21CollectiveEpilogueFwdINS6_IJSA_SC_SB_EEES9_SE_SG_Li256ELb1ELb1ELb0ELb0EEENS1_36VarlenDynamicPersistentTileSchedulerILi128ELi64ELi256ELi128ELb0ELb1ELb1ELb1ELb0ELb1EEEEEEEEEvNT_6ParamsE,@"STO_CUDA_ENTRY STV_DEFAULT"
_ZN7cutlass13device_kernelIN5flash11enable_sm90INS1_16FlashAttnFwdSm90INS1_25CollectiveMainloopFwdSm90ILi2EN4cute5tupleIJNS5_1CILi1EEES8_S8_EEENS6_IJNS7_ILi128EEENS7_ILi64EEENS7_ILi256EEEEEELi256ENS_10bfloat16_tEfNS_4arch4Sm90ELb0ELb1ELb0ELb1ELb1ELb1ELb0ELb1ELb1ELb1ELb0ELb0EEENS1_21CollectiveEpilogueFwdINS6_IJSA_SC_SB_EEES9_SE_SG_Li256ELb1ELb1ELb0ELb0EEENS1_36VarlenDynamicPersistentTileSchedulerILi128ELi64ELi256ELi128ELb0ELb1ELb1ELb1ELb0ELb1EEEEEEEEEvNT_6ParamsE:
[----:B------:R-:W0:Y:S02]  /*0000*/  LDC R1, c[0x0][0x28] ;  /* 0x00000a00ff017b82 */ /* 0x000e240000000800 */
[----:B0-----:R-:W-:Y:S01]  /*0010*/  VIADD R1, R1, 0xffffff28 ;  /* 0xffffff2801017836 */ /* 0x001fe20000000000 */
[----:B------:R-:W0:Y:S01]  /*0020*/  S2R R0, SR_TID.X ;  /* 0x0000000000007919 */ /* 0x000e220000002100 */
[----:B------:R-:W-:Y:S01]  /*0030*/  ELECT P0, URZ, PT ;  /* 0x00000000003f782f */ /* 0x000fe20003800000 */
[----:B------:R-:W-:Y:S01]  /*0040*/  BSSY B0, `(.L_x_1547) ;  /* 0x000000d000007945 */ /* 0x000fe20003800000 */
[----:B0-----:R-:W-:-:S05]  /*0050*/  SHF.R.U32.HI R2, RZ, 0x5, R0 ;  /* 0x00000005ff027819 */ /* 0x001fca0000011600 */
[----:B------:R-:W0:Y:S02]  /*0060*/  SHFL.IDX PT, R3, R2, RZ, 0x1f ;  /* 0x00001fff02037589 */ /* 0x000e2400000e0000 */
[----:B0-----:R-:W-:-:S13]  /*0070*/  ISETP.EQ.AND P0, PT, R3, RZ, P0 ;  /* 0x000000ff0300720c */ /* 0x001fda0000702270 */
        /* <DEDUP_REMOVED lines=9> */
.L_x_1548:
[----:B------:R-:W-:Y:S05]  /*0110*/  BSYNC B0 ;  /* 0x0000000000007941 */ /* 0x000fea0003800000 */
.L_x_1547:
[----:B------:R-:W-:Y:S01]  /*0120*/  VOTEU.ANY UP0, P0 ;  /* 0x00000000003f7886 */ /* 0x000fe20000000100 */
[----:B------:R-:W0:Y:S01]  /*0130*/  SHFL.IDX PT, R3, R2, RZ, 0x1f ;  /* 0x00001fff02037589 */ /* 0x000e2200000e0000 */
[----:B------:R-:W-:Y:S01]  /*0140*/  UMOV UR4, 0x80 ;  /* 0x0000008000047882 */ /* 0x000fe20000000000 */
[----:B------:R-:W-:Y:S01]  /*0150*/  UMOV UR7, 0x100 ;  /* 0x0000010000077882 */ /* 0x000fe20000000000 */
[----:B------:R-:W-:Y:S01]  /*0160*/  VOTEU.ANY UP1, P0 ;  /* 0x00000000003f7886 */ /* 0x000fe20000020100 */
[----:B------:R-:W1:Y:S01]  /*0170*/  @UP0 S2UR UR8, SR_CgaCtaId ;  /* 0x00000000000809c3 */ /* 0x000e620000008800 */
[----:B------:R-:W-:Y:S01]  /*0180*/  @UP0 UMOV UR6, 0x400 ;  /* 0x0000040000060882 */ /* 0x000fe20000000000 */
[----:B------:R-:W-:-:S04]  /*0190*/  @UP0 UIADD3 UR4, -UR4, 0x100000, URZ ;  /* 0x0010000004040890 */ /* 0x000fc8000fffe13f */
[----:B------:R-:W-:Y:S02]  /*01a0*/  @UP0 USHF.L.U32 UR5, UR4, 0xb, URZ ;  /* 0x0000000b04050899 */ /* 0x000fe4000800063f */
[----:B------:R-:W-:Y:S01]  /*01b0*/  @UP0 USHF.L.U32 UR4, UR4, 0x1, URZ ;  /* 0x0000000104040899 */ /* 0x000fe2000800063f */
[----:B0-----:R-:W-:Y:S02]  /*01c0*/  ISETP.NE.AND P1, PT, R3, RZ, PT ;  /* 0x000000ff0300720c */ /* 0x001fe40003f25270 */
[----:B------:R-:W-:Y:S01]  /*01d0*/  SHF.R.U32.HI R3, RZ, 0x7, R0 ;  /* 0x00000007ff037819 */ /* 0x000fe20000011600 */
[----:B-1----:R-:W-:Y:S02]  /*01e0*/  @UP0 ULEA UR8, UR8, UR6, 0x18 ;  /* 0x0000000608080291 */ /* 0x002fe4000f8ec03f */
[----:B------:R-:W-:-:S04]  /*01f0*/  @UP0 UIADD3 UR6, -UR7, 0x100000, URZ ;  /* 0x0010000007060890 */ /* 0x000fc8000fffe13f */
[----:B------:R-:W-:Y:S02]  /*0200*/  @UP0 USHF.L.U32 UR7, UR6, 0xb, URZ ;  /* 0x0000000b06070899 */ /* 0x000fe4000800063f */
[----:B------:R-:W-:Y:S01]  /*0210*/  @UP0 USHF.L.U32 UR6, UR6, 0x1, URZ ;  /* 0x0000000106060899 */ /* 0x000fe2000800063f */
[----:B------:R-:W-:Y:S01]  /*0220*/  VOTEU.ANY UP0, P0 ;  /* 0x00000000003f7886 */ /* 0x000fe20000000100 */
[----:B------:R-:W0:Y:S04]  /*0230*/  SHFL.IDX PT, R3, R3, RZ, 0x1f ;  /* 0x00001fff03037589 */ /* 0x000e2800000e0000 */
[----:B------:R-:W1:Y:S02]  /*0240*/  FENCE.VIEW.ASYNC.S ;  /* 0x00000000000073c6 */ /* 0x000e640000000000 */
[----:B-1----:R1:W2:Y:S04]  /*0250*/  @UP0 SYNCS.EXCH.64 URZ, [UR8+0x30800], UR4 ;  /* 0x03080004083f05b2 */ /* 0x0022a80008000100 */
[----:B------:R1:W3:Y:S01]  /*0260*/  @UP1 SYNCS.EXCH.64 URZ, [UR8+0x30820], UR6 ;  /* 0x03082006083f15b2 */ /* 0x0002e20008000100 */
[----:B------:R-:W-:Y:S05]  /*0270*/  @P1 BRA `(.L_x_1549) ;  /* 0x0000000000481947 */ /* 0x000fea0003800000 */
[----:B-1----:R-:W1:Y:S01]  /*0280*/  S2UR UR5, SR_CgaCtaId ;  /* 0x00000000000579c3 */ /* 0x002e620000008800 */
[----:B------:R-:W-:Y:S01]  /*0290*/  UMOV UR4, 0x400 ;  /* 0x0000040000047882 */ /* 0x000fe20000000000 */
[----:B------:R-:W-:Y:S01]  /*02a0*/  UMOV UR6, 0x80 ;  /* 0x0000008000067882 */ /* 0x000fe20000000000 */
[----:B------:R-:W-:Y:S01]  /*02b0*/  UMOV UR7, 0x100 ;  /* 0x0000010000077882 */ /* 0x000fe20000000000 */
[----:B------:R-:W-:Y:S01]  /*02c0*/  ELECT P0, URZ, PT ;  /* 0x00000000003f782f */ /* 0x000fe20003800000 */
[----:B-1----:R-:W-:Y:S02]  /*02d0*/  ULEA UR8, UR5, UR4, 0x18 ;  /* 0x0000000405087291 */ /* 0x002fe4000f8ec03f */
[----:B------:R-:W-:-:S04]  /*02e0*/  UIADD3 UR4, -UR6, 0x100000, URZ ;  /* 0x0010000006047890 */ /* 0x000fc8000fffe13f */
[----:B------:R-:W-:Y:S02]  /*02f0*/  USHF.L.U32 UR5, UR4, 0xb, URZ ;  /* 0x0000000b04057899 */ /* 0x000fe4000800063f */
[----:B------:R-:W-:Y:S02]  /*0300*/  USHF.L.U32 UR4, UR4, 0x1, URZ ;  /* 0x0000000104047899 */ /* 0x000fe4000800063f */
[----:B------:R-:W-:-:S04]  /*0310*/  UIADD3 UR6, -UR7, 0x100000, URZ ;  /* 0x0010000007067890 */ /* 0x000fc8000fffe13f */
[----:B------:R-:W-:Y:S02]  /*0320*/  USHF.L.U32 UR7, UR6, 0xb, URZ ;  /* 0x0000000b06077899 */ /* 0x000fe4000800063f */
[----:B------:R-:W-:Y:S01]  /*0330*/  USHF.L.U32 UR6, UR6, 0x1, URZ ;  /* 0x0000000106067899 */ /* 0x000fe2000800063f */
[----:B------:R-:W1:Y:S03]  /*0340*/  FENCE.VIEW.ASYNC.S ;  /* 0x00000000000073c6 */ /* 0x000e660000000000 */
[----:B-1----:R4:W1:Y:S08]  /*0350*/  SYNCS.EXCH.64 URZ, [UR8+0x30830], UR4 ;  /* 0x03083004083f75b2 */ /* 0x0028700008000100 */
[----:B------:R4:W0:Y:S01]  /*0360*/  SYNCS.EXCH.64 URZ, [UR8+0x30840], UR6 ;  /* 0x03084006083f75b2 */ /* 0x0008220008000100 */
[----:B------:R4:W0:Y:S01]  /*0370*/  SYNCS.EXCH.64 URZ, [UR8+0x30838], UR4 ;  /* 0x03083804083f75b2 */ /* 0x0008220008000100 */
[----:B------:R4:W0:Y:S02]  /*0380*/  SYNCS.EXCH.64 URZ, [UR8+0x30848], UR6 ;  /* 0x03084806083f75b2 */ /* 0x0008240008000100 */
[----:B----4-:R-:W-:Y:S01]  /*0390*/  NOP ;  /* 0x0000000000007918 */ /* 0x010fe20000000000 */
.L_x_1549:
[----:B------:R-:W4:Y:S01]  /*03a0*/  SHFL.IDX PT, R4, R2, RZ, 0x1f ;  /* 0x00001fff02047589 */ /* 0x000f2200000e0000 */
[----:B------:R-:W-:Y:S01]  /*03b0*/  NOP ;  /* 0x0000000000007918 */ /* 0x000fe20000000000 */
[----:B----4-:R-:W-:-:S13]  /*03c0*/  ISETP.NE.AND P0, PT, R4, RZ, PT ;  /* 0x000000ff0400720c */ /* 0x010fda0003f05270 */
        /* <DEDUP_REMOVED lines=19> */
.L_x_1550:
[----:B------:R-:W4:Y:S01]  /*0500*/  SHFL.IDX PT, R4, R2, RZ, 0x1f ;  /* 0x00001fff02047589 */ /* 0x000f2200000e0000 */
[----:B------:R-:W-:Y:S01]  /*0510*/  NOP ;  /* 0x0000000000007918 */ /* 0x000fe20000000000 */
[----:B----4-:R-:W-:-:S13]  /*0520*/  ISETP.NE.AND P0, PT, R4, RZ, PT ;  /* 0x000000ff0400720c */ /* 0x010fda0003f05270 */
[----:B------:R-:W-:Y:S05]  /*0530*/  @P0 BRA `(.L_x_1551) ;  /* 0x0000000000380947 */ /* 0x000fea0003800000 */
[----:B-1----:R-:W1:Y:S01]  /*0540*/  S2UR UR5, SR_CgaCtaId ;  /* 0x00000000000579c3 */ /* 0x002e620000008800 */
[----:B------:R-:W-:Y:S01]  /*0550*/  UMOV UR4, 0x400 ;  /* 0x0000040000047882 */ /* 0x000fe20000000000 */
[----:B------:R-:W-:Y:S01]  /*0560*/  UMOV UR7, 0x80 ;  /* 0x0000008000077882 */ /* 0x000fe20000000000 */
[----:B------:R-:W-:Y:S01]  /*0570*/  ELECT P0, URZ, PT ;  /* 0x00000000003f782f */ /* 0x000fe20003800000 */
[----:B-1----:R-:W-:Y:S02]  /*0580*/  ULEA UR6, UR5, UR4, 0x18 ;  /* 0x0000000405067291 */ /* 0x002fe4000f8ec03f */
[----:B------:R-:W-:-:S04]  /*0590*/  UIADD3 UR4, -UR7, 0x100000, URZ ;  /* 0x0010000007047890 */ /* 0x000fc8000fffe13f */
[----:B------:R-:W-:Y:S02]  /*05a0*/  USHF.L.U32 UR5, UR4, 0xb, URZ ;  /* 0x0000000b04057899 */ /* 0x000fe4000800063f */
[----:B------:R-:W-:Y:S01]  /*05b0*/  USHF.L.U32 UR4, UR4, 0x1, URZ ;  /* 0x0000000104047899 */ /* 0x000fe2000800063f */
[----:B------:R-:W1:Y:S11]  /*05c0*/  FENCE.VIEW.ASYNC.S ;  /* 0x00000000000073c6 */ /* 0x000e760000000000 */
[----:B-1----:R4:W1:Y:S01]  /*05d0*/  SYNCS.EXCH.64 URZ, [UR6+0x30870], UR4 ;  /* 0x03087004063f75b2 */ /* 0x0028620008000100 */
[----:B------:R4:W0:Y:S01]  /*05e0*/  SYNCS.EXCH.64 URZ, [UR6+0x30880], UR4 ;  /* 0x03088004063f75b2 */ /* 0x0008220008000100 */
[----:B------:R4:W0:Y:S01]  /*05f0*/  SYNCS.EXCH.64 URZ, [UR6+0x30878], UR4 ;  /* 0x03087804063f75b2 */ /* 0x0008220008000100 */
[----:B------:R4:W0:Y:S02]  /*0600*/  SYNCS.EXCH.64 URZ, [UR6+0x30888], UR4 ;  /* 0x03088804063f75b2 */ /* 0x0008240008000100 */
[----:B----4-:R-:W-:Y:S01]  /*0610*/  NOP ;  /* 0x0000000000007918 */ /* 0x010fe20000000000 */
.L_x_1551:
        /* <DEDUP_REMOVED lines=22> */
.L_x_1552:
        /* <DEDUP_REMOVED lines=22> */
.L_x_1553:
[----:B0-----:R-:W-:Y:S01]  /*08e0*/  ISETP.NE.AND P0, PT, R3, RZ, PT ;  /* 0x000000ff0300720c */ /* 0x001fe20003f05270 */
[----:B------:R-:W-:Y:S01]  /*08f0*/  IMAD.MOV.U32 R3, RZ, RZ, 0x1 ;  /* 0x00000001ff037424 */ /* 0x000fe200078e00ff */
[----:B------:R-:W-:Y:S01]  /*0900*/  NOP ;  /* 0x0000000000007918 */ /* 0x000fe20000000000 */
[----:B------:R-:W-:Y:S01]  /*0910*/  ULDC.64 UR60, c[0x0][0x208] ;  /* 0x00008200003c7ab9 */ /* 0x000fe20000000a00 */
[----:B------:R-:W-:Y:S02]  /*0920*/  BSSY B9, `(.L_x_1554) ;  /* 0x0002936000097945 */ /* 0x000fe40003800000 */
[----:B------:R-:W-:-:S05]  /*0930*/  SEL R3, R3, 0x2, !P0 ;  /* 0x0000000203037807 */ /* 0x000fca0004000000 */
[----:B------:R0:W-:Y:S01]  /*0940*/  STL [R1+0x20], R3 ;  /* 0x0000200301007387 */ /* 0x0001e20000100800 */
[----:B-123--:R-:W-:Y:S06]  /*0950*/  BAR.SYNC.DEFER_BLOCKING 0x0 ;  /* 0x0000000000007b1d */ /* 0x00efec0000010000 */
[----:B------:R-:W-:Y:S05]  /*0960*/  @!P0 BRA `(.L_x_1555) ;  /* 0x00000218005c8947 */ /* 0x000fea0003800000 */
.L_x_1556:
[----:B------:R-:W-:-:S08]  /*0970*/  NOP ;  /* 0x0000000000007918 */ /* 0x000fd00000000000 */
[----:B------:R-:W1:Y:S02]  /*0980*/  USETMAXREG.TRY_ALLOC.CTAPOOL UP0, 0xe8 ;  /* 0x000000e8000079c8 */ /* 0x000e640008000600 */
[----:B-1----:R-:W-:-:S13]  /*0990*/  PLOP3.LUT P0, PT, PT, PT, UP0, 0x80, 0x0 ;  /* 0x000000000000781c */ /* 0x002fda0003f0f008 */
[----:B------:R-:W-:Y:S05]  /*09a0*/  @!P0 BRA `(.L_x_1556) ;  /* 0xfffffffc00f08947 */ /* 0x000fea000383ffff */
[----:B------:R-:W1:Y:S08]  /*09b0*/  S2UR UR4, SR_CgaCtaId ;  /* 0x00000000000479c3 */ /* 0x000e700000008800 */
[----:B------:R-:W-:Y:S06]  /*09c0*/  BAR.ARV 0x8, 0x180 ;  /* 0x0206000000007b1d */ /* 0x000fec0000002000 */
[----:B------:R-:W-:-:S02]  /*09d0*/  MOV R18, 0x400 ;  /* 0x0000040000127802 */ /* 0x000fc40000000f00 */
[----:B------:R-:W-:Y:S01]  /*09e0*/  BAR.SYNC.DEFER_BLOCKING 0x5, 0x180 ;  /* 0x0146000000007b1d */ /* 0x000fe20000010000 */
[----:B-1----:R-:W-:-:S05]  /*09f0*/  IMAD.U32 R2, RZ, RZ, UR4 ;  /* 0x00000004ff027e24 */ /* 0x002fca000f8e00ff */
[----:B------:R-:W-:Y:S01]  /*0a00*/  ULDC UR4, c[0x0][0xc3c] ;  /* 0x00030f0000047ab9 */ /* 0x000fe20000000800 */
[----:B------:R-:W-:Y:S01]  /*0a10*/  LEA R18, R2, R18, 0x18 ;  /* 0x0000001202127211 */ /* 0x000fe200078ec0ff */
[----:B------:R-:W-:Y:S04]  /*0a20*/  STL [R1+0x4], R2 ;  /* 0x0000040201007387 */ /* 0x000fe80000100800 */
[----:B------:R-:W1:Y:S01]  /*0a30*/  LDS.128 R36, [R18+0x308d0] ;  /* 0x0308d00012247984 */ /* 0x000e620000000c00 */
[----:B------:R-:W-:Y:S06]  /*0a40*/  BAR.ARV 0x4, 0x180 ;  /* 0x0106000000007b1d */ /* 0x000fec0000002000 */
[----:B-1----:R-:W-:-:S13]  /*0a50*/  ISETP.GE.AND P0, PT, R39, UR4, PT ;  /* 0x0000000427007c0c */ /* 0x002fda000bf06270 */
[----:B------:R-:W-:Y:S05]  /*0a60*/  @P0 BRA `(.L_x_1557) ;  /* 0x0000029000840947 */ /* 0x000fea0003800000 */
[----:B------:R-:W-:-:S05]  /*0a70*/  VIADD R0, R0, 0xffffff80 ;  /* 0xffffff8000007836 */ /* 0x000fca0000000000 */
[----:B0-----:R-:W-:-:S04]  /*0a80*/  SHF.R.S32.HI R3, RZ, 0x1f, R0 ;  /* 0x0000001fff037819 */ /* 0x001fc80000011400 */
[CC--:B------:R-:W-:Y:S02]  /*0a90*/  LEA.HI R4, R3.reuse, R0.reuse, RZ, 0x5 ;  /* 0x0000000003047211 */ /* 0x0c0fe400078f28ff */
[CC--:B------:R-:W-:Y:S02]  /*0aa0*/  LEA.HI R2, R3.reuse, R0.reuse, RZ, 0x4 ;  /* 0x0000000003027211 */ /* 0x0c0fe400078f20ff */
[----:B------:R-:W-:Y:S01]  /*0ab0*/  LEA.HI R6, R3, R0, RZ, 0x2 ;  /* 0x0000000003067211 */ /* 0x000fe200078f10ff */
[----:B------:R-:W-:Y:S01]  /*0ac0*/  IMAD.SHL.U32 R4, R4, 0x20, RZ ;  /* 0x0000002004047824 */ /* 0x000fe200078e00ff */
[----:B------:R-:W-:Y:S02]  /*0ad0*/  LOP3.LUT R5, R2, 0x3fffff0, RZ, 0xc0, !PT ;  /* 0x03fffff002057812 */ /* 0x000fe400078ec0ff */
[----:B------:R-:W-:Y:S02]  /*0ae0*/  SHF.R.S32.HI R7, RZ, 0x4, R2 ;  /* 0x00000004ff077819 */ /* 0x000fe40000011402 */
[----:B------:R-:W-:Y:S01]  /*0af0*/  LOP3.LUT R4, R4, 0xfffffc00, RZ, 0xc0, !PT ;  /* 0xfffffc0004047812 */ /* 0x000fe200078ec0ff */
[----:B------:R-:W-:Y:S01]  /*0b00*/  IMAD.IADD R5, R0, 0x1, -R5 ;  /* 0x0000000100057824 */ /* 0x000fe200078e0a05 */
[----:B------:R-:W-:-:S02]  /*0b10*/  LEA.HI R2, R2, R7, RZ, 0x1 ;  /* 0x0000000702027211 */ /* 0x000fc400078f08ff */
[----:B------:R-:W-:Y:S01]  /*0b20*/  LOP3.LUT R9, R6, 0xfffffffc, RZ, 0xc0, !PT ;  /* 0xfffffffc06097812 */ /* 0x000fe200078ec0ff */
[----:B------:R-:W-:Y:S01]  /*0b30*/  IMAD R5, R5, 0x40, R4 ;  /* 0x0000004005057824 */ /* 0x000fe200078e0204 */
[----:B------:R-:W-:Y:S02]  /*0b40*/  LOP3.LUT R2, R2, 0x1ffffffe, RZ, 0xc0, !PT ;  /* 0x1ffffffe02027812 */ /* 0x000fe400078ec0ff */
[CC--:B------:R-:W-:Y:S01]  /*0b50*/  LEA.HI R4, R3.reuse, R0.reuse, RZ, 0x3 ;  /* 0x0000000003047211 */ /* 0x0c0fe200078f18ff */
[----:B------:R-:W-:Y:S01]  /*0b60*/  IMAD.IADD R8, R0, 0x1, -R9 ;  /* 0x0000000100087824 */ /* 0x000fe200078e0a09 */
[-C--:B------:R-:W-:Y:S01]  /*0b70*/  LEA.HI R6, R3, R0.reuse, RZ, 0x6 ;  /* 0x0000000003067211 */ /* 0x080fe200078f30ff */
[----:B------:R-:W-:Y:S01]  /*0b80*/  IMAD.IADD R2, R7, 0x1, -R2 ;  /* 0x0000000107027824 */ /* 0x000fe200078e0a02 */
[----:B------:R-:W-:Y:S02]  /*0b90*/  LEA.HI R3, R3, R0, RZ, 0x7 ;  /* 0x0000000003037211 */ /* 0x000fe400078f38ff */
[----:B------:R-:W-:Y:S01]  /*0ba0*/  LOP3.LUT R7, R4, 0xfffffff8, RZ, 0xc0, !PT ;  /* 0xfffffff804077812 */ /* 0x000fe200078ec0ff */
[----:B------:R-:W-:Y:S01]  /*0bb0*/  IMAD.SHL.U32 R6, R6, 0x8, RZ ;  /* 0x0000000806067824 */ /* 0x000fe200078e00ff */
[----:B------:R-:W-:-:S02]  /*0bc0*/  LOP3.LUT R9, R3, 0xffffff80, RZ, 0xc0, !PT ;  /* 0xffffff8003097812 */ /* 0x000fc400078ec0ff */
[----:B------:R-:W-:Y:S01]  /*0bd0*/  SHF.R.S32.HI R19, RZ, 0x3, R4 ;  /* 0x00000003ff137819 */ /* 0x000fe20000011404 */
[----:B------:R-:W-:Y:S01]  /*0be0*/  IMAD.IADD R11, R0, 0x1, -R7 ;  /* 0x00000001000b7824 */ /* 0x000fe200078e0a07 */
[----:B------:R-:W-:Y:S01]  /*0bf0*/  LEA.HI R10, R8, R8, RZ, 0x1 ;  /* 0x00000008080a7211 */ /* 0x000fe200078f08ff */
[----:B------:R-:W-:Y:S01]  /*0c00*/  IMAD.IADD R21, R0, 0x1, -R9 ;  /* 0x0000000100157824 */ /* 0x000fe200078e0a09 */
[----:B------:R-:W-:Y:S01]  /*0c10*/  SHF.R.S32.HI R26, RZ, 0x7, R3 ;  /* 0x00000007ff1a7819 */ /* 0x000fe20000011403 */
[----:B------:R-:W-:Y:S01]  /*0c20*/  IMAD R0, R2, 0x8, R5 ;  /* 0x0000000802007824 */ /* 0x000fe200078e0205 */
[----:B------:R-:W-:Y:S01]  /*0c30*/  STL [R1+0xc], R19 ;  /* 0x00000c1301007387 */ /* 0x000fe20000100800 */
[C---:B------:R-:W-:Y:S01]  /*0c40*/  VIADD R25, R19.reuse, 0x20 ;  /* 0x0000002013197836 */ /* 0x040fe20000000000 */
[----:B------:R-:W-:Y:S01]  /*0c50*/  LOP3.LUT R7, R10, 0x1ffffffe, RZ, 0xc0, !PT ;  /* 0x1ffffffe0a077812 */ /* 0x000fe200078ec0ff */
[C---:B------:R-:W-:Y:S01]  /*0c60*/  VIADD R4, R19.reuse, 0x40 ;  /* 0x0000004013047836 */ /* 0x040fe20000000000 */
[----:B------:R-:W-:Y:S01]  /*0c70*/  STL [R1+0x70], R11 ;  /* 0x0000700b01007387 */ /* 0x000fe20000100800 */
[----:B------:R-:W-:-:S02]  /*0c80*/  VIADD R13, R19, 0x60 ;  /* 0x00000060130d7836 */ /* 0x000fc40000000000 */
[----:B------:R-:W-:Y:S01]  /*0c90*/  IMAD.SHL.U32 R200, R11, 0x4, RZ ;  /* 0x000000040bc87824 */ /* 0x000fe200078e00ff */
[----:B------:R0:W-:Y:S01]  /*0ca0*/  STL [R1+0xb4], R0 ;  /* 0x0000b40001007387 */ /* 0x0001e20000100800 */
[----:B------:R-:W-:Y:S01]  /*0cb0*/  SHF.R.S32.HI R5, RZ, 0x1f, R4 ;  /* 0x0000001fff057819 */ /* 0x000fe20000011404 */
[----:B------:R-:W-:Y:S01]  /*0cc0*/  IMAD.IADD R7, R8, 0x1, -R7 ;  /* 0x0000000108077824 */ /* 0x000fe200078e0a07 */
[----:B------:R-:W-:Y:S01]  /*0cd0*/  SHF.R.S32.HI R8, RZ, 0x1f, R13 ;  /* 0x0000001fff087819 */ /* 0x000fe2000001140d */
[----:B------:R-:W-:Y:S01]  /*0ce0*/  STL [R1+0x80], R21 ;  /* 0x0000801501007387 */ /* 0x000fe20000100800 */
[----:B------:R-:W-:Y:S01]  /*0cf0*/  LEA.HI R10, R5, R4, RZ, 0x3 ;  /* 0x00000004050a7211 */ /* 0x000fe200078f18ff */
[----:B------:R-:W-:Y:S01]  /*0d00*/  IMAD.SHL.U32 R4, R4, 0x40, RZ ;  /* 0x0000004004047824 */ /* 0x000fe200078e00ff */
[----:B------:R-:W-:Y:S01]  /*0d10*/  LEA.HI R14, R8, R13, RZ, 0x3 ;  /* 0x0000000d080e7211 */ /* 0x000fe200078f18ff */
[----:B------:R1:W-:Y:S01]  /*0d20*/  STL [R1+0xa0], R25 ;  /* 0x0000a01901007387 */ /* 0x0003e20000100800 */
[----:B------:R-:W-:Y:S01]  /*0d30*/  VIADD R205, R200, 0x40 ;  /* 0x00000040c8cd7836 */ /* 0x000fe20000000000 */
[----:B0-----:R-:W-:Y:S01]  /*0d40*/  SHF.R.S32.HI R0, RZ, 0x1f, R21 ;  /* 0x0000001fff007819 */ /* 0x001fe20000011415 */
[----:B------:R-:W-:Y:S01]  /*0d50*/  IMAD.SHL.U32 R13, R13, 0x40, RZ ;  /* 0x000000400d0d7824 */ /* 0x000fe200078e00ff */
[----:B------:R-:W2:Y:S01]  /*0d60*/  LDL.LU R23, [R1+0x20] ;  /* 0x0000200001177983 */ /* 0x000ea20000300800 */
[----:B------:R-:W-:Y:S01]  /*0d70*/  LOP3.LUT R9, R4, 0x1c0, RZ, 0xc0, !PT ;  /* 0x000001c004097812 */ /* 0x000fe200078ec0ff */
[----:B------:R-:W-:Y:S01]  /*0d80*/  IMAD.IADD R205, R200, 0x1, R205 ;  /* 0x00000001c8cd7824 */ /* 0x000fe200078e02cd */
[----:B------:R-:W-:Y:S01]  /*0d90*/  LEA.HI R2, R0, R21, RZ, 0x2 ;  /* 0x0000001500027211 */ /* 0x000fe200078f10ff */
[----:B------:R-:W-:Y:S01]  /*0da0*/  IMAD.SHL.U32 R16, R11, 0x8, RZ ;  /* 0x000000080b107824 */ /* 0x000fe200078e00ff */
[----:B------:R-:W-:Y:S01]  /*0db0*/  LOP3.LUT R13, R13, 0x1c0, RZ, 0xc0, !PT ;  /* 0x000001c00d0d7812 */ /* 0x000fe200078ec0ff */
[----:B------:R-:W-:Y:S01]  /*0dc0*/  IMAD.SHL.U32 R14, R14, 0x40, RZ ;  /* 0x000000400e0e7824 */ /* 0x000fe200078e00ff */
[--C-:B------:R-:W-:Y:S01]  /*0dd0*/  SHF.R.S32.HI R4, RZ, 0x2, R2.reuse ;  /* 0x00000002ff047819 */ /* 0x100fe20000011402 */
[----:B------:R-:W-:Y:S01]  /*0de0*/  IMAD.SHL.U32 R11, R10, 0x40, RZ ;  /* 0x000000400a0b7824 */ /* 0x000fe200078e00ff */
[----:B------:R-:W-:-:S02]  /*0df0*/  SHF.R.S32.HI R5, RZ, 0x1f, R2 ;  /* 0x0000001fff057819 */ /* 0x000fc40000011402 */
[----:B------:R-:W-:Y:S02]  /*0e00*/  SHF.R.S32.HI R8, RZ, 0x1f, R205 ;  /* 0x0000001fff087819 */ /* 0x000fe400000114cd */
[----:B------:R-:W-:Y:S02]  /*0e10*/  LEA.HI R5, R5, R4, RZ, 0x3 ;  /* 0x0000000405057211 */ /* 0x000fe400078f18ff */
[----:B------:R-:W-:Y:S02]  /*0e20*/  LEA.HI R0, R0, R21, RZ, 0x5 ;  /* 0x0000001500007211 */ /* 0x000fe400078f28ff */
[----:B------:R-:W-:Y:S02]  /*0e30*/  LOP3.LUT R5, R5, 0xfffffff8, RZ, 0xc0, !PT ;  /* 0xfffffff805057812 */ /* 0x000fe400078ec0ff */
[CC--:B------:R-:W-:Y:S02]  /*0e40*/  LEA.HI R203, R8.reuse, R205.reuse, RZ, 0x3 ;  /* 0x000000cd08cb7211 */ /* 0x0c0fe400078f18ff */
[----:B------:R-:W-:Y:S01]  /*0e50*/  LEA.HI R8, R8, R205, RZ, 0x6 ;  /* 0x000000cd08087211 */ /* 0x000fe200078f30ff */
[----:B------:R-:W-:Y:S01]  /*0e60*/  IMAD.IADD R5, R4, 0x1, -R5 ;  /* 0x0000000104057824 */ /* 0x000fe200078e0a05 */
[----:B------:R-:W-:-:S02]  /*0e70*/  LOP3.LUT R4, R13, 0x38, R16, 0xf8, !PT ;  /* 0x000000380d047812 */ /* 0x000fc400078ef810 */
[----:B------:R-:W-:Y:S01]  /*0e80*/  SHF.R.U32.HI R15, RZ, 0x3, R13 ;  /* 0x00000003ff0f7819 */ /* 0x000fe2000001160d */
[----:B------:R-:W-:Y:S01]  /*0e90*/  IMAD.SHL.U32 R8, R8, 0x80, RZ ;  /* 0x0000008008087824 */ /* 0x000fe200078e00ff */
[----:B------:R-:W-:Y:S02]  /*0ea0*/  LOP3.LUT R14, R14, 0xfffffe00, RZ, 0xc0, !PT ;  /* 0xfffffe000e0e7812 */ /* 0x000fe400078ec0ff */
[----:B------:R-:W-:Y:S02]  /*0eb0*/  SHF.R.S32.HI R0, RZ, 0x5, R0 ;  /* 0x00000005ff007819 */ /* 0x000fe40000011400 */
[----:B------:R-:W-:Y:S02]  /*0ec0*/  LOP3.LUT R10, R9, 0x38, R16, 0xf8, !PT ;  /* 0x00000038090a7812 */ /* 0x000fe400078ef810 */
[----:B------:R-:W-:Y:S02]  /*0ed0*/  SHF.R.U32.HI R12, RZ, 0x3, R9 ;  /* 0x00000003ff0c7819 */ /* 0x000fe40000011609 */
[----:B------:R-:W-:-:S02]  /*0ee0*/  LOP3.LUT R11, R11, 0xfffffe00, RZ, 0xc0, !PT ;  /* 0xfffffe000b0b7812 */ /* 0x000fc400078ec0ff */
[----:B------:R-:W-:Y:S02]  /*0ef0*/  LOP3.LUT R9, R9, 0x38, R203, 0xf8, !PT ;  /* 0x0000003809097812 */ /* 0x000fe400078ef8cb */
[----:B------:R-:W-:Y:S01]  /*0f00*/  LOP3.LUT R20, R14, R4, R15, 0xf6, !PT ;  /* 0x000000040e147212 */ /* 0x000fe200078ef60f */
[----:B------:R-:W-:Y:S01]  /*0f10*/  IMAD R4, R0, 0x10, R5 ;  /* 0x0000001000047824 */ /* 0x000fe200078e0205 */
[----:B------:R-:W-:Y:S01]  /*0f20*/  LOP3.LUT R10, R11, R10, R12, 0xf6, !PT ;  /* 0x0000000a0b0a7212 */ /* 0x000fe200078ef60c */
[----:B------:R-:W-:Y:S01]  /*0f30*/  IMAD.SHL.U32 R0, R19, 0x40, RZ ;  /* 0x0000004013007824 */ /* 0x000fe200078e00ff */
[----:B------:R-:W-:Y:S02]  /*0f40*/  LOP3.LUT R12, R9, R12, RZ, 0x3c, !PT ;  /* 0x0000000c090c7212 */ /* 0x000fe400078e3cff */
[----:B------:R-:W-:Y:S02]  /*0f50*/  LOP3.LUT R9, R8, 0xffffe000, RZ, 0xc0, !PT ;  /* 0xffffe00008097812 */ /* 0x000fe400078ec0ff */
[----:B------:R-:W-:Y:S01]  /*0f60*/  SHF.R.S32.HI R8, RZ, 0x1f, R25 ;  /* 0x0000001fff087819 */ /* 0x000fe20000011419 */
[----:B------:R-:W-:Y:S01]  /*0f70*/  IMAD.SHL.U32 R5, R25, 0x40, RZ ;  /* 0x0000004019057824 */ /* 0x000fe200078e00ff */
[----:B------:R-:W-:-:S02]  /*0f80*/  LOP3.LUT R19, R0, 0x1c0, RZ, 0xc0, !PT ;  /* 0x000001c000137812 */ /* 0x000fc400078ec0ff */
[----:B------:R-:W-:Y:S02]  /*0f90*/  LOP3.LUT R22, R13, 0x38, R203, 0xf8, !PT ;  /* 0x000000380d167812 */ /* 0x000fe400078ef8cb */
[----:B------:R-:W-:Y:S02]  /*0fa0*/  LEA.HI R3, R3, R26, RZ, 0x1 ;  /* 0x0000001a03037211 */ /* 0x000fe400078f08ff */
[----:B------:R-:W-:Y:S02]  /*0fb0*/  LEA.HI R8, R8, R25, RZ, 0x3 ;  /* 0x0000001908087211 */ /* 0x000fe400078f18ff */
[----:B-1----:R-:W-:Y:S02]  /*0fc0*/  SHF.R.U32.HI R25, RZ, 0x3, R19 ;  /* 0x00000003ff197819 */ /* 0x002fe40000011613 */
[----:B------:R-:W-:Y:S02]  /*0fd0*/  LOP3.LUT R0, R19, 0x38, R203, 0xf8, !PT ;  /* 0x0000003813007812 */ /* 0x000fe400078ef8cb */
[----:B------:R-:W-:-:S02]  /*0fe0*/  LOP3.LUT R22, R22, R15, RZ, 0x3c, !PT ;  /* 0x0000000f16167212 */ /* 0x000fc400078e3cff */
[----:B------:R-:W-:Y:S02]  /*0ff0*/  LOP3.LUT R15, R5, 0x1c0, RZ, 0xc0, !PT ;  /* 0x000001c0050f7812 */ /* 0x000fe400078ec0ff */
[----:B------:R-:W-:Y:S01]  /*1000*/  LOP3.LUT R3, R3, 0x3fffffe, RZ, 0xc0, !PT ;  /* 0x03fffffe03037812 */ /* 0x000fe200078ec0ff */
[----:B------:R-:W-:Y:S01]  /*1010*/  IMAD.SHL.U32 R8, R8, 0x40, RZ ;  /* 0x0000004008087824 */ /* 0x000fe200078e00ff */
[----:B------:R-:W-:Y:S02]  /*1020*/  LOP3.LUT R24, R6, 0xfffffe00, RZ, 0xc0, !PT ;  /* 0xfffffe0006187812 */ /* 0x000fe400078ec0ff */
[----:B------:R-:W-:Y:S01]  /*1030*/  LOP3.LUT R0, R0, R25, RZ, 0x3c, !PT ;  /* 0x0000001900007212 */ /* 0x000fe200078e3cff */
[----:B------:R-:W-:Y:S01]  /*1040*/  STL [R1+0xac], R26 ;  /* 0x0000ac1a01007387 */ /* 0x000fe20000100800 */
[----:B------:R-:W-:Y:S01]  /*1050*/  SHF.R.U32.HI R13, RZ, 0x3, R15 ;  /* 0x00000003ff0d7819 */ /* 0x000fe2000001160f */
[----:B------:R-:W-:Y:S01]  /*1060*/  IMAD.IADD R3, R26, 0x1, -R3 ;  /* 0x000000011a037824 */ /* 0x000fe200078e0a03 */
[----:B------:R-:W-:Y:S01]  /*1070*/  LOP3.LUT R5, R15, 0x38, R203, 0xf8, !PT ;  /* 0x000000380f057812 */ /* 0x000fe200078ef8cb */
[----:B------:R-:W-:Y:S01]  /*1080*/  STL [R1+0x5c], R24 ;  /* 0x00005c1801007387 */ /* 0x000fe20000100800 */
[----:B------:R-:W-:-:S02]  /*1090*/  IADD3 R12, R12, R9, R11 ;  /* 0x000000090c0c7210 */ /* 0x000fc40007ffe00b */
[----:B------:R-:W-:Y:S01]  /*10a0*/  IADD3 R6, R0, R9, R24 ;  /* 0x0000000900067210 */ /* 0x000fe20007ffe018 */
[----:B------:R0:W-:Y:S01]  /*10b0*/  STL [R1+0x54], R19 ;  /* 0x0000541301007387 */ /* 0x0001e20000100800 */
[----:B------:R-:W-:Y:S02]  /*10c0*/  LOP3.LUT R11, R8, 0xfffffe00, RZ, 0xc0, !PT ;  /* 0xfffffe00080b7812 */ /* 0x000fe400078ec0ff */
[----:B------:R-:W-:Y:S01]  /*10d0*/  LOP3.LUT R0, R19, 0x38, R16, 0xf8, !PT ;  /* 0x0000003813007812 */ /* 0x000fe200078ef810 */
[----:B------:R-:W-:Y:S01]  /*10e0*/  IMAD R4, R3, 0x40, R4 ;  /* 0x0000004003047824 */ /* 0x000fe200078e0204 */
[----:B------:R-:W-:Y:S01]  /*10f0*/  LOP3.LUT R8, R5, R13, RZ, 0x3c, !PT ;  /* 0x0000000d05087212 */ /* 0x000fe200078e3cff */
[----:B------:R-:W-:Y:S01]  /*1100*/  STL [R1+0x50], R15 ;  /* 0x0000500f01007387 */ /* 0x000fe20000100800 */
[----:B------:R-:W-:Y:S01]  /*1110*/  LOP3.LUT R2, R2, 0x7ffffffc, RZ, 0xc0, !PT ;  /* 0x7ffffffc02027812 */ /* 0x000fe200078ec0ff */
[----:B0-----:R-:W-:Y:S02]  /*1120*/  VIADD R19, R16, 0x80 ;  /* 0x0000008010137836 */ /* 0x001fe40000000000 */
[----:B------:R-:W-:Y:S01]  /*1130*/  STL [R1+0xa8], R25 ;  /* 0x0000a81901007387 */ /* 0x000fe20000100800 */
[----:B------:R-:W-:-:S02]  /*1140*/  LOP3.LUT R5, R24, R0, R25, 0xf6, !PT ;  /* 0x0000000018057212 */ /* 0x000fc400078ef619 */
[-C--:B------:R-:W-:Y:S01]  /*1150*/  IADD3 R22, R22, R9.reuse, R14 ;  /* 0x0000000916167210 */ /* 0x080fe20007ffe00e */
[----:B------:R-:W-:Y:S01]  /*1160*/  STL [R1+0xa4], R13 ;  /* 0x0000a40d01007387 */ /* 0x000fe20000100800 */
[----:B------:R-:W-:Y:S02]  /*1170*/  IADD3 R8, R8, R9, R11 ;  /* 0x0000000908087210 */ /* 0x000fe40007ffe00b */
[----:B------:R-:W-:Y:S01]  /*1180*/  LOP3.LUT R0, R15, 0x38, R16, 0xf8, !PT ;  /* 0x000000380f007812 */ /* 0x000fe200078ef810 */
[----:B------:R-:W-:Y:S01]  /*1190*/  STL [R1+0x58], R11 ;  /* 0x0000580b01007387 */ /* 0x000fe20000100800 */
[----:B------:R-:W-:Y:S01]  /*11a0*/  SHF.R.S32.HI R9, RZ, 0x1f, R19 ;  /* 0x0000001fff097819 */ /* 0x000fe20000011413 */
[----:B------:R-:W-:Y:S02]  /*11b0*/  IMAD.IADD R2, R21, 0x1, -R2 ;  /* 0x0000000115027824 */ /* 0x000fe400078e0a02 */
[----:B------:R-:W-:Y:S01]  /*11c0*/  STL [R1+0xb0], R4 ;  /* 0x0000b00401007387 */ /* 0x000fe20000100800 */
[----:B------:R-:W-:Y:S01]  /*11d0*/  VIADD R3, R18, 0x10400 ;  /* 0x0001040012037836 */ /* 0x000fe20000000000 */
[----:B------:R-:W-:-:S02]  /*11e0*/  LOP3.LUT R0, R11, R0, R13, 0xf6, !PT ;  /* 0x000000000b007212 */ /* 0x000fc400078ef60d */
[----:B------:R-:W-:Y:S01]  /*11f0*/  STL [R1+0x7c], RZ ;  /* 0x00007cff01007387 */ /* 0x000fe20000100800 */
[----:B------:R-:W-:-:S03]  /*1200*/  IMAD R10, R10, 0x2, R3 ;  /* 0x000000020a0a7824 */ /* 0x000fc600078e0203 */
[----:B------:R-:W-:Y:S04]  /*1210*/  STL [R1+0x40], RZ ;  /* 0x000040ff01007387 */ /* 0x000fe80000100800 */
[----:B------:R-:W-:Y:S04]  /*1220*/  STL [R1+0x6c], R5 ;  /* 0x00006c0501007387 */ /* 0x000fe80000100800 */
[----:B------:R0:W-:Y:S04]  /*1230*/  STL [R1], R9 ;  /* 0x0000000901007387 */ /* 0x0001e80000100800 */
[----:B------:R1:W-:Y:S01]  /*1240*/  STL [R1+0x8], R2 ;  /* 0x0000080201007387 */ /* 0x0003e20000100800 */
[----:B0-----:R-:W-:-:S02]  /*1250*/  IMAD R9, R0, 0x2, R3 ;  /* 0x0000000200097824 */ /* 0x001fc400078e0203 */
[--C-:B------:R-:W-:Y:S02]  /*1260*/  IMAD R0, R6, 0x2, R3.reuse ;  /* 0x0000000206007824 */ /* 0x100fe400078e0203 */
[--C-:B-1----:R-:W-:Y:S01]  /*1270*/  IMAD R2, R20, 0x2, R3.reuse ;  /* 0x0000000214027824 */ /* 0x102fe200078e0203 */
[----:B------:R-:W-:Y:S01]  /*1280*/  STL [R1+0x90], R10 ;  /* 0x0000900a01007387 */ /* 0x000fe20000100800 */
[----:B------:R-:W-:-:S03]  /*1290*/  IMAD R6, R12, 0x2, R3 ;  /* 0x000000020c067824 */ /* 0x000fc600078e0203 */
[----:B------:R0:W-:Y:S04]  /*12a0*/  STL [R1+0x88], R2 ;  /* 0x0000880201007387 */ /* 0x0001e80000100800 */
[----:B------:R-:W-:Y:S04]  /*12b0*/  STL [R1+0x98], R9 ;  /* 0x0000980901007387 */ /* 0x000fe80000100800 */
[----:B------:R1:W-:Y:S01]  /*12c0*/  STL [R1+0x9c], R0 ;  /* 0x00009c0001007387 */ /* 0x0003e20000100800 */
[----:B0-----:R-:W-:-:S05]  /*12d0*/  IMAD R2, R8, 0x2, R3 ;  /* 0x0000000208027824 */ /* 0x001fca00078e0203 */
[----:B------:R0:W-:Y:S01]  /*12e0*/  STL [R1+0x94], R2 ;  /* 0x0000940201007387 */ /* 0x0001e20000100800 */
[----:B-1----:R-:W-:-:S03]  /*12f0*/  IMAD R0, R22, 0x2, R3 ;  /* 0x0000000216007824 */ /* 0x002fc600078e0203 */
[----:B------:R-:W-:Y:S04]  /*1300*/  STL [R1+0x8c], R6 ;  /* 0x00008c0601007387 */ /* 0x000fe80000100800 */
[----:B------:R1:W-:Y:S01]  /*1310*/  STL [R1+0x84], R0 ;  /* 0x0000840001007387 */ /* 0x0003e20000100800 */
[----:B0-----:R-:W-:Y:S02]  /*1320*/  IMAD R2, R5, 0x2, R3 ;  /* 0x0000000205027824 */ /* 0x001fe400078e0203 */
[----:B-1----:R-:W-:-:S03]  /*1330*/  IMAD R0, R7, 0x8, R4 ;  /* 0x0000000807007824 */ /* 0x002fc600078e0204 */
[----:B------:R0:W-:Y:S04]  /*1340*/  STL [R1+0x60], R2 ;  /* 0x0000600201007387 */ /* 0x0001e80000100800 */
[----:B------:R0:W-:Y:S01]  /*1350*/  STL [R1+0x64], R0 ;  /* 0x0000640001007387 */ /* 0x0001e20000100800 */
[----:B------:R-:W-:Y:S01]  /*1360*/  LOP3.LUT R203, R203, 0xfffffff8, RZ, 0xc0, !PT ;  /* 0xfffffff8cbcb7812 */ /* 0x000fe200078ec0ff */
[----:B------:R-:W-:Y:S01]  /*1370*/  IMAD.MOV.U32 R202, RZ, RZ, RZ ;  /* 0x000000ffffca7224 */ /* 0x000fe200078e00ff */
[----:B------:R-:W-:Y:S01]  /*1380*/  SHF.R.S32.HI R17, RZ, 0x1f, R16 ;  /* 0x0000001fff117819 */ /* 0x000fe20000011410 */
[----:B------:R-:W-:Y:S01]  /*1390*/  IMAD.MOV.U32 R218, RZ, RZ, RZ ;  /* 0x000000ffffda7224 */ /* 0x000fe200078e00ff */
[----:B------:R-:W-:Y:S01]  /*13a0*/  SHF.R.S32.HI R224, RZ, 0x1f, R203 ;  /* 0x0000001fffe07819 */ /* 0x000fe200000114cb */
[----:B------:R-:W-:Y:S01]  /*13b0*/  IMAD.MOV.U32 R204, RZ, RZ, RZ ;  /* 0x000000ffffcc7224 */ /* 0x000fe200078e00ff */
[----:B--2---:R-:W-:Y:S01]  /*13c0*/  LOP3.LUT R225, R23, 0x1, RZ, 0xfc, !PT ;  /* 0x0000000117e17812 */ /* 0x004fe200078efcff */
[----:B------:R-:W-:-:S05]  /*13d0*/  VIADD R23, R16, 0xc0 ;  /* 0x000000c010177836 */ /* 0x000fca0000000000 */
[----:B0-----:R-:W-:-:S07]  /*13e0*/  SHF.R.S32.HI R228, RZ, 0x1f, R23 ;  /* 0x0000001fffe47819 */ /* 0x001fce0000011417 */
.L_x_1860:
[----:B------:R-:W-:Y:S01]  /*13f0*/  ULDC.64 UR4, c[0x0][0xa28] ;  /* 0x00028a0000047ab9 */ /* 0x000fe20000000a00 */
[----:B01----:R-:W0:Y:S01]  /*1400*/  LDC.64 R4, c[0x0][0xa08] ;  /* 0x00028200ff047b82 */ /* 0x003e220000000a00 */
[----:B------:R-:W-:Y:S01]  /*1410*/  ISETP.NE.U32.AND P0, PT, RZ, UR4, PT ;  /* 0x00000004ff007c0c */ /* 0x000fe2000bf05070 */
[----:B------:R-:W-:Y:S01]  /*1420*/  IMAD.MOV.U32 R0, RZ, RZ, RZ ;  /* 0x000000ffff007224 */ /* 0x000fe200078e00ff */
[----:B------:R-:W-:Y:S01]  /*1430*/  ULDC.64 UR6, c[0x0][0xa20] ;  /* 0x0002880000067ab9 */ /* 0x000fe20000000a00 */
[----:B------:R-:W-:Y:S01]  /*1440*/  IMAD.MOV.U32 R28, RZ, RZ, RZ ;  /* 0x000000ffff1c7224 */ /* 0x000fe200078e00ff */
[----:B------:R-:W-:Y:S01]  /*1450*/  ISETP.NE.AND.EX P0, PT, RZ, UR5, PT, P0 ;  /* 0x00000005ff007c0c */ /* 0x000fe2000bf05300 */
[----:B------:R-:W-:Y:S02]  /*1460*/  ULDC.64 UR4, c[0x0][0xa18] ;  /* 0x0002860000047ab9 */ /* 0x000fe40000000a00 */
[----:B------:R-:W-:-:S04]  /*1470*/  ISETP.NE.U32.AND P1, PT, RZ, UR4, PT ;  /* 0x00000004ff007c0c */ /* 0x000fc8000bf25070 */
[----:B------:R-:W-:Y:S01]  /*1480*/  ISETP.NE.AND.EX P1, PT, RZ, UR5, PT, P1 ;  /* 0x00000005ff007c0c */ /* 0x000fe2000bf25310 */
[----:B------:R-:W-:Y:S02]  /*1490*/  ULDC.64 UR4, c[0x0][0xa08] ;  /* 0x0002820000047ab9 */ /* 0x000fe40000000a00 */
[----:B------:R-:W-:-:S03]  /*14a0*/  ISETP.NE.U32.AND P3, PT, RZ, UR4, PT ;  /* 0x00000004ff007c0c */ /* 0x000fc6000bf65070 */
[----:B--23--:R-:W1:Y:S01]  /*14b0*/  @P0 LDC.64 R2, c[0x0][0xa28] ;  /* 0x00028a00ff020b82 */ /* 0x00ce620000000a00 */
[----:B------:R-:W-:Y:S01]  /*14c0*/  ISETP.NE.AND.EX P3, PT, RZ, UR5, PT, P3 ;  /* 0x00000005ff007c0c */ /* 0x000fe2000bf65330 */
[----:B0-----:R-:W-:-:S06]  /*14d0*/  IMAD.WIDE R8, R39, 0x4, R4 ;  /* 0x0000000427087825 */ /* 0x001fcc00078e0204 */
[----:B------:R-:W0:Y:S01]  /*14e0*/  @P1 LDC.64 R6, c[0x0][0xa18] ;  /* 0x00028600ff061b82 */ /* 0x000e220000000a00 */
[----:B------:R-:W-:Y:S02]  /*14f0*/  ULDC UR4, c[0x0][0x288] ;  /* 0x0000a20000047ab9 */ /* 0x000fe40000000800 */
[----:B------:R-:W-:Y:S01]  /*1500*/  IMAD.U32 R219, RZ, RZ, UR4 ;  /* 0x00000004ffdb7e24 */ /* 0x000fe2000f8e00ff */
[----:B------:R2:W-:Y:S01]  /*1510*/  STL [R1+0x74], R38 ;  /* 0x0000742601007387 */ /* 0x0005e20000100800 */
[----:B------:R-:W-:-:S03]  /*1520*/  ULDC.64 UR4, c[0x0][0x418] ;  /* 0x0001060000047ab9 */ /* 0x000fc60000000a00 */
[----:B-----5:R2:W5:Y:S01]  /*1530*/  @P3 LDG.E R28, desc[UR60][R8.64] ;  /* 0x0000003c081c3981 */ /* 0x020562000c1e1900 */
[----:B-1----:R-:W-:-:S05]  /*1540*/  @P0 IMAD.WIDE R2, R39, 0x4, R2 ;  /* 0x0000000427020825 */ /* 0x002fca00078e0202 */
[----:B------:R2:W5:Y:S01]  /*1550*/  @P0 LDG.E R0, desc[UR60][R2.64] ;  /* 0x0000003c02000981 */ /* 0x000562000c1e1900 */
[----:B0-----:R-:W-:-:S05]  /*1560*/  @P1 IMAD.WIDE R4, R39, 0x4, R6 ;  /* 0x0000000427041825 */ /* 0x001fca00078e0206 */
[----:B------:R2:W5:Y:S04]  /*1570*/  @P1 LDG.E R219, desc[UR60][R4.64] ;  /* 0x0000003c04db1981 */ /* 0x000568000c1e1900 */
[----:B------:R2:W-:Y:S01]  /*1580*/  STL [R1+0x78], R39 ;  /* 0x0000782701007387 */ /* 0x0005e20000100800 */
[----:B------:R-:W-:-:S03]  /*1590*/  UISETP.NE.U32.AND UP0, UPT, UR4, URZ, UPT ;  /* 0x0000003f0400728c */ /* 0x000fc6000bf05070 */
[----:B------:R-:W-:Y:S01]  /*15a0*/  ULDC UR4, c[0x0][0x424] ;  /* 0x0001090000047ab9 */ /* 0x000fe20000000800 */
[----:B------:R-:W-:Y:S01]  /*15b0*/  UISETP.NE.AND.EX UP0, UPT, UR5, URZ, UPT, UP0 ;  /* 0x0000003f0500728c */ /* 0x000fe2000bf05300 */
[----:B------:R-:W-:Y:S02]  /*15c0*/  ISETP.NE.U32.AND P2, PT, RZ, UR6, PT ;  /* 0x00000006ff007c0c */ /* 0x000fe4000bf45070 */
[----:B------:R-:W-:Y:S01]  /*15d0*/  ULDC UR5, c[0x0][0x2f0] ;  /* 0x0000bc0000057ab9 */ /* 0x000fe20000000800 */
[----:B------:R-:W-:Y:S01]  /*15e0*/  USEL UR4, UR4, 0x1, UP0 ;  /* 0x0000000104047887 */ /* 0x000fe20008000000 */
[----:B------:R-:W-:-:S03]  /*15f0*/  ISETP.NE.AND.EX P2, PT, RZ, UR7, PT, P2 ;  /* 0x00000007ff007c0c */ /* 0x000fc6000bf45320 */
[----:B------:R-:W-:-:S03]  /*1600*/  UIMAD UR4, UR4, UR5, URZ ;  /* 0x00000005040472a4 */ /* 0x000fc6000f8e023f */
[----:B------:R-:W-:Y:S01]  /*1610*/  ULDC UR5, c[0x0][0x348] ;  /* 0x0000d20000057ab9 */ /* 0x000fe20000000800 */
[----:B--2-4-:R-:W-:Y:S08]  /*1620*/  @P1 BRA `(.L_x_1558) ;  /* 0x0000000000241947 */ /* 0x014ff00003800000 */
[----:B------:R-:W-:Y:S02]  /*1630*/  ULDC.64 UR6, c[0x0][0xa00] ;  /* 0x0002800000067ab9 */ /* 0x000fe40000000a00 */
[----:B------:R-:W-:-:S04]  /*1640*/  ISETP.NE.U32.AND P0, PT, RZ, UR6, PT ;  /* 0x00000006ff007c0c */ /* 0x000fc8000bf05070 */
[----:B------:R-:W-:-:S13]  /*1650*/  ISETP.NE.AND.EX P0, PT, RZ, UR7, PT, P0 ;  /* 0x00000007ff007c0c */ /* 0x000fda000bf05300 */
[----:B------:R-:W-:Y:S05]  /*1660*/  @!P0 BRA `(.L_x_1558) ;  /* 0x0000000000148947 */ /* 0x000fea0003800000 */
[----:B------:R-:W0:Y:S02]  /*1670*/  LDC.64 R2, c[0x0][0xa00] ;  /* 0x00028000ff027b82 */ /* 0x000e240000000a00 */
[----:B0-----:R-:W-:-:S05]  /*1680*/  IMAD.WIDE R2, R39, 0x4, R2 ;  /* 0x0000000427027825 */ /* 0x001fca00078e0202 */
[----:B-----5:R-:W2:Y:S04]  /*1690*/  LDG.E R219, desc[UR60][R2.64] ;  /* 0x0000003c02db7981 */ /* 0x020ea8000c1e1900 */
[----:B------:R-:W2:Y:S02]  /*16a0*/  LDG.E R4, desc[UR60][R2.64+0x4] ;  /* 0x0000043c02047981 */ /* 0x000ea4000c1e1900 */
[----:B--2---:R-:W-:-:S07]  /*16b0*/  IMAD.IADD R219, R4, 0x1, -R219 ;  /* 0x0000000104db7824 */ /* 0x004fce00078e0adb */
.L_x_1558:
[----:B------:R-:W-:Y:S02]  /*16c0*/  IMAD.U32 R2, RZ, RZ, UR5 ;  /* 0x00000005ff027e24 */ /* 0x000fe4000f8e00ff */
[----:B------:R-:W-:Y:S01]  /*16d0*/  IMAD.U32 R29, RZ, RZ, UR4 ;  /* 0x00000004ff1d7e24 */ /* 0x000fe2000f8e00ff */
[----:B------:R-:W-:Y:S06]  /*16e0*/  @!P2 BRA `(.L_x_1559) ;  /* 0x000000000010a947 */ /* 0x000fec0003800000 */
[----:B------:R-:W0:Y:S02]  /*16f0*/  LDC.64 R4, c[0x0][0xa20] ;  /* 0x00028800ff047b82 */ /* 0x000e240000000a00 */
[----:B0-----:R-:W-:-:S05]  /*1700*/  IMAD.WIDE R4, R39, 0x4, R4 ;  /* 0x0000000427047825 */ /* 0x001fca00078e0204 */
[----:B------:R0:W5:Y:S01]  /*1710*/  LDG.E R29, desc[UR60][R4.64] ;  /* 0x0000003c041d7981 */ /* 0x000162000c1e1900 */
[----:B------:R-:W-:Y:S05]  /*1720*/  BRA `(.L_x_1560) ;  /* 0x0000000000107947 */ /* 0x000fea0003800000 */
.L_x_1559:
[----:B------:R-:W-:Y:S05]  /*1730*/  @!P3 BRA `(.L_x_1560) ;  /* 0x00000000000cb947 */ /* 0x000fea0003800000 */
[----:B------:R-:W2:Y:S04]  /*1740*/  LDG.E R4, desc[UR60][R8.64] ;  /* 0x0000003c08047981 */ /* 0x000ea8000c1e1900 */
[----:B------:R-:W2:Y:S02]  /*1750*/  LDG.E R29, desc[UR60][R8.64+0x4] ;  /* 0x0000043c081d7981 */ /* 0x000ea4000c1e1900 */
[----:B--2---:R-:W-:-:S07]  /*1760*/  IMAD.IADD R29, R29, 0x1, -R4 ;  /* 0x000000011d1d7824 */ /* 0x004fce00078e0a04 */
.L_x_1560:
[----:B------:R-:W-:Y:S01]  /*1770*/  ULDC.64 UR4, c[0x0][0xa10] ;  /* 0x0002840000047ab9 */ /* 0x000fe20000000a00 */
[----:B------:R-:W1:Y:S01]  /*1780*/  LDC R9, c[0x0][0x448] ;  /* 0x00011200ff097b82 */ /* 0x000e620000000800 */
[----:B------:R-:W-:-:S04]  /*1790*/  ISETP.NE.U32.AND P0, PT, RZ, UR4, PT ;  /* 0x00000004ff007c0c */ /* 0x000fc8000bf05070 */
[----:B------:R-:W-:Y:S01]  /*17a0*/  ISETP.NE.AND.EX P0, PT, RZ, UR5, PT, P0 ;  /* 0x00000005ff007c0c */ /* 0x000fe2000bf05300 */
[----:B------:R-:W-:Y:S02]  /*17b0*/  ULDC.64 UR4, c[0x0][0xa30] ;  /* 0x00028c0000047ab9 */ /* 0x000fe40000000a00 */
[----:B------:R-:W-:Y:S01]  /*17c0*/  ISETP.NE.U32.AND P1, PT, RZ, UR4, PT ;  /* 0x00000004ff007c0c */ /* 0x000fe2000bf25070 */
[----:B-----5:R-:W-:Y:S01]  /*17d0*/  IMAD.MOV.U32 R94, RZ, RZ, R29 ;  /* 0x000000ffff5e7224 */ /* 0x020fe200078e001d */
[----:B------:R-:W2:Y:S02]  /*17e0*/  LDC.64 R12, c[0x0][0x9e0] ;  /* 0x00027800ff0c7b82 */ /* 0x000ea40000000a00 */
[----:B------:R-:W-:-:S06]  /*17f0*/  ISETP.NE.AND.EX P1, PT, RZ, UR5, PT, P1 ;  /* 0x00000005ff007c0c */ /* 0x000fcc000bf25310 */
[----:B0-----:R-:W0:Y:S08]  /*1800*/  @P0 LDC.64 R4, c[0x0][0xa10] ;  /* 0x00028400ff040b82 */ /* 0x001e300000000a00 */
[----:B------:R-:W3:Y:S01]  /*1810*/  @P1 LDC.64 R6, c[0x0][0xa30] ;  /* 0x00028c00ff061b82 */ /* 0x000ee20000000a00 */
[----:B0-----:R-:W-:-:S05]  /*1820*/  @P0 IMAD.WIDE R4, R39, 0x4, R4 ;  /* 0x0000000427040825 */ /* 0x001fca00078e0204 */
[----:B------:R-:W4:Y:S04]  /*1830*/  @P0 LDG.E R3, desc[UR60][R4.64] ;  /* 0x0000003c04030981 */ /* 0x000f28000c1e1900 */
[----:B------:R0:W4:Y:S01]  /*1840*/  @P0 LDG.E R8, desc[UR60][R4.64+0x4] ;  /* 0x0000043c04080981 */ /* 0x000122000c1e1900 */
[----:B---3--:R-:W-:-:S05]  /*1850*/  @P1 IMAD.WIDE R6, R39, 0x4, R6 ;  /* 0x0000000427061825 */ /* 0x008fca00078e0206 */
[----:B------:R3:W5:Y:S01]  /*1860*/  @P1 LDG.E R94, desc[UR60][R6.64] ;  /* 0x0000003c065e1981 */ /* 0x000762000c1e1900 */
[----:B-1----:R-:W-:Y:S01]  /*1870*/  ISETP.NE.AND P1, PT, R9, 0x1, PT ;  /* 0x000000010900780c */ /* 0x002fe20003f25270 */
[----:B------:R-:W-:Y:S01]  /*1880*/  IMAD.SHL.U32 R14, R37, 0x80, RZ ;  /* 0x00000080250e7824 */ /* 0x000fe200078e00ff */
[----:B--2---:R-:W-:Y:S01]  /*1890*/  ISETP.GE.AND P2, PT, R13, 0x1, PT ;  /* 0x000000010d00780c */ /* 0x004fe20003f46270 */
[----:B------:R-:W-:Y:S02]  /*18a0*/  IMAD.IADD R11, R29, 0x1, -R0 ;  /* 0x000000011d0b7824 */ /* 0x000fe400078e0a00 */
[----:B------:R-:W-:Y:S01]  /*18b0*/  VIADD R0, R14, 0x7f ;  /* 0x0000007f0e007836 */ /* 0x000fe20000000000 */
[----:B------:R1:W-:Y:S03]  /*18c0*/  STL [R1+0x4c], R14 ;  /* 0x00004c0e01007387 */ /* 0x0003e60000100800 */
[----:B0-----:R-:W-:-:S04]  /*18d0*/  IMAD.MOV.U32 R4, RZ, RZ, R0 ;  /* 0x000000ffff047224 */ /* 0x001fc800078e0000 */
[----:B------:R-:W0:Y:S08]  /*18e0*/  @P1 LDC R9, c[0x0][0x44c] ;  /* 0x00011300ff091b82 */ /* 0x000e300000000800 */
[----:B------:R-:W2:Y:S01]  /*18f0*/  @P1 LDC R10, c[0x0][0x450] ;  /* 0x00011400ff0a1b82 */ /* 0x000ea20000000800 */
[----:B----4-:R-:W-:Y:S02]  /*1900*/  @P0 IMAD.IADD R2, R8, 0x1, -R3 ;  /* 0x0000000108020824 */ /* 0x010fe400078e0a03 */
[----:B0-----:R-:W-:-:S04]  /*1910*/  @P1 IMAD.HI.U32 R3, R0, R9, RZ ;  /* 0x0000000900031227 */ /* 0x001fc800078e00ff */
[----:B------:R-:W-:Y:S01]  /*1920*/  IMAD.IADD R220, R11, 0x1, R2 ;  /* 0x000000010bdc7824 */ /* 0x000fe200078e0202 */
[----:B--2---:R-:W-:-:S03]  /*1930*/  @P1 SHF.R.U32.HI R4, RZ, R10, R3 ;  /* 0x0000000aff041219 */ /* 0x004fc60000011603 */
[C---:B------:R-:W-:Y:S01]  /*1940*/  VIADD R0, R220.reuse, 0x3f ;  /* 0x0000003fdc007836 */ /* 0x040fe20000000000 */
[----:B------:R-:W-:-:S04]  /*1950*/  IADD3 R5, R220, 0x1, -R219 ;  /* 0x00000001dc057810 */ /* 0x000fc80007ffe8db */
[----:B------:R-:W-:Y:S01]  /*1960*/  SHF.R.S32.HI R3, RZ, 0x1f, R0 ;  /* 0x0000001fff037819 */ /* 0x000fe20000011400 */
[----:B---3--:R-:W-:-:S03]  /*1970*/  IMAD.IADD R7, R5, 0x1, R4 ;  /* 0x0000000105077824 */ /* 0x008fc600078e0204 */
[----:B------:R-:W-:Y:S01]  /*1980*/  LEA.HI R3, R3, R0, RZ, 0x6 ;  /* 0x0000000003037211 */ /* 0x000fe200078f30ff */
[----:B------:R-:W-:-:S03]  /*1990*/  IMAD.IADD R0, R7, 0x1, R12 ;  /* 0x0000000107007824 */ /* 0x000fc600078e020c */
[----:B------:R-:W-:Y:S01]  /*19a0*/  SHF.R.S32.HI R95, RZ, 0x6, R3 ;  /* 0x00000006ff5f7819 */ /* 0x000fe20000011403 */
        /* <DEDUP_REMOVED lines=12> */
.L_x_1563:
[----:B------:R-:W-:-:S13]  /*1a70*/  ISETP.NE.AND P0, PT, R13, 0x1, PT ;  /* 0x000000010d00780c */ /* 0x000fda0003f05270 */
[----:B------:R-:W0:Y:S02]  /*1a80*/  @P0 LDC.64 R4, c[0x0][0x9e8] ;  /* 0x00027a00ff040b82 */ /* 0x000e240000000a00 */
[----:B0-----:R-:W-:-:S05]  /*1a90*/  @P0 IMAD.HI.U32 R4, R3, R4, RZ ;  /* 0x0000000403040227 */ /* 0x001fca00078e00ff */
[----:B------:R-:W-:-:S07]  /*1aa0*/  @P0 SHF.R.U32.HI R3, RZ, R5, R4 ;  /* 0x00000005ff030219 */ /* 0x000fce0000011604 */
.L_x_1564:
[----:B------:R-:W-:Y:S05]  /*1ab0*/  BSYNC B0 ;  /* 0x0000000000007941 */ /* 0x000fea0003800000 */
.L_x_1562:
[----:B------:R-:W-:-:S05]  /*1ac0*/  IMAD R3, R3, R13, R13 ;  /* 0x0000000d03037224 */ /* 0x000fca00078e020d */
[----:B------:R-:W-:-:S07]  /*1ad0*/  VIMNMX R0, R0, R3, PT ;  /* 0x0000000300007248 */ /* 0x000fce0003fe0100 */
.L_x_1561:
[----:B------:R-:W0:Y:S01]  /*1ae0*/  @P1 LDC R4, c[0x0][0x44c] ;  /* 0x00011300ff041b82 */ /* 0x000e220000000800 */
[----:B------:R-:W-:Y:S01]  /*1af0*/  IMAD.MOV.U32 R3, RZ, RZ, R14 ;  /* 0x000000ffff037224 */ /* 0x000fe200078e000e */
[----:B------:R-:W-:Y:S01]  /*1b00*/  ULDC UR4, c[0x0][0x9dc] ;  /* 0x0002770000047ab9 */ /* 0x000fe20000000800 */
[----:B------:R-:W-:-:S05]  /*1b10*/  IMAD.IADD R102, R220, 0x1, -R219 ;  /* 0x00000001dc667824 */ /* 0x000fca00078e0adb */
[----:B------:R-:W1:Y:S01]  /*1b20*/  @P1 LDC R5, c[0x0][0x450] ;  /* 0x00011400ff051b82 */ /* 0x000e620000000800 */
[----:B0-----:R-:W-:-:S05]  /*1b30*/  @P1 IMAD.HI.U32 R4, R14, R4, RZ ;  /* 0x000000040e041227 */ /* 0x001fca00078e00ff */
[----:B-1----:R-:W-:-:S05]  /*1b40*/  @P1 SHF.R.U32.HI R3, RZ, R5, R4 ;  /* 0x00000005ff031219 */ /* 0x002fca0000011604 */
[----:B------:R-:W-:-:S04]  /*1b50*/  IMAD.IADD R3, R102, 0x1, R3 ;  /* 0x0000000166037824 */ /* 0x000fc800078e0203 */
[----:B------:R-:W-:Y:S01]  /*1b60*/  VIADD R4, R3, -UR4 ;  /* 0x8000000403047c36 */ /* 0x000fe20008000000 */
[----:B------:R-:W-:Y:S06]  /*1b70*/  @!P2 BRA `(.L_x_1565) ;  /* 0x000000000044a947 */ /* 0x000fec0003800000 */
[----:B------:R-:W-:Y:S01]  /*1b80*/  ISETP.GT.AND P0, PT, R3, -0x1, PT ;  /* 0xffffffff0300780c */ /* 0x000fe20003f04270 */
[----:B------:R-:W-:-:S12]  /*1b90*/  BSSY B0, `(.L_x_1566) ;  /* 0x000000d000007945 */ /* 0x000fd80003800000 */
[----:B------:R-:W-:Y:S05]  /*1ba0*/  @P0 BRA `(.L_x_1567) ;  /* 0x00000000001c0947 */ /* 0x000fea0003800000 */
[----:B------:R-:W-:Y:S02]  /*1bb0*/  ISETP.NE.AND P0, PT, R13, 0x1, PT ;  /* 0x000000010d00780c */ /* 0x000fe40003f05270 */
[----:B------:R-:W-:-:S11]  /*1bc0*/  LOP3.LUT R3, RZ, R3, RZ, 0x33, !PT ;  /* 0x00000003ff037212 */ /* 0x000fd600078e33ff */
[----:B------:R-:W0:Y:S02]  /*1bd0*/  @P0 LDC.64 R6, c[0x0][0x9e8] ;  /* 0x00027a00ff060b82 */ /* 0x000e240000000a00 */
[----:B0-----:R-:W-:-:S05]  /*1be0*/  @P0 IMAD.HI.U32 R6, R3, R6, RZ ;  /* 0x0000000603060227 */ /* 0x001fca00078e00ff */
[----:B------:R-:W-:-:S04]  /*1bf0*/  @P0 SHF.R.U32.HI R3, RZ, R7, R6 ;  /* 0x00000007ff030219 */ /* 0x000fc80000011606 */
[----:B------:R-:W-:Y:S01]  /*1c00*/  LOP3.LUT R3, RZ, R3, RZ, 0x33, !PT ;  /* 0x00000003ff037212 */ /* 0x000fe200078e33ff */
[----:B------:R-:W-:Y:S06]  /*1c10*/  BRA `(.L_x_1568) ;  /* 0x0000000000107947 */ /* 0x000fec0003800000 */
.L_x_1567:
[----:B------:R-:W-:-:S13]  /*1c20*/  ISETP.NE.AND P0, PT, R13, 0x1, PT ;  /* 0x000000010d00780c */ /* 0x000fda0003f05270 */
[----:B------:R-:W0:Y:S02]  /*1c30*/  @P0 LDC.64 R6, c[0x0][0x9e8] ;  /* 0x00027a00ff060b82 */ /* 0x000e240000000a00 */
[----:B0-----:R-:W-:-:S05]  /*1c40*/  @P0 IMAD.HI.U32 R6, R3, R6, RZ ;  /* 0x0000000603060227 */ /* 0x001fca00078e00ff */
[----:B------:R-:W-:-:S07]  /*1c50*/  @P0 SHF.R.U32.HI R3, RZ, R7, R6 ;  /* 0x00000007ff030219 */ /* 0x000fce0000011606 */
.L_x_1568:
[----:B------:R-:W-:Y:S05]  /*1c60*/  BSYNC B0 ;  /* 0x0000000000007941 */ /* 0x000fea0003800000 */
.L_x_1566:
[----:B------:R-:W-:-:S05]  /*1c70*/  IMAD R3, R3, R13, RZ ;  /* 0x0000000d03037224 */ /* 0x000fca00078e02ff */
[----:B------:R-:W-:-:S07]  /*1c80*/  VIMNMX R4, R4, R3, !PT ;  /* 0x0000000304047248 */ /* 0x000fce0007fe0100 */
.L_x_1565:
[----:B------:R-:W-:Y:S01]  /*1c90*/  VIADD R0, R0, 0x3f ;  /* 0x0000003f00007836 */ /* 0x000fe20000000000 */
[----:B------:R-:W-:-:S04]  /*1ca0*/  SHF.R.S32.HI R5, RZ, 0x1f, R4 ;  /* 0x0000001fff057819 */ /* 0x000fc80000011404 */
[----:B------:R-:W-:Y:S02]  /*1cb0*/  SHF.R.S32.HI R3, RZ, 0x1f, R0 ;  /* 0x0000001fff037819 */ /* 0x000fe40000011400 */
[----:B------:R-:W-:Y:S02]  /*1cc0*/  LEA.HI R5, R5, R4, RZ, 0x6 ;  /* 0x0000000405057211 */ /* 0x000fe400078f30ff */
[----:B------:R-:W-:Y:S02]  /*1cd0*/  LEA.HI R3, R3, R0, RZ, 0x6 ;  /* 0x0000000003037211 */ /* 0x000fe400078f30ff */
[----:B------:R-:W-:Y:S02]  /*1ce0*/  SHF.R.S32.HI R5, RZ, 0x6, R5 ;  /* 0x00000006ff057819 */ /* 0x000fe40000011405 */
[----:B------:R-:W-:Y:S02]  /*1cf0*/  SHF.R.S32.HI R0, RZ, 0x6, R3 ;  /* 0x00000006ff007819 */ /* 0x000fe40000011403 */
[----:B------:R-:W-:-:S02]  /*1d00*/  VIMNMX R5, RZ, R5, !PT ;  /* 0x00000005ff057248 */ /* 0x000fc40007fe0100 */
[----:B------:R-:W-:-:S03]  /*1d10*/  VIMNMX R0, R95, R0, PT ;  /* 0x000000005f007248 */ /* 0x000fc60003fe0100 */
[--C-:B------:R-:W-:Y:S02]  /*1d20*/  IMAD R5, R5, 0x40, -R11.reuse ;  /* 0x0000004005057824 */ /* 0x100fe400078e0a0b */
[----:B------:R-:W-:-:S03]  /*1d30*/  IMAD R3, R0, 0x40, -R11 ;  /* 0x0000004000037824 */ /* 0x000fc600078e0a0b */
[----:B------:R-:W-:Y:S02]  /*1d40*/  VIMNMX R5, RZ, R5, !PT ;  /* 0x00000005ff057248 */ /* 0x000fe40007fe0100 */
[----:B------:R-:W-:Y:S02]  /*1d50*/  VIMNMX R0, R3, R2, PT ;  /* 0x0000000203007248 */ /* 0x000fe40003fe0100 */
[----:B------:R-:W-:Y:S02]  /*1d60*/  SHF.R.U32.HI R24, RZ, 0x6, R5 ;  /* 0x00000006ff187819 */ /* 0x000fe40000011605 */
[----:B------:R-:W-:-:S03]  /*1d70*/  ISETP.GT.AND P0, PT, R0, R5, PT ;  /* 0x000000050000720c */ /* 0x000fc60003f04270 */
[----:B------:R-:W-:-:S10]  /*1d80*/  IMAD.MOV.U32 R25, RZ, RZ, R24 ;  /* 0x000000ffff197224 */ /* 0x000fd400078e0018 */
[----:B------:R-:W-:-:S05]  /*1d90*/  @P0 VIADD R0, R0, 0x3f ;  /* 0x0000003f00000836 */ /* 0x000fca0000000000 */
[----:B------:R-:W-:-:S04]  /*1da0*/  @P0 SHF.R.S32.HI R3, RZ, 0x1f, R0 ;  /* 0x0000001fff030819 */ /* 0x000fc80000011400 */
[----:B------:R-:W-:-:S04]  /*1db0*/  @P0 LEA.HI R3, R3, R0, RZ, 0x6 ;  /* 0x0000000003030211 */ /* 0x000fc800078f30ff */
[----:B------:R-:W-:Y:S02]  /*1dc0*/  @P0 SHF.R.S32.HI R25, RZ, 0x6, R3 ;  /* 0x00000006ff190819 */ /* 0x000fe40000011403 */
[----:B------:R-:W-:Y:S02]  /*1dd0*/  PLOP3.LUT P0, PT, PT, PT, PT, 0x80, 0x0 ;  /* 0x000000000000781c */ /* 0x000fe40003f0f070 */
[----:B------:R-:W-:-:S13]  /*1de0*/  ISETP.GT.AND P1, PT, R25, R24, PT ;  /* 0x000000181900720c */ /* 0x000fda0003f24270 */
[----:B------:R-:W-:Y:S05]  /*1df0*/  @!P1 BRA `(.L_x_1569) ;  /* 0x0000006c00289947 */ /* 0x000fea0003800000 */
        /* <DEDUP_REMOVED lines=20> */
.L_x_1571:
[----:B------:R-:W-:Y:S05]  /*1f40*/  BSYNC B6 ;  /* 0x0000000000067941 */ /* 0x000fea0003800000 */
.L_x_1570:
        /* <DEDUP_REMOVED lines=20> */
.L_x_1573:
[----:B------:R-:W-:Y:S05]  /*2090*/  BSYNC B6 ;  /* 0x0000000000067941 */ /* 0x000fea0003800000 */
.L_x_1572:
[----:B------:R-:W-:Y:S01]  /*20a0*/  ULDC.64 UR4, c[0x0][0x9f8] ;  /* 0x00027e0000047ab9 */ /* 0x000fe20000000a00 */
[----:B------:R-:W2:Y:S01]  /*20b0*/  LDL R30, [R1+0xc] ;  /* 0x00000c00011e7983 */ /* 0x000ea20000100800 */
[----:B------:R-:W-:Y:S01]  /*20c0*/  ISETP.NE.U32.AND P0, PT, RZ, UR4, PT ;  /* 0x00000004ff007c0c */ /* 0x000fe2000bf05070 */
[----:B------:R-:W-:Y:S02]  /*20d0*/  ULDC UR4, c[0x0][0x2f4] ;  /* 0x0000bd0000047ab9 */ /* 0x000fe40000000800 */
[----:B------:R-:W3:Y:S01]  /*20e0*/  LDL R34, [R1+0x54] ;  /* 0x0000540001227983 */ /* 0x000ee20000100800 */
[----:B------:R-:W-:-:S03]  /*20f0*/  ISETP.NE.AND.EX P0, PT, RZ, UR5, PT, P0 ;  /* 0x00000005ff007c0c */ /* 0x000fc6000bf05300 */
[----:B------:R-:W4:Y:S01]  /*2100*/  LDL R33, [R1+0x50] ;  /* 0x0000500001217983 */ /* 0x000f220000100800 */
[----:B------:R-:W-:Y:S01]  /*2110*/  IMAD.MOV.U32 R4, RZ, RZ, R39 ;  /* 0x000000ffff047224 */ /* 0x000fe200078e0027 */
[----:B------:R-:W0:Y:S02]  /*2120*/  LDC.64 R10, c[0x0][0x3f8] ;  /* 0x0000fe00ff0a7b82 */ /* 0x000e240000000a00 */
[----:B------:R-:W4:Y:S04]  /*2130*/  LDL R32, [R1+0xa8] ;  /* 0x0000a80001207983 */ /* 0x000f280000100800 */
[----:B------:R-:W4:Y:S02]  /*2140*/  LDL R20, [R1+0xa4] ;  /* 0x0000a40001147983 */ /* 0x000f240000100800 */
[----:B------:R-:W1:Y:S01]  /*2150*/  @P0 LDC.64 R6, c[0x0][0x9f8] ;  /* 0x00027e00ff060b82 */ /* 0x000e620000000a00 */
[----:B------:R-:W-:Y:S01]  /*2160*/  ISETP.GE.AND P1, PT, R205, UR4, PT ;  /* 0x00000004cd007c0c */ /* 0x000fe2000bf26270 */
[----:B------:R-:W4:Y:S03]  /*2170*/  LDL R31, [R1+0x5c] ;  /* 0x00005c00011f7983 */ /* 0x000f260000100800 */
[----:B------:R-:W-:Y:S01]  /*2180*/  SEL R3, RZ, 0xffffffff, P1 ;  /* 0xffffffffff037807 */ /* 0x000fe20000800000 */
[----:B------:R-:W4:Y:S02]  /*2190*/  LDL R21, [R1+0x58] ;  /* 0x0000580001157983 */ /* 0x000f240000100800 */
[----:B------:R-:W0:Y:S02]  /*21a0*/  LDC R93, c[0x0][0x3f4] ;  /* 0x0000fd00ff5d7b82 */ /* 0x000e240000000800 */
[----:B------:R-:W-:-:S06]  /*21b0*/  IMAD.SHL.U32 R3, R3, 0x2, RZ ;  /* 0x0000000203037824 */ /* 0x000fcc00078e00ff */
[----:B------:R-:W2:Y:S01]  /*21c0*/  LDC.64 R26, c[0x0][0x408] ;  /* 0x00010200ff1a7b82 */ /* 0x000ea20000000a00 */
[----:B-1----:R-:W-:-:S05]  /*21d0*/  @P0 IMAD.WIDE R6, R39, 0x4, R6 ;  /* 0x0000000427060825 */ /* 0x002fca00078e0206 */
[----:B------:R1:W4:Y:S01]  /*21e0*/  @P0 LDG.E R4, desc[UR60][R6.64] ;  /* 0x0000003c06040981 */ /* 0x000322000c1e1900 */
[----:B------:R-:W-:-:S04]  /*21f0*/  ISETP.GE.AND P0, PT, R16, UR4, PT ;  /* 0x0000000410007c0c */ /* 0x000fc8000bf06270 */
[----:B------:R-:W-:-:S04]  /*2200*/  SEL R0, RZ, 0x1, P0 ;  /* 0x00000001ff007807 */ /* 0x000fc80000000000 */
[----:B------:R-:W-:Y:S01]  /*2210*/  LOP3.LUT R0, R3, 0x2, R0, 0xe2, !PT ;  /* 0x0000000203007812 */ /* 0x000fe200078ee200 */
[----:B------:R-:W-:Y:S02]  /*2220*/  IMAD.IADD R3, R28, 0x1, R29 ;  /* 0x000000011c037824 */ /* 0x000fe400078e021d */
[----:B------:R-:W4:Y:S01]  /*2230*/  LDL R28, [R1+0x70] ;  /* 0x00007000011c7983 */ /* 0x000f220000100800 */
[----:B------:R-:W-:Y:S02]  /*2240*/  ISETP.GE.AND P2, PT, R19, UR4, PT ;  /* 0x0000000413007c0c */ /* 0x000fe4000bf46270 */
[----:B------:R-:W-:Y:S02]  /*2250*/  SHF.R.S32.HI R201, RZ, 0x1f, R200 ;  /* 0x0000001fffc97819 */ /* 0x000fe400000114c8 */
[----:B------:R-:W-:Y:S02]  /*2260*/  SEL R5, RZ, 0x4, P2 ;  /* 0x00000004ff057807 */ /* 0x000fe40001000000 */
[----:B0-----:R-:W-:-:S02]  /*2270*/  ISETP.GE.AND P2, PT, R16, R93, PT ;  /* 0x0000005d1000720c */ /* 0x001fc40003f46270 */
[----:B------:R-:W-:Y:S02]  /*2280*/  LOP3.LUT R14, R0, R5, RZ, 0xfc, !PT ;  /* 0x00000005000e7212 */ /* 0x000fe400078efcff */
[----:B------:R-:W-:Y:S02]  /*2290*/  ISETP.GE.AND P1, PT, R205, R93, PT ;  /* 0x0000005dcd00720c */ /* 0x000fe40003f26270 */
[----:B------:R-:W-:-:S05]  /*22a0*/  SEL R5, R93, RZ, P2 ;  /* 0x000000ff5d057207 */ /* 0x000fca0001000000 */
[----:B------:R-:W-:Y:S01]  /*22b0*/  IMAD.IADD R5, R16, 0x1, R5 ;  /* 0x0000000110057824 */ /* 0x000fe200078e0205 */
[----:B------:R-:W0:Y:S01]  /*22c0*/  S2R R96, SR_TID.X ;  /* 0x0000000000607919 */ /* 0x000e220000002100 */
[----:B------:R-:W-:Y:S02]  /*22d0*/  ISETP.GE.AND P0, PT, R23, UR4, PT ;  /* 0x0000000417007c0c */ /* 0x000fe4000bf06270 */
[----:B------:R-:W-:Y:S02]  /*22e0*/  LOP3.LUT R29, R14, 0x1, RZ, 0xc0, !PT ;  /* 0x000000010e1d7812 */ /* 0x000fe400078ec0ff */
[----:B0-----:R-:W-:Y:S02]  /*22f0*/  LEA.HI R96, R96, 0x8, RZ, 0x19 ;  /* 0x0000000860607811 */ /* 0x001fe400078fc8ff */
[----:B--2---:R-:W-:Y:S01]  /*2300*/  SHF.R.S32.HI R13, RZ, 0x1f, R30 ;  /* 0x0000001fff0d7819 */ /* 0x004fe2000001141e */
[----:B-1----:R-:W-:-:S04]  /*2310*/  IMAD.WIDE.U32 R6, R30, R10, R200 ;  /* 0x0000000a1e067225 */ /* 0x002fc800078e00c8 */
[C---:B------:R-:W-:Y:S02]  /*2320*/  IMAD R8, R13.reuse, R10, RZ ;  /* 0x0000000a0d087224 */ /* 0x040fe400078e02ff */
[-C--:B------:R-:W-:Y:S02]  /*2330*/  IMAD R0, R13, R26.reuse, RZ ;  /* 0x0000001a0d007224 */ /* 0x080fe400078e02ff */
[C---:B------:R-:W-:Y:S02]  /*2340*/  IMAD R83, R30.reuse, R11, R8 ;  /* 0x0000000b1e537224 */ /* 0x040fe400078e0208 */
[----:B------:R-:W-:Y:S02]  /*2350*/  IMAD.MOV.U32 R80, RZ, RZ, R6 ;  /* 0x000000ffff507224 */ /* 0x000fe400078e0006 */
[----:B------:R-:W-:Y:S02]  /*2360*/  IMAD.IADD R81, R7, 0x1, R83 ;  /* 0x0000000107517824 */ /* 0x000fe400078e0253 */
[C---:B------:R-:W-:Y:S01]  /*2370*/  IMAD R15, R30.reuse, R27, R0 ;  /* 0x0000001b1e0f7224 */ /* 0x040fe200078e0200 */
[----:B------:R-:W-:Y:S01]  /*2380*/  SEL R0, R93, RZ, P1 ;  /* 0x000000ff5d007207 */ /* 0x000fe20000800000 */
[----:B------:R-:W-:-:S04]  /*2390*/  IMAD.WIDE.U32 R6, R30, R26, R200 ;  /* 0x0000001a1e067225 */ /* 0x000fc800078e00c8 */
[----:B------:R-:W-:Y:S02]  /*23a0*/  IMAD.IADD R85, R7, 0x1, R15 ;  /* 0x0000000107557824 */ /* 0x000fe400078e020f */
[----:B------:R-:W-:Y:S01]  /*23b0*/  IMAD.IADD R7, R205, 0x1, R0 ;  /* 0x00000001cd077824 */ /* 0x000fe200078e0200 */
[----:B------:R-:W-:Y:S01]  /*23c0*/  SHF.R.S32.HI R0, RZ, 0x1f, R5 ;  /* 0x0000001fff007819 */ /* 0x000fe20000011405 */
[----:B------:R-:W-:-:S03]  /*23d0*/  IMAD.MOV.U32 R84, RZ, RZ, R6 ;  /* 0x000000ffff547224 */ /* 0x000fc600078e0006 */
[CC--:B------:R-:W-:Y:S02]  /*23e0*/  LEA.HI R36, R0.reuse, R5.reuse, RZ, 0x3 ;  /* 0x0000000500247211 */ /* 0x0c0fe400078f18ff */
[----:B------:R-:W-:Y:S02]  /*23f0*/  SHF.R.S32.HI R6, RZ, 0x1f, R7 ;  /* 0x0000001fff067819 */ /* 0x000fe40000011407 */
[----:B------:R-:W-:Y:S01]  /*2400*/  LEA.HI R0, R0, R5, RZ, 0x6 ;  /* 0x0000000500007211 */ /* 0x000fe200078f30ff */
[----:B------:R-:W-:Y:S01]  /*2410*/  IMAD.WIDE.U32 R8, R30, R10, R16 ;  /* 0x0000000a1e087225 */ /* 0x000fe200078e0010 */
[CC--:B------:R-:W-:Y:S02]  /*2420*/  LEA.HI R39, R6.reuse, R7.reuse, RZ, 0x3 ;  /* 0x0000000706277211 */ /* 0x0c0fe400078f18ff */
[----:B------:R-:W-:Y:S01]  /*2430*/  LEA.HI R6, R6, R7, RZ, 0x6 ;  /* 0x0000000706067211 */ /* 0x000fe200078f30ff */
[----:B------:R-:W-:Y:S01]  /*2440*/  IMAD.SHL.U32 R5, R0, 0x40, RZ ;  /* 0x0000004000057824 */ /* 0x000fe200078e00ff */
[----:B---3--:R-:W-:Y:S01]  /*2450*/  LOP3.LUT R0, R34, 0x38, R36, 0xf8, !PT ;  /* 0x0000003822007812 */ /* 0x008fe200078ef824 */
[----:B------:R-:W-:-:S04]  /*2460*/  IMAD.WIDE.U32 R12, R30, R26, R16 ;  /* 0x0000001a1e0c7225 */ /* 0x000fc800078e0010 */
[----:B------:R-:W-:Y:S01]  /*2470*/  IMAD.MOV.U32 R82, RZ, RZ, R8 ;  /* 0x000000ffff527224 */ /* 0x000fe200078e0008 */
[----:B----4-:R-:W-:Y:S01]  /*2480*/  LOP3.LUT R8, R33, 0x38, R36, 0xf8, !PT ;  /* 0x0000003821087812 */ /* 0x010fe200078ef824 */
[----:B------:R-:W-:Y:S01]  /*2490*/  IMAD.IADD R83, R83, 0x1, R9 ;  /* 0x0000000153537824 */ /* 0x000fe200078e0209 */
[----:B------:R-:W-:Y:S01]  /*24a0*/  LOP3.LUT R5, R5, 0xfffff000, RZ, 0xc0, !PT ;  /* 0xfffff00005057812 */ /* 0x000fe200078ec0ff */
[----:B------:R-:W-:Y:S01]  /*24b0*/  IMAD.IADD R13, R15, 0x1, R13 ;  /* 0x000000010f0d7824 */ /* 0x000fe200078e020d */
[----:B------:R-:W-:Y:S01]  /*24c0*/  LOP3.LUT R0, R0, R32, RZ, 0x3c, !PT ;  /* 0x0000002000007212 */ /* 0x000fe200078e3cff */
[----:B------:R-:W-:Y:S01]  /*24d0*/  IMAD.SHL.U32 R7, R6, 0x40, RZ ;  /* 0x0000004006077824 */ /* 0x000fe200078e00ff */
[----:B-----5:R-:W-:Y:S02]  /*24e0*/  SHF.R.S32.HI R15, RZ, 0x1f, R94 ;  /* 0x0000001fff0f7819 */ /* 0x020fe4000001145e */
[--C-:B------:R-:W-:Y:S02]  /*24f0*/  LOP3.LUT R6, R34, 0x38, R39.reuse, 0xf8, !PT ;  /* 0x0000003822067812 */ /* 0x100fe400078ef827 */
[----:B------:R-:W-:-:S02]  /*2500*/  LOP3.LUT R9, R33, 0x38, R39, 0xf8, !PT ;  /* 0x0000003821097812 */ /* 0x000fc400078ef827 */
[----:B------:R-:W-:Y:S02]  /*2510*/  LOP3.LUT R8, R8, R20, RZ, 0x3c, !PT ;  /* 0x0000001408087212 */ /* 0x000fe400078e3cff */
[-C--:B------:R-:W-:Y:S02]  /*2520*/  IADD3 R91, R0, R5.reuse, R31 ;  /* 0x00000005005b7210 */ /* 0x080fe40007ffe01f */
[----:B------:R-:W-:Y:S02]  /*2530*/  LOP3.LUT R7, R7, 0xfffff000, RZ, 0xc0, !PT ;  /* 0xfffff00007077812 */ /* 0x000fe400078ec0ff */
[----:B------:R-:W-:Y:S02]  /*2540*/  LOP3.LUT R6, R6, R32, RZ, 0x3c, !PT ;  /* 0x0000002006067212 */ /* 0x000fe400078e3cff */
[----:B------:R-:W-:Y:S02]  /*2550*/  LOP3.LUT R20, R9, R20, RZ, 0x3c, !PT ;  /* 0x0000001409147212 */ /* 0x000fe400078e3cff */
[----:B------:R-:W-:Y:S01]  /*2560*/  IADD3 R0, R8, R5, R21 ;  /* 0x0000000508007210 */ /* 0x000fe20007ffe015 */
[----:B------:R-:W-:Y:S01]  /*2570*/  IMAD R8, R15, R10, RZ ;  /* 0x0000000a0f087224 */ /* 0x000fe200078e02ff */
[----:B------:R-:W-:-:S02]  /*2580*/  IADD3 R90, R6, R7, R31 ;  /* 0x00000007065a7210 */ /* 0x000fc40007ffe01f */
[----:B------:R-:W-:Y:S01]  /*2590*/  IADD3 R5, R20, R7, R21 ;  /* 0x0000000714057210 */ /* 0x000fe20007ffe015 */
[----:B------:R-:W-:Y:S01]  /*25a0*/  IMAD R33, R94, R11, R8 ;  /* 0x0000000b5e217224 */ /* 0x000fe200078e0208 */
[C-C-:B------:R-:W-:Y:S01]  /*25b0*/  SHF.L.U64.HI R6, R10.reuse, 0x6, R11.reuse ;  /* 0x000000060a067819 */ /* 0x140fe2000001020b */
[----:B------:R-:W-:Y:S01]  /*25c0*/  IMAD R15, R15, R26, RZ ;  /* 0x0000001a0f0f7224 */ /* 0x000fe200078e02ff */
[----:B------:R-:W-:Y:S02]  /*25d0*/  SHF.L.U64.HI R7, R10, 0x5, R11 ;  /* 0x000000050a077819 */ /* 0x000fe4000001020b */
[----:B------:R-:W-:Y:S01]  /*25e0*/  SEL R11, RZ, 0x8, P0 ;  /* 0x00000008ff0b7807 */ /* 0x000fe20000000000 */
[CC--:B------:R-:W-:Y:S01]  /*25f0*/  IMAD.WIDE.U32 R80, R94.reuse, R10.reuse, R80 ;  /* 0x0000000a5e507225 */ /* 0x0c0fe200078e0050 */
[----:B------:R-:W-:Y:S02]  /*2600*/  SHF.R.S32.HI R35, RZ, 0x3, R36 ;  /* 0x00000003ff237819 */ /* 0x000fe40000011424 */
[----:B------:R-:W-:Y:S01]  /*2610*/  SHF.R.S32.HI R37, RZ, 0x3, R39 ;  /* 0x00000003ff257819 */ /* 0x000fe20000011427 */
[----:B------:R-:W-:Y:S01]  /*2620*/  IMAD.WIDE.U32 R82, R94, R10, R82 ;  /* 0x0000000a5e527225 */ /* 0x000fe200078e0052 */
[----:B------:R-:W-:-:S02]  /*2630*/  LOP3.LUT R11, R14, R11, RZ, 0xfc, !PT ;  /* 0x0000000b0e0b7212 */ /* 0x000fc400078efcff */
[----:B------:R-:W-:Y:S01]  /*2640*/  LOP3.LUT R36, R36, 0xfffffff8, RZ, 0xc0, !PT ;  /* 0xfffffff824247812 */ /* 0x000fe200078ec0ff */
[C---:B------:R-:W-:Y:S01]  /*2650*/  IMAD R15, R94.reuse, R27, R15 ;  /* 0x0000001b5e0f7224 */ /* 0x040fe200078e020f */
[----:B------:R-:W-:Y:S01]  /*2660*/  LOP3.LUT R39, R39, 0xfffffff8, RZ, 0xc0, !PT ;  /* 0xfffffff827277812 */ /* 0x000fe200078ec0ff */
[----:B------:R-:W-:Y:S01]  /*2670*/  IMAD.WIDE.U32 R84, R94, R26, R84 ;  /* 0x0000001a5e547225 */ /* 0x000fe200078e0054 */
[----:B------:R-:W-:-:S03]  /*2680*/  SHF.L.U64.HI R20, R26, 0x5, R27 ;  /* 0x000000051a147819 */ /* 0x000fc6000001021b */
[----:B------:R-:W-:Y:S01]  /*2690*/  IMAD.WIDE.U32 R86, R94, R26, R12 ;  /* 0x0000001a5e567225 */ /* 0x000fe200078e000c */
[----:B------:R-:W-:-:S03]  /*26a0*/  LOP3.LUT R76, R11, 0x2, RZ, 0xc0, !PT ;  /* 0x000000020b4c7812 */ /* 0x000fc600078ec0ff */
[C---:B------:R-:W-:Y:S02]  /*26b0*/  IMAD.SHL.U32 R8, R10.reuse, 0x40, RZ ;  /* 0x000000400a087824 */ /* 0x040fe400078e00ff */
[----:B------:R-:W-:Y:S01]  /*26c0*/  IMAD.SHL.U32 R9, R10, 0x20, RZ ;  /* 0x000000200a097824 */ /* 0x000fe200078e00ff */
[C---:B------:R-:W-:Y:S01]  /*26d0*/  SHF.L.U64.HI R10, R26.reuse, 0x6, R27 ;  /* 0x000000061a0a7819 */ /* 0x040fe2000001021b */
[----:B------:R-:W-:Y:S01]  /*26e0*/  IMAD.SHL.U32 R21, R26, 0x40, RZ ;  /* 0x000000401a157824 */ /* 0x000fe200078e00ff */
[----:B------:R-:W-:Y:S01]  /*26f0*/  SHF.R.S32.HI R27, RZ, 0x1f, R38 ;  /* 0x0000001fff1b7819 */ /* 0x000fe20000011426 */
[----:B------:R-:W-:Y:S01]  /*2700*/  IMAD R28, R28, 0x20, R30 ;  /* 0x000000201c1c7824 */ /* 0x000fe200078e021e */
[----:B------:R-:W-:Y:S01]  /*2710*/  SHF.R.S32.HI R30, RZ, 0x1f, R4 ;  /* 0x0000001fff1e7819 */ /* 0x000fe20000011404 */
[----:B------:R-:W-:Y:S01]  /*2720*/  IMAD.IADD R31, R81, 0x1, R33 ;  /* 0x00000001511f7824 */ /* 0x000fe200078e0221 */
[----:B------:R-:W-:Y:S01]  /*2730*/  LOP3.LUT R77, R11, 0x4, RZ, 0xc0, !PT ;  /* 0x000000040b4d7812 */ /* 0x000fe200078ec0ff */
[----:B------:R-:W-:Y:S01]  /*2740*/  IMAD.IADD R32, R33, 0x1, R83 ;  /* 0x0000000121207824 */ /* 0x000fe200078e0253 */
[----:B------:R-:W-:Y:S01]  /*2750*/  LOP3.LUT R78, R11, 0x8, RZ, 0xc0, !PT ;  /* 0x000000080b4e7812 */ /* 0x000fe200078ec0ff */
[----:B------:R-:W-:Y:S01]  /*2760*/  IMAD.SHL.U32 R26, R26, 0x20, RZ ;  /* 0x000000201a1a7824 */ /* 0x000fe200078e00ff */
[----:B------:R-:W-:Y:S01]  /*2770*/  SHF.R.S32.HI R79, RZ, 0x1f, R36 ;  /* 0x0000001fff4f7819 */ /* 0x000fe20000011424 */
[----:B------:R-:W-:Y:S01]  /*2780*/  IMAD.SHL.U32 R93, R93, 0x2, RZ ;  /* 0x000000025d5d7824 */ /* 0x000fe200078e00ff */
[----:B------:R-:W-:Y:S01]  /*2790*/  SHF.R.S32.HI R88, RZ, 0x1f, R39 ;  /* 0x0000001fff587819 */ /* 0x000fe20000011427 */
[----:B------:R-:W-:-:S02]  /*27a0*/  IMAD.IADD R33, R85, 0x1, R15 ;  /* 0x0000000155217824 */ /* 0x000fc400078e020f */
[----:B------:R-:W-:-:S07]  /*27b0*/  IMAD.IADD R34, R15, 0x1, R87 ;  /* 0x000000010f227824 */ /* 0x000fce00078e0257 */
.L_x_1655:
[----:B------:R-:W2:Y:S01]  /*27c0*/  LDL R40, [R1+0x6c] ;  /* 0x00006c0001287983 */ /* 0x000ea20000100800 */
[----:B0-----:R-:W0:Y:S01]  /*27d0*/  LDC R100, c[0x0][0x430] ;  /* 0x00010c00ff647b82 */ /* 0x001e220000000800 */
[----:B------:R-:W-:Y:S02]  /*27e0*/  VIADD R25, R25, 0xffffffff ;  /* 0xffffffff19197836 */ /* 0x000fe40000000000 */
[----:B------:R-:W-:Y:S02]  /*27f0*/  IMAD.MOV.U32 R101, RZ, RZ, RZ ;  /* 0x000000ffff657224 */ /* 0x000fe400078e00ff */
[----:B------:R-:W-:-:S03]  /*2800*/  IMAD R11, R25, 0x40, R28 ;  /* 0x00000040190b7824 */ /* 0x000fc600078e021c */
[----:B-1----:R-:W1:Y:S01]  /*2810*/  LDC R104, c[0x0][0x3f4] ;  /* 0x0000fd00ff687b82 */ /* 0x002e620000000800 */
[----:B------:R-:W-:Y:S01]  /*2820*/  IMAD.IADD R41, R3, 0x1, R11 ;  /* 0x0000000103297824 */ /* 0x000fe200078e020b */
[----:B------:R-:W-:-:S03]  /*2830*/  ISETP.GE.AND P0, PT, R11, R2, PT ;  /* 0x000000020b00720c */ /* 0x000fc60003f06270 */
[----:B------:R-:W-:Y:S01]  /*2840*/  IMAD.MOV.U32 R11, RZ, RZ, R41 ;  /* 0x000000ffff0b7224 */ /* 0x000fe200078e0029 */
[----:B------:R-:W-:Y:S02]  /*2850*/  ISETP.GT.OR P0, PT, R28, 0x3f, P0 ;  /* 0x0000003f1c00780c */ /* 0x000fe40000704670 */
[----:B0-----:R-:W-:-:S11]  /*2860*/  ISETP.NE.AND P3, PT, R100, 0x1, PT ;  /* 0x000000016400780c */ /* 0x001fd60003f65270 */
[----:B------:R-:W0:Y:S08]  /*2870*/  @!P0 LDC.64 R14, c[0x0][0x428] ;  /* 0x00010a00ff0e8b82 */ /* 0x000e300000000a00 */
[----:B------:R-:W3:Y:S08]  /*2880*/  @!P0 LDC.64 R42, c[0x0][0x418] ;  /* 0x00010600ff2a8b82 */ /* 0x000ef00000000a00 */
[----:B------:R-:W4:Y:S08]  /*2890*/  @P3 LDC R12, c[0x0][0x434] ;  /* 0x00010d00ff0c3b82 */ /* 0x000f300000000800 */
[----:B------:R-:W1:Y:S01]  /*28a0*/  @P3 LDC R13, c[0x0][0x438] ;  /* 0x00010e00ff0d3b82 */ /* 0x000e620000000800 */
[----:B----4-:R-:W-:-:S05]  /*28b0*/  @P3 IMAD.HI.U32 R12, R41, R12, RZ ;  /* 0x0000000c290c3227 */ /* 0x010fca00078e00ff */
[----:B-1----:R-:W-:Y:S01]  /*28c0*/  @P3 SHF.R.U32.HI R11, RZ, R13, R12 ;  /* 0x0000000dff0b3219 */ /* 0x002fe2000001160c */
[----:B0-----:R-:W-:-:S03]  /*28d0*/  @!P0 IMAD R12, R30, R14, RZ ;  /* 0x0000000e1e0c8224 */ /* 0x001fc600078e02ff */
[--C-:B------:R-:W-:Y:S01]  /*28e0*/  @!P0 SHF.R.S32.HI R13, RZ, 0x1f, R11.reuse ;  /* 0x0000001fff0d8819 */ /* 0x100fe2000001140b */
[----:B------:R-:W-:Y:S02]  /*28f0*/  @!P0 IMAD R15, R4, R15, R12 ;  /* 0x0000000f040f8224 */ /* 0x000fe400078e020c */
[----:B------:R-:W-:-:S04]  /*2900*/  @!P0 IMAD.MOV.U32 R12, RZ, RZ, R11 ;  /* 0x000000ffff0c8224 */ /* 0x000fc800078e000b */
[----:B------:R-:W-:-:S04]  /*2910*/  @!P0 IMAD.WIDE.U32 R12, R4, R14, R12 ;  /* 0x0000000e040c8225 */ /* 0x000fc800078e000c */
[----:B------:R-:W-:Y:S01]  /*2920*/  @!P0 IMAD.IADD R13, R13, 0x1, R15 ;  /* 0x000000010d0d8824 */ /* 0x000fe200078e020f */
[----:B---3--:R-:W-:-:S04]  /*2930*/  @!P0 LEA R14, P3, R12, R42, 0x2 ;  /* 0x0000002a0c0e8211 */ /* 0x008fc800078610ff */
[----:B------:R-:W-:-:S05]  /*2940*/  @!P0 LEA.HI.X R15, R12, R43, R13, 0x2, P3 ;  /* 0x0000002b0c0f8211 */ /* 0x000fca00018f140d */
[----:B-----5:R0:W5:Y:S01]  /*2950*/  @!P0 LDG.E R101, desc[UR60][R14.64] ;  /* 0x0000003c0e658981 */ /* 0x020162000c1e1900 */
[----:B------:R-:W-:Y:S01]  /*2960*/  ISETP.GE.AND P0, PT, R104, 0x1, PT ;  /* 0x000000016800780c */ /* 0x000fe20003f06270 */
[----:B------:R-:W-:Y:S01]  /*2970*/  IMAD.MOV R13, RZ, RZ, -R11 ;  /* 0x000000ffff0d7224 */ /* 0x000fe200078e0a0b */
[----:B------:R-:W-:Y:S05]  /*2980*/  YIELD ;  /* 0x0000000000007946 */ /* 0x000fea0003800000 */
[----:B------:R-:W-:Y:S01]  /*2990*/  BSSY B0, `(.L_x_1574) ;  /* 0x000059c000007945 */ /* 0x000fe20003800000 */
[----:B------:R-:W-:Y:S01]  /*29a0*/  IMAD R100, R100, R13, R41 ;  /* 0x0000000d64647224 */ /* 0x000fe200078e0229 */
[----:B------:R-:W-:Y:S01]  /*29b0*/  ISETP.GT.AND P3, PT, R25, R24, PT ;  /* 0x000000181900720c */ /* 0x000fe20003f64270 */
[----:B--2---:R-:W-:-:S04]  /*29c0*/  IMAD R11, R202, 0x4000, R40 ;  /* 0x00004000ca0b7824 */ /* 0x004fc800078e0228 */
        /* <DEDUP_REMOVED lines=9> */
[----:B------:R-:W-:Y:S02]  /*2a60*/  IMAD R40, R10, R25, RZ ;  /* 0x000000190a287224 */ /* 0x000fe400078e02ff */
[----:B------:R-:W-:Y:S01]  /*2a70*/  IMAD R11, R100, UR5, R11 ;  /* 0x00000005640b7c24 */ /* 0x000fe2000f8e020b */
[----:B------:R-:W-:Y:S01]  /*2a80*/  ULDC.64 UR4, c[0x0][0x310] ;  /* 0x0000c40000047ab9 */ /* 0x000fe20000000a00 */
[----:B------:R-:W-:-:S02]  /*2a90*/  IMAD R97, R25, -0x40, R2 ;  /* 0xffffffc019617824 */ /* 0x000fc400078e0202 */
[----:B------:R-:W-:Y:S02]  /*2aa0*/  IMAD R14, R98, UR4, RZ ;  /* 0x00000004620e7c24 */ /* 0x000fe4000f8e02ff */
[----:B------:R-:W-:Y:S01]  /*2ab0*/  IMAD.IADD R13, R13, 0x1, R11 ;  /* 0x000000010d0d7824 */ /* 0x000fe200078e020b */
[----:B------:R-:W-:Y:S01]  /*2ac0*/  SHF.R.S32.HI R11, RZ, 0x1f, R25 ;  /* 0x0000001fff0b7819 */ /* 0x000fe20000011419 */
[----:B------:R-:W-:Y:S01]  /*2ad0*/  IMAD R15, R101, UR5, R14 ;  /* 0x00000005650f7c24 */ /* 0x000fe2000f8e020e */
[----:B------:R-:W-:Y:S01]  /*2ae0*/  VIMNMX R97, R97, 0x40, PT ;  /* 0x0000004061617848 */ /* 0x000fe20003fe0100 */
[----:B------:R-:W-:Y:S01]  /*2af0*/  IMAD.WIDE.U32 R12, R101, UR4, R12 ;  /* 0x00000004650c7c25 */ /* 0x000fe2000f8e000c */
[----:B------:R-:W-:-:S03]  /*2b00*/  ULDC.64 UR4, c[0x0][0x308] ;  /* 0x0000c20000047ab9 */ /* 0x000fc60000000a00 */
[----:B------:R-:W-:Y:S02]  /*2b10*/  IMAD R14, R6, R25, RZ ;  /* 0x00000019060e7224 */ /* 0x000fe400078e02ff */
[----:B------:R-:W-:Y:S02]  /*2b20*/  IMAD.IADD R13, R13, 0x1, R15 ;  /* 0x000000010d0d7824 */ /* 0x000fe400078e020f */
[----:B------:R-:W-:Y:S02]  /*2b30*/  IMAD R15, R27, UR4, RZ ;  /* 0x000000041b0f7c24 */ /* 0x000fe4000f8e02ff */
[C---:B------:R-:W-:Y:S02]  /*2b40*/  IMAD R41, R11.reuse, R8, R14 ;  /* 0x000000080b297224 */ /* 0x040fe400078e020e */
[----:B------:R-:W-:Y:S02]  /*2b50*/  IMAD R43, R11, R21, R40 ;  /* 0x000000150b2b7224 */ /* 0x000fe400078e0228 */
[----:B------:R-:W-:-:S02]  /*2b60*/  IMAD R11, R38, UR5, R15 ;  /* 0x00000005260b7c24 */ /* 0x000fc4000f8e020f */
[----:B------:R-:W-:Y:S01]  /*2b70*/  IMAD.WIDE.U32 R112, R38, UR4, R12 ;  /* 0x0000000426707c25 */ /* 0x000fe2000f8e000c */
[----:B------:R-:W-:-:S03]  /*2b80*/  ULDC.64 UR4, c[0x0][0x2e8] ;  /* 0x0000ba0000047ab9 */ /* 0x000fc60000000a00 */
[----:B------:R-:W-:Y:S01]  /*2b90*/  IMAD.IADD R11, R113, 0x1, R11 ;  /* 0x00000001710b7824 */ /* 0x000fe200078e020b */
[----:B------:R-:W-:Y:S01]  /*2ba0*/  LEA R105, P4, R112, UR4, 0x1 ;  /* 0x0000000470697c11 */ /* 0x000fe2000f8808ff */
[----:B------:R-:W-:-:S03]  /*2bb0*/  IMAD.WIDE.U32 R14, R8, R25, RZ ;  /* 0x00000019080e7225 */ /* 0x000fc600078e00ff */
[----:B------:R-:W-:Y:S01]  /*2bc0*/  LEA.HI.X R112, R112, UR5, R11, 0x1, P4 ;  /* 0x0000000570707c11 */ /* 0x000fe2000a0f0c0b */
[----:B------:R-:W-:-:S04]  /*2bd0*/  IMAD.WIDE.U32 R12, R21, R25, RZ ;  /* 0x00000019150c7225 */ /* 0x000fc800078e00ff */
[----:B------:R-:W-:Y:S02]  /*2be0*/  IMAD.IADD R72, R15, 0x1, R41 ;  /* 0x000000010f487824 */ /* 0x000fe400078e0229 */
[----:B------:R-:W-:Y:S01]  /*2bf0*/  IMAD.IADD R73, R13, 0x1, R43 ;  /* 0x000000010d497824 */ /* 0x000fe200078e022b */
[----:B------:R-:W-:Y:S06]  /*2c00*/  @!P0 BRA `(.L_x_1576) ;  /* 0x0000002400f08947 */ /* 0x000fec0003800000 */
[----:B------:R-:W2:Y:S01]  /*2c10*/  LDL R42, [R1+0xc] ;  /* 0x00000c00012a7983 */ /* 0x000ea20000100800 */
[----:B------:R-:W-:Y:S01]  /*2c20*/  BSSY B1, `(.L_x_1577) ;  /* 0x000002d000017945 */ /* 0x000fe20003800000 */
[C---:B------:R-:W-:Y:S01]  /*2c30*/  VIADD R109, R200.reuse, 0x20 ;  /* 0x00000020c86d7836 */ /* 0x040fe20000000000 */
[----:B------:R-:W-:Y:S01]  /*2c40*/  CS2R R40, SRZ ;  /* 0x0000000000287805 */ /* 0x000fe2000001ff00 */
[C---:B------:R-:W-:Y:S01]  /*2c50*/  VIADD R107, R200.reuse, 0x40 ;  /* 0x00000040c86b7836 */ /* 0x040fe20000000000 */
[----:B------:R-:W-:Y:S01]  /*2c60*/  CS2R R56, SRZ ;  /* 0x0000000000387805 */ /* 0x000fe2000001ff00 */
[----:B------:R-:W-:Y:S01]  /*2c70*/  VIADD R75, R200, 0x60 ;  /* 0x00000060c84b7836 */ /* 0x000fe20000000000 */
[----:B------:R-:W-:Y:S02]  /*2c80*/  CS2R R60, SRZ ;  /* 0x00000000003c7805 */ /* 0x000fe4000001ff00 */
[----:B------:R-:W-:Y:S02]  /*2c90*/  CS2R R64, SRZ ;  /* 0x0000000000407805 */ /* 0x000fe4000001ff00 */
[----:B------:R-:W-:-:S02]  /*2ca0*/  CS2R R68, SRZ ;  /* 0x0000000000447805 */ /* 0x000fc4000001ff00 */
[----:B------:R-:W-:Y:S02]  /*2cb0*/  CS2R R58, SRZ ;  /* 0x00000000003a7805 */ /* 0x000fe4000001ff00 */
[----:B------:R-:W-:Y:S02]  /*2cc0*/  CS2R R62, SRZ ;  /* 0x00000000003e7805 */ /* 0x000fe4000001ff00 */
[----:B------:R-:W-:Y:S02]  /*2cd0*/  CS2R R66, SRZ ;  /* 0x0000000000427805 */ /* 0x000fe4000001ff00 */
[----:B------:R-:W-:Y:S02]  /*2ce0*/  CS2R R70, SRZ ;  /* 0x0000000000467805 */ /* 0x000fe4000001ff00 */
[----:B--2---:R-:W-:-:S13]  /*2cf0*/  ISETP.GE.AND P0, PT, R42, R97, PT ;  /* 0x000000612a00720c */ /* 0x004fda0003f06270 */
[----:B------:R-:W-:Y:S05]  /*2d00*/  @P0 BRA `(.L_x_1578) ;  /* 0x0000000000780947 */ /* 0x000fea0003800000 */
[----:B------:R-:W-:Y:S01]  /*2d10*/  IADD3 R43, P4, R80, R14, RZ ;  /* 0x0000000e502b7210 */ /* 0x000fe20007f9e0ff */
[----:B------:R-:W-:Y:S01]  /*2d20*/  ULDC.64 UR4, c[0x0][0x3e8] ;  /* 0x0000fa0000047ab9 */ /* 0x000fe20000000a00 */
[----:B------:R-:W-:Y:S02]  /*2d30*/  IADD3 R11, P5, R84, R12, RZ ;  /* 0x0000000c540b7210 */ /* 0x000fe40007fbe0ff */
[----:B------:R-:W-:Y:S02]  /*2d40*/  CS2R R68, SRZ ;  /* 0x0000000000447805 */ /* 0x000fe4000001ff00 */
[----:B------:R-:W-:Y:S01]  /*2d50*/  ISETP.GE.AND P6, PT, R200, R104, PT ;  /* 0x00000068c800720c */ /* 0x000fe20003fc6270 */
[----:B------:R-:W-:Y:S01]  /*2d60*/  IMAD.X R44, R72, 0x1, R31, P4 ;  /* 0x00000001482c7824 */ /* 0x000fe200020e061f */
[----:B------:R-:W-:Y:S01]  /*2d70*/  LEA R42, P4, R43, UR4, 0x1 ;  /* 0x000000042b2a7c11 */ /* 0x000fe2000f8808ff */
[----:B------:R-:W-:Y:S01]  /*2d80*/  IMAD.X R46, R73, 0x1, R33, P5 ;  /* 0x00000001492e7824 */ /* 0x000fe200028e0621 */
[----:B------:R-:W-:-:S02]  /*2d90*/  CS2R R70, SRZ ;  /* 0x0000000000467805 */ /* 0x000fc4000001ff00 */
[-C--:B------:R-:W-:Y:S02]  /*2da0*/  ISETP.GE.AND P5, PT, R109, R104.reuse, PT ;  /* 0x000000686d00720c */ /* 0x080fe40003fa6270 */
[----:B------:R-:W-:Y:S01]  /*2db0*/  LEA.HI.X R43, R43, UR5, R44, 0x1, P4 ;  /* 0x000000052b2b7c11 */ /* 0x000fe2000a0f0c2c */
[----:B------:R-:W-:Y:S02]  /*2dc0*/  ULDC.64 UR4, c[0x0][0x400] ;  /* 0x0001000000047ab9 */ /* 0x000fe40000000a00 */
[C---:B------:R-:W-:Y:S02]  /*2dd0*/  LEA R44, P4, R11.reuse, UR4, 0x1 ;  /* 0x000000040b2c7c11 */ /* 0x040fe4000f8808ff */
[----:B------:R0:W5:Y:S02]  /*2de0*/  @!P6 LDG.E.64 R68, desc[UR60][R42.64] ;  /* 0x0000003c2a44e981 */ /* 0x000164000c1e1b00 */
        /* <DEDUP_REMOVED lines=16> */
.L_x_1578:
[----:B------:R-:W-:Y:S05]  /*2ef0*/  BSYNC B1 ;  /* 0x0000000000017941 */ /* 0x000fea0003800000 */
.L_x_1577:
[----:B------:R-:W2:Y:S01]  /*2f00*/  LDL R11, [R1+0xa0] ;  /* 0x0000a000010b7983 */ /* 0x000ea20000100800 */
[----:B------:R-:W-:Y:S01]  /*2f10*/  BSSY B1, `(.L_x_1579) ;  /* 0x000002a000017945 */ /* 0x000fe20003800000 */
[----:B0-----:R-:W-:Y:S02]  /*2f20*/  CS2R R44, SRZ ;  /* 0x00000000002c7805 */ /* 0x001fe4000001ff00 */
[----:B------:R-:W-:Y:S02]  /*2f30*/  CS2R R48, SRZ ;  /* 0x0000000000307805 */ /* 0x000fe4000001ff00 */
[----:B------:R-:W-:Y:S02]  /*2f40*/  CS2R R52, SRZ ;  /* 0x0000000000347805 */ /* 0x000fe4000001ff00 */
[----:B------:R-:W-:Y:S02]  /*2f50*/  CS2R R42, SRZ ;  /* 0x00000000002a7805 */ /* 0x000fe4000001ff00 */
[----:B------:R-:W-:-:S02]  /*2f60*/  CS2R R46, SRZ ;  /* 0x00000000002e7805 */ /* 0x000fc4000001ff00 */
[----:B------:R-:W-:Y:S01]  /*2f70*/  CS2R R50, SRZ ;  /* 0x0000000000327805 */ /* 0x000fe2000001ff00 */
[----:B-----5:R-:W-:Y:S01]  /*2f80*/  IMAD.MOV.U32 R74, RZ, RZ, R56 ;  /* 0x000000ffff4a7224 */ /* 0x020fe200078e0038 */
[----:B------:R-:W-:Y:S01]  /*2f90*/  CS2R R54, SRZ ;  /* 0x0000000000367805 */ /* 0x000fe2000001ff00 */
[----:B------:R-:W-:Y:S01]  /*2fa0*/  IMAD.MOV.U32 R89, RZ, RZ, R57 ;  /* 0x000000ffff597224 */ /* 0x000fe200078e0039 */
[----:B--2---:R-:W-:-:S13]  /*2fb0*/  ISETP.GE.AND P4, PT, R11, R97, PT ;  /* 0x000000610b00720c */ /* 0x004fda0003f86270 */
[----:B------:R-:W-:Y:S05]  /*2fc0*/  @P4 BRA `(.L_x_1580) ;  /* 0x0000000000784947 */ /* 0x000fea0003800000 */
        /* <DEDUP_REMOVED lines=30> */
.L_x_1580:
[----:B------:R-:W-:Y:S05]  /*31b0*/  BSYNC B1 ;  /* 0x0000000000017941 */ /* 0x000fea0003800000 */
.L_x_1579:
[----:B------:R-:W-:Y:S01]  /*31c0*/  IMAD.MOV.U32 R11, RZ, RZ, R60 ;  /* 0x000000ffff0b7224 */ /* 0x000fe200078e003c */
[----:B------:R-:W-:Y:S01]  /*31d0*/  ISETP.NE.AND P5, PT, R225, 0x3, PT ;  /* 0x00000003e100780c */ /* 0x000fe20003fa5270 */
[----:B0-----:R-:W-:Y:S01]  /*31e0*/  IMAD.MOV.U32 R12, RZ, RZ, R61 ;  /* 0x000000ffff0c7224 */ /* 0x001fe200078e003d */
        /* <DEDUP_REMOVED lines=59> */
[----:B------:R-:W-:Y:S01]  /*35a0*/  PRMT R125, R14, 0x7610, R125 ;  /* 0x000076100e7d7816 */ /* 0x000fe2000000007d */
[----:B------:R-:W-:Y:S06]  /*35b0*/  @!P5 BRA `(.L_x_1581) ;  /* 0x000000000004d947 */ /* 0x000fec0003800000 */
[----:B------:R-:W-:Y:S01]  /*35c0*/  BPT.TRAP 0x1 ;  /* 0x000000040000795c */ /* 0x000fe20000300000 */
.L_x_1581:
[----:B------:R-:W2:Y:S01]  /*35d0*/  LDL R11, [R1+0x40] ;  /* 0x00004000010b7983 */ /* 0x000ea20000100800 */
[----:B------:R-:W-:Y:S01]  /*35e0*/  IMAD R89, R202, 0x8, R18 ;  /* 0x00000008ca597824 */ /* 0x000fe200078e0212 */
[----:B------:R-:W-:Y:S01]  /*35f0*/  BSSY B1, `(.L_x_1582) ;  /* 0x0000004000017945 */ /* 0x000fe20003800000 */
[----:B--2---:R-:W-:-:S04]  /*3600*/  SHF.L.U32 R103, R11, 0x1f, RZ ;  /* 0x0000001f0b677819 */ /* 0x004fc800000006ff */
[----:B------:R-:W0:Y:S02]  /*3610*/  SYNCS.PHASECHK.TRANS64.TRYWAIT P6, [R89+URZ+0x30890], R103 ;  /* 0x03089067590075a7 */ /* 0x000e2400080c017f */
[----:B0-----:R-:W-:Y:S05]  /*3620*/  @!P6 BRA `(.L_x_1583) ;  /* 0x00000264009ce947 */ /* 0x001fea0003800000 */
.L_x_2005:
[----:B------:R-:W-:Y:S05]  /*3630*/  BSYNC B1 ;  /* 0x0000000000017941 */ /* 0x000fea0003800000 */
.L_x_1582:
[----:B------:R-:W-:-:S03]  /*3640*/  UMOV UR4, 0xffffffff ;  /* 0xffffffff00047882 */ /* 0x000fc60000000000 */
[----:B------:R-:W-:Y:S05]  /*3650*/  BRA.DIV UR4, `(.L_x_1584) ;  /* 0x0000026604a47947 */ /* 0x000fea000b800000 */
[----:B------:R1:W2:Y:S04]  /*3660*/  SHFL.IDX PT, R74, R112, RZ, 0x181f ;  /* 0x00181fff704a7589 */ /* 0x0002a800000e0000 */
[----:B------:R1:W3:Y:S02]  /*3670*/  SHFL.IDX PT, R106, R105, RZ, 0x181f ;  /* 0x00181fff696a7589 */ /* 0x0002e400000e0000 */
.L_x_2009:
[----:B------:R-:W-:Y:S04]  /*3680*/  BSSY B1, `(.L_x_1585) ;  /* 0x00000e7000017945 */ /* 0x000fe80003800000 */
[----:B------:R-:W-:Y:S05]  /*3690*/  @P0 BRA `(.L_x_1586) ;  /* 0x0000000c00940947 */ /* 0x000fea0003800000 */
[----:B------:R-:W-:Y:S01]  /*36a0*/  ISETP.NE.AND P0, PT, R29, RZ, PT ;  /* 0x000000ff1d00720c */ /* 0x000fe20003f05270 */
[----:B------:R-:W-:-:S12]  /*36b0*/  BSSY B2, `(.L_x_1587) ;  /* 0x0000037000027945 */ /* 0x000fd80003800000 */
[----:B------:R-:W-:Y:S05]  /*36c0*/  @!P0 BRA `(.L_x_1588) ;  /* 0x0000000000d48947 */ /* 0x000fea0003800000 */
[----:B------:R4:W0:Y:S01]  /*36d0*/  LDS.128 R12, [R92+0x20400] ;  /* 0x020400005c0c7984 */ /* 0x0008220000000c00 */
[----:B------:R-:W-:Y:S01]  /*36e0*/  ISETP.GE.AND P6, PT, R200, R104, PT ;  /* 0x00000068c800720c */ /* 0x000fe20003fc6270 */
[----:B------:R-:W-:Y:S01]  /*36f0*/  BSSY B3, `(.L_x_1589) ;  /* 0x0000031000037945 */ /* 0x000fe20003800000 */
[----:B---3--:R-:W-:-:S04]  /*3700*/  LEA R72, P0, R16, R106, 0x1 ;  /* 0x0000006a10487211 */ /* 0x008fc800078008ff */
[----:B--2---:R-:W-:-:S07]  /*3710*/  LEA.HI.X R73, R16, R74, R17, 0x1, P0 ;  /* 0x0000004a10497211 */ /* 0x004fce00000f0c11 */
[----:B----4-:R-:W-:Y:S05]  /*3720*/  @P6 BRA `(.L_x_1590) ;  /* 0x0000000000b46947 */ /* 0x010fea0003800000 */
[----:B------:R-:W-:Y:S02]  /*3730*/  SHF.R.U64 R137, R70, 0x10, R71 ;  /* 0x0000001046897819 */ /* 0x000fe40000001247 */
[----:B------:R-:W-:Y:S01]  /*3740*/  SHF.R.U64 R11, R68, 0x10, R69 ;  /* 0x00000010440b7819 */ /* 0x000fe20000001245 */
[----:B0-----:R-:W-:Y:S01]  /*3750*/  IMAD.U32 R68, R14, 0x10000, RZ ;  /* 0x000100000e447824 */ /* 0x001fe200078e00ff */
[----:B------:R-:W-:Y:S02]  /*3760*/  SHF.R.U32.HI R139, RZ, 0x10, R71 ;  /* 0x00000010ff8b7819 */ /* 0x000fe40000011647 */
[----:B------:R-:W-:Y:S02]  /*3770*/  SHF.R.U32.HI R135, RZ, 0x10, R69 ;  /* 0x00000010ff877819 */ /* 0x000fe40000011645 */
[----:B------:R-:W-:Y:S02]  /*3780*/  PRMT R137, R138, 0x5410, R137 ;  /* 0x000054108a897816 */ /* 0x000fe40000000089 */
[----:B------:R-:W-:Y:S01]  /*3790*/  PRMT R71, R134, 0x5410, R11 ;  /* 0x0000541086477816 */ /* 0x000fe2000000000b */
[----:B------:R-:W-:Y:S01]  /*37a0*/  IMAD.U32 R11, R12, 0x10000, RZ ;  /* 0x000100000c0b7824 */ /* 0x000fe200078e00ff */
[----:B------:R-:W-:Y:S01]  /*37b0*/  LOP3.LUT R69, R14, 0xffff0000, RZ, 0xc0, !PT ;  /* 0xffff00000e457812 */ /* 0x000fe200078ec0ff */
[----:B------:R-:W-:Y:S01]  /*37c0*/  IMAD.U32 R14, R13, 0x10000, RZ ;  /* 0x000100000d0e7824 */ /* 0x000fe200078e00ff */
[----:B------:R-:W-:-:S02]  /*37d0*/  PRMT R139, R140, 0x5410, R139 ;  /* 0x000054108c8b7816 */ /* 0x000fc4000000008b */
[----:B------:R-:W-:Y:S02]  /*37e0*/  PRMT R135, R136, 0x5410, R135 ;  /* 0x0000541088877816 */ /* 0x000fe40000000087 */
        /* <DEDUP_REMOVED lines=8> */
[----:B------:R-:W-:Y:S01]  /*3870*/  LOP3.LUT R70, R15, 0xffff0000, RZ, 0xc0, !PT ;  /* 0xffff00000f467812 */ /* 0x000fe200078ec0ff */
[----:B------:R-:W-:Y:S01]  /*3880*/  FMUL.FTZ R13, R13, R134 ;  /* 0x000000860d0d7220 */ /* 0x000fe20000410000 */
[----:B------:R-:W-:Y:S01]  /*3890*/  LOP3.LUT R139, R139, 0xffff0000, RZ, 0xc0, !PT ;  /* 0xffff00008b8b7812 */ /* 0x000fe200078ec0ff */
[----:B------:R-:W-:-:S02]  /*38a0*/  IMAD.U32 R137, R137, 0x10000, RZ ;  /* 0x0001000089897824 */ /* 0x000fc400078e00ff */
[----:B------:R-:W-:Y:S01]  /*38b0*/  FMUL.FTZ R69, R69, R136 ;  /* 0x0000008845457220 */ /* 0x000fe20000410000 */
[----:B------:R-:W-:Y:S01]  /*38c0*/  LOP3.LUT R135, R135, 0xffff0000, RZ, 0xc0, !PT ;  /* 0xffff000087877812 */ /* 0x000fe200078ec0ff */
[----:B------:R-:W-:Y:S02]  /*38d0*/  IMAD.U32 R71, R71, 0x10000, RZ ;  /* 0x0001000047477824 */ /* 0x000fe400078e00ff */
[C---:B------:R-:W-:Y:S01]  /*38e0*/  FFMA.FTZ R141, R14.reuse, R134, -R141 ;  /* 0x000000860e8d7223 */ /* 0x040fe2000001088d */
[----:B------:R-:W-:Y:S01]  /*38f0*/  FFMA.FTZ R138, R14, R138, R13 ;  /* 0x0000008a0e8a7223 */ /* 0x000fe2000001000d */
[----:B------:R-:W-:Y:S01]  /*3900*/  FFMA.FTZ R143, R68, R136, -R143 ;  /* 0x00000088448f7223 */ /* 0x000fe2000001088f */
[----:B------:R-:W-:Y:S01]  /*3910*/  FMUL.FTZ R14, R12, R137 ;  /* 0x000000890c0e7220 */ /* 0x000fe20000410000 */
[----:B------:R-:W-:Y:S02]  /*3920*/  IMAD.U32 R15, R15, 0x10000, RZ ;  /* 0x000100000f0f7824 */ /* 0x000fe400078e00ff */
[----:B------:R-:W-:Y:S01]  /*3930*/  FFMA.FTZ R68, R68, R140, R69 ;  /* 0x0000008c44447223 */ /* 0x000fe20000010045 */
        /* <DEDUP_REMOVED lines=12> */
.L_x_1590:
[----:B------:R-:W-:Y:S05]  /*3a00*/  BSYNC B3 ;  /* 0x0000000000037941 */ /* 0x000fea0003800000 */
.L_x_1589:
[----:B0-----:R4:W-:Y:S02]  /*3a10*/  ST.E.128 desc[UR60][R72.64], R12 ;  /* 0x0000000c48007985 */ /* 0x0019e4000c101d3c */
.L_x_1588:
[----:B------:R-:W-:Y:S05]  /*3a20*/  BSYNC B2 ;  /* 0x0000000000027941 */ /* 0x000fea0003800000 */
.L_x_1587:
[----:B------:R-:W-:Y:S01]  /*3a30*/  ISETP.NE.AND P0, PT, R76, RZ, PT ;  /* 0x000000ff4c00720c */ /* 0x000fe20003f05270 */
[----:B------:R-:W-:-:S12]  /*3a40*/  BSSY B2, `(.L_x_1591) ;  /* 0x0000037000027945 */ /* 0x000fd80003800000 */
[----:B------:R-:W-:Y:S05]  /*3a50*/  @!P0 BRA `(.L_x_1592) ;  /* 0x0000000000d48947 */ /* 0x000fea0003800000 */
[----:B----4-:R4:W0:Y:S01]  /*3a60*/  LDS.128 R12, [R92+0x22400] ;  /* 0x022400005c0c7984 */ /* 0x0108220000000c00 */
        /* <DEDUP_REMOVED lines=50> */
.L_x_1594:
[----:B------:R-:W-:Y:S05]  /*3d90*/  BSYNC B3 ;  /* 0x0000000000037941 */ /* 0x000fea0003800000 */
.L_x_1593:
[----:B0-----:R0:W-:Y:S02]  /*3da0*/  ST.E.128 desc[UR60][R68.64], R12 ;  /* 0x0000000c44007985 */ /* 0x0011e4000c101d3c */
.L_x_1592:
[----:B------:R-:W-:Y:S05]  /*3db0*/  BSYNC B2 ;  /* 0x0000000000027941 */ /* 0x000fea0003800000 */
.L_x_1591:
[----:B------:R-:W-:Y:S01]  /*3dc0*/  ISETP.NE.AND P0, PT, R77, RZ, PT ;  /* 0x000000ff4d00720c */ /* 0x000fe20003f05270 */
[----:B------:R-:W-:-:S12]  /*3dd0*/  BSSY B2, `(.L_x_1595) ;  /* 0x0000039000027945 */ /* 0x000fd80003800000 */
[----:B------:R-:W-:Y:S05]  /*3de0*/  @!P0 BRA `(.L_x_1596) ;  /* 0x0000000000dc8947 */ /* 0x000fea0003800000 */
[----:B------:R-:W2:Y:S01]  /*3df0*/  LDL R11, [R1] ;  /* 0x00000000010b7983 */ /* 0x000ea20000100800 */
[----:B------:R-:W-:Y:S01]  /*3e00*/  ISETP.GE.AND P6, PT, R107, R104, PT ;  /* 0x000000686b00720c */ /* 0x000fe20003fc6270 */
[----:B------:R-:W-:Y:S01]  /*3e10*/  BSSY B3, `(.L_x_1597) ;  /* 0x0000033000037945 */ /* 0x000fe20003800000 */
[C---:B---3--:R-:W-:Y:S01]  /*3e20*/  LEA R64, P0, R19.reuse, R106, 0x1 ;  /* 0x0000006a13407211 */ /* 0x048fe200078008ff */
[----:B0---4-:R0:W3:Y:S03]  /*3e30*/  LDS.128 R12, [R92+0x24400] ;  /* 0x024400005c0c7984 */ /* 0x0110e60000000c00 */
[----:B--2---:R-:W-:-:S07]  /*3e40*/  LEA.HI.X R65, R19, R74, R11, 0x1, P0 ;  /* 0x0000004a13417211 */ /* 0x004fce00000f0c0b */
[----:B0--3--:R-:W-:Y:S05]  /*3e50*/  @P6 BRA `(.L_x_1598) ;  /* 0x0000000000b86947 */ /* 0x009fea0003800000 */
[----:B------:R-:W-:Y:S01]  /*3e60*/  SHF.R.U64 R68, R60, 0x10, R61 ;  /* 0x000000103c447819 */ /* 0x000fe2000000123d */
[----:B------:R-:W-:Y:S01]  /*3e70*/  IMAD.U32 R60, R14, 0x10000, RZ ;  /* 0x000100000e3c7824 */ /* 0x000fe200078e00ff */
        /* <DEDUP_REMOVED lines=44> */
.L_x_1598:
[----:B------:R-:W-:Y:S05]  /*4140*/  BSYNC B3 ;  /* 0x0000000000037941 */ /* 0x000fea0003800000 */
.L_x_1597:
[----:B------:R0:W-:Y:S02]  /*4150*/  ST.E.128 desc[UR60][R64.64], R12 ;  /* 0x0000000c40007985 */ /* 0x0001e4000c101d3c */
.L_x_1596:
[----:B------:R-:W-:Y:S05]  /*4160*/  BSYNC B2 ;  /* 0x0000000000027941 */ /* 0x000fea0003800000 */
.L_x_1595:
[----:B------:R-:W-:-:S13]  /*4170*/  ISETP.NE.AND P0, PT, R78, RZ, PT ;  /* 0x000000ff4e00720c */ /* 0x000fda0003f05270 */
[----:B------:R-:W-:Y:S05]  /*4180*/  @!P0 BRA `(.L_x_1586) ;  /* 0x0000000000d88947 */ /* 0x000fea0003800000 */
[----:B0---4-:R0:W4:Y:S01]  /*4190*/  LDS.128 R12, [R92+0x26400] ;  /* 0x026400005c0c7984 */ /* 0x0111220000000c00 */
[----:B------:R-:W-:Y:S01]  /*41a0*/  ISETP.GE.AND P6, PT, R75, R104, PT ;  /* 0x000000684b00720c */ /* 0x000fe20003fc6270 */
[----:B------:R-:W-:Y:S01]  /*41b0*/  BSSY B2, `(.L_x_1599) ;  /* 0x0000032000027945 */ /* 0x000fe20003800000 */
[----:B---3--:R-:W-:-:S04]  /*41c0*/  LEA R60, P0, R23, R106, 0x1 ;  /* 0x0000006a173c7211 */ /* 0x008fc800078008ff */
[----:B--2---:R-:W-:-:S07]  /*41d0*/  LEA.HI.X R61, R23, R74, R228, 0x1, P0 ;  /* 0x0000004a173d7211 */ /* 0x004fce00000f0ce4 */
        /* <DEDUP_REMOVED lines=47> */
.L_x_1600:
[----:B------:R-:W-:Y:S05]  /*44d0*/  BSYNC B2 ;  /* 0x0000000000027941 */ /* 0x000fea0003800000 */
.L_x_1599:
[----:B----4-:R0:W-:Y:S02]  /*44e0*/  ST.E.128 desc[UR60][R60.64], R12 ;  /* 0x0000000c3c007985 */ /* 0x0101e4000c101d3c */
.L_x_1586:
[----:B------:R-:W-:Y:S05]  /*44f0*/  BSYNC B1 ;  /* 0x0000000000017941 */ /* 0x000fea0003800000 */
.L_x_1585:
[----:B------:R-:W-:-:S03]  /*4500*/  UMOV UR4, 0xffffffff ;  /* 0xffffffff00047882 */ /* 0x000fc60000000000 */
[----:B------:R-:W-:Y:S05]  /*4510*/  BRA.DIV UR4, `(.L_x_1601) ;  /* 0x0000025a04407947 */ /* 0x000fea000b800000 */
[----:B-1----:R-:W1:Y:S04]  /*4520*/  SHFL.IDX PT, R112, R112, 0x1, 0x181f ;  /* 0x00381f0070707f89 */ /* 0x002e6800000e0000 */
[----:B------:R0:W0:Y:S02]  /*4530*/  SHFL.IDX PT, R56, R105, 0x1, 0x181f ;  /* 0x00381f0069387f89 */ /* 0x00002400000e0000 */
.L_x_2013:
        /* <DEDUP_REMOVED lines=8> */
[----:B-1----:R-:W-:-:S07]  /*45c0*/  LEA.HI.X R59, R16, R112, R17, 0x1, P0 ;  /* 0x00000070103b7211 */ /* 0x002fce00000f0c11 */
[----:B0-----:R-:W-:Y:S05]  /*45d0*/  @P4 BRA `(.L_x_1606) ;  /* 0x0000000000b84947 */ /* 0x001fea0003800000 */
[----:B------:R-:W-:Y:S02]  /*45e0*/  SHF.R.U64 R11, R54, 0x10, R55 ;  /* 0x00000010360b7819 */ /* 0x000fe40000001237 */
[----:B------:R-:W-:Y:S01]  /*45f0*/  SHF.R.U64 R57, R52, 0x10, R53 ;  /* 0x0000001034397819 */ /* 0x000fe20000001235 */
[----:B----4-:R-:W-:Y:S01]  /*4600*/  IMAD.U32 R52, R14, 0x10000, RZ ;  /* 0x000100000e347824 */ /* 0x010fe200078e00ff */
[----:B------:R-:W-:Y:S02]  /*4610*/  SHF.R.U32.HI R60, RZ, 0x10, R55 ;  /* 0x00000010ff3c7819 */ /* 0x000fe40000011637 */
[----:B------:R-:W-:Y:S02]  /*4620*/  SHF.R.U32.HI R62, RZ, 0x10, R53 ;  /* 0x00000010ff3e7819 */ /* 0x000fe40000011635 */
[----:B------:R-:W-:Y:S01]  /*4630*/  PRMT R124, R124, 0x5410, R11 ;  /* 0x000054107c7c7816 */ /* 0x000fe2000000000b */
[----:B------:R-:W-:Y:S01]  /*4640*/  IMAD.U32 R11, R12, 0x10000, RZ ;  /* 0x000100000c0b7824 */ /* 0x000fe200078e00ff */
        /* <DEDUP_REMOVED lines=10> */
[----:B------:R-:W-:Y:S01]  /*46f0*/  FMUL.FTZ R65, R53, R61 ;  /* 0x0000003d35417220 */ /* 0x000fe20000410000 */
[----:B------:R-:W-:Y:S01]  /*4700*/  LOP3.LUT R54, R15, 0xffff0000, RZ, 0xc0, !PT ;  /* 0xffff00000f367812 */ /* 0x000fe200078ec0ff */
[C---:B------:R-:W-:Y:S01]  /*4710*/  FMUL.FTZ R63, R13.reuse, R60 ;  /* 0x0000003c0d3f7220 */ /* 0x040fe20000410000 */
[----:B------:R-:W-:Y:S01]  /*4720*/  LOP3.LUT R12, R12, 0xffff0000, RZ, 0xc0, !PT ;  /* 0xffff00000c0c7812 */ /* 0x000fe200078ec0ff */
[----:B------:R-:W-:Y:S01]  /*4730*/  FMUL.FTZ R13, R13, R55 ;  /* 0x000000370d0d7220 */ /* 0x000fe20000410000 */
[----:B------:R-:W-:Y:S01]  /*4740*/  LOP3.LUT R125, R125, 0xffff0000, RZ, 0xc0, !PT ;  /* 0xffff00007d7d7812 */ /* 0x000fe200078ec0ff */
[----:B------:R-:W-:Y:S01]  /*4750*/  FMUL.FTZ R53, R53, R57 ;  /* 0x0000003935357220 */ /* 0x000fe20000410000 */
[----:B------:R-:W-:Y:S01]  /*4760*/  LOP3.LUT R123, R123, 0xffff0000, RZ, 0xc0, !PT ;  /* 0xffff00007b7b7812 */ /* 0x000fe200078ec0ff */
[----:B------:R-:W-:-:S02]  /*4770*/  IMAD.U32 R124, R124, 0x10000, RZ ;  /* 0x000100007c7c7824 */ /* 0x000fc400078e00ff */
[----:B------:R-:W-:Y:S01]  /*4780*/  FFMA.FTZ R63, R14, R55, -R63 ;  /* 0x000000370e3f7223 */ /* 0x000fe2000001083f */
[----:B------:R-:W-:Y:S02]  /*4790*/  IMAD.U32 R122, R122, 0x10000, RZ ;  /* 0x000100007a7a7824 */ /* 0x000fe400078e00ff */
[----:B------:R-:W-:Y:S01]  /*47a0*/  FFMA.FTZ R60, R14, R60, R13 ;  /* 0x0000003c0e3c7223 */ /* 0x000fe2000001000d */
[C---:B------:R-:W-:Y:S01]  /*47b0*/  FFMA.FTZ R65, R52.reuse, R57, -R65 ;  /* 0x0000003934417223 */ /* 0x040fe20000010841 */
[----:B------:R-:W-:Y:S02]  /*47c0*/  IMAD.U32 R15, R15, 0x10000, RZ ;  /* 0x000100000f0f7824 */ /* 0x000fe400078e00ff */
[----:B------:R-:W-:Y:S01]  /*47d0*/  FFMA.FTZ R52, R52, R61, R53 ;  /* 0x0000003d34347223 */ /* 0x000fe20000010035 */
        /* <DEDUP_REMOVED lines=14> */
.L_x_1606:
[----:B------:R-:W-:Y:S05]  /*48c0*/  BSYNC B2 ;  /* 0x0000000000027941 */ /* 0x000fea0003800000 */
.L_x_1605:
[----:B----4-:R0:W-:Y:S02]  /*48d0*/  ST.E.128 desc[UR60][R58.64], R12 ;  /* 0x0000000c3a007985 */ /* 0x0101e4000c101d3c */
.L_x_1604:
[----:B------:R-:W-:Y:S05]  /*48e0*/  BSYNC B1 ;  /* 0x0000000000017941 */ /* 0x000fea0003800000 */
.L_x_1603:
        /* <DEDUP_REMOVED lines=30> */
[----:B------:R-:W-:Y:S01]  /*4ad0*/  FMUL.FTZ R58, R13, R51 ;  /* 0x000000330d3a7220 */ /* 0x000fe20000410000 */
        /* <DEDUP_REMOVED lines=24> */
.L_x_1610:
[----:B------:R-:W-:Y:S05]  /*4c60*/  BSYNC B2 ;  /* 0x0000000000027941 */ /* 0x000fea0003800000 */
.L_x_1609:
[----:B----4-:R0:W-:Y:S02]  /*4c70*/  ST.E.128 desc[UR60][R52.64], R12 ;  /* 0x0000000c34007985 */ /* 0x0101e4000c101d3c */
.L_x_1608:
[----:B------:R-:W-:Y:S05]  /*4c80*/  BSYNC B1 ;  /* 0x0000000000017941 */ /* 0x000fea0003800000 */
.L_x_1607:
[----:B------:R-:W-:Y:S01]  /*4c90*/  ISETP.NE.AND P0, PT, R77, RZ, PT ;  /* 0x000000ff4d00720c */ /* 0x000fe20003f05270 */
[----:B------:R-:W-:-:S12]  /*4ca0*/  BSSY B1, `(.L_x_1611) ;  /* 0x0000039000017945 */ /* 0x000fd80003800000 */
[----:B------:R-:W-:Y:S05]  /*4cb0*/  @!P0 BRA `(.L_x_1612) ;  /* 0x0000000000dc8947 */ /* 0x000fea0003800000 */
[----:B------:R-:W1:Y:S01]  /*4cc0*/  LDL R11, [R1] ;  /* 0x00000000010b7983 */ /* 0x000e620000100800 */
[----:B------:R-:W-:Y:S01]  /*4cd0*/  ISETP.GE.AND P4, PT, R107, R104, PT ;  /* 0x000000686b00720c */ /* 0x000fe20003f86270 */
[----:B------:R-:W-:Y:S01]  /*4ce0*/  BSSY B2, `(.L_x_1613) ;  /* 0x0000033000027945 */ /* 0x000fe20003800000 */
[C---:B0-----:R-:W-:Y:S01]  /*4cf0*/  LEA R48, P0, R19.reuse, R56, 0x1 ;  /* 0x0000003813307211 */ /* 0x041fe200078008ff */
[----:B----4-:R0:W4:Y:S03]  /*4d00*/  LDS.128 R12, [R92+0x25400] ;  /* 0x025400005c0c7984 */ /* 0x0101260000000c00 */
[----:B-1----:R-:W-:-:S07]  /*4d10*/  LEA.HI.X R49, R19, R112, R11, 0x1, P0 ;  /* 0x0000007013317211 */ /* 0x002fce00000f0c0b */
[----:B0---4-:R-:W-:Y:S05]  /*4d20*/  @P4 BRA `(.L_x_1614) ;  /* 0x0000000000b84947 */ /* 0x011fea0003800000 */
[----:B------:R-:W-:Y:S01]  /*4d30*/  SHF.R.U64 R51, R44, 0x10, R45 ;  /* 0x000000102c337819 */ /* 0x000fe2000000122d */
[----:B------:R-:W-:Y:S01]  /*4d40*/  IMAD.U32 R44, R14, 0x10000, RZ ;  /* 0x000100000e2c7824 */ /* 0x000fe200078e00ff */
        /* <DEDUP_REMOVED lines=44> */
.L_x_1614:
[----:B------:R-:W-:Y:S05]  /*5010*/  BSYNC B2 ;  /* 0x0000000000027941 */ /* 0x000fea0003800000 */
.L_x_1613:
[----:B------:R0:W-:Y:S02]  /*5020*/  ST.E.128 desc[UR60][R48.64], R12 ;  /* 0x0000000c30007985 */ /* 0x0001e4000c101d3c */
.L_x_1612:
[----:B------:R-:W-:Y:S05]  /*5030*/  BSYNC B1 ;  /* 0x0000000000017941 */ /* 0x000fea0003800000 */
.L_x_1611:
[----:B------:R-:W-:-:S13]  /*5040*/  ISETP.NE.AND P0, PT, R78, RZ, PT ;  /* 0x000000ff4e00720c */ /* 0x000fda0003f05270 */
        /* <DEDUP_REMOVED lines=19> */
[----:B------:R-:W-:Y:S01]  /*5180*/  LOP3.LUT R13, R13, 0xffff0000, RZ, 0xc0, !PT ;  /* 0xffff00000d0d7812 */ /* 0x000fe200078ec0ff */
[----:B------:R-:W-:Y:S01]  /*5190*/  IMAD.U32 R11, R12, 0x10000, RZ ;  /* 0x000100000c0b7824 */ /* 0x000fe200078e00ff */
[C---:B------:R-:W-:Y:S01]  /*51a0*/  LOP3.LUT R45, R111.reuse, 0xffff0000, RZ, 0xc0, !PT ;  /* 0xffff00006f2d7812 */ /* 0x040fe200078ec0ff */
        /* <DEDUP_REMOVED lines=31> */
.L_x_1616:
[----:B------:R-:W-:Y:S05]  /*53a0*/  BSYNC B1 ;  /* 0x0000000000017941 */ /* 0x000fea0003800000 */
.L_x_1615:
[----:B----4-:R0:W-:Y:S01]  /*53b0*/  ST.E.128 desc[UR60][R56.64], R12 ;  /* 0x0000000c38007985 */ /* 0x0101e2000c101d3c */
[----:B------:R-:W-:Y:S05]  /*53c0*/  BRA `(.L_x_1602) ;  /* 0x0000002c00e07947 */ /* 0x000fea0003800000 */
.L_x_1576:
[----:B------:R-:W2:Y:S01]  /*53d0*/  LDL R11, [R1+0xc] ;  /* 0x00000c00010b7983 */ /* 0x000ea20000100800 */
[----:B------:R-:W-:Y:S01]  /*53e0*/  BSSY B1, `(.L_x_1617) ;  /* 0x0000024000017945 */ /* 0x000fe20003800000 */
        /* <DEDUP_REMOVED lines=31> */
[----:B------:R0:W5:Y:S04]  /*55e0*/  @!P6 LDG.E.128 R40, desc[UR60][R56.64+0x80] ;  /* 0x0000803c3828e981 */ /* 0x000168000c1e1d00 */
[----:B------:R0:W5:Y:S04]  /*55f0*/  @!P5 LDG.E.128 R44, desc[UR60][R56.64] ;  /* 0x0000003c382cd981 */ /* 0x000168000c1e1d00 */
[----:B------:R0:W5:Y:S04]  /*5600*/  @!P5 LDG.E.128 R52, desc[UR60][R60.64] ;  /* 0x0000003c3c34d981 */ /* 0x000168000c1e1d00 */
[----:B------:R0:W5:Y:S02]  /*5610*/  @!P6 LDG.E.128 R48, desc[UR60][R60.64+0x80] ;  /* 0x0000803c3c30e981 */ /* 0x000164000c1e1d00 */
.L_x_1618:
[----:B------:R-:W-:Y:S05]  /*5620*/  BSYNC B1 ;  /* 0x0000000000017941 */ /* 0x000fea0003800000 */
.L_x_1617:
        /* <DEDUP_REMOVED lines=25> */
[----:B------:R-:W-:Y:S02]  /*57c0*/  LEA R12, P6, R15, UR4, 0x1 ;  /* 0x000000040f0c7c11 */ /* 0x000fe4000f8c08ff */
        /* <DEDUP_REMOVED lines=11> */
.L_x_1620:
[----:B------:R-:W-:Y:S05]  /*5880*/  BSYNC B1 ;  /* 0x0000000000017941 */ /* 0x000fea0003800000 */
.L_x_1619:
        /* <DEDUP_REMOVED lines=65> */
.L_x_1621:
[----:B------:R-:W2:Y:S01]  /*5ca0*/  LDL R11, [R1+0x40] ;  /* 0x00004000010b7983 */ /* 0x000ea20000100800 */
[----:B------:R-:W-:Y:S01]  /*5cb0*/  IMAD R89, R202, 0x8, R18 ;  /* 0x00000008ca597824 */ /* 0x000fe200078e0212 */
[----:B------:R-:W0:Y:S01]  /*5cc0*/  LDC R114, c[0x0][0x2f4] ;  /* 0x0000bd00ff727b82 */ /* 0x000e220000000800 */
[----:B------:R-:W-:Y:S01]  /*5cd0*/  BSSY B1, `(.L_x_1622) ;  /* 0x0000004000017945 */ /* 0x000fe20003800000 */
[----:B--2---:R-:W-:-:S04]  /*5ce0*/  SHF.L.U32 R103, R11, 0x1f, RZ ;  /* 0x0000001f0b677819 */ /* 0x004fc800000006ff */
[----:B------:R-:W1:Y:S02]  /*5cf0*/  SYNCS.PHASECHK.TRANS64.TRYWAIT P6, [R89+URZ+0x30890], R103 ;  /* 0x03089067590075a7 */ /* 0x000e6400080c017f */
[----:B01----:R-:W-:Y:S05]  /*5d00*/  @!P6 BRA `(.L_x_1623) ;  /* 0x000002400090e947 */ /* 0x003fea0003800000 */
.L_x_2014:
[----:B------:R-:W-:Y:S05]  /*5d10*/  BSYNC B1 ;  /* 0x0000000000017941 */ /* 0x000fea0003800000 */
.L_x_1622:
[----:B------:R-:W-:Y:S01]  /*5d20*/  UMOV UR4, 0xffffffff ;  /* 0xffffffff00047882 */ /* 0x000fe20000000000 */
[----:B------:R-:W-:Y:S02]  /*5d30*/  IMAD.IADD R116, R114, 0x1, -R93 ;  /* 0x0000000172747824 */ /* 0x000fe400078e0a5d */
[----:B------:R-:W-:Y:S05]  /*5d40*/  BRA.DIV UR4, `(.L_x_1624) ;  /* 0x0000024204947947 */ /* 0x000fea000b800000 */
[----:B------:R1:W2:Y:S04]  /*5d50*/  SHFL.IDX PT, R107, R112, RZ, 0x181f ;  /* 0x00181fff706b7589 */ /* 0x0002a800000e0000 */
[----:B------:R1:W3:Y:S02]  /*5d60*/  SHFL.IDX PT, R106, R105, RZ, 0x181f ;  /* 0x00181fff696a7589 */ /* 0x0002e400000e0000 */
.L_x_2018:
[----:B------:R-:W-:Y:S04]  /*5d70*/  BSSY B1, `(.L_x_1625) ;  /* 0x00000fe000017945 */ /* 0x000fe80003800000 */
[----:B------:R-:W-:Y:S05]  /*5d80*/  @P0 BRA `(.L_x_1626) ;  /* 0x0000000c00f00947 */ /* 0x000fea0003800000 */
[----:B------:R-:W-:Y:S01]  /*5d90*/  ISETP.NE.AND P0, PT, R29, RZ, PT ;  /* 0x000000ff1d00720c */ /* 0x000fe20003f05270 */
[----:B------:R-:W-:-:S12]  /*5da0*/  BSSY B2, `(.L_x_1627) ;  /* 0x000007c000027945 */ /* 0x000fd80003800000 */
[----:B------:R-:W-:Y:S05]  /*5db0*/  @!P0 BRA `(.L_x_1628) ;  /* 0x0000000400e88947 */ /* 0x000fea0003800000 */
[----:B------:R-:W4:Y:S04]  /*5dc0*/  LDL R15, [R1+0x54] ;  /* 0x00005400010f7983 */ /* 0x000f280000100800 */
[----:B------:R-:W5:Y:S04]  /*5dd0*/  LDL R14, [R1+0xa8] ;  /* 0x0000a800010e7983 */ /* 0x000f680000100800 */
[----:B------:R-:W5:Y:S01]  /*5de0*/  LDL R13, [R1+0x5c] ;  /* 0x00005c00010d7983 */ /* 0x000f620000100800 */
[----:B------:R-:W-:Y:S01]  /*5df0*/  SEL R11, R93, R116, !P2 ;  /* 0x000000745d0b7207 */ /* 0x000fe20005000000 */
[----:B------:R-:W-:Y:S01]  /*5e00*/  BSSY B3, `(.L_x_1629) ;  /* 0x0000073000037945 */ /* 0x000fe20003800000 */
[----:B---3--:R-:W-:-:S02]  /*5e10*/  LEA R108, P6, R36, R106, 0x1 ;  /* 0x0000006a246c7211 */ /* 0x008fc400078c08ff */
[----:B------:R-:W-:Y:S02]  /*5e20*/  SHF.R.S32.HI R12, RZ, 0x1f, R11 ;  /* 0x0000001fff0c7819 */ /* 0x000fe4000001140b */
[----:B--2---:R-:W-:Y:S02]  /*5e30*/  LEA.HI.X R109, R36, R107, R79, 0x1, P6 ;  /* 0x0000006b246d7211 */ /* 0x004fe400030f0c4f */
[----:B------:R-:W-:Y:S02]  /*5e40*/  LEA.HI R12, R12, R11, RZ, 0x4 ;  /* 0x0000000b0c0c7211 */ /* 0x000fe400078f20ff */
[----:B------:R-:W-:Y:S02]  /*5e50*/  ISETP.GE.AND P6, PT, R16, R104, PT ;  /* 0x000000681000720c */ /* 0x000fe40003fc6270 */
[----:B------:R-:W-:-:S04]  /*5e60*/  LEA.HI.SX32 R12, R12, R35, 0x1c ;  /* 0x000000230c0c7211 */ /* 0x000fc800078fe2ff */
[----:B------:R-:W-:Y:S01]  /*5e70*/  SHF.R.S32.HI R11, RZ, 0x1f, R12 ;  /* 0x0000001fff0b7819 */ /* 0x000fe2000001140c */
[----:B------:R-:W-:-:S03]  /*5e80*/  IMAD.SHL.U32 R111, R12, 0x8, RZ ;  /* 0x000000080c6f7824 */ /* 0x000fc600078e00ff */
[----:B------:R-:W-:Y:S02]  /*5e90*/  LEA.HI R12, R11, R12, RZ, 0x3 ;  /* 0x0000000c0b0c7211 */ /* 0x000fe400078f18ff */
[----:B------:R-:W-:-:S03]  /*5ea0*/  ISETP.GE.AND P0, PT, R111, R114, PT ;  /* 0x000000726f00720c */ /* 0x000fc60003f06270 */
[----:B------:R-:W-:-:S05]  /*5eb0*/  IMAD.SHL.U32 R12, R12, 0x200, RZ ;  /* 0x000002000c0c7824 */ /* 0x000fca00078e00ff */
[----:B------:R-:W-:Y:S02]  /*5ec0*/  LOP3.LUT R12, R12, 0x7ffff000, RZ, 0xc0, !PT ;  /* 0x7ffff0000c0c7812 */ /* 0x000fe400078ec0ff */
[----:B----4-:R-:W-:-:S03]  /*5ed0*/  LOP3.LUT R11, R15, 0x38, R111, 0xf8, !PT ;  /* 0x000000380f0b7812 */ /* 0x010fc600078ef86f */
[----:B------:R-:W-:Y:S01]  /*5ee0*/  @!P0 IMAD.WIDE R110, R111, 0x2, R106 ;  /* 0x000000026f6e8825 */ /* 0x000fe200078e026a */
[----:B-----5:R-:W-:-:S04]  /*5ef0*/  LOP3.LUT R11, R11, R14, RZ, 0x3c, !PT ;  /* 0x0000000e0b0b7212 */ /* 0x020fc800078e3cff */
[----:B------:R-:W-:Y:S01]  /*5f00*/  IADD3 R13, R11, R12, R13 ;  /* 0x0000000c0b0d7210 */ /* 0x000fe20007ffe00d */
[----:B------:R-:W-:-:S04]  /*5f10*/  IMAD R11, R202, 0x4000, R91 ;  /* 0x00004000ca0b7824 */ /* 0x000fc800078e025b */
[----:B------:R-:W-:Y:S02]  /*5f20*/  IMAD R13, R202, 0x4000, R13 ;  /* 0x00004000ca0d7824 */ /* 0x000fe400078e020d */
[--C-:B------:R-:W-:Y:S02]  /*5f30*/  IMAD R11, R11, 0x2, R18.reuse ;  /* 0x000000020b0b7824 */ /* 0x100fe400078e0212 */
[----:B------:R-:W-:-:S03]  /*5f40*/  IMAD R72, R13, 0x2, R18 ;  /* 0x000000020d487824 */ /* 0x000fc600078e0212 */
[----:B------:R2:W3:Y:S04]  /*5f50*/  LDS.128 R12, [R11+0x20400] ;  /* 0x020400000b0c7984 */ /* 0x0004e80000000c00 */
[----:B------:R-:W4:Y:S01]  /*5f60*/  LDS.128 R72, [R72+0x20400] ;  /* 0x0204000048487984 */ /* 0x000f220000000c00 */
[----:B------:R-:W-:Y:S05]  /*5f70*/  @P6 BRA `(.L_x_1630) ;  /* 0x00000004006c6947 */ /* 0x000fea0003800000 */
[----:B------:R-:W-:Y:S01]  /*5f80*/  SHF.R.U32.HI R145, RZ, 0x10, R53 ;  /* 0x00000010ff917819 */ /* 0x000fe20000011635 */
[----:B----4-:R-:W-:Y:S01]  /*5f90*/  IMAD.U32 R141, R75, 0x10000, RZ ;  /* 0x000100004b8d7824 */ /* 0x010fe200078e00ff */
[----:B------:R-:W-:Y:S01]  /*5fa0*/  SHF.R.U32.HI R142, RZ, 0x10, R45 ;  /* 0x00000010ff8e7819 */ /* 0x000fe2000001162d */
[----:B---3--:R-:W-:Y:S01]  /*5fb0*/  IMAD.U32 R139, R15, 0x10000, RZ ;  /* 0x000100000f8b7824 */ /* 0x008fe200078e00ff */
[----:B------:R-:W-:Y:S01]  /*5fc0*/  SHF.R.U64 R144, R52, 0x10, R53 ;  /* 0x0000001034907819 */ /* 0x000fe20000001235 */
[----:B--2---:R-:W-:Y:S01]  /*5fd0*/  IMAD.U32 R11, R14, 0x10000, RZ ;  /* 0x000100000e0b7824 */ /* 0x004fe200078e00ff */
[----:B------:R-:W-:Y:S01]  /*5fe0*/  SHF.R.U64 R146, R44, 0x10, R45 ;  /* 0x000000102c927819 */ /* 0x000fe2000000122d */
[----:B------:R-:W-:Y:S01]  /*5ff0*/  IMAD.U32 R44, R13, 0x10000, RZ ;  /* 0x000100000d2c7824 */ /* 0x000fe200078e00ff */
[----:B------:R-:W-:Y:S01]  /*6000*/  LOP3.LUT R53, R75, 0xffff0000, RZ, 0xc0, !PT ;  /* 0xffff00004b357812 */ /* 0x000fe200078ec0ff */
[----:B------:R-:W-:Y:S01]  /*6010*/  IMAD.U32 R45, R12, 0x10000, RZ ;  /* 0x000100000c2d7824 */ /* 0x000fe200078e00ff */
[----:B------:R-:W-:-:S02]  /*6020*/  PRMT R145, R149, 0x5410, R145 ;  /* 0x0000541095917816 */ /* 0x000fc40000000091 */
[--C-:B------:R-:W-:Y:S02]  /*6030*/  SHF.R.U64 R54, R54, 0x10, R55.reuse ;  /* 0x0000001036367819 */ /* 0x100fe40000001237 */
[----:B------:R-:W-:Y:S02]  /*6040*/  SHF.R.U32.HI R147, RZ, 0x10, R55 ;  /* 0x00000010ff937819 */ /* 0x000fe40000011637 */
[----:B------:R-:W-:Y:S02]  /*6050*/  PRMT R75, R117, 0x5432, R142 ;  /* 0x00005432754b7816 */ /* 0x000fe4000000008e */
[----:B------:R-:W-:Y:S01]  /*6060*/  LOP3.LUT R55, R13, 0xffff0000, RZ, 0xc0, !PT ;  /* 0xffff00000d377812 */ /* 0x000fe200078ec0ff */
[C---:B------:R-:W-:Y:S01]  /*6070*/  IMAD.U32 R13, R73.reuse, 0x10000, RZ ;  /* 0x00010000490d7824 */ /* 0x040fe200078e00ff */
[----:B------:R-:W-:Y:S01]  /*6080*/  LOP3.LUT R140, R73, 0xffff0000, RZ, 0xc0, !PT ;  /* 0xffff0000498c7812 */ /* 0x000fe200078ec0ff */
[----:B------:R-:W-:Y:S01]  /*6090*/  IMAD.U32 R142, R75, 0x10000, RZ ;  /* 0x000100004b8e7824 */ /* 0x000fe200078e00ff */
[----:B------:R-:W-:Y:S01]  /*60a0*/  PRMT R73, R115, 0x5432, R146 ;  /* 0x0000543273497816 */ /* 0x000fe20000000092 */
[----:B------:R-:W-:Y:S01]  /*60b0*/  IMAD.U32 R146, R145, 0x10000, RZ ;  /* 0x0001000091927824 */ /* 0x000fe200078e00ff */
[----:B------:R-:W-:Y:S01]  /*60c0*/  SHF.R.U32.HI R143, RZ, 0x10, R47 ;  /* 0x00000010ff8f7819 */ /* 0x000fe2000001162f */
[C---:B------:R-:W-:Y:S01]  /*60d0*/  FMUL.FTZ R151, R13.reuse, R142 ;  /* 0x0000008e0d977220 */ /* 0x040fe20000410000 */
[----:B------:R-:W-:Y:S01]  /*60e0*/  PRMT R147, R150, 0x5410, R147 ;  /* 0x0000541096937816 */ /* 0x000fe20000000093 */
[----:B------:R-:W-:Y:S01]  /*60f0*/  FMUL.FTZ R149, R13, R146 ;  /* 0x000000920d957220 */ /* 0x000fe20000410000 */
[----:B------:R-:W-:-:S02]  /*6100*/  PRMT R143, R148, 0x5410, R143 ;  /* 0x00005410948f7816 */ /* 0x000fc4000000008f */
[----:B------:R-:W-:Y:S01]  /*6110*/  LOP3.LUT R145, R145, 0xffff0000, RZ, 0xc0, !PT ;  /* 0xffff000091917812 */ /* 0x000fe200078ec0ff */
[----:B------:R-:W-:Y:S01]  /*6120*/  IMAD.U32 R148, R147, 0x10000, RZ ;  /* 0x0001000093947824 */ /* 0x000fe200078e00ff */
[----:B------:R-:W-:Y:S01]  /*6130*/  LOP3.LUT R75, R75, 0xffff0000, RZ, 0xc0, !PT ;  /* 0xffff00004b4b7812 */ /* 0x000fe200078ec0ff */
[C---:B------:R-:W-:Y:S01]  /*6140*/  FFMA.FTZ R13, R44.reuse, R142, -R149 ;  /* 0x0000008e2c0d7223 */ /* 0x040fe20000010895 */
[----:B------:R-:W-:Y:S01]  /*6150*/  FFMA.FTZ R44, R44, R146, R151 ;  /* 0x000000922c2c7223 */ /* 0x000fe20000010097 */
[----:B------:R-:W-:Y:S01]  /*6160*/  PRMT R144, R119, 0x5432, R144 ;  /* 0x0000543277907816 */ /* 0x000fe20000000090 */
[C---:B------:R-:W-:Y:S01]  /*6170*/  FMUL.FTZ R150, R140.reuse, R145 ;  /* 0x000000918c967220 */ /* 0x040fe20000410000 */
[----:B------:R-:W-:Y:S02]  /*6180*/  IMAD.U32 R142, R143, 0x10000, RZ ;  /* 0x000100008f8e7824 */ /* 0x000fe400078e00ff */
[----:B------:R-:W-:Y:S01]  /*6190*/  FMUL.FTZ R146, R141, R148 ;  /* 0x000000948d927220 */ /* 0x000fe20000410000 */
[----:B------:R-:W-:Y:S01]  /*61a0*/  FMUL.FTZ R140, R140, R75 ;  /* 0x0000004b8c8c7220 */ /* 0x000fe20000410000 */
[----:B------:R-:W-:Y:S01]  /*61b0*/  LOP3.LUT R147, R147, 0xffff0000, RZ, 0xc0, !PT ;  /* 0xffff000093937812 */ /* 0x000fe200078ec0ff */
[-C--:B------:R-:W-:Y:S01]  /*61c0*/  FMUL.FTZ R141, R141, R142.reuse ;  /* 0x0000008e8d8d7220 */ /* 0x080fe20000410000 */
[----:B------:R-:W-:Y:S01]  /*61d0*/  LOP3.LUT R143, R143, 0xffff0000, RZ, 0xc0, !PT ;  /* 0xffff00008f8f7812 */ /* 0x000fe200078ec0ff */
[----:B------:R-:W-:Y:S01]  /*61e0*/  FFMA.FTZ R146, R139, R142, -R146 ;  /* 0x0000008e8b927223 */ /* 0x000fe20000010892 */
[----:B------:R-:W-:Y:S01]  /*61f0*/  SHF.R.U64 R46, R46, 0x10, R47 ;  /* 0x000000102e2e7819 */ /* 0x000fe2000000122f */
[----:B------:R-:W-:-:S02]  /*6200*/  IMAD.U32 R47, R72, 0x10000, RZ ;  /* 0x00010000482f7824 */ /* 0x000fc400078e00ff */
[C---:B------:R-:W-:Y:S01]  /*6210*/  FFMA.FTZ R145, R55.reuse, R145, R140 ;  /* 0x0000009137917223 */ /* 0x040fe2000001008c */
[C---:B------:R-:W-:Y:S02]  /*6220*/  IMAD.U32 R142, R144.reuse, 0x10000, RZ ;  /* 0x00010000908e7824 */ /* 0x040fe400078e00ff */
[----:B------:R-:W-:Y:S01]  /*6230*/  FFMA.FTZ R150, R55, R75, -R150 ;  /* 0x0000004b37967223 */ /* 0x000fe20000010896 */
[----:B------:R-:W-:Y:S02]  /*6240*/  IMAD.U32 R140, R73, 0x10000, RZ ;  /* 0x00010000498c7824 */ /* 0x000fe400078e00ff */
[C---:B------:R-:W-:Y:S01]  /*6250*/  FMUL.FTZ R55, R53.reuse, R147 ;  /* 0x0000009335377220 */ /* 0x040fe20000410000 */
[-C--:B------:R-:W-:Y:S01]  /*6260*/  FMUL.FTZ R75, R53, R143.reuse ;  /* 0x0000008f354b7220 */ /* 0x080fe20000410000 */
[----:B------:R-:W-:Y:S01]  /*6270*/  LOP3.LUT R53, R144, 0xffff0000, RZ, 0xc0, !PT ;  /* 0xffff000090357812 */ /* 0x000fe200078ec0ff */
[----:B------:R-:W-:Y:S01]  /*6280*/  FMUL.FTZ R144, R47, R142 ;  /* 0x0000008e2f907220 */ /* 0x000fe20000410000 */
[----:B------:R-:W-:Y:S01]  /*6290*/  LOP3.LUT R52, R15, 0xffff0000, RZ, 0xc0, !PT ;  /* 0xffff00000f347812 */ /* 0x000fe200078ec0ff */
[----:B------:R-:W-:Y:S01]  /*62a0*/  FMUL.FTZ R47, R47, R140 ;  /* 0x0000008c2f2f7220 */ /* 0x000fe20000410000 */
[----:B------:R-:W-:Y:S01]  /*62b0*/  LOP3.LUT R72, R72, 0xffff0000, RZ, 0xc0, !PT ;  /* 0xffff000048487812 */ /* 0x000fe200078ec0ff */
[----:B------:R-:W-:Y:S01]  /*62c0*/  FFMA.FTZ R141, R139, R148, R141 ;  /* 0x000000948b8d7223 */ /* 0x000fe2000001008d */
[----:B------:R-:W-:Y:S01]  /*62d0*/  LOP3.LUT R73, R73, 0xffff0000, RZ, 0xc0, !PT ;  /* 0xffff000049497812 */ /* 0x000fe200078ec0ff */
[----:B------:R-:W-:Y:S01]  /*62e0*/  IMAD.U32 R15, R74, 0x10000, RZ ;  /* 0x000100004a0f7824 */ /* 0x000fe200078e00ff */
[----:B------:R-:W-:Y:S01]  /*62f0*/  PRMT R54, R118, 0x5432, R54 ;  /* 0x0000543276367816 */ /* 0x000fe20000000036 */
[C---:B------:R-:W-:Y:S01]  /*6300*/  FFMA.FTZ R143, R52.reuse, R143, -R55 ;  /* 0x0000008f348f7223 */ /* 0x040fe20000010837 */
[----:B------:R-:W-:Y:S01]  /*6310*/  PRMT R46, R113, 0x5432, R46 ;  /* 0x00005432712e7816 */ /* 0x000fe2000000002e */
[----:B------:R-:W-:Y:S01]  /*6320*/  FFMA.FTZ R148, R52, R147, R75 ;  /* 0x0000009334947223 */ /* 0x000fe2000001004b */
[----:B------:R-:W-:Y:S01]  /*6330*/  LOP3.LUT R12, R12, 0xffff0000, RZ, 0xc0, !PT ;  /* 0xffff00000c0c7812 */ /* 0x000fe200078ec0ff */
[C---:B------:R-:W-:Y:S01]  /*6340*/  FFMA.FTZ R142, R45.reuse, R142, R47 ;  /* 0x0000008e2d8e7223 */ /* 0x040fe2000001002f */
[----:B------:R-:W-:Y:S01]  /*6350*/  LOP3.LUT R74, R74, 0xffff0000, RZ, 0xc0, !PT ;  /* 0xffff00004a4a7812 */ /* 0x000fe200078ec0ff */
[C---:B------:R-:W-:Y:S01]  /*6360*/  FMUL.FTZ R55, R72.reuse, R53 ;  /* 0x0000003548377220 */ /* 0x040fe20000410000 */
[----:B------:R-:W-:Y:S01]  /*6370*/  FFMA.FTZ R144, R45, R140, -R144 ;  /* 0x0000008c2d907223 */ /* 0x000fe20000010890 */
[----:B------:R-:W-:Y:S01]  /*6380*/  FMUL.FTZ R75, R72, R73 ;  /* 0x00000049484b7220 */ /* 0x000fe20000410000 */
[C---:B------:R-:W-:Y:S01]  /*6390*/  LOP3.LUT R47, R54.reuse, 0xffff0000, RZ, 0xc0, !PT ;  /* 0xffff0000362f7812 */ /* 0x040fe200078ec0ff */
[----:B------:R-:W-:Y:S01]  /*63a0*/  IMAD.U32 R72, R54, 0x10000, RZ ;  /* 0x0001000036487824 */ /* 0x000fe200078e00ff */
[C---:B------:R-:W-:Y:S01]  /*63b0*/  LOP3.LUT R45, R46.reuse, 0xffff0000, RZ, 0xc0, !PT ;  /* 0xffff00002e2d7812 */ /* 0x040fe200078ec0ff */
        /* <DEDUP_REMOVED lines=23> */
.L_x_1630:
[----:B------:R-:W-:Y:S05]  /*6530*/  BSYNC B3 ;  /* 0x0000000000037941 */ /* 0x000fea0003800000 */
.L_x_1629:
[----:B---3--:R3:W-:Y:S04]  /*6540*/  ST.E.128 desc[UR60][R108.64], R12 ;  /* 0x0000000c6c007985 */ /* 0x0087e8000c101d3c */
[----:B----4-:R3:W-:Y:S02]  /*6550*/  @!P0 ST.E.128 desc[UR60][R110.64], R72 ;  /* 0x000000486e008985 */ /* 0x0107e4000c101d3c */
.L_x_1628:
[----:B------:R-:W-:Y:S05]  /*6560*/  BSYNC B2 ;  /* 0x0000000000027941 */ /* 0x000fea0003800000 */
.L_x_1627:
[----:B------:R-:W-:-:S13]  /*6570*/  ISETP.NE.AND P0, PT, R76, RZ, PT ;  /* 0x000000ff4c00720c */ /* 0x000fda0003f05270 */
[----:B------:R-:W-:Y:S05]  /*6580*/  @!P0 BRA `(.L_x_1626) ;  /* 0x0000000400f08947 */ /* 0x000fea0003800000 */
[----:B---3--:R-:W3:Y:S04]  /*6590*/  LDL R15, [R1+0x54] ;  /* 0x00005400010f7983 */ /* 0x008ee80000100800 */
[----:B------:R-:W4:Y:S04]  /*65a0*/  LDL R14, [R1+0xa8] ;  /* 0x0000a800010e7983 */ /* 0x000f280000100800 */
[----:B------:R-:W5:Y:S01]  /*65b0*/  LDL R13, [R1+0x5c] ;  /* 0x00005c00010d7983 */ /* 0x000f620000100800 */
[----:B--2---:R-:W-:Y:S01]  /*65c0*/  SEL R11, R93, R116, !P1 ;  /* 0x000000745d0b7207 */ /* 0x004fe20004800000 */
[----:B------:R-:W-:Y:S01]  /*65d0*/  BSSY B2, `(.L_x_1631) ;  /* 0x0000075000027945 */ /* 0x000fe20003800000 */
[----:B------:R-:W-:-:S02]  /*65e0*/  LEA R52, P6, R39, R106, 0x1 ;  /* 0x0000006a27347211 */ /* 0x000fc400078c08ff */
[----:B------:R-:W-:Y:S02]  /*65f0*/  SHF.R.S32.HI R12, RZ, 0x1f, R11 ;  /* 0x0000001fff0c7819 */ /* 0x000fe4000001140b */
[----:B------:R-:W-:Y:S02]  /*6600*/  LEA.HI.X R53, R39, R107, R88, 0x1, P6 ;  /* 0x0000006b27357211 */ /* 0x000fe400030f0c58 */
        /* <DEDUP_REMOVED lines=8> */
[----:B------:R-:W-:-:S05]  /*6690*/  LOP3.LUT R12, R12, 0x7ffff000, RZ, 0xc0, !PT ;  /* 0x7ffff0000c0c7812 */ /* 0x000fca00078ec0ff */
[----:B------:R-:W-:Y:S01]  /*66a0*/  @!P0 IMAD.WIDE R106, R55, 0x2, R106 ;  /* 0x00000002376a8825 */ /* 0x000fe200078e026a */
[----:B---3--:R-:W-:-:S04]  /*66b0*/  LOP3.LUT R11, R15, 0x38, R55, 0xf8, !PT ;  /* 0x000000380f0b7812 */ /* 0x008fc800078ef837 */
[----:B----4-:R-:W-:-:S04]  /*66c0*/  LOP3.LUT R11, R11, R14, RZ, 0x3c, !PT ;  /* 0x0000000e0b0b7212 */ /* 0x010fc800078e3cff */
[----:B-----5:R-:W-:Y:S01]  /*66d0*/  IADD3 R13, R11, R12, R13 ;  /* 0x0000000c0b0d7210 */ /* 0x020fe20007ffe00d */
        /* <DEDUP_REMOVED lines=8> */
[----:B--23--:R-:W-:Y:S01]  /*6760*/  IMAD.U32 R11, R14, 0x10000, RZ ;  /* 0x000100000e0b7824 */ /* 0x00cfe200078e00ff */
[----:B------:R-:W-:Y:S02]  /*6770*/  SHF.R.U32.HI R109, RZ, 0x10, R41 ;  /* 0x00000010ff6d7819 */ /* 0x000fe40000011629 */
[----:B------:R-:W-:Y:S02]  /*6780*/  SHF.R.U64 R54, R42, 0x10, R43 ;  /* 0x000000102a367819 */ /* 0x000fe4000000122b */
[----:B------:R-:W-:Y:S02]  /*6790*/  PRMT R138, R138, 0x5410, R73 ;  /* 0x000054108a8a7816 */ /* 0x000fe40000000049 */
[----:B------:R-:W-:Y:S02]  /*67a0*/  PRMT R134, R134, 0x5410, R109 ;  /* 0x0000541086867816 */ /* 0x000fe4000000006d */
[----:B------:R-:W-:-:S02]  /*67b0*/  SHF.R.U32.HI R55, RZ, 0x10, R51 ;  /* 0x00000010ff377819 */ /* 0x000fc40000011633 */
[----:B------:R-:W-:Y:S01]  /*67c0*/  SHF.R.U64 R74, R48, 0x10, R49 ;  /* 0x00000010304a7819 */ /* 0x000fe20000001231 */
[----:B----4-:R-:W-:Y:S01]  /*67d0*/  IMAD.U32 R48, R45, 0x10000, RZ ;  /* 0x000100002d307824 */ /* 0x010fe200078e00ff */
[----:B------:R-:W-:Y:S01]  /*67e0*/  SHF.R.U64 R72, R50, 0x10, R51 ;  /* 0x0000001032487819 */ /* 0x000fe20000001233 */
[----:B------:R-:W-:Y:S01]  /*67f0*/  IMAD.U32 R51, R134, 0x10000, RZ ;  /* 0x0001000086337824 */ /* 0x000fe200078e00ff */
[----:B------:R-:W-:Y:S01]  /*6800*/  PRMT R131, R131, 0x5410, R54 ;  /* 0x0000541083837816 */ /* 0x000fe20000000036 */
[----:B------:R-:W-:Y:S01]  /*6810*/  IMAD.U32 R54, R138, 0x10000, RZ ;  /* 0x000100008a367824 */ /* 0x000fe200078e00ff */
[----:B------:R-:W-:Y:S01]  /*6820*/  SHF.R.U32.HI R75, RZ, 0x10, R43 ;  /* 0x00000010ff4b7819 */ /* 0x000fe2000001162b */
[----:B------:R-:W-:Y:S01]  /*6830*/  IMAD.U32 R50, R47, 0x10000, RZ ;  /* 0x000100002f327824 */ /* 0x000fe200078e00ff */
[----:B------:R-:W-:Y:S01]  /*6840*/  PRMT R136, R136, 0x5410, R55 ;  /* 0x0000541088887816 */ /* 0x000fe20000000037 */
[----:B------:R-:W-:Y:S01]  /*6850*/  IMAD.U32 R43, R15, 0x10000, RZ ;  /* 0x000100000f2b7824 */ /* 0x000fe200078e00ff */
[----:B------:R-:W-:Y:S01]  /*6860*/  SHF.R.U64 R108, R40, 0x10, R41 ;  /* 0x00000010286c7819 */ /* 0x000fe20000001229 */
[----:B------:R-:W-:Y:S01]  /*6870*/  IMAD.U32 R41, R13, 0x10000, RZ ;  /* 0x000100000d297824 */ /* 0x000fe200078e00ff */
[----:B------:R-:W-:Y:S01]  /*6880*/  PRMT R135, R135, 0x5410, R72 ;  /* 0x0000541087877816 */ /* 0x000fe20000000048 */
[----:B------:R-:W-:Y:S01]  /*6890*/  FMUL.FTZ R72, R48, R54 ;  /* 0x0000003630487220 */ /* 0x000fe20000410000 */
[----:B------:R-:W-:Y:S01]  /*68a0*/  LOP3.LUT R49, R45, 0xffff0000, RZ, 0xc0, !PT ;  /* 0xffff00002d317812 */ /* 0x000fe200078ec0ff */
[----:B------:R-:W-:Y:S01]  /*68b0*/  IMAD.U32 R45, R44, 0x10000, RZ ;  /* 0x000100002c2d7824 */ /* 0x000fe200078e00ff */
[----:B------:R-:W-:Y:S01]  /*68c0*/  PRMT R137, R137, 0x5410, R74 ;  /* 0x0000541089897816 */ /* 0x000fe2000000004a */
[-C--:B------:R-:W-:Y:S01]  /*68d0*/  FMUL.FTZ R74, R48, R51.reuse ;  /* 0x00000033304a7220 */ /* 0x080fe20000410000 */
[----:B------:R-:W-:Y:S01]  /*68e0*/  LOP3.LUT R138, R138, 0xffff0000, RZ, 0xc0, !PT ;  /* 0xffff00008a8a7812 */ /* 0x000fe200078ec0ff */
[----:B------:R-:W-:Y:S01]  /*68f0*/  IMAD.U32 R48, R136, 0x10000, RZ ;  /* 0x0001000088307824 */ /* 0x000fe200078e00ff */
[----:B------:R-:W-:Y:S01]  /*6900*/  PRMT R132, R132, 0x5410, R75 ;  /* 0x0000541084847816 */ /* 0x000fe2000000004b */
[----:B------:R-:W-:Y:S01]  /*6910*/  FFMA.FTZ R72, R41, R51, -R72 ;  /* 0x0000003329487223 */ /* 0x000fe20000010848 */
[----:B------:R-:W-:Y:S01]  /*6920*/  LOP3.LUT R134, R134, 0xffff0000, RZ, 0xc0, !PT ;  /* 0xffff000086867812 */ /* 0x000fe200078ec0ff */
[----:B------:R-:W-:Y:S01]  /*6930*/  FMUL.FTZ R51, R49, R138 ;  /* 0x0000008a31337220 */ /* 0x000fe20000410000 */
[----:B------:R-:W-:Y:S01]  /*6940*/  LOP3.LUT R42, R13, 0xffff0000, RZ, 0xc0, !PT ;  /* 0xffff00000d2a7812 */ /* 0x000fe200078ec0ff */
[----:B------:R-:W-:Y:S01]  /*6950*/  FFMA.FTZ R74, R41, R54, R74 ;  /* 0x00000036294a7223 */ /* 0x000fe2000001004a */
[----:B------:R-:W-:-:S02]  /*6960*/  IMAD.U32 R41, R132, 0x10000, RZ ;  /* 0x0001000084297824 */ /* 0x000fc400078e00ff */
[----:B------:R-:W-:Y:S01]  /*6970*/  FMUL.FTZ R49, R49, R134 ;  /* 0x0000008631317220 */ /* 0x000fe20000410000 */
[----:B------:R-:W-:Y:S01]  /*6980*/  PRMT R133, R133, 0x5410, R108 ;  /* 0x0000541085857816 */ /* 0x000fe2000000006c */
[----:B------:R-:W-:Y:S01]  /*6990*/  FMUL.FTZ R54, R50, R48 ;  /* 0x0000003032367220 */ /* 0x000fe20000410000 */
[----:B------:R-:W-:Y:S01]  /*69a0*/  FFMA.FTZ R51, R42, R134, -R51 ;  /* 0x000000862a337223 */ /* 0x000fe20000010833 */
[-C--:B------:R-:W-:Y:S01]  /*69b0*/  FMUL.FTZ R55, R50, R41.reuse ;  /* 0x0000002932377220 */ /* 0x080fe20000410000 */
[----:B------:R-:W-:Y:S01]  /*69c0*/  FFMA.FTZ R49, R42, R138, R49 ;  /* 0x0000008a2a317223 */ /* 0x000fe20000010031 */
[----:B------:R-:W-:Y:S01]  /*69d0*/  FFMA.FTZ R54, R43, R41, -R54 ;  /* 0x000000292b367223 */ /* 0x000fe20000010836 */
[----:B------:R-:W-:Y:S01]  /*69e0*/  IMAD.U32 R42, R137, 0x10000, RZ ;  /* 0x00010000892a7824 */ /* 0x000fe200078e00ff */
[----:B------:R-:W-:Y:S01]  /*69f0*/  LOP3.LUT R47, R47, 0xffff0000, RZ, 0xc0, !PT ;  /* 0xffff00002f2f7812 */ /* 0x000fe200078ec0ff */
[----:B------:R-:W-:Y:S01]  /*6a00*/  IMAD.U32 R41, R133, 0x10000, RZ ;  /* 0x0001000085297824 */ /* 0x000fe200078e00ff */
        /* <DEDUP_REMOVED lines=8> */
[C---:B------:R-:W-:Y:S01]  /*6a90*/  FMUL.FTZ R48, R47.reuse, R136 ;  /* 0x000000882f307220 */ /* 0x040fe20000410000 */
[----:B------:R-:W-:Y:S01]  /*6aa0*/  FMUL.FTZ R50, R47, R132 ;  /* 0x000000842f327220 */ /* 0x000fe20000410000 */
[----:B------:R-:W-:Y:S01]  /*6ab0*/  LOP3.LUT R137, R137, 0xffff0000, RZ, 0xc0, !PT ;  /* 0xffff000089897812 */ /* 0x000fe200078ec0ff */
[----:B------:R-:W-:Y:S01]  /*6ac0*/  FFMA.FTZ R45, R40, R42, R45 ;  /* 0x0000002a282d7223 */ /* 0x000fe2000001002d */
[----:B------:R-:W-:Y:S01]  /*6ad0*/  LOP3.LUT R133, R133, 0xffff0000, RZ, 0xc0, !PT ;  /* 0xffff000085857812 */ /* 0x000fe200078ec0ff */
[----:B------:R-:W-:Y:S01]  /*6ae0*/  IMAD.U32 R13, R46, 0x10000, RZ ;  /* 0x000100002e0d7824 */ /* 0x000fe200078e00ff */
[----:B------:R-:W-:Y:S01]  /*6af0*/  LOP3.LUT R12, R12, 0xffff0000, RZ, 0xc0, !PT ;  /* 0xffff00000c0c7812 */ /* 0x000fe200078ec0ff */
[C---:B------:R-:W-:Y:S01]  /*6b00*/  FFMA.FTZ R47, R15.reuse, R132, -R48 ;  /* 0x000000840f2f7223 */ /* 0x040fe20000010830 */
[----:B------:R-:W-:Y:S01]  /*6b10*/  FFMA.FTZ R50, R15, R136, R50 ;  /* 0x000000880f327223 */ /* 0x000fe20000010032 */
[----:B------:R-:W-:Y:S01]  /*6b20*/  FFMA.FTZ R43, R40, R41, -R43 ;  /* 0x00000029282b7223 */ /* 0x000fe2000001082b */
[----:B------:R-:W-:Y:S01]  /*6b30*/  IMAD.U32 R42, R135, 0x10000, RZ ;  /* 0x00010000872a7824 */ /* 0x000fe200078e00ff */
[----:B------:R-:W-:Y:S01]  /*6b40*/  LOP3.LUT R46, R46, 0xffff0000, RZ, 0xc0, !PT ;  /* 0xffff00002e2e7812 */ /* 0x000fe200078ec0ff */
[C---:B------:R-:W-:Y:S01]  /*6b50*/  FMUL.FTZ R15, R44.reuse, R137 ;  /* 0x000000892c0f7220 */ /* 0x040fe20000410000 */
[----:B------:R-:W-:Y:S01]  /*6b60*/  IMAD.U32 R40, R131, 0x10000, RZ ;  /* 0x0001000083287824 */ /* 0x000fe200078e00ff */
[----:B------:R-:W-:Y:S01]  /*6b70*/  LOP3.LUT R135, R135, 0xffff0000, RZ, 0xc0, !PT ;  /* 0xffff000087877812 */ /* 0x000fe200078ec0ff */
[-C--:B------:R-:W-:Y:S01]  /*6b80*/  FMUL.FTZ R41, R44, R133.reuse ;  /* 0x000000852c297220 */ /* 0x080fe20000410000 */
[----:B------:R-:W-:Y:S01]  /*6b90*/  LOP3.LUT R131, R131, 0xffff0000, RZ, 0xc0, !PT ;  /* 0xffff000083837812 */ /* 0x000fe200078ec0ff */
[----:B------:R-:W-:Y:S01]  /*6ba0*/  FFMA.FTZ R44, R12, R133, -R15 ;  /* 0x000000850c2c7223 */ /* 0x000fe2000001080f */
[----:B------:R-:W-:Y:S01]  /*6bb0*/  LOP3.LUT R14, R14, 0xffff0000, RZ, 0xc0, !PT ;  /* 0xffff00000e0e7812 */ /* 0x000fe200078ec0ff */
[C---:B------:R-:W-:Y:S01]  /*6bc0*/  FMUL.FTZ R48, R13.reuse, R42 ;  /* 0x0000002a0d307220 */ /* 0x040fe20000410000 */
[C---:B------:R-:W-:Y:S01]  /*6bd0*/  FMUL.FTZ R15, R46.reuse, R135 ;  /* 0x000000872e0f7220 */ /* 0x040fe20000410000 */
[-C--:B------:R-:W-:Y:S01]  /*6be0*/  FMUL.FTZ R13, R13, R40.reuse ;  /* 0x000000280d0d7220 */ /* 0x080fe20000410000 */
[-C--:B------:R-:W-:Y:S01]  /*6bf0*/  FMUL.FTZ R46, R46, R131.reuse ;  /* 0x000000832e2e7220 */ /* 0x080fe20000410000 */
[C---:B------:R-:W-:Y:S01]  /*6c00*/  FFMA.FTZ R48, R11.reuse, R40, -R48 ;  /* 0x000000280b307223 */ /* 0x040fe20000010830 */
        /* <DEDUP_REMOVED lines=14> */
[----:B------:R-:W-:-:S02]  /*6cf0*/  IMAD.MOV.U32 R13, RZ, RZ, R51 ;  /* 0x000000ffff0d7224 */ /* 0x000fc400078e0033 */
[----:B------:R-:W-:Y:S02]  /*6d00*/  IMAD.MOV.U32 R45, RZ, RZ, R49 ;  /* 0x000000ffff2d7224 */ /* 0x000fe400078e0031 */
[----:B------:R-:W-:-:S07]  /*6d10*/  IMAD.MOV.U32 R47, RZ, RZ, R55 ;  /* 0x000000ffff2f7224 */ /* 0x000fce00078e0037 */
.L_x_1632:
[----:B------:R-:W-:Y:S05]  /*6d20*/  BSYNC B2 ;  /* 0x0000000000027941 */ /* 0x000fea0003800000 */
.L_x_1631:
[----:B---3--:R3:W-:Y:S04]  /*6d30*/  ST.E.128 desc[UR60][R52.64], R12 ;  /* 0x0000000c34007985 */ /* 0x0087e8000c101d3c */
[----:B----4-:R3:W-:Y:S02]  /*6d40*/  @!P0 ST.E.128 desc[UR60][R106.64], R44 ;  /* 0x0000002c6a008985 */ /* 0x0107e4000c101d3c */
.L_x_1626:
[----:B------:R-:W-:Y:S05]  /*6d50*/  BSYNC B1 ;  /* 0x0000000000017941 */ /* 0x000fea0003800000 */
.L_x_1625:
[----:B------:R-:W-:-:S03]  /*6d60*/  UMOV UR4, 0xffffffff ;  /* 0xffffffff00047882 */ /* 0x000fc60000000000 */
[----:B------:R-:W-:Y:S05]  /*6d70*/  BRA.DIV UR4, `(.L_x_1633) ;  /* 0x0000023204d47947 */ /* 0x000fea000b800000 */
[----:B---3--:R3:W4:Y:S04]  /*6d80*/  SHFL.IDX PT, R45, R112, 0x1, 0x181f ;  /* 0x00381f00702d7f89 */ /* 0x00872800000e0000 */
[----:B------:R3:W0:Y:S02]  /*6d90*/  SHFL.IDX PT, R44, R105, 0x1, 0x181f ;  /* 0x00381f00692c7f89 */ /* 0x00062400000e0000 */
.L_x_2022:
[----:B------:R-:W-:Y:S05]  /*6da0*/  @P4 BRA `(.L_x_1602) ;  /* 0x0000001400684947 */ /* 0x000fea0003800000 */
[----:B------:R-:W-:Y:S01]  /*6db0*/  ISETP.NE.AND P0, PT, R29, RZ, PT ;  /* 0x000000ff1d00720c */ /* 0x000fe20003f05270 */
[----:B------:R-:W-:-:S12]  /*6dc0*/  BSSY B1, `(.L_x_1634) ;  /* 0x000007d000017945 */ /* 0x000fd80003800000 */
[----:B------:R-:W-:Y:S05]  /*6dd0*/  @!P0 BRA `(.L_x_1635) ;  /* 0x0000000400ec8947 */ /* 0x000fea0003800000 */
[----:B------:R-:W5:Y:S04]  /*6de0*/  LDL R15, [R1+0x50] ;  /* 0x00005000010f7983 */ /* 0x000f680000100800 */
[----:B------:R-:W3:Y:S04]  /*6df0*/  LDL R14, [R1+0xa4] ;  /* 0x0000a400010e7983 */ /* 0x000ee80000100800 */
[----:B------:R-:W3:Y:S01]  /*6e00*/  LDL R13, [R1+0x58] ;  /* 0x00005800010d7983 */ /* 0x000ee20000100800 */
[----:B--2---:R-:W-:Y:S01]  /*6e10*/  SEL R11, R93, R116, !P2 ;  /* 0x000000745d0b7207 */ /* 0x004fe20005000000 */
[----:B------:R-:W-:Y:S01]  /*6e20*/  BSSY B2, `(.L_x_1636) ;  /* 0x0000074000027945 */ /* 0x000fe20003800000 */
[----:B------:R-:W-:-:S02]  /*6e30*/  ISETP.GE.AND P4, PT, R16, R104, PT ;  /* 0x000000681000720c */ /* 0x000fc40003f86270 */
[----:B------:R-:W-:Y:S02]  /*6e40*/  SHF.R.S32.HI R12, RZ, 0x1f, R11 ;  /* 0x0000001fff0c7819 */ /* 0x000fe4000001140b */
[----:B0-----:R-:W-:Y:S02]  /*6e50*/  LEA R46, P0, R36, R44, 0x1 ;  /* 0x0000002c242e7211 */ /* 0x001fe400078008ff */
[----:B------:R-:W-:Y:S02]  /*6e60*/  LEA.HI R12, R12, R11, RZ, 0x4 ;  /* 0x0000000b0c0c7211 */ /* 0x000fe400078f20ff */
[----:B----4-:R-:W-:Y:S02]  /*6e70*/  LEA.HI.X R47, R36, R45, R79, 0x1, P0 ;  /* 0x0000002d242f7211 */ /* 0x010fe400000f0c4f */
[----:B------:R-:W-:-:S04]  /*6e80*/  LEA.HI.SX32 R12, R12, R35, 0x1c ;  /* 0x000000230c0c7211 */ /* 0x000fc800078fe2ff */
[----:B------:R-:W-:Y:S01]  /*6e90*/  SHF.R.S32.HI R11, RZ, 0x1f, R12 ;  /* 0x0000001fff0b7819 */ /* 0x000fe2000001140c */
[----:B------:R-:W-:-:S03]  /*6ea0*/  IMAD.SHL.U32 R49, R12, 0x8, RZ ;  /* 0x000000080c317824 */ /* 0x000fc600078e00ff */
[----:B------:R-:W-:Y:S02]  /*6eb0*/  LEA.HI R12, R11, R12, RZ, 0x3 ;  /* 0x0000000c0b0c7211 */ /* 0x000fe400078f18ff */
[----:B------:R-:W-:-:S03]  /*6ec0*/  ISETP.GE.AND P6, PT, R49, R114, PT ;  /* 0x000000723100720c */ /* 0x000fc60003fc6270 */
[----:B------:R-:W-:-:S05]  /*6ed0*/  IMAD.SHL.U32 R12, R12, 0x200, RZ ;  /* 0x000002000c0c7824 */ /* 0x000fca00078e00ff */
[----:B------:R-:W-:Y:S02]  /*6ee0*/  LOP3.LUT R12, R12, 0x7ffff000, RZ, 0xc0, !PT ;  /* 0x7ffff0000c0c7812 */ /* 0x000fe400078ec0ff */
[----:B-----5:R-:W-:-:S03]  /*6ef0*/  LOP3.LUT R11, R15, 0x38, R49, 0xf8, !PT ;  /* 0x000000380f0b7812 */ /* 0x020fc600078ef831 */
[----:B------:R-:W-:Y:S01]  /*6f00*/  @!P6 IMAD.WIDE R48, R49, 0x2, R44 ;  /* 0x000000023130e825 */ /* 0x000fe200078e022c */
[----:B---3--:R-:W-:-:S04]  /*6f10*/  LOP3.LUT R11, R11, R14, RZ, 0x3c, !PT ;  /* 0x0000000e0b0b7212 */ /* 0x008fc800078e3cff */
[----:B------:R-:W-:Y:S01]  /*6f20*/  IADD3 R13, R11, R12, R13 ;  /* 0x0000000c0b0d7210 */ /* 0x000fe20007ffe00d */
[----:B------:R-:W-:-:S04]  /*6f30*/  IMAD R11, R202, 0x4000, R0 ;  /* 0x00004000ca0b7824 */ /* 0x000fc800078e0200 */
[----:B------:R-:W-:Y:S02]  /*6f40*/  IMAD R13, R202, 0x4000, R13 ;  /* 0x00004000ca0d7824 */ /* 0x000fe400078e020d */
[--C-:B------:R-:W-:Y:S02]  /*6f50*/  IMAD R11, R11, 0x2, R18.reuse ;  /* 0x000000020b0b7824 */ /* 0x100fe400078e0212 */
[----:B------:R-:W-:-:S03]  /*6f60*/  IMAD R40, R13, 0x2, R18 ;  /* 0x000000020d287824 */ /* 0x000fc600078e0212 */
[----:B------:R0:W2:Y:S04]  /*6f70*/  LDS.128 R12, [R11+0x20400] ;  /* 0x020400000b0c7984 */ /* 0x0000a80000000c00 */
[----:B------:R-:W3:Y:S01]  /*6f80*/  LDS.128 R40, [R40+0x20400] ;  /* 0x0204000028287984 */ /* 0x000ee20000000c00 */
[----:B------:R-:W-:Y:S05]  /*6f90*/  @P4 BRA `(.L_x_1637) ;  /* 0x0000000400704947 */ /* 0x000fea0003800000 */
[----:B------:R-:W-:Y:S01]  /*6fa0*/  SHF.R.U64 R74, R60, 0x10, R61 ;  /* 0x000000103c4a7819 */ /* 0x000fe2000000123d */
[----:B---3--:R-:W-:Y:S01]  /*6fb0*/  IMAD.U32 R53, R41, 0x10000, RZ ;  /* 0x0001000029357824 */ /* 0x008fe200078e00ff */
[----:B------:R-:W-:Y:S01]  /*6fc0*/  SHF.R.U64 R72, R68, 0x10, R69 ;  /* 0x0000001044487819 */ /* 0x000fe20000001245 */
[----:B--2---:R-:W-:Y:S01]  /*6fd0*/  IMAD.U32 R50, R13, 0x10000, RZ ;  /* 0x000100000d327824 */ /* 0x004fe200078e00ff */
[----:B------:R-:W-:Y:S01]  /*6fe0*/  SHF.R.U32.HI R61, RZ, 0x10, R61 ;  /* 0x00000010ff3d7819 */ /* 0x000fe2000001163d */
[----:B------:R-:W-:Y:S01]  /*6ff0*/  IMAD.U32 R55, R43, 0x10000, RZ ;  /* 0x000100002b377824 */ /* 0x000fe200078e00ff */
[----:B------:R-:W-:Y:S01]  /*7000*/  SHF.R.U32.HI R69, RZ, 0x10, R69 ;  /* 0x00000010ff457819 */ /* 0x000fe20000011645 */
[----:B------:R-:W-:Y:S01]  /*7010*/  IMAD.U32 R51, R40, 0x10000, RZ ;  /* 0x0001000028337824 */ /* 0x000fe200078e00ff */
[----:B------:R-:W-:Y:S01]  /*7020*/  SHF.R.U64 R62, R62, 0x10, R63 ;  /* 0x000000103e3e7819 */ /* 0x000fe2000000123f */
[----:B0-----:R-:W-:Y:S01]  /*7030*/  IMAD.U32 R11, R12, 0x10000, RZ ;  /* 0x000100000c0b7824 */ /* 0x001fe200078e00ff */
[----:B------:R-:W-:-:S02]  /*7040*/  PRMT R126, R126, 0x5410, R61 ;  /* 0x000054107e7e7816 */ /* 0x000fc4000000003d */
[----:B------:R-:W-:Y:S02]  /*7050*/  PRMT R130, R130, 0x5410, R69 ;  /* 0x0000541082827816 */ /* 0x000fe40000000045 */
[----:B------:R-:W-:Y:S01]  /*7060*/  SHF.R.U64 R68, R70, 0x10, R71 ;  /* 0x0000001046447819 */ /* 0x000fe20000001247 */
[----:B------:R-:W-:Y:S01]  /*7070*/  IMAD.U32 R61, R126, 0x10000, RZ ;  /* 0x000100007e3d7824 */ /* 0x000fe200078e00ff */
[----:B------:R-:W-:Y:S02]  /*7080*/  SHF.R.U32.HI R63, RZ, 0x10, R63 ;  /* 0x00000010ff3f7819 */ /* 0x000fe4000001163f */
[----:B------:R-:W-:Y:S01]  /*7090*/  SHF.R.U32.HI R71, RZ, 0x10, R71 ;  /* 0x00000010ff477819 */ /* 0x000fe20000011647 */
[----:B------:R-:W-:Y:S01]  /*70a0*/  FMUL.FTZ R69, R53, R61 ;  /* 0x0000003d35457220 */ /* 0x000fe20000410000 */
[----:B------:R-:W-:Y:S01]  /*70b0*/  PRMT R123, R123, 0x5410, R62 ;  /* 0x000054107b7b7816 */ /* 0x000fe2000000003e */
[----:B------:R-:W-:Y:S01]  /*70c0*/  IMAD.U32 R62, R130, 0x10000, RZ ;  /* 0x00010000823e7824 */ /* 0x000fe200078e00ff */
[----:B------:R-:W-:-:S02]  /*70d0*/  PRMT R124, R124, 0x5410, R63 ;  /* 0x000054107c7c7816 */ /* 0x000fc4000000003f */
[----:B------:R-:W-:Y:S01]  /*70e0*/  PRMT R128, R128, 0x5410, R71 ;  /* 0x0000541080807816 */ /* 0x000fe20000000047 */
[-C--:B------:R-:W-:Y:S01]  /*70f0*/  FMUL.FTZ R63, R53, R62.reuse ;  /* 0x0000003e353f7220 */ /* 0x080fe20000410000 */
[----:B------:R-:W-:Y:S01]  /*7100*/  LOP3.LUT R54, R41, 0xffff0000, RZ, 0xc0, !PT ;  /* 0xffff000029367812 */ /* 0x000fe200078ec0ff */
[----:B------:R-:W-:Y:S01]  /*7110*/  FFMA.FTZ R69, R50, R62, R69 ;  /* 0x0000003e32457223 */ /* 0x000fe20000010045 */
[----:B------:R-:W-:Y:S01]  /*7120*/  LOP3.LUT R130, R130, 0xffff0000, RZ, 0xc0, !PT ;  /* 0xffff000082827812 */ /* 0x000fe200078ec0ff */
[----:B------:R-:W-:Y:S01]  /*7130*/  FFMA.FTZ R63, R50, R61, -R63 ;  /* 0x0000003d323f7223 */ /* 0x000fe2000001083f */
[----:B------:R-:W-:Y:S01]  /*7140*/  LOP3.LUT R126, R126, 0xffff0000, RZ, 0xc0, !PT ;  /* 0xffff00007e7e7812 */ /* 0x000fe200078ec0ff */
[----:B------:R-:W-:Y:S01]  /*7150*/  IMAD.U32 R53, R128, 0x10000, RZ ;  /* 0x0001000080357824 */ /* 0x000fe200078e00ff */
[----:B------:R-:W-:Y:S01]  /*7160*/  PRMT R127, R127, 0x5410, R68 ;  /* 0x000054107f7f7816 */ /* 0x000fe20000000044 */
[----:B------:R-:W-:Y:S01]  /*7170*/  IMAD.U32 R50, R124, 0x10000, RZ ;  /* 0x000100007c327824 */ /* 0x000fe200078e00ff */
[----:B------:R-:W-:Y:S01]  /*7180*/  LOP3.LUT R13, R13, 0xffff0000, RZ, 0xc0, !PT ;  /* 0xffff00000d0d7812 */ /* 0x000fe200078ec0ff */
[----:B------:R-:W-:Y:S01]  /*7190*/  FMUL.FTZ R68, R54, R130 ;  /* 0x0000008236447220 */ /* 0x000fe20000410000 */
[----:B------:R-:W-:Y:S01]  /*71a0*/  LOP3.LUT R52, R40, 0xffff0000, RZ, 0xc0, !PT ;  /* 0xffff000028347812 */ /* 0x000fe200078ec0ff */
[----:B------:R-:W-:Y:S01]  /*71b0*/  FMUL.FTZ R54, R54, R126 ;  /* 0x0000007e36367220 */ /* 0x000fe20000410000 */
[----:B------:R-:W-:Y:S01]  /*71c0*/  LOP3.LUT R60, R43, 0xffff0000, RZ, 0xc0, !PT ;  /* 0xffff00002b3c7812 */ /* 0x000fe200078ec0ff */
[----:B------:R-:W-:Y:S01]  /*71d0*/  IMAD.U32 R40, R15, 0x10000, RZ ;  /* 0x000100000f287824 */ /* 0x000fe200078e00ff */
[----:B------:R-:W-:Y:S01]  /*71e0*/  LOP3.LUT R128, R128, 0xffff0000, RZ, 0xc0, !PT ;  /* 0xffff000080807812 */ /* 0x000fe200078ec0ff */
[-C--:B------:R-:W-:Y:S01]  /*71f0*/  FMUL.FTZ R61, R55, R53.reuse ;  /* 0x00000035373d7220 */ /* 0x080fe20000410000 */
[----:B------:R-:W-:Y:S01]  /*7200*/  PRMT R129, R129, 0x5410, R72 ;  /* 0x0000541081817816 */ /* 0x000fe20000000048 */
[----:B------:R-:W-:Y:S01]  /*7210*/  FMUL.FTZ R62, R55, R50 ;  /* 0x00000032373e7220 */ /* 0x000fe20000410000 */
[----:B------:R-:W-:Y:S01]  /*7220*/  PRMT R125, R125, 0x5410, R74 ;  /* 0x000054107d7d7816 */ /* 0x000fe2000000004a */
[----:B------:R-:W-:Y:S01]  /*7230*/  FFMA.FTZ R130, R13, R130, R54 ;  /* 0x000000820d827223 */ /* 0x000fe20000010036 */
[----:B------:R-:W-:Y:S01]  /*7240*/  LOP3.LUT R124, R124, 0xffff0000, RZ, 0xc0, !PT ;  /* 0xffff00007c7c7812 */ /* 0x000fe200078ec0ff */
[----:B------:R-:W-:Y:S01]  /*7250*/  FFMA.FTZ R61, R40, R50, -R61 ;  /* 0x00000032283d7223 */ /* 0x000fe2000001083d */
[----:B------:R-:W-:Y:S01]  /*7260*/  LOP3.LUT R41, R15, 0xffff0000, RZ, 0xc0, !PT ;  /* 0xffff00000f297812 */ /* 0x000fe200078ec0ff */
[----:B------:R-:W-:Y:S01]  /*7270*/  FMUL.FTZ R54, R60, R128 ;  /* 0x000000803c367220 */ /* 0x000fe20000410000 */
[----:B------:R-:W-:Y:S01]  /*7280*/  FFMA.FTZ R62, R40, R53, R62 ;  /* 0x00000035283e7223 */ /* 0x000fe2000001003e */
[----:B------:R-:W-:-:S02]  /*7290*/  IMAD.U32 R50, R129, 0x10000, RZ ;  /* 0x0001000081327824 */ /* 0x000fc400078e00ff */
[-C--:B------:R-:W-:Y:S01]  /*72a0*/  FMUL.FTZ R60, R60, R124.reuse ;  /* 0x0000007c3c3c7220 */ /* 0x080fe20000410000 */
[----:B------:R-:W-:Y:S02]  /*72b0*/  IMAD.U32 R40, R125, 0x10000, RZ ;  /* 0x000100007d287824 */ /* 0x000fe400078e00ff */
[----:B------:R-:W-:Y:S01]  /*72c0*/  FFMA.FTZ R124, R41, R124, -R54 ;  /* 0x0000007c297c7223 */ /* 0x000fe20000010836 */
[----:B------:R-:W-:Y:S01]  /*72d0*/  FMUL.FTZ R54, R51, R50 ;  /* 0x0000003233367220 */ /* 0x000fe20000410000 */
[----:B------:R-:W-:Y:S01]  /*72e0*/  LOP3.LUT R129, R129, 0xffff0000, RZ, 0xc0, !PT ;  /* 0xffff000081817812 */ /* 0x000fe200078ec0ff */
[----:B------:R-:W-:Y:S01]  /*72f0*/  FMUL.FTZ R51, R51, R40 ;  /* 0x0000002833337220 */ /* 0x000fe20000410000 */
[----:B------:R-:W-:Y:S01]  /*7300*/  LOP3.LUT R125, R125, 0xffff0000, RZ, 0xc0, !PT ;  /* 0xffff00007d7d7812 */ /* 0x000fe200078ec0ff */
[----:B------:R-:W-:Y:S01]  /*7310*/  FFMA.FTZ R68, R13, R126, -R68 ;  /* 0x0000007e0d447223 */ /* 0x000fe20000010844 */
[----:B------:R-:W-:Y:S01]  /*7320*/  LOP3.LUT R12, R12, 0xffff0000, RZ, 0xc0, !PT ;  /* 0xffff00000c0c7812 */ /* 0x000fe200078ec0ff */
[----:B------:R-:W-:Y:S01]  /*7330*/  FFMA.FTZ R51, R11, R50, R51 ;  /* 0x000000320b337223 */ /* 0x000fe20000010033 */
[----:B------:R-:W-:-:S02]  /*7340*/  IMAD.U32 R43, R42, 0x10000, RZ ;  /* 0x000100002a2b7824 */ /* 0x000fc400078e00ff */
[----:B------:R-:W-:Y:S01]  /*7350*/  FMUL.FTZ R13, R52, R129 ;  /* 0x00000081340d7220 */ /* 0x000fe20000410000 */
[----:B------:R-:W-:Y:S01]  /*7360*/  FFMA.FTZ R54, R11, R40, -R54 ;  /* 0x000000280b367223 */ /* 0x000fe20000010836 */
[----:B------:R-:W-:Y:S01]  /*7370*/  IMAD.U32 R50, R127, 0x10000, RZ ;  /* 0x000100007f327824 */ /* 0x000fe200078e00ff */
[----:B------:R-:W-:Y:S01]  /*7380*/  LOP3.LUT R42, R42, 0xffff0000, RZ, 0xc0, !PT ;  /* 0xffff00002a2a7812 */ /* 0x000fe200078ec0ff */
[-C--:B------:R-:W-:Y:S01]  /*7390*/  FMUL.FTZ R11, R52, R125.reuse ;  /* 0x0000007d340b7220 */ /* 0x080fe20000410000 */
[----:B------:R-:W-:Y:S01]  /*73a0*/  IMAD.U32 R40, R123, 0x10000, RZ ;  /* 0x000100007b287824 */ /* 0x000fe200078e00ff */
[----:B------:R-:W-:Y:S01]  /*73b0*/  LOP3.LUT R127, R127, 0xffff0000, RZ, 0xc0, !PT ;  /* 0xffff00007f7f7812 */ /* 0x000fe200078ec0ff */
[----:B------:R-:W-:Y:S01]  /*73c0*/  FFMA.FTZ R13, R12, R125, -R13 ;  /* 0x0000007d0c0d7223 */ /* 0x000fe2000001080d */
[----:B------:R-:W-:Y:S01]  /*73d0*/  LOP3.LUT R123, R123, 0xffff0000, RZ, 0xc0, !PT ;  /* 0xffff00007b7b7812 */ /* 0x000fe200078ec0ff */
[----:B------:R-:W-:Y:S02]  /*73e0*/  IMAD.U32 R15, R14, 0x10000, RZ ;  /* 0x000100000e0f7824 */ /* 0x000fe400078e00ff */
[----:B------:R-:W-:Y:S01]  /*73f0*/  FFMA.FTZ R12, R12, R129, R11 ;  /* 0x000000810c0c7223 */ /* 0x000fe2000001000b */
[----:B------:R-:W-:Y:S01]  /*7400*/  FMUL.FTZ R52, R43, R50 ;  /* 0x000000322b347220 */ /* 0x000fe20000410000 */
[----:B------:R-:W-:Y:S01]  /*7410*/  LOP3.LUT R14, R14, 0xffff0000, RZ, 0xc0, !PT ;  /* 0xffff00000e0e7812 */ /* 0x000fe200078ec0ff */
[----:B------:R-:W-:Y:S01]  /*7420*/  FFMA.FTZ R41, R41, R128, R60 ;  /* 0x0000008029297223 */ /* 0x000fe2000001003c */
[-C--:B------:R-:W-:Y:S01]  /*7430*/  FMUL.FTZ R43, R43, R40.reuse ;  /* 0x000000282b2b7220 */ /* 0x080fe20000410000 */
[C---:B------:R-:W-:Y:S01]  /*7440*/  FMUL.FTZ R11, R42.reuse, R127 ;  /* 0x0000007f2a0b7220 */ /* 0x040fe20000410000 */
[----:B------:R-:W-:Y:S01]  /*7450*/  FMUL.FTZ R42, R42, R123 ;  /* 0x0000007b2a2a7220 */ /* 0x000fe20000410000 */
[C---:B------:R-:W-:Y:S01]  /*7460*/  FFMA.FTZ R52, R15.reuse, R40, -R52 ;  /* 0x000000280f347223 */ /* 0x040fe20000010834 */
[----:B------:R-:W-:Y:S01]  /*7470*/  FFMA.FTZ R43, R15, R50, R43 ;  /* 0x000000320f2b7223 */ /* 0x000fe2000001002b */
[----:B------:R-:W-:Y:S01]  /*7480*/  F2FP.BF16.F32.PACK_AB R50, R41, R62 ;  /* 0x0000003e2932723e */ /* 0x000fe200000010ff */
[C---:B------:R-:W-:Y:S01]  /*7490*/  FFMA.FTZ R42, R14.reuse, R127, R42 ;  /* 0x0000007f0e2a7223 */ /* 0x040fe2000001002a */
[----:B------:R-:W-:Y:S01]  /*74a0*/  FFMA.FTZ R11, R14, R123, -R11 ;  /* 0x0000007b0e0b7223 */ /* 0x000fe2000001080b */
        /* <DEDUP_REMOVED lines=10> */
[----:B------:R-:W-:-:S07]  /*7550*/  F2FP.BF16.F32.PACK_AB R14, R11, R52 ;  /* 0x000000340b0e723e */ /* 0x000fce00000010ff */
.L_x_1637:
[----:B------:R-:W-:Y:S05]  /*7560*/  BSYNC B2 ;  /* 0x0000000000027941 */ /* 0x000fea0003800000 */
.L_x_1636:
[----:B--2---:R2:W-:Y:S04]  /*7570*/  ST.E.128 desc[UR60][R46.64], R12 ;  /* 0x0000000c2e007985 */ /* 0x0045e8000c101d3c */
[----:B---3--:R2:W-:Y:S02]  /*7580*/  @!P6 ST.E.128 desc[UR60][R48.64], R40 ;  /* 0x000000283000e985 */ /* 0x0085e4000c101d3c */
.L_x_1635:
[----:B------:R-:W-:Y:S05]  /*7590*/  BSYNC B1 ;  /* 0x0000000000017941 */ /* 0x000fea0003800000 */
.L_x_1634:
[----:B------:R-:W-:-:S13]  /*75a0*/  ISETP.NE.AND P0, PT, R76, RZ, PT ;  /* 0x000000ff4c00720c */ /* 0x000fda0003f05270 */
[----:B------:R-:W-:Y:S05]  /*75b0*/  @!P0 BRA `(.L_x_1602) ;  /* 0x0000000c00648947 */ /* 0x000fea0003800000 */
[----:B--2---:R-:W2:Y:S04]  /*75c0*/  LDL R12, [R1+0x50] ;  /* 0x00005000010c7983 */ /* 0x004ea80000100800 */
[----:B------:R-:W5:Y:S04]  /*75d0*/  LDL R15, [R1+0xa4] ;  /* 0x0000a400010f7983 */ /* 0x000f680000100800 */
[----:B------:R-:W3:Y:S01]  /*75e0*/  LDL R14, [R1+0x58] ;  /* 0x00005800010e7983 */ /* 0x000ee20000100800 */
[----:B------:R-:W-:Y:S01]  /*75f0*/  SEL R116, R93, R116, !P1 ;  /* 0x000000745d747207 */ /* 0x000fe20004800000 */
[----:B------:R-:W-:Y:S01]  /*7600*/  BSSY B1, `(.L_x_1638) ;  /* 0x0000072000017945 */ /* 0x000fe20003800000 */
[----:B------:R-:W-:-:S02]  /*7610*/  ISETP.GE.AND P4, PT, R205, R104, PT ;  /* 0x00000068cd00720c */ /* 0x000fc40003f86270 */
[----:B0-----:R-:W-:Y:S02]  /*7620*/  SHF.R.S32.HI R11, RZ, 0x1f, R116 ;  /* 0x0000001fff0b7819 */ /* 0x001fe40000011474 */
[----:B------:R-:W-:Y:S02]  /*7630*/  LEA R46, P0, R39, R44, 0x1 ;  /* 0x0000002c272e7211 */ /* 0x000fe400078008ff */
[----:B------:R-:W-:Y:S02]  /*7640*/  LEA.HI R116, R11, R116, RZ, 0x4 ;  /* 0x000000740b747211 */ /* 0x000fe400078f20ff */
[----:B----4-:R-:W-:Y:S02]  /*7650*/  LEA.HI.X R47, R39, R45, R88, 0x1, P0 ;  /* 0x0000002d272f7211 */ /* 0x010fe400000f0c58 */
[----:B------:R-:W-:-:S04]  /*7660*/  LEA.HI.SX32 R116, R116, R37, 0x1c ;  /* 0x0000002574747211 */ /* 0x000fc800078fe2ff */
[----:B------:R-:W-:Y:S01]  /*7670*/  SHF.R.S32.HI R13, RZ, 0x1f, R116 ;  /* 0x0000001fff0d7819 */ /* 0x000fe20000011474 */
[----:B------:R-:W-:-:S03]  /*7680*/  IMAD.SHL.U32 R11, R116, 0x8, RZ ;  /* 0x00000008740b7824 */ /* 0x000fc600078e00ff */
[----:B------:R-:W-:-:S05]  /*7690*/  LEA.HI R13, R13, R116, RZ, 0x3 ;  /* 0x000000740d0d7211 */ /* 0x000fca00078f18ff */
[----:B------:R-:W-:-:S05]  /*76a0*/  IMAD.SHL.U32 R13, R13, 0x200, RZ ;  /* 0x000002000d0d7824 */ /* 0x000fca00078e00ff */
[----:B------:R-:W-:Y:S02]  /*76b0*/  LOP3.LUT R13, R13, 0x7ffff000, RZ, 0xc0, !PT ;  /* 0x7ffff0000d0d7812 */ /* 0x000fe400078ec0ff */
[----:B--2---:R-:W-:-:S04]  /*76c0*/  LOP3.LUT R12, R12, 0x38, R11, 0xf8, !PT ;  /* 0x000000380c0c7812 */ /* 0x004fc800078ef80b */
[----:B-----5:R-:W-:-:S04]  /*76d0*/  LOP3.LUT R12, R12, R15, RZ, 0x3c, !PT ;  /* 0x0000000f0c0c7212 */ /* 0x020fc800078e3cff */
[----:B---3--:R-:W-:Y:S01]  /*76e0*/  IADD3 R15, R12, R13, R14 ;  /* 0x0000000d0c0f7210 */ /* 0x008fe20007ffe00e */
[----:B------:R-:W-:-:S04]  /*76f0*/  IMAD R13, R202, 0x4000, R5 ;  /* 0x00004000ca0d7824 */ /* 0x000fc800078e0205 */
        /* <DEDUP_REMOVED lines=10> */
[----:B------:R-:W-:Y:S01]  /*77a0*/  SHF.R.U64 R58, R64, 0x10, R65 ;  /* 0x00000010403a7819 */ /* 0x000fe20000001241 */
[----:B------:R-:W-:Y:S01]  /*77b0*/  IMAD.U32 R54, R43, 0x10000, RZ ;  /* 0x000100002b367824 */ /* 0x000fe200078e00ff */
[----:B------:R-:W-:Y:S01]  /*77c0*/  SHF.R.U32.HI R57, RZ, 0x10, R57 ;  /* 0x00000010ff397819 */ /* 0x000fe20000011639 */
[----:B------:R-:W-:Y:S01]  /*77d0*/  IMAD.U32 R50, R40, 0x10000, RZ ;  /* 0x0001000028327824 */ /* 0x000fe200078e00ff */
[----:B------:R-:W-:Y:S02]  /*77e0*/  SHF.R.U32.HI R65, RZ, 0x10, R65 ;  /* 0x00000010ff417819 */ /* 0x000fe40000011641 */
[----:B------:R-:W-:-:S02]  /*77f0*/  PRMT R118, R118, 0x5410, R57 ;  /* 0x0000541076767816 */ /* 0x000fc40000000039 */
[----:B------:R-:W-:Y:S02]  /*7800*/  PRMT R122, R122, 0x5410, R65 ;  /* 0x000054107a7a7816 */ /* 0x000fe40000000041 */
[----:B------:R-:W-:Y:S01]  /*7810*/  SHF.R.U32.HI R60, RZ, 0x10, R59 ;  /* 0x00000010ff3c7819 */ /* 0x000fe2000001163b */
[----:B------:R-:W-:Y:S01]  /*7820*/  IMAD.U32 R57, R118, 0x10000, RZ ;  /* 0x0001000076397824 */ /* 0x000fe200078e00ff */
[--C-:B------:R-:W-:Y:S01]  /*7830*/  SHF.R.U64 R56, R66, 0x10, R67.reuse ;  /* 0x0000001042387819 */ /* 0x100fe20000001243 */
[----:B------:R-:W-:Y:S01]  /*7840*/  IMAD.U32 R59, R122, 0x10000, RZ ;  /* 0x000100007a3b7824 */ /* 0x000fe200078e00ff */
[----:B------:R-:W-:Y:S01]  /*7850*/  SHF.R.U32.HI R67, RZ, 0x10, R67 ;  /* 0x00000010ff437819 */ /* 0x000fe20000011643 */
[C---:B------:R-:W-:Y:S01]  /*7860*/  FMUL.FTZ R63, R52.reuse, R57 ;  /* 0x00000039343f7220 */ /* 0x040fe20000410000 */
[----:B------:R-:W-:Y:S01]  /*7870*/  LOP3.LUT R53, R41, 0xffff0000, RZ, 0xc0, !PT ;  /* 0xffff000029357812 */ /* 0x000fe200078ec0ff */
[-C--:B------:R-:W-:Y:S01]  /*7880*/  FMUL.FTZ R61, R52, R59.reuse ;  /* 0x0000003b343d7220 */ /* 0x080fe20000410000 */
[----:B------:R-:W-:Y:S01]  /*7890*/  PRMT R120, R120, 0x5410, R67 ;  /* 0x0000541078787816 */ /* 0x000fe20000000043 */
[----:B------:R-:W-:Y:S01]  /*78a0*/  FFMA.FTZ R63, R48, R59, R63 ;  /* 0x0000003b303f7223 */ /* 0x000fe2000001003f */
[----:B------:R-:W-:-:S02]  /*78b0*/  LOP3.LUT R118, R118, 0xffff0000, RZ, 0xc0, !PT ;  /* 0xffff000076767812 */ /* 0x000fc400078ec0ff */
[----:B------:R-:W-:Y:S02]  /*78c0*/  LOP3.LUT R122, R122, 0xffff0000, RZ, 0xc0, !PT ;  /* 0xffff00007a7a7812 */ /* 0x000fe400078ec0ff */
[----:B------:R-:W-:Y:S02]  /*78d0*/  PRMT R115, R115, 0x5410, R60 ;  /* 0x0000541073737816 */ /* 0x000fe4000000003c */
[----:B------:R-:W-:Y:S01]  /*78e0*/  PRMT R119, R119, 0x5410, R56 ;  /* 0x0000541077777816 */ /* 0x000fe20000000038 */
[----:B------:R-:W-:Y:S01]  /*78f0*/  FFMA.FTZ R56, R48, R57, -R61 ;  /* 0x0000003930387223 */ /* 0x000fe2000001083d */
[----:B------:R-:W-:Y:S01]  /*7900*/  LOP3.LUT R49, R13, 0xffff0000, RZ, 0xc0, !PT ;  /* 0xffff00000d317812 */ /* 0x000fe200078ec0ff */
[C---:B------:R-:W-:Y:S02]  /*7910*/  IMAD.U32 R61, R120.reuse, 0x10000, RZ ;  /* 0x00010000783d7824 */ /* 0x040fe400078e00ff */
[----:B------:R-:W-:Y:S01]  /*7920*/  FMUL.FTZ R48, R53, R118 ;  /* 0x0000007635307220 */ /* 0x000fe20000410000 */
[----:B------:R-:W-:Y:S01]  /*7930*/  LOP3.LUT R55, R43, 0xffff0000, RZ, 0xc0, !PT ;  /* 0xffff00002b377812 */ /* 0x000fe200078ec0ff */
[-C--:B------:R-:W-:Y:S01]  /*7940*/  FMUL.FTZ R52, R53, R122.reuse ;  /* 0x0000007a35347220 */ /* 0x080fe20000410000 */
[----:B------:R-:W-:Y:S01]  /*7950*/  LOP3.LUT R120, R120, 0xffff0000, RZ, 0xc0, !PT ;  /* 0xffff000078787812 */ /* 0x000fe200078ec0ff */
[----:B------:R-:W-:Y:S01]  /*7960*/  IMAD.U32 R57, R115, 0x10000, RZ ;  /* 0x0001000073397824 */ /* 0x000fe200078e00ff */
[----:B------:R-:W-:Y:S01]  /*7970*/  PRMT R121, R121, 0x5410, R58 ;  /* 0x0000541079797816 */ /* 0x000fe2000000003a */
[C---:B------:R-:W-:Y:S01]  /*7980*/  FFMA.FTZ R122, R49.reuse, R122, R48 ;  /* 0x0000007a317a7223 */ /* 0x040fe20000010030 */
[----:B------:R-:W-:Y:S01]  /*7990*/  LOP3.LUT R51, R40, 0xffff0000, RZ, 0xc0, !PT ;  /* 0xffff000028337812 */ /* 0x000fe200078ec0ff */
[----:B------:R-:W-:Y:S01]  /*79a0*/  FFMA.FTZ R59, R49, R118, -R52 ;  /* 0x00000076313b7223 */ /* 0x000fe20000010834 */
[----:B------:R-:W-:Y:S01]  /*79b0*/  LOP3.LUT R41, R15, 0xffff0000, RZ, 0xc0, !PT ;  /* 0xffff00000f297812 */ /* 0x000fe200078ec0ff */
[C---:B------:R-:W-:Y:S01]  /*79c0*/  FMUL.FTZ R53, R54.reuse, R61 ;  /* 0x0000003d36357220 */ /* 0x040fe20000410000 */
[----:B------:R-:W-:Y:S01]  /*79d0*/  LOP3.LUT R48, R115, 0xffff0000, RZ, 0xc0, !PT ;  /* 0xffff000073307812 */ /* 0x000fe200078ec0ff */
[----:B------:R-:W-:Y:S01]  /*79e0*/  IMAD.U32 R40, R15, 0x10000, RZ ;  /* 0x000100000f287824 */ /* 0x000fe200078e00ff */
[----:B------:R-:W-:Y:S01]  /*79f0*/  PRMT R117, R117, 0x5410, R68 ;  /* 0x0000541075757816 */ /* 0x000fe20000000044 */
[----:B------:R-:W-:Y:S01]  /*7a00*/  FMUL.FTZ R54, R54, R57 ;  /* 0x0000003936367220 */ /* 0x000fe20000410000 */
[----:B------:R-:W-:Y:S01]  /*7a10*/  FMUL.FTZ R52, R55, R120 ;  /* 0x0000007837347220 */ /* 0x000fe20000410000 */
[----:B------:R-:W-:-:S02]  /*7a20*/  IMAD.U32 R49, R121, 0x10000, RZ ;  /* 0x0001000079317824 */ /* 0x000fc400078e00ff */
[C---:B------:R-:W-:Y:S01]  /*7a30*/  FFMA.FTZ R57, R40.reuse, R57, -R53 ;  /* 0x0000003928397223 */ /* 0x040fe20000010835 */
[----:B------:R-:W-:Y:S01]  /*7a40*/  FFMA.FTZ R54, R40, R61, R54 ;  /* 0x0000003d28367223 */ /* 0x000fe20000010036 */
[-C--:B------:R-:W-:Y:S01]  /*7a50*/  FMUL.FTZ R60, R55, R48.reuse ;  /* 0x00000030373c7220 */ /* 0x080fe20000410000 */
[----:B------:R-:W-:Y:S01]  /*7a60*/  FFMA.FTZ R58, R41, R48, -R52 ;  /* 0x00000030293a7223 */ /* 0x000fe20000010834 */
[----:B------:R-:W-:Y:S01]  /*7a70*/  IMAD.U32 R13, R12, 0x10000, RZ ;  /* 0x000100000c0d7824 */ /* 0x000fe200078e00ff */
[----:B------:R-:W-:Y:S01]  /*7a80*/  LOP3.LUT R121, R121, 0xffff0000, RZ, 0xc0, !PT ;  /* 0xffff000079797812 */ /* 0x000fe200078ec0ff */
[----:B------:R-:W-:Y:S02]  /*7a90*/  IMAD.U32 R40, R117, 0x10000, RZ ;  /* 0x0001000075287824 */ /* 0x000fe400078e00ff */
[----:B------:R-:W-:Y:S01]  /*7aa0*/  FMUL.FTZ R48, R50, R49 ;  /* 0x0000003132307220 */ /* 0x000fe20000410000 */
[----:B------:R-:W-:Y:S01]  /*7ab0*/  PRMT R113, R113, 0x5410, R62 ;  /* 0x0000541071717816 */ /* 0x000fe2000000003e */
[----:B------:R-:W-:Y:S01]  /*7ac0*/  FFMA.FTZ R55, R41, R120, R60 ;  /* 0x0000007829377223 */ /* 0x000fe2000001003c */
[----:B------:R-:W-:Y:S01]  /*7ad0*/  LOP3.LUT R117, R117, 0xffff0000, RZ, 0xc0, !PT ;  /* 0xffff000075757812 */ /* 0x000fe200078ec0ff */
[----:B------:R-:W-:Y:S01]  /*7ae0*/  FFMA.FTZ R41, R13, R40, -R48 ;  /* 0x000000280d297223 */ /* 0x000fe20000010830 */
[----:B------:R-:W-:Y:S01]  /*7af0*/  LOP3.LUT R12, R12, 0xffff0000, RZ, 0xc0, !PT ;  /* 0xffff00000c0c7812 */ /* 0x000fe200078ec0ff */
[----:B------:R-:W-:-:S02]  /*7b00*/  IMAD.U32 R43, R42, 0x10000, RZ ;  /* 0x000100002a2b7824 */ /* 0x000fc400078e00ff */
[----:B------:R-:W-:Y:S01]  /*7b10*/  FMUL.FTZ R50, R50, R40 ;  /* 0x0000002832327220 */ /* 0x000fe20000410000 */
[----:B------:R-:W-:Y:S01]  /*7b20*/  FMUL.FTZ R53, R51, R121 ;  /* 0x0000007933357220 */ /* 0x000fe20000410000 */
[----:B------:R-:W-:Y:S01]  /*7b30*/  IMAD.U32 R48, R119, 0x10000, RZ ;  /* 0x0001000077307824 */ /* 0x000fe200078e00ff */
[----:B------:R-:W-:Y:S01]  /*7b40*/  LOP3.LUT R42, R42, 0xffff0000, RZ, 0xc0, !PT ;  /* 0xffff00002a2a7812 */ /* 0x000fe200078ec0ff */
[----:B------:R-:W-:Y:S01]  /*7b50*/  FMUL.FTZ R51, R51, R117 ;  /* 0x0000007533337220 */ /* 0x000fe20000410000 */
[----:B------:R-:W-:Y:S01]  /*7b60*/  IMAD.U32 R40, R113, 0x10000, RZ ;  /* 0x0001000071287824 */ /* 0x000fe200078e00ff */
[----:B------:R-:W-:Y:S01]  /*7b70*/  LOP3.LUT R119, R119, 0xffff0000, RZ, 0xc0, !PT ;  /* 0xffff000077777812 */ /* 0x000fe200078ec0ff */
[C---:B------:R-:W-:Y:S01]  /*7b80*/  IMAD.U32 R15, R14.reuse, 0x10000, RZ ;  /* 0x000100000e0f7824 */ /* 0x040fe200078e00ff */
[----:B------:R-:W-:Y:S01]  /*7b90*/  LOP3.LUT R113, R113, 0xffff0000, RZ, 0xc0, !PT ;  /* 0xffff000071717812 */ /* 0x000fe200078ec0ff */
[----:B------:R-:W-:Y:S01]  /*7ba0*/  FFMA.FTZ R50, R13, R49, R50 ;  /* 0x000000310d327223 */ /* 0x000fe20000010032 */
[----:B------:R-:W-:Y:S01]  /*7bb0*/  LOP3.LUT R14, R14, 0xffff0000, RZ, 0xc0, !PT ;  /* 0xffff00000e0e7812 */ /* 0x000fe200078ec0ff */
[C---:B------:R-:W-:Y:S01]  /*7bc0*/  FFMA.FTZ R52, R12.reuse, R117, -R53 ;  /* 0x000000750c347223 */ /* 0x040fe20000010835 */
        /* <DEDUP_REMOVED lines=21> */
.L_x_1639:
[----:B------:R-:W-:Y:S05]  /*7d20*/  BSYNC B1 ;  /* 0x0000000000017941 */ /* 0x000fea0003800000 */
.L_x_1638:
[----:B0-----:R0:W-:Y:S01]  /*7d30*/  ST.E.128 desc[UR60][R46.64], R12 ;  /* 0x0000000c2e007985 */ /* 0x0011e2000c101d3c */
[----:B------:R-:W-:-:S13]  /*7d40*/  ISETP.GE.AND P0, PT, R11, R114, PT ;  /* 0x000000720b00720c */ /* 0x000fda0003f06270 */
[----:B------:R-:W-:Y:S05]  /*7d50*/  @P0 BRA `(.L_x_1602) ;  /* 0x00000004007c0947 */ /* 0x000fea0003800000 */
[----:B------:R-:W-:-:S05]  /*7d60*/  IMAD.WIDE R44, R11, 0x2, R44 ;  /* 0x000000020b2c7825 */ /* 0x000fca00078e022c */
[----:B--2---:R2:W-:Y:S01]  /*7d70*/  ST.E.128 desc[UR60][R44.64], R40 ;  /* 0x000000282c007985 */ /* 0x0045e2000c101d3c */
[----:B------:R-:W-:Y:S05]  /*7d80*/  BRA `(.L_x_1602) ;  /* 0x0000000400707947 */ /* 0x000fea0003800000 */
.L_x_1575:
[----:B------:R-:W-:-:S13]  /*7d90*/  ISETP.NE.AND P5, PT, R225, 0x3, PT ;  /* 0x00000003e100780c */ /* 0x000fda0003fa5270 */
[----:B------:R-:W-:Y:S05]  /*7da0*/  @!P5 BRA `(.L_x_1640) ;  /* 0x000000000004d947 */ /* 0x000fea0003800000 */
[----:B------:R-:W-:Y:S01]  /*7db0*/  BPT.TRAP 0x1 ;  /* 0x000000040000795c */ /* 0x000fe20000300000 */
.L_x_1640:
[----:B------:R-:W2:Y:S01]  /*7dc0*/  LDL R11, [R1+0x40] ;  /* 0x00004000010b7983 */ /* 0x000ea20000100800 */
[----:B------:R-:W-:Y:S01]  /*7dd0*/  IMAD R89, R202, 0x8, R18 ;  /* 0x00000008ca597824 */ /* 0x000fe200078e0212 */
[----:B------:R-:W-:Y:S01]  /*7de0*/  BSSY B1, `(.L_x_1641) ;  /* 0x0000005000017945 */ /* 0x000fe20003800000 */
[----:B------:R-:W-:Y:S02]  /*7df0*/  SHF.R.S32.HI R99, RZ, 0x1f, R100 ;  /* 0x0000001fff637819 */ /* 0x000fe40000011464 */
[----:B--2---:R-:W-:-:S04]  /*7e00*/  SHF.L.U32 R103, R11, 0x1f, RZ ;  /* 0x0000001f0b677819 */ /* 0x004fc800000006ff */
[----:B------:R-:W0:Y:S02]  /*7e10*/  SYNCS.PHASECHK.TRANS64.TRYWAIT P0, [R89+URZ+0x30890], R103 ;  /* 0x03089067590075a7 */ /* 0x000e24000800017f */
[----:B0-----:R-:W-:Y:S05]  /*7e20*/  @!P0 BRA `(.L_x_1642) ;  /* 0x0000022000f48947 */ /* 0x001fea0003800000 */
.L_x_2023:
[----:B------:R-:W-:Y:S05]  /*7e30*/  BSYNC B1 ;  /* 0x0000000000017941 */ /* 0x000fea0003800000 */
.L_x_1641:
[----:B------:R-:W2:Y:S01]  /*7e40*/  LDL R40, [R1+0xc] ;  /* 0x00000c0001287983 */ /* 0x000ea20000100800 */
        /* <DEDUP_REMOVED lines=22> */
[----:B--2---:R-:W-:-:S05]  /*7fb0*/  IMAD.IADD R50, R97, 0x1, -R40 ;  /* 0x0000000161327824 */ /* 0x004fca00078e0a28 */
[----:B------:R-:W-:Y:S01]  /*7fc0*/  ISETP.GE.AND P0, PT, R50, 0x1, PT ;  /* 0x000000013200780c */ /* 0x000fe20003f06270 */
[----:B------:R-:W-:-:S12]  /*7fd0*/  BRA.DIV UR4, `(.L_x_1643) ;  /* 0x00000222049c7947 */ /* 0x000fd8000b800000 */
[----:B------:R1:W2:Y:S04]  /*7fe0*/  SHFL.IDX PT, R40, R43, RZ, 0x181f ;  /* 0x00181fff2b287589 */ /* 0x0002a800000e0000 */
[----:B------:R1:W3:Y:S02]  /*7ff0*/  SHFL.IDX PT, R42, R41, RZ, 0x181f ;  /* 0x00181fff292a7589 */ /* 0x0002e400000e0000 */
.L_x_2027:
[----:B------:R-:W-:Y:S04]  /*8000*/  BSSY B1, `(.L_x_1644) ;  /* 0x0000018000017945 */ /* 0x000fe80003800000 */
[----:B------:R-:W-:Y:S05]  /*8010*/  @!P0 BRA `(.L_x_1645) ;  /* 0x0000000000588947 */ /* 0x000fea0003800000 */
[----:B------:R-:W4:Y:S01]  /*8020*/  LDL R11, [R1] ;  /* 0x00000000010b7983 */ /* 0x000f220000100800 */
[----:B------:R-:W-:Y:S02]  /*8030*/  ULDC UR4, c[0x0][0x2f4] ;  /* 0x0000bd0000047ab9 */ /* 0x000fe40000000800 */
[----:B------:R-:W-:Y:S02]  /*8040*/  ISETP.GE.AND P4, PT, R16, UR4, PT ;  /* 0x0000000410007c0c */ /* 0x000fe4000bf86270 */
[----:B------:R-:W-:-:S11]  /*8050*/  ISETP.GE.AND P0, PT, R205, UR4, PT ;  /* 0x00000004cd007c0c */ /* 0x000fd6000bf06270 */
[----:B------:R-:W5:Y:S01]  /*8060*/  @!P4 LDS.128 R12, [R92+0x20400] ;  /* 0x020400005c0cc984 */ /* 0x000f620000000c00 */
[----:B---3--:R-:W-:-:S04]  /*8070*/  @!P4 LEA R44, P6, R16, R42, 0x1 ;  /* 0x0000002a102cc211 */ /* 0x008fc800078c08ff */
[----:B--2---:R-:W-:Y:S02]  /*8080*/  @!P4 LEA.HI.X R45, R16, R40, R17, 0x1, P6 ;  /* 0x00000028102dc211 */ /* 0x004fe400030f0c11 */
[----:B------:R-:W-:-:S04]  /*8090*/  @!P0 LEA R46, P6, R203, R42, 0x1 ;  /* 0x0000002acb2e8211 */ /* 0x000fc800078c08ff */
[----:B------:R-:W-:Y:S01]  /*80a0*/  @!P0 LEA.HI.X R47, R203, R40, R224, 0x1, P6 ;  /* 0x00000028cb2f8211 */ /* 0x000fe200030f0ce0 */
[----:B-----5:R-:W-:Y:S01]  /*80b0*/  @!P4 ST.E.128 desc[UR60][R44.64], R12 ;  /* 0x0000000c2c00c985 */ /* 0x020fe2000c101d3c */
[----:B------:R-:W-:-:S03]  /*80c0*/  ISETP.GE.AND P4, PT, R19, UR4, PT ;  /* 0x0000000413007c0c */ /* 0x000fc6000bf86270 */
[----:B------:R-:W2:Y:S10]  /*80d0*/  @!P0 LDS.128 R12, [R92+0x22400] ;  /* 0x022400005c0c8984 */ /* 0x000eb40000000c00 */
[----:B------:R-:W-:Y:S01]  /*80e0*/  @!P4 LEA R48, P6, R19, R42, 0x1 ;  /* 0x0000002a1330c211 */ /* 0x000fe200078c08ff */
[----:B--2---:R-:W-:Y:S01]  /*80f0*/  @!P0 ST.E.128 desc[UR60][R46.64], R12 ;  /* 0x0000000c2e008985 */ /* 0x004fe2000c101d3c */
[----:B------:R-:W-:-:S03]  /*8100*/  ISETP.GE.AND P0, PT, R23, UR4, PT ;  /* 0x0000000417007c0c */ /* 0x000fc6000bf06270 */
[----:B------:R-:W2:Y:S01]  /*8110*/  @!P4 LDS.128 R12, [R92+0x24400] ;  /* 0x024400005c0cc984 */ /* 0x000ea20000000c00 */
[----:B----4-:R-:W-:-:S05]  /*8120*/  @!P4 LEA.HI.X R49, R19, R40, R11, 0x1, P6 ;  /* 0x000000281331c211 */ /* 0x010fca00030f0c0b */
[----:B--2---:R-:W-:Y:S04]  /*8130*/  @!P4 ST.E.128 desc[UR60][R48.64], R12 ;  /* 0x0000000c3000c985 */ /* 0x004fe8000c101d3c */
[C---:B------:R-:W-:Y:S01]  /*8140*/  @!P0 LEA R44, P4, R23.reuse, R42, 0x1 ;  /* 0x0000002a172c8211 */ /* 0x040fe200078808ff */
[----:B------:R-:W2:Y:S03]  /*8150*/  @!P0 LDS.128 R12, [R92+0x26400] ;  /* 0x026400005c0c8984 */ /* 0x000ea60000000c00 */
[----:B------:R-:W-:-:S05]  /*8160*/  @!P0 LEA.HI.X R45, R23, R40, R228, 0x1, P4 ;  /* 0x00000028172d8211 */ /* 0x000fca00020f0ce4 */
[----:B--2---:R4:W-:Y:S04]  /*8170*/  @!P0 ST.E.128 desc[UR60][R44.64], R12 ;  /* 0x0000000c2c008985 */ /* 0x0049e8000c101d3c */
.L_x_1645:
[----:B------:R-:W-:Y:S05]  /*8180*/  BSYNC B1 ;  /* 0x0000000000017941 */ /* 0x000fea0003800000 */
.L_x_1644:
[----:B------:R-:W-:-:S03]  /*8190*/  UMOV UR4, 0xffffffff ;  /* 0xffffffff00047882 */ /* 0x000fc60000000000 */
[----:B------:R-:W-:Y:S05]  /*81a0*/  BRA.DIV UR4, `(.L_x_1646) ;  /* 0x0000022204747947 */ /* 0x000fea000b800000 */
[----:B--2---:R2:W0:Y:S04]  /*81b0*/  SHFL.IDX PT, R40, R43, 0x1, 0x181f ;  /* 0x00381f002b287f89 */ /* 0x00442800000e0000 */
[----:B---3--:R2:W3:Y:S02]  /*81c0*/  SHFL.IDX PT, R42, R41, 0x1, 0x181f ;  /* 0x00381f00292a7f89 */ /* 0x0084e400000e0000 */
.L_x_2031:
[----:B------:R-:W-:-:S13]  /*81d0*/  ISETP.GE.AND P0, PT, R50, 0x21, PT ;  /* 0x000000213200780c */ /* 0x000fda0003f06270 */
[----:B------:R-:W-:Y:S05]  /*81e0*/  @!P0 BRA `(.L_x_1602) ;  /* 0x0000000000588947 */ /* 0x000fea0003800000 */
[----:B------:R-:W5:Y:S01]  /*81f0*/  LDL R11, [R1] ;  /* 0x00000000010b7983 */ /* 0x000f620000100800 */
[----:B------:R-:W-:Y:S02]  /*8200*/  ULDC UR4, c[0x0][0x2f4] ;  /* 0x0000bd0000047ab9 */ /* 0x000fe40000000800 */
[----:B------:R-:W-:Y:S02]  /*8210*/  ISETP.GE.AND P6, PT, R16, UR4, PT ;  /* 0x0000000410007c0c */ /* 0x000fe4000bfc6270 */
[----:B------:R-:W-:-:S11]  /*8220*/  ISETP.GE.AND P4, PT, R205, UR4, PT ;  /* 0x00000004cd007c0c */ /* 0x000fd6000bf86270 */
[----:B----4-:R-:W4:Y:S01]  /*8230*/  @!P6 LDS.128 R12, [R92+0x21400] ;  /* 0x021400005c0ce984 */ /* 0x010f220000000c00 */
[----:B---3--:R-:W-:-:S04]  /*8240*/  @!P6 LEA R44, P0, R16, R42, 0x1 ;  /* 0x0000002a102ce211 */ /* 0x008fc800078008ff */
[----:B0-----:R-:W-:Y:S02]  /*8250*/  @!P6 LEA.HI.X R45, R16, R40, R17, 0x1, P0 ;  /* 0x00000028102de211 */ /* 0x001fe400000f0c11 */
[----:B------:R-:W-:-:S03]  /*8260*/  ISETP.GE.AND P0, PT, R19, UR4, PT ;  /* 0x0000000413007c0c */ /* 0x000fc6000bf06270 */
[----:B----4-:R-:W-:Y:S01]  /*8270*/  @!P6 ST.E.128 desc[UR60][R44.64], R12 ;  /* 0x0000000c2c00e985 */ /* 0x010fe2000c101d3c */
[----:B------:R-:W-:-:S03]  /*8280*/  @!P4 LEA R46, P6, R203, R42, 0x1 ;  /* 0x0000002acb2ec211 */ /* 0x000fc600078c08ff */
[----:B------:R-:W0:Y:S01]  /*8290*/  @!P4 LDS.128 R12, [R92+0x23400] ;  /* 0x023400005c0cc984 */ /* 0x000e220000000c00 */
[----:B------:R-:W-:-:S05]  /*82a0*/  @!P4 LEA.HI.X R47, R203, R40, R224, 0x1, P6 ;  /* 0x00000028cb2fc211 */ /* 0x000fca00030f0ce0 */
[----:B------:R-:W-:Y:S01]  /*82b0*/  @!P0 LEA R48, P6, R19, R42, 0x1 ;  /* 0x0000002a13308211 */ /* 0x000fe200078c08ff */
[----:B0-----:R-:W-:Y:S01]  /*82c0*/  @!P4 ST.E.128 desc[UR60][R46.64], R12 ;  /* 0x0000000c2e00c985 */ /* 0x001fe2000c101d3c */
[----:B------:R-:W-:-:S03]  /*82d0*/  ISETP.GE.AND P4, PT, R23, UR4, PT ;  /* 0x0000000417007c0c */ /* 0x000fc6000bf86270 */
[----:B------:R-:W0:Y:S01]  /*82e0*/  @!P0 LDS.128 R12, [R92+0x25400] ;  /* 0x025400005c0c8984 */ /* 0x000e220000000c00 */
[----:B-----5:R-:W-:-:S05]  /*82f0*/  @!P0 LEA.HI.X R49, R19, R40, R11, 0x1, P6 ;  /* 0x0000002813318211 */ /* 0x020fca00030f0c0b */
[----:B0-----:R-:W-:Y:S04]  /*8300*/  @!P0 ST.E.128 desc[UR60][R48.64], R12 ;  /* 0x0000000c30008985 */ /* 0x001fe8000c101d3c */
[C---:B------:R-:W-:Y:S01]  /*8310*/  @!P4 LEA R42, P0, R23.reuse, R42, 0x1 ;  /* 0x0000002a172ac211 */ /* 0x040fe200078008ff */
[----:B------:R-:W0:Y:S03]  /*8320*/  @!P4 LDS.128 R12, [R92+0x27400] ;  /* 0x027400005c0cc984 */ /* 0x000e260000000c00 */
[----:B-12---:R-:W-:-:S05]  /*8330*/  @!P4 LEA.HI.X R43, R23, R40, R228, 0x1, P0 ;  /* 0x00000028172bc211 */ /* 0x006fca00000f0ce4 */
[----:B0-----:R0:W-:Y:S04]  /*8340*/  @!P4 ST.E.128 desc[UR60][R42.64], R12 ;  /* 0x0000000c2a00c985 */ /* 0x0011e8000c101d3c */
.L_x_1602:
[----:B------:R-:W-:Y:S05]  /*8350*/  BSYNC B0 ;  /* 0x0000000000007941 */ /* 0x000fea0003800000 */
.L_x_1574:
[----:B0-2---:R-:W0:Y:S01]  /*8360*/  S2R R11, SR_TID.X ;  /* 0x00000000000b7919 */ /* 0x005e220000002100 */
[----:B------:R-:W-:Y:S01]  /*8370*/  @!PT LDS RZ, [RZ] ;  /* 0x00000000fffff984 */ /* 0x000fe20000000800 */
[----:B------:R-:W-:Y:S01]  /*8380*/  @!PT LDS RZ, [RZ] ;  /* 0x00000000fffff984 */ /* 0x000fe20000000800 */
[----:B------:R-:W-:Y:S01]  /*8390*/  @!PT LDS RZ, [RZ] ;  /* 0x00000000fffff984 */ /* 0x000fe20000000800 */
[----:B------:R-:W-:Y:S01]  /*83a0*/  @!PT LDS RZ, [RZ] ;  /* 0x00000000fffff984 */ /* 0x000fe20000000800 */
[----:B------:R2:W-:Y:S06]  /*83b0*/  MEMBAR.ALL.CTA ;  /* 0x0000000000007992 */ /* 0x0005ec0000008000 */
[----:B--2---:R-:W2:Y:S01]  /*83c0*/  FENCE.VIEW.ASYNC.S ;  /* 0x00000000000073c6 */ /* 0x004ea20000000000 */
[----:B------:R-:W-:Y:S05]  /*83d0*/  WARPSYNC.ALL ;  /* 0x0000000000007948 */ /* 0x000fea0003800000 */
[----:B------:R-:W-:Y:S01]  /*83e0*/  BSSY B0, `(.L_x_1647) ;  /* 0x0000009000007945 */ /* 0x000fe20003800000 */
[----:B0-----:R-:W-:Y:S01]  /*83f0*/  LOP3.LUT R11, R11, 0x7f, RZ, 0xc0, !PT ;  /* 0x0000007f0b0b7812 */ /* 0x001fe200078ec0ff */
[----:B--2---:R0:W-:Y:S03]  /*8400*/  BAR.SYNC.DEFER_BLOCKING R96, 0x80 ;  /* 0x000200600000751d */ /* 0x0041e60000010000 */
[----:B------:R-:W-:-:S13]  /*8410*/  ISETP.NE.AND P0, PT, R11, RZ, PT ;  /* 0x000000ff0b00720c */ /* 0x000fda0003f05270 */
[----:B------:R-:W-:-:S05]  /*8420*/  @!P0 VIADD R11, R89, 0x308a0 ;  /* 0x000308a0590b8836 */ /* 0x000fca0000000000 */
[----:B------:R-:W-:-:S04]  /*8430*/  @!P0 PRMT R11, RZ, 0x654, R11 ;  /* 0x00000654ff0b8816 */ /* 0x000fc8000000000b */
[----:B------:R0:W-:Y:S01]  /*8440*/  @!P0 SYNCS.ARRIVE.TRANS64.RED.A1T0 RZ, [R11+URZ], RZ ;  /* 0x000000ff0bff89a7 */ /* 0x0001e2000810043f */
[----:B------:R-:W-:Y:S05]  /*8450*/  @!P5 BRA `(.L_x_1648) ;  /* 0x000000000004d947 */ /* 0x000fea0003800000 */
[----:B------:R-:W-:Y:S01]  /*8460*/  BPT.TRAP 0x1 ;  /* 0x000000040000795c */ /* 0x000fe20000300000 */
.L_x_1648:
[----:B------:R-:W-:Y:S05]  /*8470*/  BSYNC B0 ;  /* 0x0000000000007941 */ /* 0x000fea0003800000 */
.L_x_1647:
[----:B------:R-:W2:Y:S01]  /*8480*/  SYNCS.PHASECHK.TRANS64.TRYWAIT P4, [R89+URZ+0x308b0], R103 ;  /* 0x0308b067590075a7 */ /* 0x000ea2000808017f */
[----:B------:R-:W-:Y:S04]  /*8490*/  BSSY B0, `(.L_x_1649) ;  /* 0x0000002000007945 */ /* 0x000fe80003800000 */
[----:B--2---:R-:W-:Y:S05]  /*84a0*/  @!P4 BRA `(.L_x_1650) ;  /* 0x000002200000c947 */ /* 0x004fea0003800000 */
.L_x_2032:
[----:B------:R-:W-:Y:S05]  /*84b0*/  BSYNC B0 ;  /* 0x0000000000007941 */ /* 0x000fea0003800000 */
.L_x_1649:
[----:B----4-:R-:W4:Y:S01]  /*84c0*/  LDL R14, [R1+0xc] ;  /* 0x00000c00010e7983 */ /* 0x010f220000100800 */
[----:B------:R-:W-:-:S03]  /*84d0*/  ULDC.64 UR4, c[0x0][0x328] ;  /* 0x0000ca0000047ab9 */ /* 0x000fc60000000a00 */
[----:B------:R0:W5:Y:S01]  /*84e0*/  LDL R49, [R1] ;  /* 0x0000000001317983 */ /* 0x0001620000100800 */
[----:B------:R-:W-:Y:S01]  /*84f0*/  IMAD R99, R99, UR4, RZ ;  /* 0x0000000463637c24 */ /* 0x000fe2000f8e02ff */
[----:B------:R-:W-:Y:S01]  /*8500*/  BSSY B0, `(.L_x_1651) ;  /* 0x000002b000007945 */ /* 0x000fe20003800000 */
[----:B------:R-:W-:-:S04]  /*8510*/  IMAD.WIDE.U32 R12, R100, UR4, RZ ;  /* 0x00000004640c7c25 */ /* 0x000fc8000f8e00ff */
[----:B------:R-:W-:Y:S01]  /*8520*/  IMAD R99, R100, UR5, R99 ;  /* 0x0000000564637c24 */ /* 0x000fe2000f8e0263 */
[----:B------:R-:W-:Y:S02]  /*8530*/  ULDC.64 UR4, c[0x0][0x338] ;  /* 0x0000ce0000047ab9 */ /* 0x000fe40000000a00 */
[----:B------:R-:W-:Y:S02]  /*8540*/  IMAD R98, R98, UR4, RZ ;  /* 0x0000000462627c24 */ /* 0x000fe4000f8e02ff */
[----:B------:R-:W-:Y:S02]  /*8550*/  IMAD.IADD R13, R13, 0x1, R99 ;  /* 0x000000010d0d7824 */ /* 0x000fe400078e0263 */
[C---:B0-----:R-:W-:Y:S02]  /*8560*/  IMAD R11, R101.reuse, UR5, R98 ;  /* 0x00000005650b7c24 */ /* 0x041fe4000f8e0262 */
        /* <DEDUP_REMOVED lines=8> */
[----:B------:R-:W-:-:S04]  /*85f0*/  LEA R46, P5, R12, UR4, 0x1 ;  /* 0x000000040c2e7c11 */ /* 0x000fc8000f8a08ff */
[----:B------:R-:W-:Y:S01]  /*8600*/  LEA.HI.X R11, R12, UR5, R11, 0x1, P5 ;  /* 0x000000050c0b7c11 */ /* 0x000fe2000a8f0c0b */
[----:B------:R0:W0:Y:S04]  /*8610*/  SHFL.IDX PT, R48, R46, RZ, 0x181f ;  /* 0x00181fff2e307589 */ /* 0x00002800000e0000 */
[----:B------:R0:W0:Y:S01]  /*8620*/  SHFL.IDX PT, R47, R11, RZ, 0x181f ;  /* 0x00181fff0b2f7589 */ /* 0x00002200000e0000 */
[----:B----4-:R-:W-:-:S05]  /*8630*/  IMAD.IADD R97, R97, 0x1, -R14 ;  /* 0x0000000161617824 */ /* 0x010fca00078e0a0e */
[----:B------:R-:W-:-:S13]  /*8640*/  ISETP.GE.AND P4, PT, R97, 0x1, PT ;  /* 0x000000016100780c */ /* 0x000fda0003f86270 */
[----:B0-----:R-:W-:Y:S05]  /*8650*/  @!P4 BRA `(.L_x_1652) ;  /* 0x000000000054c947 */ /* 0x001fea0003800000 */
[----:B------:R-:W-:Y:S02]  /*8660*/  ULDC UR4, c[0x0][0x2f4] ;  /* 0x0000bd0000047ab9 */ /* 0x000fe40000000800 */
[----:B------:R-:W-:Y:S02]  /*8670*/  ISETP.GE.AND P6, PT, R16, UR4, PT ;  /* 0x0000000410007c0c */ /* 0x000fe4000bfc6270 */
[----:B------:R-:W-:-:S11]  /*8680*/  ISETP.GE.AND P5, PT, R205, UR4, PT ;  /* 0x00000004cd007c0c */ /* 0x000fd6000bfa6270 */
[----:B------:R-:W0:Y:S01]  /*8690*/  @!P6 LDS.128 R12, [R92+0x400] ;  /* 0x000400005c0ce984 */ /* 0x000e220000000c00 */
[----:B------:R-:W-:-:S04]  /*86a0*/  @!P6 LEA R40, P4, R16, R48, 0x1 ;  /* 0x000000301028e211 */ /* 0x000fc800078808ff */
[----:B-1----:R-:W-:Y:S02]  /*86b0*/  @!P6 LEA.HI.X R41, R16, R47, R17, 0x1, P4 ;  /* 0x0000002f1029e211 */ /* 0x002fe400020f0c11 */
[----:B------:R-:W-:-:S03]  /*86c0*/  ISETP.GE.AND P4, PT, R19, UR4, PT ;  /* 0x0000000413007c0c */ /* 0x000fc6000bf86270 */
[----:B0-----:R-:W-:Y:S01]  /*86d0*/  @!P6 ST.E.128 desc[UR60][R40.64], R12 ;  /* 0x0000000c2800e985 */ /* 0x001fe2000c101d3c */
[----:B---3--:R-:W-:-:S03]  /*86e0*/  @!P5 LEA R42, P6, R203, R48, 0x1 ;  /* 0x00000030cb2ad211 */ /* 0x008fc600078c08ff */
[----:B------:R-:W0:Y:S01]  /*86f0*/  @!P5 LDS.128 R12, [R92+0x2400] ;  /* 0x002400005c0cd984 */ /* 0x000e220000000c00 */
[----:B------:R-:W-:-:S05]  /*8700*/  @!P5 LEA.HI.X R43, R203, R47, R224, 0x1, P6 ;  /* 0x0000002fcb2bd211 */ /* 0x000fca00030f0ce0 */
[----:B------:R-:W-:-:S04]  /*8710*/  @!P4 LEA R44, P6, R19, R48, 0x1 ;  /* 0x00000030132cc211 */ /* 0x000fc800078c08ff */
[----:B-----5:R-:W-:Y:S01]  /*8720*/  @!P4 LEA.HI.X R45, R19, R47, R49, 0x1, P6 ;  /* 0x0000002f132dc211 */ /* 0x020fe200030f0c31 */
        /* <DEDUP_REMOVED lines=8> */
.L_x_1652:
[----:B------:R-:W-:Y:S05]  /*87b0*/  BSYNC B0 ;  /* 0x0000000000007941 */ /* 0x000fea0003800000 */
.L_x_1651:
[----:B------:R-:W-:Y:S01]  /*87c0*/  ISETP.GE.AND P4, PT, R97, 0x21, PT ;  /* 0x000000216100780c */ /* 0x000fe20003f86270 */
[----:B------:R-:W4:Y:S01]  /*87d0*/  SHFL.IDX PT, R11, R11, 0x1, 0x181f ;  /* 0x00381f000b0b7f89 */ /* 0x000f2200000e0000 */
[----:B------:R-:W-:Y:S03]  /*87e0*/  BSSY B0, `(.L_x_1653) ;  /* 0x0000018000007945 */ /* 0x000fe60003800000 */
[----:B------:R-:W0:Y:S08]  /*87f0*/  SHFL.IDX PT, R46, R46, 0x1, 0x181f ;  /* 0x00381f002e2e7f89 */ /* 0x000e3000000e0000 */
[----:B------:R-:W-:Y:S05]  /*8800*/  @!P4 BRA `(.L_x_1654) ;  /* 0x000000000054c947 */ /* 0x000fea0003800000 */
[----:B------:R-:W-:Y:S02]  /*8810*/  ULDC UR4, c[0x0][0x2f4] ;  /* 0x0000bd0000047ab9 */ /* 0x000fe40000000800 */
[----:B------:R-:W-:Y:S02]  /*8820*/  ISETP.GE.AND P6, PT, R16, UR4, PT ;  /* 0x0000000410007c0c */ /* 0x000fe4000bfc6270 */
[----:B------:R-:W-:-:S11]  /*8830*/  ISETP.GE.AND P5, PT, R205, UR4, PT ;  /* 0x00000004cd007c0c */ /* 0x000fd6000bfa6270 */
[----:B0-----:R-:W0:Y:S01]  /*8840*/  @!P6 LDS.128 R12, [R92+0x1400] ;  /* 0x001400005c0ce984 */ /* 0x001e220000000c00 */
[----:B------:R-:W-:-:S04]  /*8850*/  @!P6 LEA R40, P4, R16, R46, 0x1 ;  /* 0x0000002e1028e211 */ /* 0x000fc800078808ff */
[----:B-1--4-:R-:W-:Y:S02]  /*8860*/  @!P6 LEA.HI.X R41, R16, R11, R17, 0x1, P4 ;  /* 0x0000000b1029e211 */ /* 0x012fe400020f0c11 */
        /* <DEDUP_REMOVED lines=15> */
.L_x_1654:
[----:B------:R-:W-:Y:S05]  /*8960*/  BSYNC B0 ;  /* 0x0000000000007941 */ /* 0x000fea0003800000 */
.L_x_1653:
[----:B0-----:R-:W3:Y:S01]  /*8970*/  LDL.LU R12, [R1+0x40] ;  /* 0x00004000010c7983 */ /* 0x001ee20000300800 */
[----:B------:R-:W-:Y:S02]  /*8980*/  VIADD R202, R202, 0x1 ;  /* 0x00000001caca7836 */ /* 0x000fe40000000000 */
[----:B--2---:R-:W-:Y:S01]  /*8990*/  @!P0 VIADD R89, R89, 0x308c0 ;  /* 0x000308c059598836 */ /* 0x004fe20000000000 */
[----:B------:R-:W-:Y:S01]  /*89a0*/  @!PT LDS RZ, [RZ] ;  /* 0x00000000fffff984 */ /* 0x000fe20000000800 */
[----:B------:R-:W-:Y:S01]  /*89b0*/  @!PT LDS RZ, [RZ] ;  /* 0x00000000fffff984 */ /* 0x000fe20000000800 */
[----:B------:R-:W-:Y:S01]  /*89c0*/  @!PT LDS RZ, [RZ] ;  /* 0x00000000fffff984 */ /* 0x000fe20000000800 */
[----:B------:R-:W-:Y:S01]  /*89d0*/  @!PT LDS RZ, [RZ] ;  /* 0x00000000fffff984 */ /* 0x000fe20000000800 */
[----:B------:R0:W-:Y:S06]  /*89e0*/  MEMBAR.ALL.CTA ;  /* 0x0000000000007992 */ /* 0x0001ec0000008000 */
[----:B0-----:R-:W0:Y:S02]  /*89f0*/  FENCE.VIEW.ASYNC.S ;  /* 0x00000000000073c6 */ /* 0x001e240000000000 */
[----:B0-----:R0:W-:Y:S01]  /*8a00*/  BAR.SYNC.DEFER_BLOCKING R96, 0x80 ;  /* 0x000200600000751d */ /* 0x0011e20000010000 */
[----:B------:R-:W-:-:S02]  /*8a10*/  ISETP.NE.AND P4, PT, R202, 0x2, PT ;  /* 0x00000002ca00780c */ /* 0x000fc40003f85270 */
[----:B------:R-:W-:Y:S02]  /*8a20*/  @!P0 PRMT R89, RZ, 0x654, R89 ;  /* 0x00000654ff598816 */ /* 0x000fe40000000059 */
[----:B----4-:R-:W-:Y:S02]  /*8a30*/  SEL R11, RZ, 0x1, P4 ;  /* 0x00000001ff0b7807 */ /* 0x010fe40002000000 */
[----:B------:R-:W-:Y:S01]  /*8a40*/  SEL R202, R202, RZ, P4 ;  /* 0x000000ffcaca7207 */ /* 0x000fe20002000000 */
[----:B------:R0:W-:Y:S01]  /*8a50*/  @!P0 SYNCS.ARRIVE.TRANS64.RED.A1T0 RZ, [R89+URZ], RZ ;  /* 0x000000ff59ff89a7 */ /* 0x0001e2000810043f */
[----:B------:R-:W-:Y:S02]  /*8a60*/  PLOP3.LUT P0, PT, PT, PT, PT, 0x8, 0x0 ;  /* 0x000000000000781c */ /* 0x000fe40003f0e170 */
[----:B---3--:R-:W-:-:S05]  /*8a70*/  LOP3.LUT R12, R12, R11, RZ, 0x3c, !PT ;  /* 0x0000000b0c0c7212 */ /* 0x008fca00078e3cff */
[----:B------:R0:W-:Y:S01]  /*8a80*/  STL [R1+0x40], R12 ;  /* 0x0000400c01007387 */ /* 0x0001e20000100800 */
[----:B------:R-:W-:Y:S05]  /*8a90*/  @P3 BRA `(.L_x_1655) ;  /* 0xffffff9c00483947 */ /* 0x000fea000383ffff */
.L_x_1569:
[----:B------:R-:W2:Y:S01]  /*8aa0*/  LDL R11, [R1+0x4c] ;  /* 0x00004c00010b7983 */ /* 0x000ea20000100800 */
[----:B------:R-:W3:Y:S01]  /*8ab0*/  LDC R0, c[0x0][0x448] ;  /* 0x00011200ff007b82 */ /* 0x000ee20000000800 */
[----:B------:R-:W-:Y:S01]  /*8ac0*/  IADD3 R5, R220, 0x1, -R219 ;  /* 0x00000001dc057810 */ /* 0x000fe20007ffe8db */
[----:B------:R-:W-:Y:S06]  /*8ad0*/  BSSY B0, `(.L_x_1656) ;  /* 0x000000d000007945 */ /* 0x000fec0003800000 */
[----:B------:R-:W4:Y:S01]  /*8ae0*/  LDC.64 R6, c[0x0][0x9e0] ;  /* 0x00027800ff067b82 */ /* 0x000f220000000a00 */
[----:B---3--:R-:W-:-:S02]  /*8af0*/  ISETP.NE.AND P1, PT, R0, 0x1, PT ;  /* 0x000000010000780c */ /* 0x008fc40003f25270 */
[----:B----4-:R-:W-:-:S11]  /*8b00*/  ISETP.GE.AND P2, PT, R7, 0x1, PT ;  /* 0x000000010700780c */ /* 0x010fd60003f46270 */
[----:B------:R-:W3:Y:S08]  /*8b10*/  @P1 LDC R3, c[0x0][0x44c] ;  /* 0x00011300ff031b82 */ /* 0x000ef00000000800 */
[----:B------:R-:W4:Y:S01]  /*8b20*/  @P1 LDC R2, c[0x0][0x450] ;  /* 0x00011400ff021b82 */ /* 0x000f220000000800 */
[----:B--2---:R-:W-:-:S04]  /*8b30*/  VIADD R0, R11, 0x7f ;  /* 0x0000007f0b007836 */ /* 0x004fc80000000000 */
[----:B---3--:R-:W-:-:S05]  /*8b40*/  @P1 IMAD.HI.U32 R3, R0, R3, RZ ;  /* 0x0000000300031227 */ /* 0x008fca00078e00ff */
[----:B----4-:R-:W-:-:S05]  /*8b50*/  @P1 SHF.R.U32.HI R0, RZ, R2, R3 ;  /* 0x00000002ff001219 */ /* 0x010fca0000011603 */
[----:B------:R-:W-:Y:S01]  /*8b60*/  IMAD.IADD R3, R5, 0x1, R0 ;  /* 0x0000000105037824 */ /* 0x000fe200078e0200 */
[----:B------:R-:W-:Y:S06]  /*8b70*/  @P0 BRA `(.L_x_1657) ;  /* 0x0000000000080947 */ /* 0x000fec0003800000 */
[----:B------:R-:W2:Y:S02]  /*8b80*/  FENCE.VIEW.ASYNC.G ;  /* 0x00000000000073c6 */ /* 0x000ea40000000100 */
[----:B--2---:R-:W-:Y:S06]  /*8b90*/  BAR.ARV 0xc, 0x180 ;  /* 0x0306000000007b1d */ /* 0x004fec0000002000 */
.L_x_1657:
[----:B------:R-:W-:Y:S05]  /*8ba0*/  BSYNC B0 ;  /* 0x0000000000007941 */ /* 0x000fea0003800000 */
.L_x_1656:
[----:B------:R-:W-:Y:S01]  /*8bb0*/  IMAD.IADD R0, R3, 0x1, R6 ;  /* 0x0000000103007824 */ /* 0x000fe200078e0206 */
[----:B------:R-:W-:Y:S06]  /*8bc0*/  @!P2 BRA `(.L_x_1658) ;  /* 0x000000000048a947 */ /* 0x000fec0003800000 */
[C---:B------:R-:W-:Y:S01]  /*8bd0*/  ISETP.GT.AND P0, PT, R3.reuse, RZ, PT ;  /* 0x000000ff0300720c */ /* 0x040fe20003f04270 */
[----:B------:R-:W-:Y:S01]  /*8be0*/  BSSY B0, `(.L_x_1659) ;  /* 0x000000e000007945 */ /* 0x000fe20003800000 */
[----:B------:R-:W-:-:S11]  /*8bf0*/  VIADD R2, R3, 0xffffffff ;  /* 0xffffffff03027836 */ /* 0x000fd60000000000 */
[----:B------:R-:W-:Y:S05]  /*8c00*/  @P0 BRA `(.L_x_1660) ;  /* 0x00000000001c0947 */ /* 0x000fea0003800000 */
[----:B------:R-:W-:Y:S01]  /*8c10*/  ISETP.NE.AND P0, PT, R7, 0x1, PT ;  /* 0x000000010700780c */ /* 0x000fe20003f05270 */
[----:B------:R-:W-:-:S12]  /*8c20*/  IMAD.MOV R3, RZ, RZ, -R3 ;  /* 0x000000ffff037224 */ /* 0x000fd800078e0a03 */
[----:B------:R-:W2:Y:S02]  /*8c30*/  @P0 LDC.64 R4, c[0x0][0x9e8] ;  /* 0x00027a00ff040b82 */ /* 0x000ea40000000a00 */
[----:B--2---:R-:W-:-:S05]  /*8c40*/  @P0 IMAD.HI.U32 R2, R3, R4, RZ ;  /* 0x0000000403020227 */ /* 0x004fca00078e00ff */
[----:B------:R-:W-:-:S04]  /*8c50*/  @P0 SHF.R.U32.HI R3, RZ, R5, R2 ;  /* 0x00000005ff030219 */ /* 0x000fc80000011602 */
[----:B------:R-:W-:Y:S01]  /*8c60*/  LOP3.LUT R2, RZ, R3, RZ, 0x33, !PT ;  /* 0x00000003ff027212 */ /* 0x000fe200078e33ff */
[----:B------:R-:W-:Y:S06]  /*8c70*/  BRA `(.L_x_1661) ;  /* 0x0000000000107947 */ /* 0x000fec0003800000 */
.L_x_1660:
[----:B------:R-:W-:-:S13]  /*8c80*/  ISETP.NE.AND P0, PT, R7, 0x1, PT ;  /* 0x000000010700780c */ /* 0x000fda0003f05270 */
[----:B------:R-:W2:Y:S02]  /*8c90*/  @P0 LDC.64 R4, c[0x0][0x9e8] ;  /* 0x00027a00ff040b82 */ /* 0x000ea40000000a00 */
[----:B--2---:R-:W-:-:S05]  /*8ca0*/  @P0 IMAD.HI.U32 R4, R2, R4, RZ ;  /* 0x0000000402040227 */ /* 0x004fca00078e00ff */
[----:B------:R-:W-:-:S07]  /*8cb0*/  @P0 SHF.R.U32.HI R2, RZ, R5, R4 ;  /* 0x00000005ff020219 */ /* 0x000fce0000011604 */
.L_x_1661:
[----:B------:R-:W-:Y:S05]  /*8cc0*/  BSYNC B0 ;  /* 0x0000000000007941 */ /* 0x000fea0003800000 */
.L_x_1659:
[----:B------:R-:W-:-:S05]  /*8cd0*/  IMAD R3, R2, R7, R7 ;  /* 0x0000000702037224 */ /* 0x000fca00078e0207 */
[----:B------:R-:W-:-:S07]  /*8ce0*/  VIMNMX R0, R0, R3, PT ;  /* 0x0000000300007248 */ /* 0x000fce0003fe0100 */
.L_x_1658:
[----:B------:R-:W2:Y:S01]  /*8cf0*/  @P1 LDC R2, c[0x0][0x44c] ;  /* 0x00011300ff021b82 */ /* 0x000ea20000000800 */
[----:B------:R-:W-:Y:S01]  /*8d00*/  VIADD R0, R0, 0x3f ;  /* 0x0000003f00007836 */ /* 0x000fe20000000000 */
[----:B------:R-:W-:Y:S01]  /*8d10*/  ULDC UR4, c[0x0][0x9dc] ;  /* 0x0002770000047ab9 */ /* 0x000fe20000000800 */
[----:B------:R-:W-:-:S03]  /*8d20*/  IMAD.MOV.U32 R5, RZ, RZ, R11 ;  /* 0x000000ffff057224 */ /* 0x000fc600078e000b */
[----:B------:R-:W-:Y:S02]  /*8d30*/  SHF.R.S32.HI R3, RZ, 0x1f, R0 ;  /* 0x0000001fff037819 */ /* 0x000fe40000011400 */
[----:B------:R-:W3:Y:S02]  /*8d40*/  @P1 LDC R9, c[0x0][0x450] ;  /* 0x00011400ff091b82 */ /* 0x000ee40000000800 */
[----:B------:R-:W-:-:S04]  /*8d50*/  LEA.HI R3, R3, R0, RZ, 0x6 ;  /* 0x0000000003037211 */ /* 0x000fc800078f30ff */
[----:B------:R-:W-:-:S04]  /*8d60*/  SHF.R.S32.HI R0, RZ, 0x6, R3 ;  /* 0x00000006ff007819 */ /* 0x000fc80000011403 */
[----:B------:R-:W-:Y:S01]  /*8d70*/  VIMNMX R95, R95, R0, PT ;  /* 0x000000005f5f7248 */ /* 0x000fe20003fe0100 */
[----:B--2---:R-:W-:-:S05]  /*8d80*/  @P1 IMAD.HI.U32 R2, R11, R2, RZ ;  /* 0x000000020b021227 */ /* 0x004fca00078e00ff */
[----:B---3--:R-:W-:-:S05]  /*8d90*/  @P1 SHF.R.U32.HI R5, RZ, R9, R2 ;  /* 0x00000009ff051219 */ /* 0x008fca0000011602 */
        /* <DEDUP_REMOVED lines=8> */
[----:B------:R-:W2:Y:S02]  /*8e20*/  @P0 LDC.64 R8, c[0x0][0x9e8] ;  /* 0x00027a00ff080b82 */ /* 0x000ea40000000a00 */
[----:B--2---:R-:W-:-:S05]  /*8e30*/  @P0 IMAD.HI.U32 R0, R5, R8, RZ ;  /* 0x0000000805000227 */ /* 0x004fca00078e00ff */
[----:B------:R-:W-:-:S04]  /*8e40*/  @P0 SHF.R.U32.HI R5, RZ, R9, R0 ;  /* 0x00000009ff050219 */ /* 0x000fc80000011600 */
[----:B------:R-:W-:Y:S01]  /*8e50*/  LOP3.LUT R2, RZ, R5, RZ, 0x33, !PT ;  /* 0x00000005ff027212 */ /* 0x000fe200078e33ff */
[----:B------:R-:W-:Y:S06]  /*8e60*/  BRA `(.L_x_1665) ;  /* 0x0000000000107947 */ /* 0x000fec0003800000 */
.L_x_1664:
[----:B------:R-:W-:-:S13]  /*8e70*/  ISETP.NE.AND P0, PT, R7, 0x1, PT ;  /* 0x000000010700780c */ /* 0x000fda0003f05270 */
[----:B------:R-:W2:Y:S02]  /*8e80*/  @P0 LDC.64 R4, c[0x0][0x9e8] ;  /* 0x00027a00ff040b82 */ /* 0x000ea40000000a00 */
[----:B--2---:R-:W-:-:S05]  /*8e90*/  @P0 IMAD.HI.U32 R0, R2, R4, RZ ;  /* 0x0000000402000227 */ /* 0x004fca00078e00ff */
[----:B------:R-:W-:-:S07]  /*8ea0*/  @P0 SHF.R.U32.HI R2, RZ, R5, R0 ;  /* 0x00000005ff020219 */ /* 0x000fce0000011600 */
.L_x_1665:
[----:B------:R-:W-:Y:S05]  /*8eb0*/  BSYNC B0 ;  /* 0x0000000000007941 */ /* 0x000fea0003800000 */
.L_x_1663:
[----:B------:R-:W-:-:S05]  /*8ec0*/  IMAD R2, R2, R7, RZ ;  /* 0x0000000702027224 */ /* 0x000fca00078e02ff */
[----:B------:R-:W-:-:S07]  /*8ed0*/  VIMNMX R3, R3, R2, !PT ;  /* 0x0000000203037248 */ /* 0x000fce0007fe0100 */
.L_x_1662:
[----:B------:R-:W-:Y:S01]  /*8ee0*/  SHF.R.S32.HI R2, RZ, 0x1f, R3 ;  /* 0x0000001fff027819 */ /* 0x000fe20000011403 */
[----:B------:R-:W-:Y:S01]  /*8ef0*/  IMAD.MOV.U32 R0, RZ, RZ, RZ ;  /* 0x000000ffff007224 */ /* 0x000fe200078e00ff */
[----:B------:R-:W-:Y:S02]  /*8f00*/  PLOP3.LUT P0, PT, PT, PT, PT, 0x80, 0x0 ;  /* 0x000000000000781c */ /* 0x000fe40003f0f070 */
[----:B------:R-:W-:Y:S02]  /*8f10*/  CS2R R150, SRZ ;  /* 0x0000000000967805 */ /* 0x000fe4000001ff00 */
[----:B------:R-:W-:Y:S02]  /*8f20*/  LEA.HI R4, R2, R3, RZ, 0x6 ;  /* 0x0000000302047211 */ /* 0x000fe400078f30ff */
[----:B------:R-:W-:Y:S02]  /*8f30*/  CS2R R2, SRZ ;  /* 0x0000000000027805 */ /* 0x000fe4000001ff00 */
[----:B------:R-:W-:-:S02]  /*8f40*/  CS2R R148, SRZ ;  /* 0x0000000000947805 */ /* 0x000fc4000001ff00 */
[----:B------:R-:W-:Y:S02]  /*8f50*/  CS2R R146, SRZ ;  /* 0x0000000000927805 */ /* 0x000fe4000001ff00 */
[----:B------:R-:W-:Y:S02]  /*8f60*/  SHF.R.S32.HI R4, RZ, 0x6, R4 ;  /* 0x00000006ff047819 */ /* 0x000fe40000011404 */
[----:B------:R-:W-:Y:S02]  /*8f70*/  CS2R R144, SRZ ;  /* 0x0000000000907805 */ /* 0x000fe4000001ff00 */
[----:B------:R-:W-:Y:S02]  /*8f80*/  CS2R R108, SRZ ;  /* 0x00000000006c7805 */ /* 0x000fe4000001ff00 */
[----:B-1----:R-:W-:Y:S02]  /*8f90*/  CS2R R104, SRZ ;  /* 0x0000000000687805 */ /* 0x002fe4000001ff00 */
[----:B------:R-:W-:-:S02]  /*8fa0*/  VIMNMX R6, RZ, R4, !PT ;  /* 0x00000004ff067248 */ /* 0x000fc40007fe0100 */
[----:B------:R-:W-:Y:S02]  /*8fb0*/  CS2R R140, SRZ ;  /* 0x00000000008c7805 */ /* 0x000fe4000001ff00 */
[----:B------:R-:W-:Y:S02]  /*8fc0*/  CS2R R100, SRZ ;  /* 0x0000000000647805 */ /* 0x000fe4000001ff00 */
[----:B0-----:R-:W-:Y:S02]  /*8fd0*/  CS2R R96, SRZ ;  /* 0x0000000000607805 */ /* 0x001fe4000001ff00 */
[----:B------:R-:W-:Y:S01]  /*8fe0*/  ISETP.GT.AND P1, PT, R95, R6, PT ;  /* 0x000000065f00720c */ /* 0x000fe20003f24270 */
[----:B------:R0:W-:Y:S01]  /*8ff0*/  STL [R1+0x68], R6 ;  /* 0x0000680601007387 */ /* 0x0001e20000100800 */
        /* <DEDUP_REMOVED lines=20> */
[----:B-----5:R-:W-:-:S02]  /*9140*/  CS2R R48, SRZ ;  /* 0x0000000000307805 */ /* 0x020fc4000001ff00 */
        /* <DEDUP_REMOVED lines=34> */
[----:B------:R-:W-:Y:S01]  /*9370*/  CS2R R24, SRZ ;  /* 0x0000000000187805 */ /* 0x000fe2000001ff00 */
[----:B0-----:R-:W-:Y:S06]  /*9380*/  @!P1 BRA `(.L_x_1666) ;  /* 0x0000016000749947 */ /* 0x001fec0003800000 */
[----:B------:R-:W2:Y:S01]  /*9390*/  LDL R6, [R1+0xac] ;  /* 0x0000ac0001067983 */ /* 0x000ea20000100800 */
[----:B------:R-:W-:Y:S03]  /*93a0*/  BSSY B6, `(.L_x_1667) ;  /* 0x000001c000067945 */ /* 0x000fe60003800000 */
[----:B--2---:R-:W0:Y:S02]  /*93b0*/  SHFL.IDX PT, R0, R6, RZ, 0x1f ;  /* 0x00001fff06007589 */ /* 0x004e2400000e0000 */
[----:B0-----:R-:W-:-:S04]  /*93c0*/  LEA.HI R2, R0, R0, RZ, 0x1 ;  /* 0x0000000000027211 */ /* 0x001fc800078f08ff */
[----:B------:R-:W-:Y:S01]  /*93d0*/  LOP3.LUT R3, R2, 0x1e, RZ, 0xc0, !PT ;  /* 0x0000001e02037812 */ /* 0x000fe200078ec0ff */
[----:B------:R-:W-:-:S04]  /*93e0*/  VIADD R2, R18, 0x10400 ;  /* 0x0001040012027836 */ /* 0x000fc80000000000 */
[----:B------:R-:W-:Y:S01]  /*93f0*/  IMAD.IADD R3, R0, 0x1, -R3 ;  /* 0x0000000100037824 */ /* 0x000fe200078e0a03 */
[----:B------:R-:W-:-:S03]  /*9400*/  LOP3.LUT P0, RZ, R2, 0x3ff, RZ, 0xc0, !PT ;  /* 0x000003ff02ff7812 */ /* 0x000fc6000780c0ff */
[----:B------:R-:W-:Y:S01]  /*9410*/  IMAD R3, R3, 0x2000, R2 ;  /* 0x0000200003037824 */ /* 0x000fe200078e0202 */
[----:B------:R-:W-:-:S04]  /*9420*/  P2R R24, PR, RZ, 0x1 ;  /* 0x00000001ff187803 */ /* 0x000fc80000000000 */
[----:B------:R-:W-:-:S04]  /*9430*/  SHF.R.U32.HI R2, RZ, 0x4, R3 ;  /* 0x00000004ff027819 */ /* 0x000fc80000011603 */
[----:B------:R-:W-:Y:S01]  /*9440*/  LOP3.LUT R2, R2, 0x3fff, RZ, 0xc0, !PT ;  /* 0x00003fff02027812 */ /* 0x000fe200078ec0ff */
[----:B------:R-:W-:Y:S06]  /*9450*/  @!P0 BRA `(.L_x_1668) ;  /* 0x0000000000408947 */ /* 0x000fec0003800000 */
        /* <DEDUP_REMOVED lines=16> */
.L_x_1668:
[----:B------:R-:W-:Y:S05]  /*9560*/  BSYNC B6 ;  /* 0x0000000000067941 */ /* 0x000fea0003800000 */
.L_x_1667:
        /* <DEDUP_REMOVED lines=13> */
.L_x_1672:
[----:B-1----:R1:W2:Y:S02]  /*9640*/  SYNCS.PHASECHK.TRANS64.TRYWAIT P0, [R18+URZ+0x30800], R3 ;  /* 0x03080003120075a7 */ /* 0x0022a4000800017f */
[----:B--2---:R-:W-:Y:S05]  /*9650*/  @!P0 NANOSLEEP.SYNCS 0x989680 ;  /* 0x009896800000895d */ /* 0x004fea0003900000 */
[----:B------:R-:W2:Y:S02]  /*9660*/  @!P0 SYNCS.PHASECHK.TRANS64 P0, [R18+URZ+0x30800], R3 ;  /* 0x03080003120085a7 */ /* 0x000ea4000800007f */
[----:B--2---:R-:W-:Y:S05]  /*9670*/  @!P0 BRA `(.L_x_1672) ;  /* 0xfffffffc00f08947 */ /* 0x004fea000383ffff */
.L_x_1671:
[----:B------:R-:W-:Y:S05]  /*9680*/  BSYNC B0 ;  /* 0x0000000000007941 */ /* 0x000fea0003800000 */
.L_x_1670:
[----:B------:R-:W-:Y:S05]  /*9690*/  BRA `(.L_x_1673) ;  /* 0x0000009c00747947 */ /* 0x000fea0003800000 */
.L_x_1669:
[----:B------:R-:W-:Y:S01]  /*96a0*/  ISETP.NE.AND P0, PT, R24, RZ, PT ;  /* 0x000000ff1800720c */ /* 0x000fe20003f05270 */
[----:B------:R-:W-:Y:S01]  /*96b0*/  ULDC.64 UR4, c[0x0][0x3f8] ;  /* 0x0000fe0000047ab9 */ /* 0x000fe20000000a00 */
[----:B------:R-:W-:Y:S01]  /*96c0*/  SHF.R.S32.HI R0, RZ, 0x1f, R94 ;  /* 0x0000001fff007819 */ /* 0x000fe2000001145e */
[----:B------:R-:W-:Y:S01]  /*96d0*/  ULDC.64 UR6, c[0x0][0x408] ;  /* 0x0001020000067ab9 */ /* 0x000fe20000000a00 */
[----:B------:R-:W-:Y:S01]  /*96e0*/  IMAD.WIDE.U32 R24, R94, UR4, RZ ;  /* 0x000000045e187c25 */ /* 0x000fe2000f8e00ff */
[----:B------:R-:W-:Y:S03]  /*96f0*/  BSSY B6, `(.L_x_1674) ;  /* 0x0000019000067945 */ /* 0x000fe60003800000 */
[C---:B------:R-:W-:Y:S02]  /*9700*/  IMAD R3, R0.reuse, UR4, RZ ;  /* 0x0000000400037c24 */ /* 0x040fe4000f8e02ff */
[----:B------:R-:W-:-:S02]  /*9710*/  IMAD R5, R0, UR6, RZ ;  /* 0x0000000600057c24 */ /* 0x000fc4000f8e02ff */
[C---:B------:R-:W-:Y:S02]  /*9720*/  IMAD R3, R94.reuse, UR5, R3 ;  /* 0x000000055e037c24 */ /* 0x040fe4000f8e0203 */
[C---:B------:R-:W-:Y:S02]  /*9730*/  IMAD R5, R94.reuse, UR7, R5 ;  /* 0x000000075e057c24 */ /* 0x040fe4000f8e0205 */
[----:B------:R-:W-:-:S04]  /*9740*/  IMAD.WIDE.U32 R26, R94, UR6, RZ ;  /* 0x000000065e1a7c25 */ /* 0x000fc8000f8e00ff */
[----:B------:R-:W-:Y:S02]  /*9750*/  IMAD.IADD R29, R3, 0x1, R25 ;  /* 0x00000001031d7824 */ /* 0x000fe400078e0219 */
[----:B------:R-:W-:Y:S01]  /*9760*/  IMAD.IADD R31, R5, 0x1, R27 ;  /* 0x00000001051f7824 */ /* 0x000fe200078e021b */
        /* <DEDUP_REMOVED lines=17> */
.L_x_1675:
[----:B------:R-:W-:Y:S05]  /*9880*/  BSYNC B6 ;  /* 0x0000000000067941 */ /* 0x000fea0003800000 */
.L_x_1674:
[----:B------:R-:W2:Y:S01]  /*9890*/  LDL R148, [R1+0x4c] ;  /* 0x00004c0001947983 */ /* 0x000ea20000100800 */
[----:B------:R-:W-:-:S03]  /*98a0*/  ULDC.U8 UR4, c[0x0][0x410] ;  /* 0x0001040000047ab9 */ /* 0x000fc60000000000 */
[----:B------:R-:W2:Y:S04]  /*98b0*/  LDL R126, [R1+0xc] ;  /* 0x00000c00017e7983 */ /* 0x000ea80000100800 */
[----:B------:R-:W3:Y:S01]  /*98c0*/  LDL R21, [R1+0x70] ;  /* 0x0000700001157983 */ /* 0x000ee20000100800 */
[----:B------:R-:W-:Y:S01]  /*98d0*/  ISETP.NE.AND P0, PT, RZ, UR4, PT ;  /* 0x00000004ff007c0c */ /* 0x000fe2000bf05270 */
[----:B------:R-:W-:Y:S01]  /*98e0*/  BSSY B0, `(.L_x_1676) ;  /* 0x00009b0000007945 */ /* 0x000fe20003800000 */
[C---:B--2---:R-:W-:Y:S02]  /*98f0*/  IMAD.IADD R84, R126.reuse, 0x1, R148 ;  /* 0x000000017e547824 */ /* 0x044fe400078e0294 */
[C---:B------:R-:W-:Y:S02]  /*9900*/  VIADD R20, R126.reuse, 0x40 ;  /* 0x000000407e147836 */ /* 0x040fe40000000000 */
[----:B------:R-:W-:-:S02]  /*9910*/  VIADD R3, R126, 0x60 ;  /* 0x000000607e037836 */ /* 0x000fc40000000000 */
[----:B---3--:R-:W-:-:S05]  /*9920*/  IMAD R7, R21, 0x20, R84 ;  /* 0x0000002015077824 */ /* 0x008fca00078e0254 */
[----:B------:R-:W-:Y:S05]  /*9930*/  @!P0 BRA `(.L_x_1677) ;  /* 0x0000004c003c8947 */ /* 0x000fea0003800000 */
[----:B------:R-:W0:Y:S01]  /*9940*/  LDC R10, c[0x0][0x448] ;  /* 0x00011200ff0a7b82 */ /* 0x000e220000000800 */
[----:B------:R-:W-:Y:S01]  /*9950*/  ULDC.64 UR4, c[0x0][0x3f8] ;  /* 0x0000fe0000047ab9 */ /* 0x000fe20000000a00 */
[----:B------:R-:W-:Y:S01]  /*9960*/  ULDC.64 UR6, c[0x0][0x408] ;  /* 0x0001020000067ab9 */ /* 0x000fe20000000a00 */
[----:B------:R-:W-:Y:S02]  /*9970*/  IMAD.MOV.U32 R4, RZ, RZ, R24 ;  /* 0x000000ffff047224 */ /* 0x000fe400078e0018 */
[----:B------:R-:W-:Y:S02]  /*9980*/  IMAD.MOV.U32 R8, RZ, RZ, R26 ;  /* 0x000000ffff087224 */ /* 0x000fe400078e001a */
[----:B------:R-:W-:Y:S02]  /*9990*/  IMAD.MOV.U32 R9, RZ, RZ, R31 ;  /* 0x000000ffff097224 */ /* 0x000fe400078e001f */
[C---:B------:R-:W-:Y:S02]  /*99a0*/  VIADD R69, R200.reuse, 0x20 ;  /* 0x00000020c8457836 */ /* 0x040fe40000000000 */
[----:B------:R-:W-:-:S02]  /*99b0*/  VIADD R68, R200, 0x40 ;  /* 0x00000040c8447836 */ /* 0x000fc40000000000 */
[----:B------:R-:W-:Y:S01]  /*99c0*/  VIADD R21, R200, 0x60 ;  /* 0x00000060c8157836 */ /* 0x000fe20000000000 */
[----:B------:R-:W-:Y:S02]  /*99d0*/  SHF.R.S32.HI R86, RZ, 0x1f, R69 ;  /* 0x0000001fff567819 */ /* 0x000fe40000011445 */
[----:B------:R-:W-:Y:S02]  /*99e0*/  SHF.R.S32.HI R85, RZ, 0x1f, R68 ;  /* 0x0000001fff557819 */ /* 0x000fe40000011444 */
[----:B------:R-:W-:Y:S02]  /*99f0*/  SHF.R.S32.HI R110, RZ, 0x1f, R21 ;  /* 0x0000001fff6e7819 */ /* 0x000fe40000011415 */
[----:B0-----:R-:W-:-:S13]  /*9a00*/  ISETP.NE.AND P0, PT, R10, 0x1, PT ;  /* 0x000000010a00780c */ /* 0x001fda0003f05270 */
[----:B------:R-:W0:Y:S08]  /*9a10*/  @P0 LDC R0, c[0x0][0x44c] ;  /* 0x00011300ff000b82 */ /* 0x000e300000000800 */
[----:B------:R-:W1:Y:S01]  /*9a20*/  @P0 LDC R5, c[0x0][0x450] ;  /* 0x00011400ff050b82 */ /* 0x000e620000000800 */
[----:B0-----:R-:W-:-:S05]  /*9a30*/  @P0 IMAD.HI.U32 R0, R7, R0, RZ ;  /* 0x0000000007000227 */ /* 0x001fca00078e00ff */
[----:B-1----:R-:W-:Y:S01]  /*9a40*/  @P0 SHF.R.U32.HI R7, RZ, R5, R0 ;  /* 0x00000005ff070219 */ /* 0x002fe20000011600 */
[----:B------:R-:W-:-:S03]  /*9a50*/  IMAD.MOV.U32 R5, RZ, RZ, R29 ;  /* 0x000000ffff057224 */ /* 0x000fc600078e001d */
[----:B------:R-:W-:Y:S01]  /*9a60*/  SHF.R.S32.HI R0, RZ, 0x1f, R7 ;  /* 0x0000001fff007819 */ /* 0x000fe20000011407 */
[----:B------:R-:W-:-:S04]  /*9a70*/  IMAD.WIDE.U32 R4, R7, UR4, R4 ;  /* 0x0000000407047c25 */ /* 0x000fc8000f8e0004 */
[C---:B------:R-:W-:Y:S02]  /*9a80*/  IMAD R6, R0.reuse, UR4, RZ ;  /* 0x0000000400067c24 */ /* 0x040fe4000f8e02ff */
[----:B------:R-:W-:Y:S02]  /*9a90*/  IMAD R0, R0, UR6, RZ ;  /* 0x0000000600007c24 */ /* 0x000fe4000f8e02ff */
[C---:B------:R-:W-:Y:S01]  /*9aa0*/  IMAD R11, R7.reuse, UR5, R6 ;  /* 0x00000005070b7c24 */ /* 0x040fe2000f8e0206 */
[----:B------:R-:W-:Y:S01]  /*9ab0*/  ULDC.64 UR4, c[0x0][0x3e8] ;  /* 0x0000fa0000047ab9 */ /* 0x000fe20000000a00 */
[C---:B------:R-:W-:Y:S01]  /*9ac0*/  IMAD.WIDE.U32 R8, R7.reuse, UR6, R8 ;  /* 0x0000000607087c25 */ /* 0x040fe2000f8e0008 */
[----:B------:R-:W-:Y:S01]  /*9ad0*/  LEA R6, P0, R4, UR4, 0x1 ;  /* 0x0000000404067c11 */ /* 0x000fe2000f8008ff */
[----:B------:R-:W-:Y:S02]  /*9ae0*/  UMOV UR4, 0xffffffff ;  /* 0xffffffff00047882 */ /* 0x000fe40000000000 */
[----:B------:R-:W-:Y:S01]  /*9af0*/  IMAD R13, R7, UR7, R0 ;  /* 0x00000007070d7c24 */ /* 0x000fe2000f8e0200 */
[----:B------:R-:W-:Y:S01]  /*9b00*/  ULDC.64 UR6, c[0x0][0x400] ;  /* 0x0001000000067ab9 */ /* 0x000fe20000000a00 */
[----:B------:R-:W-:Y:S01]  /*9b10*/  IMAD.IADD R7, R5, 0x1, R11 ;  /* 0x0000000105077824 */ /* 0x000fe200078e020b */
[----:B------:R-:W-:Y:S01]  /*9b20*/  LEA R0, P1, R8, UR6, 0x1 ;  /* 0x0000000608007c11 */ /* 0x000fe2000f8208ff */
[----:B------:R-:W-:-:S03]  /*9b30*/  IMAD.IADD R5, R9, 0x1, R13 ;  /* 0x0000000109057824 */ /* 0x000fc600078e020d */
[----:B------:R-:W-:Y:S02]  /*9b40*/  LEA.HI.X R7, R4, UR5, R7, 0x1, P0 ;  /* 0x0000000504077c11 */ /* 0x000fe400080f0c07 */
[----:B------:R-:W-:Y:S01]  /*9b50*/  LEA.HI.X R8, R8, UR7, R5, 0x1, P1 ;  /* 0x0000000708087c11 */ /* 0x000fe200088f0c05 */
[----:B------:R-:W-:Y:S06]  /*9b60*/  BRA.DIV UR4, `(.L_x_1678) ;  /* 0x0000020a04647947 */ /* 0x000fec000b800000 */
[----:B------:R0:W1:Y:S04]  /*9b70*/  SHFL.IDX PT, R5, R7, RZ, 0x181f ;  /* 0x00181fff07057589 */ /* 0x00006800000e0000 */
[----:B------:R0:W2:Y:S04]  /*9b80*/  SHFL.IDX PT, R4, R6, RZ, 0x181f ;  /* 0x00181fff06047589 */ /* 0x0000a800000e0000 */
[----:B------:R0:W3:Y:S04]  /*9b90*/  SHFL.IDX PT, R9, R8, RZ, 0x181f ;  /* 0x00181fff08097589 */ /* 0x0000e800000e0000 */
[----:B------:R0:W4:Y:S02]  /*9ba0*/  SHFL.IDX PT, R14, R0, RZ, 0x181f ;  /* 0x00181fff000e7589 */ /* 0x00012400000e0000 */
.L_x_2038:
[----:B------:R-:W-:Y:S01]  /*9bb0*/  IMAD R111, R219, R10, RZ ;  /* 0x0000000adb6f7224 */ /* 0x000fe200078e02ff */
        /* <DEDUP_REMOVED lines=8> */
[----:B------:R-:W-:Y:S02]  /*9c40*/  CS2R R74, SRZ ;  /* 0x00000000004a7805 */ /* 0x000fe4000001ff00 */
[----:B------:R-:W-:-:S03]  /*9c50*/  CS2R R78, SRZ ;  /* 0x00000000004e7805 */ /* 0x000fc6000001ff00 */
[----:B------:R-:W-:Y:S05]  /*9c60*/  @P0 BRA `(.L_x_1680) ;  /* 0x0000000000a80947 */ /* 0x000fea0003800000 */
[----:B------:R-:W-:Y:S01]  /*9c70*/  ULDC UR4, c[0x0][0x3f4] ;  /* 0x0000fd0000047ab9 */ /* 0x000fe20000000800 */
[----:B------:R-:W-:Y:S02]  /*9c80*/  CS2R R80, SRZ ;  /* 0x0000000000507805 */ /* 0x000fe4000001ff00 */
[----:B------:R-:W-:Y:S02]  /*9c90*/  ISETP.GE.AND P2, PT, R69, UR4, PT ;  /* 0x0000000445007c0c */ /* 0x000fe4000bf46270 */
[----:B------:R-:W-:Y:S02]  /*9ca0*/  CS2R R78, SRZ ;  /* 0x00000000004e7805 */ /* 0x000fe4000001ff00 */
[----:B------:R-:W-:Y:S02]  /*9cb0*/  ISETP.GE.AND P1, PT, R68, UR4, PT ;  /* 0x0000000444007c0c */ /* 0x000fe4000bf26270 */
[----:B------:R-:W-:Y:S02]  /*9cc0*/  ISETP.GE.AND P0, PT, R21, UR4, PT ;  /* 0x0000000415007c0c */ /* 0x000fe4000bf06270 */
[----:B------:R-:W-:-:S05]  /*9cd0*/  ISETP.GE.AND P3, PT, R200, UR4, PT ;  /* 0x00000004c8007c0c */ /* 0x000fca000bf66270 */
[C---:B------:R-:W-:Y:S01]  /*9ce0*/  @!P2 IMAD.SHL.U32 R27, R69.reuse, 0x2, RZ ;  /* 0x00000002451ba824 */ /* 0x040fe200078e00ff */
[----:B------:R-:W-:-:S03]  /*9cf0*/  @!P2 SHF.L.U64.HI R32, R69, 0x1, R86 ;  /* 0x000000014520a819 */ /* 0x000fc60000010256 */
[C---:B------:R-:W-:Y:S01]  /*9d00*/  @!P1 IMAD.SHL.U32 R11, R68.reuse, 0x2, RZ ;  /* 0x00000002440b9824 */ /* 0x040fe200078e00ff */
[----:B------:R-:W-:Y:S01]  /*9d10*/  @!P1 SHF.L.U64.HI R34, R68, 0x1, R85 ;  /* 0x0000000144229819 */ /* 0x000fe20000010255 */
[----:B------:R-:W-:Y:S01]  /*9d20*/  @!P0 IMAD.SHL.U32 R31, R21, 0x2, RZ ;  /* 0x00000002151f8824 */ /* 0x000fe200078e00ff */
[-C--:B--2---:R-:W-:Y:S01]  /*9d30*/  @!P2 IADD3 R24, P4, R4, R27.reuse, RZ ;  /* 0x0000001b0418a210 */ /* 0x084fe20007f9e0ff */
[----:B---3--:R-:W-:Y:S01]  /*9d40*/  @!P3 IMAD.MOV.U32 R15, RZ, RZ, R9 ;  /* 0x000000ffff0fb224 */ /* 0x008fe200078e0009 */
[----:B----4-:R-:W-:Y:S02]  /*9d50*/  @!P2 IADD3 R26, P6, R14, R27, RZ ;  /* 0x0000001b0e1aa210 */ /* 0x010fe40007fde0ff */
[-C--:B------:R-:W-:Y:S01]  /*9d60*/  @!P1 IADD3 R28, P5, R4, R11.reuse, RZ ;  /* 0x0000000b041c9210 */ /* 0x080fe20007fbe0ff */
[----:B-1----:R-:W-:Y:S01]  /*9d70*/  @!P2 IMAD.X R25, R5, 0x1, R32, P4 ;  /* 0x000000010519a824 */ /* 0x002fe200020e0620 */
[----:B------:R-:W-:Y:S01]  /*9d80*/  @!P1 IADD3 R30, P4, R14, R11, RZ ;  /* 0x0000000b0e1e9210 */ /* 0x000fe20007f9e0ff */
[----:B------:R-:W-:-:S04]  /*9d90*/  @!P3 IMAD.WIDE R10, R200, 0x2, R4 ;  /* 0x00000002c80ab825 */ /* 0x000fc800078e0204 */
[----:B------:R-:W-:Y:S01]  /*9da0*/  @!P3 IMAD.WIDE R12, R200, 0x2, R14 ;  /* 0x00000002c80cb825 */ /* 0x000fe200078e020e */
[----:B------:R-:W-:Y:S02]  /*9db0*/  CS2R R76, SRZ ;  /* 0x00000000004c7805 */ /* 0x000fe4000001ff00 */
[----:B------:R-:W-:Y:S02]  /*9dc0*/  CS2R R74, SRZ ;  /* 0x00000000004a7805 */ /* 0x000fe4000001ff00 */
[----:B------:R-:W-:Y:S01]  /*9dd0*/  CS2R R72, SRZ ;  /* 0x0000000000487805 */ /* 0x000fe2000001ff00 */
[----:B------:R-:W-:Y:S01]  /*9de0*/  @!P2 IMAD.X R27, R9, 0x1, R32, P6 ;  /* 0x00000001091ba824 */ /* 0x000fe200030e0620 */
[-C--:B------:R-:W-:Y:S01]  /*9df0*/  @!P0 IADD3 R4, P6, R4, R31.reuse, RZ ;  /* 0x0000001f04048210 */ /* 0x080fe20007fde0ff */
[----:B------:R-:W-:Y:S01]  /*9e00*/  @!P1 IMAD.X R29, R5, 0x1, R34, P5 ;  /* 0x00000001051d9824 */ /* 0x000fe200028e0622 */
[----:B------:R-:W-:Y:S02]  /*9e10*/  @!P0 IADD3 R14, P5, R14, R31, RZ ;  /* 0x0000001f0e0e8210 */ /* 0x000fe40007fbe0ff */
[----:B------:R-:W-:-:S02]  /*9e20*/  CS2R R70, SRZ ;  /* 0x0000000000467805 */ /* 0x000fc4000001ff00 */
[----:B------:R-:W-:Y:S02]  /*9e30*/  @!P0 SHF.L.U64.HI R32, R21, 0x1, R110 ;  /* 0x0000000115208819 */ /* 0x000fe4000001026e */
[----:B------:R-:W-:Y:S02]  /*9e40*/  CS2R R60, SRZ ;  /* 0x00000000003c7805 */ /* 0x000fe4000001ff00 */
[----:B------:R-:W-:Y:S01]  /*9e50*/  CS2R R62, SRZ ;  /* 0x00000000003e7805 */ /* 0x000fe2000001ff00 */
[----:B------:R-:W-:Y:S01]  /*9e60*/  @!P1 IMAD.X R31, R9, 0x1, R34, P4 ;  /* 0x00000001091f9824 */ /* 0x000fe200020e0622 */
[----:B------:R1:W5:Y:S01]  /*9e70*/  @!P3 LD.E.64 R80, desc[UR60][R10.64] ;  /* 0x0000003c0a50b980 */ /* 0x000362000c101b00 */
[--C-:B------:R-:W-:Y:S02]  /*9e80*/  @!P0 IMAD.X R5, R5, 0x1, R32.reuse, P6 ;  /* 0x0000000105058824 */ /* 0x100fe400030e0620 */
[----:B------:R-:W-:Y:S01]  /*9e90*/  @!P0 IMAD.X R15, R9, 0x1, R32, P5 ;  /* 0x00000001090f8824 */ /* 0x000fe200028e0620 */
[----:B------:R1:W5:Y:S04]  /*9ea0*/  @!P3 LD.E.64 R78, desc[UR60][R12.64] ;  /* 0x0000003c0c4eb980 */ /* 0x000368000c101b00 */
[----:B------:R1:W5:Y:S04]  /*9eb0*/  @!P2 LD.E.64 R76, desc[UR60][R24.64] ;  /* 0x0000003c184ca980 */ /* 0x000368000c101b00 */
[----:B------:R1:W5:Y:S04]  /*9ec0*/  @!P2 LD.E.64 R74, desc[UR60][R26.64] ;  /* 0x0000003c1a4aa980 */ /* 0x000368000c101b00 */
[----:B------:R1:W5:Y:S04]  /*9ed0*/  @!P1 LD.E.64 R72, desc[UR60][R28.64] ;  /* 0x0000003c1c489980 */ /* 0x000368000c101b00 */
[----:B------:R1:W5:Y:S04]  /*9ee0*/  @!P1 LD.E.64 R70, desc[UR60][R30.64] ;  /* 0x0000003c1e469980 */ /* 0x000368000c101b00 */
[----:B------:R1:W5:Y:S04]  /*9ef0*/  @!P0 LD.E.64 R60, desc[UR60][R4.64] ;  /* 0x0000003c043c8980 */ /* 0x000368000c101b00 */
[----:B------:R1:W5:Y:S02]  /*9f00*/  @!P0 LD.E.64 R62, desc[UR60][R14.64] ;  /* 0x0000003c0e3e8980 */ /* 0x000364000c101b00 */
.L_x_1680:
[----:B------:R-:W-:Y:S05]  /*9f10*/  BSYNC B1 ;  /* 0x0000000000017941 */ /* 0x000fea0003800000 */
.L_x_1679:
[----:B-12--5:R-:W-:Y:S01]  /*9f20*/  IMAD.MOV.U32 R4, RZ, RZ, R60 ;  /* 0x000000ffff047224 */ /* 0x026fe200078e003c */
[----:B------:R-:W-:Y:S01]  /*9f30*/  UMOV UR4, 0xffffffff ;  /* 0xffffffff00047882 */ /* 0x000fe20000000000 */
[----:B------:R-:W-:Y:S01]  /*9f40*/  IMAD.MOV.U32 R5, RZ, RZ, R61 ;  /* 0x000000ffff057224 */ /* 0x000fe200078e003d */
[----:B------:R-:W-:Y:S01]  /*9f50*/  CS2R R48, SRZ ;  /* 0x0000000000307805 */ /* 0x000fe2000001ff00 */
[----:B---3--:R-:W-:Y:S01]  /*9f60*/  IMAD.MOV.U32 R9, RZ, RZ, R72 ;  /* 0x000000ffff097224 */ /* 0x008fe200078e0048 */
        /* <DEDUP_REMOVED lines=28> */
[----:B------:R-:W-:Y:S01]  /*a130*/  PRMT R147, R10, 0x7610, R147 ;  /* 0x000076100a937816 */ /* 0x000fe20000000093 */
[----:B------:R-:W-:Y:S06]  /*a140*/  BRA.DIV UR4, `(.L_x_1681) ;  /* 0x00000206045c7947 */ /* 0x000fec000b800000 */
[----:B------:R1:W2:Y:S04]  /*a150*/  SHFL.IDX PT, R5, R7, 0x1, 0x181f ;  /* 0x00381f0007057f89 */ /* 0x0002a800000e0000 */
[----:B------:R1:W3:Y:S04]  /*a160*/  SHFL.IDX PT, R4, R6, 0x1, 0x181f ;  /* 0x00381f0006047f89 */ /* 0x0002e800000e0000 */
[----:B------:R1:W0:Y:S04]  /*a170*/  SHFL.IDX PT, R9, R8, 0x1, 0x181f ;  /* 0x00381f0008097f89 */ /* 0x00022800000e0000 */
[----:B----4-:R1:W4:Y:S02]  /*a180*/  SHFL.IDX PT, R14, R0, 0x1, 0x181f ;  /* 0x00381f00000e7f89 */ /* 0x01032400000e0000 */
.L_x_2044:
[----:B------:R-:W-:Y:S01]  /*a190*/  VIADD R10, R84, 0x20 ;  /* 0x00000020540a7836 */ /* 0x000fe20000000000 */
        /* <DEDUP_REMOVED lines=8> */
[----:B------:R-:W-:-:S05]  /*a220*/  CS2R R66, SRZ ;  /* 0x0000000000427805 */ /* 0x000fca000001ff00 */
        /* <DEDUP_REMOVED lines=13> */
[-C--:B---3--:R-:W-:Y:S01]  /*a300*/  @!P2 IADD3 R28, P4, R4, R31.reuse, RZ ;  /* 0x0000001f041ca210 */ /* 0x088fe20007f9e0ff */
[----:B0-----:R-:W-:Y:S01]  /*a310*/  @!P3 IMAD.MOV.U32 R15, RZ, RZ, R9 ;  /* 0x000000ffff0fb224 */ /* 0x001fe200078e0009 */
[----:B----4-:R-:W-:Y:S01]  /*a320*/  @!P2 IADD3 R30, P6, R14, R31, RZ ;  /* 0x0000001f0e1ea210 */ /* 0x010fe20007fde0ff */
[----:B--2---:R-:W-:Y:S01]  /*a330*/  @!P3 IMAD.WIDE R24, R200, 0x2, R4 ;  /* 0x00000002c818b825 */ /* 0x004fe200078e0204 */
[----:B------:R-:W-:-:S03]  /*a340*/  @!P1 IADD3 R12, P5, R4, R11, RZ ;  /* 0x0000000b040c9210 */ /* 0x000fc60007fbe0ff */
[----:B------:R-:W-:Y:S01]  /*a350*/  @!P2 IMAD.X R29, R5, 0x1, R32, P4 ;  /* 0x00000001051da824 */ /* 0x000fe200020e0620 */
[----:B------:R-:W-:Y:S01]  /*a360*/  @!P1 IADD3 R10, P4, R14, R11, RZ ;  /* 0x0000000b0e0a9210 */ /* 0x000fe20007f9e0ff */
[----:B------:R-:W-:Y:S01]  /*a370*/  @!P3 IMAD.WIDE R26, R200, 0x2, R14 ;  /* 0x00000002c81ab825 */ /* 0x000fe200078e020e */
[----:B------:R-:W-:Y:S02]  /*a380*/  CS2R R56, SRZ ;  /* 0x0000000000387805 */ /* 0x000fe4000001ff00 */
[----:B------:R-:W-:Y:S02]  /*a390*/  CS2R R58, SRZ ;  /* 0x00000000003a7805 */ /* 0x000fe4000001ff00 */
[----:B------:R-:W-:Y:S01]  /*a3a0*/  CS2R R54, SRZ ;  /* 0x0000000000367805 */ /* 0x000fe2000001ff00 */
[----:B------:R-:W-:Y:S01]  /*a3b0*/  @!P2 IMAD.X R31, R9, 0x1, R32, P6 ;  /* 0x00000001091fa824 */ /* 0x000fe200030e0620 */
[-C--:B------:R-:W-:Y:S01]  /*a3c0*/  @!P0 IADD3 R4, P6, R4, R33.reuse, RZ ;  /* 0x0000002104048210 */ /* 0x080fe20007fde0ff */
[----:B------:R-:W-:Y:S01]  /*a3d0*/  @!P1 IMAD.X R13, R5, 0x1, R34, P5 ;  /* 0x00000001050d9824 */ /* 0x000fe200028e0622 */
[----:B------:R-:W-:-:S02]  /*a3e0*/  @!P0 IADD3 R14, P5, R14, R33, RZ ;  /* 0x000000210e0e8210 */ /* 0x000fc40007fbe0ff */
[----:B------:R-:W-:Y:S02]  /*a3f0*/  CS2R R52, SRZ ;  /* 0x0000000000347805 */ /* 0x000fe4000001ff00 */
        /* <DEDUP_REMOVED lines=14> */
.L_x_1683:
[----:B------:R-:W-:Y:S05]  /*a4e0*/  BSYNC B1 ;  /* 0x0000000000017941 */ /* 0x000fea0003800000 */
.L_x_1682:
[----:B0--3-5:R-:W-:Y:S01]  /*a4f0*/  IMAD.MOV.U32 R4, RZ, RZ, R48 ;  /* 0x000000ffff047224 */ /* 0x029fe200078e0030 */
[----:B------:R-:W-:Y:S01]  /*a500*/  UMOV UR4, 0xffffffff ;  /* 0xffffffff00047882 */ /* 0x000fe20000000000 */
[----:B--2---:R-:W-:Y:S02]  /*a510*/  IMAD.MOV.U32 R5, RZ, RZ, R49 ;  /* 0x000000ffff057224 */ /* 0x004fe400078e0031 */
        /* <DEDUP_REMOVED lines=34> */
[----:B----4-:R4:W0:Y:S02]  /*a740*/  SHFL.IDX PT, R14, R0, 0x2, 0x181f ;  /* 0x00581f00000e7f89 */ /* 0x01082400000e0000 */
.L_x_2050:
        /* <DEDUP_REMOVED lines=23> */
[----:B0-----:R-:W-:Y:S01]  /*a8c0*/  @!P3 IMAD.MOV.U32 R15, RZ, RZ, R9 ;  /* 0x000000ffff0fb224 */ /* 0x001fe200078e0009 */
[-C--:B---3--:R-:W-:Y:S01]  /*a8d0*/  @!P2 IADD3 R26, P4, R4, R25.reuse, RZ ;  /* 0x00000019041aa210 */ /* 0x088fe20007f9e0ff */
[----:B------:R-:W-:Y:S01]  /*a8e0*/  @!P0 IMAD.SHL.U32 R33, R21, 0x2, RZ ;  /* 0x0000000215218824 */ /* 0x000fe200078e00ff */
[----:B------:R-:W-:Y:S01]  /*a8f0*/  @!P2 IADD3 R24, P6, R14, R25, RZ ;  /* 0x000000190e18a210 */ /* 0x000fe20007fde0ff */
[----:B--2---:R-:W-:Y:S01]  /*a900*/  @!P3 IMAD.WIDE R28, R200, 0x2, R4 ;  /* 0x00000002c81cb825 */ /* 0x004fe200078e0204 */
[----:B------:R-:W-:-:S03]  /*a910*/  @!P1 IADD3 R12, P5, R4, R11, RZ ;  /* 0x0000000b040c9210 */ /* 0x000fc60007fbe0ff */
[----:B------:R-:W-:Y:S01]  /*a920*/  @!P2 IMAD.X R27, R5, 0x1, R32, P4 ;  /* 0x00000001051ba824 */ /* 0x000fe200020e0620 */
[----:B------:R-:W-:Y:S01]  /*a930*/  @!P1 IADD3 R10, P4, R14, R11, RZ ;  /* 0x0000000b0e0a9210 */ /* 0x000fe20007f9e0ff */
[----:B------:R-:W-:Y:S01]  /*a940*/  @!P3 IMAD.WIDE R30, R200, 0x2, R14 ;  /* 0x00000002c81eb825 */ /* 0x000fe200078e020e */
[----:B------:R0:W5:Y:S03]  /*a950*/  @!P3 LD.E.64 R44, desc[UR60][R28.64] ;  /* 0x0000003c1c2cb980 */ /* 0x000166000c101b00 */
[----:B------:R-:W-:Y:S01]  /*a960*/  @!P2 IMAD.X R25, R9, 0x1, R32, P6 ;  /* 0x000000010919a824 */ /* 0x000fe200030e0620 */
[-C--:B------:R-:W-:Y:S01]  /*a970*/  @!P0 IADD3 R4, P6, R4, R33.reuse, RZ ;  /* 0x0000002104048210 */ /* 0x080fe20007fde0ff */
[----:B------:R-:W-:Y:S01]  /*a980*/  @!P1 IMAD.X R13, R5, 0x1, R34, P5 ;  /* 0x00000001050d9824 */ /* 0x000fe200028e0622 */
[----:B------:R-:W-:Y:S01]  /*a990*/  @!P0 IADD3 R14, P5, R14, R33, RZ ;  /* 0x000000210e0e8210 */ /* 0x000fe20007fbe0ff */
[----:B------:R2:W5:Y:S01]  /*a9a0*/  @!P3 LD.E.64 R46, desc[UR60][R30.64] ;  /* 0x0000003c1e2eb980 */ /* 0x000562000c101b00 */
[----:B------:R-:W-:-:S02]  /*a9b0*/  @!P0 SHF.L.U64.HI R32, R21, 0x1, R110 ;  /* 0x0000000115208819 */ /* 0x000fc4000001026e */
[----:B------:R-:W-:Y:S02]  /*a9c0*/  CS2R R40, SRZ ;  /* 0x0000000000287805 */ /* 0x000fe4000001ff00 */
[----:B------:R-:W-:Y:S02]  /*a9d0*/  CS2R R42, SRZ ;  /* 0x00000000002a7805 */ /* 0x000fe4000001ff00 */
[----:B------:R-:W-:Y:S02]  /*a9e0*/  CS2R R36, SRZ ;  /* 0x0000000000247805 */ /* 0x000fe4000001ff00 */
[----:B------:R-:W-:Y:S02]  /*a9f0*/  CS2R R38, SRZ ;  /* 0x0000000000267805 */ /* 0x000fe4000001ff00 */
[----:B0-----:R-:W-:Y:S01]  /*aa00*/  CS2R R28, SRZ ;  /* 0x00000000001c7805 */ /* 0x001fe2000001ff00 */
[----:B------:R-:W-:Y:S01]  /*aa10*/  @!P1 IMAD.X R11, R9, 0x1, R34, P4 ;  /* 0x00000001090b9824 */ /* 0x000fe200020e0622 */
[----:B------:R0:W5:Y:S01]  /*aa20*/  @!P2 LD.E.64 R40, desc[UR60][R26.64] ;  /* 0x0000003c1a28a980 */ /* 0x000162000c101b00 */
[--C-:B------:R-:W-:Y:S01]  /*aa30*/  @!P0 IMAD.X R5, R5, 0x1, R32.reuse, P6 ;  /* 0x0000000105058824 */ /* 0x100fe200030e0620 */
[----:B--2---:R-:W-:Y:S01]  /*aa40*/  CS2R R30, SRZ ;  /* 0x00000000001e7805 */ /* 0x004fe2000001ff00 */
[----:B------:R-:W-:Y:S01]  /*aa50*/  @!P0 IMAD.X R15, R9, 0x1, R32, P5 ;  /* 0x00000001090f8824 */ /* 0x000fe200028e0620 */
[----:B------:R0:W5:Y:S04]  /*aa60*/  @!P2 LD.E.64 R42, desc[UR60][R24.64] ;  /* 0x0000003c182aa980 */ /* 0x000168000c101b00 */
[----:B------:R0:W5:Y:S04]  /*aa70*/  @!P1 LD.E.64 R36, desc[UR60][R12.64] ;  /* 0x0000003c0c249980 */ /* 0x000168000c101b00 */
[----:B------:R0:W5:Y:S04]  /*aa80*/  @!P1 LD.E.64 R38, desc[UR60][R10.64] ;  /* 0x0000003c0a269980 */ /* 0x000168000c101b00 */
[----:B------:R0:W5:Y:S04]  /*aa90*/  @!P0 LD.E.64 R30, desc[UR60][R4.64] ;  /* 0x0000003c041e8980 */ /* 0x000168000c101b00 */
[----:B------:R0:W5:Y:S02]  /*aaa0*/  @!P0 LD.E.64 R28, desc[UR60][R14.64] ;  /* 0x0000003c0e1c8980 */ /* 0x000164000c101b00 */
.L_x_1686:
[----:B------:R-:W-:Y:S05]  /*aab0*/  BSYNC B1 ;  /* 0x0000000000017941 */ /* 0x000fea0003800000 */
.L_x_1685:
        /* <DEDUP_REMOVED lines=31> */
[----:B------:R-:W-:Y:S02]  /*acb0*/  CS2R R4, SRZ ;  /* 0x0000000000047805 */ /* 0x000fe4000001ff00 */
[----:B------:R-:W-:Y:S02]  /*acc0*/  PRMT R118, R9, 0x7610, R118 ;  /* 0x0000761009767816 */ /* 0x000fe40000000076 */
[----:B------:R-:W-:Y:S01]  /*acd0*/  PRMT R119, R10, 0x7610, R119 ;  /* 0x000076100a777816 */ /* 0x000fe20000000077 */
[----:B------:R-:W-:Y:S06]  /*ace0*/  BRA.DIV UR4, `(.L_x_1687) ;  /* 0x000001fe04547947 */ /* 0x000fec000b800000 */
[----:B------:R0:W2:Y:S04]  /*acf0*/  SHFL.IDX PT, R9, R7, 0x3, 0x181f ;  /* 0x00781f0007097f89 */ /* 0x0000a800000e0000 */
[----:B------:R0:W3:Y:S04]  /*ad00*/  SHFL.IDX PT, R10, R6, 0x3, 0x181f ;  /* 0x00781f00060a7f89 */ /* 0x0000e800000e0000 */
[----:B------:R0:W0:Y:S04]  /*ad10*/  SHFL.IDX PT, R83, R8, 0x3, 0x181f ;  /* 0x00781f0008537f89 */ /* 0x00002800000e0000 */
[----:B------:R0:W0:Y:S02]  /*ad20*/  SHFL.IDX PT, R82, R0, 0x3, 0x181f ;  /* 0x00781f0000527f89 */ /* 0x00002400000e0000 */
.L_x_2056:
[----:B01----:R-:W4:Y:S01]  /*ad30*/  LDL R6, [R1+0x7c] ;  /* 0x00007c0001067983 */ /* 0x003f220000100800 */
        /* <DEDUP_REMOVED lines=9> */
[----:B----4-:R-:W-:-:S04]  /*add0*/  LEA.HI R0, R6, R6, RZ, 0x1 ;  /* 0x0000000606007211 */ /* 0x010fc800078f08ff */
[----:B------:R-:W-:-:S05]  /*ade0*/  LOP3.LUT R0, R0, 0xfffffffe, RZ, 0xc0, !PT ;  /* 0xfffffffe00007812 */ /* 0x000fca00078ec0ff */
[----:B------:R-:W-:Y:S01]  /*adf0*/  IMAD.IADD R0, R6, 0x1, -R0 ;  /* 0x0000000106007824 */ /* 0x000fe200078e0a00 */
[----:B------:R-:W-:-:S04]  /*ae00*/  CS2R R6, SRZ ;  /* 0x0000000000067805 */ /* 0x000fc8000001ff00 */
[----:B------:R-:W-:Y:S01]  /*ae10*/  SHF.L.U32 R127, R0, 0x1f, RZ ;  /* 0x0000001f007f7819 */ /* 0x000fe200000006ff */
[----:B------:R-:W-:Y:S06]  /*ae20*/  @P0 BRA `(.L_x_1689) ;  /* 0x0000000000a80947 */ /* 0x000fec0003800000 */
        /* <DEDUP_REMOVED lines=9> */
[C---:B------:R-:W-:Y:S01]  /*aec0*/  @!P1 SHF.L.U64.HI R12, R68.reuse, 0x1, R85 ;  /* 0x00000001440c9819 */ /* 0x040fe20000010255 */
[----:B------:R-:W-:Y:S01]  /*aed0*/  @!P1 IMAD.SHL.U32 R85, R68, 0x2, RZ ;  /* 0x0000000244559824 */ /* 0x000fe200078e00ff */
[-C--:B---3--:R-:W-:Y:S01]  /*aee0*/  @!P2 IADD3 R90, P4, R10, R89.reuse, RZ ;  /* 0x000000590a5aa210 */ /* 0x088fe20007f9e0ff */
[----:B------:R-:W-:Y:S01]  /*aef0*/  @!P3 IMAD.MOV.U32 R8, RZ, RZ, R10 ;  /* 0x000000ffff08b224 */ /* 0x000fe200078e000a */
[----:B------:R-:W-:Y:S01]  /*af00*/  @!P2 IADD3 R88, P6, R82, R89, RZ ;  /* 0x000000595258a210 */ /* 0x000fe20007fde0ff */
[----:B------:R-:W-:Y:S01]  /*af10*/  @!P0 IMAD.SHL.U32 R11, R21, 0x2, RZ ;  /* 0x00000002150b8824 */ /* 0x000fe200078e00ff */
[-C--:B------:R-:W-:Y:S01]  /*af20*/  @!P1 IADD3 R86, P5, R10, R85.reuse, RZ ;  /* 0x000000550a569210 */ /* 0x080fe20007fbe0ff */
[----:B--2---:R-:W-:Y:S01]  /*af30*/  @!P2 IMAD.X R91, R9, 0x1, R0, P4 ;  /* 0x00000001095ba824 */ /* 0x004fe200020e0600 */
[----:B------:R-:W-:Y:S01]  /*af40*/  @!P1 IADD3 R84, P4, R82, R85, RZ ;  /* 0x0000005552549210 */ /* 0x000fe20007f9e0ff */
[----:B------:R-:W-:Y:S01]  /*af50*/  @!P3 IMAD.WIDE R4, R200, 0x2, R8 ;  /* 0x00000002c804b825 */ /* 0x000fe200078e0208 */
[----:B------:R-:W-:-:S03]  /*af60*/  @!P0 SHF.L.U64.HI R110, R21, 0x1, R110 ;  /* 0x00000001156e8819 */ /* 0x000fc6000001026e */
[----:B------:R-:W-:Y:S01]  /*af70*/  @!P3 IMAD.WIDE R6, R200, 0x2, R82 ;  /* 0x00000002c806b825 */ /* 0x000fe200078e0252 */
[----:B------:R0:W5:Y:S03]  /*af80*/  @!P3 LD.E.64 R32, desc[UR60][R4.64] ;  /* 0x0000003c0420b980 */ /* 0x000166000c101b00 */
[----:B------:R-:W-:Y:S01]  /*af90*/  @!P2 IMAD.X R89, R83, 0x1, R0, P6 ;  /* 0x000000015359a824 */ /* 0x000fe200030e0600 */
[-C--:B------:R-:W-:Y:S01]  /*afa0*/  @!P0 IADD3 R10, P6, R10, R11.reuse, RZ ;  /* 0x0000000b0a0a8210 */ /* 0x080fe20007fde0ff */
[--C-:B------:R-:W-:Y:S01]  /*afb0*/  @!P1 IMAD.X R87, R9, 0x1, R12.reuse, P5 ;  /* 0x0000000109579824 */ /* 0x100fe200028e060c */
[----:B------:R-:W-:Y:S01]  /*afc0*/  @!P0 IADD3 R82, P5, R82, R11, RZ ;  /* 0x0000000b52528210 */ /* 0x000fe20007fbe0ff */
[----:B------:R1:W5:Y:S01]  /*afd0*/  @!P3 LD.E.64 R34, desc[UR60][R6.64] ;  /* 0x0000003c0622b980 */ /* 0x000362000c101b00 */
[----:B------:R-:W-:Y:S01]  /*afe0*/  @!P1 IMAD.X R85, R83, 0x1, R12, P4 ;  /* 0x0000000153559824 */ /* 0x000fe200020e060c */
[----:B------:R-:W-:-:S02]  /*aff0*/  CS2R R24, SRZ ;  /* 0x0000000000187805 */ /* 0x000fc4000001ff00 */
[----:B------:R-:W-:Y:S02]  /*b000*/  CS2R R26, SRZ ;  /* 0x00000000001a7805 */ /* 0x000fe4000001ff00 */
[----:B------:R-:W-:Y:S02]  /*b010*/  CS2R R14, SRZ ;  /* 0x00000000000e7805 */ /* 0x000fe4000001ff00 */
[----:B------:R-:W-:Y:S02]  /*b020*/  CS2R R12, SRZ ;  /* 0x00000000000c7805 */ /* 0x000fe4000001ff00 */
[----:B0-----:R-:W-:Y:S01]  /*b030*/  CS2R R4, SRZ ;  /* 0x0000000000047805 */ /* 0x001fe2000001ff00 */
[--C-:B------:R-:W-:Y:S01]  /*b040*/  @!P0 IMAD.X R11, R9, 0x1, R110.reuse, P6 ;  /* 0x00000001090b8824 */ /* 0x100fe200030e066e */
[----:B------:R0:W5:Y:S01]  /*b050*/  @!P2 LD.E.64 R24, desc[UR60][R90.64] ;  /* 0x0000003c5a18a980 */ /* 0x000162000c101b00 */
[----:B------:R-:W-:Y:S01]  /*b060*/  @!P0 IMAD.X R83, R83, 0x1, R110, P5 ;  /* 0x0000000153538824 */ /* 0x000fe200028e066e */
[----:B-1----:R-:W-:-:S02]  /*b070*/  CS2R R6, SRZ ;  /* 0x0000000000067805 */ /* 0x002fc4000001ff00 */
[----:B------:R0:W5:Y:S04]  /*b080*/  @!P2 LD.E.64 R26, desc[UR60][R88.64] ;  /* 0x0000003c581aa980 */ /* 0x000168000c101b00 */
[----:B------:R0:W5:Y:S04]  /*b090*/  @!P1 LD.E.64 R14, desc[UR60][R86.64] ;  /* 0x0000003c560e9980 */ /* 0x000168000c101b00 */
[----:B------:R0:W5:Y:S04]  /*b0a0*/  @!P1 LD.E.64 R12, desc[UR60][R84.64] ;  /* 0x0000003c540c9980 */ /* 0x000168000c101b00 */
[----:B------:R0:W5:Y:S04]  /*b0b0*/  @!P0 LD.E.64 R4, desc[UR60][R10.64] ;  /* 0x0000003c0a048980 */ /* 0x000168000c101b00 */
[----:B------:R0:W5:Y:S02]  /*b0c0*/  @!P0 LD.E.64 R6, desc[UR60][R82.64] ;  /* 0x0000003c52068980 */ /* 0x000164000c101b00 */
.L_x_1689:
[----:B------:R-:W-:Y:S05]  /*b0d0*/  BSYNC B1 ;  /* 0x0000000000017941 */ /* 0x000fea0003800000 */
.L_x_1688:
[----:B------:R-:W1:Y:S01]  /*b0e0*/  SYNCS.PHASECHK.TRANS64.TRYWAIT P0, [R18+URZ+0x30800], R127 ;  /* 0x0308007f120075a7 */ /* 0x000e62000800017f */
[----:B-----5:R-:W-:Y:S01]  /*b0f0*/  IMAD.MOV.U32 R8, RZ, RZ, R5 ;  /* 0x000000ffff087224 */ /* 0x020fe200078e0005 */
[----:B------:R-:W-:Y:S01]  /*b100*/  BSSY B1, `(.L_x_1690) ;  /* 0x0000021000017945 */ /* 0x000fe20003800000 */
[----:B--2---:R-:W-:Y:S02]  /*b110*/  IMAD.MOV.U32 R9, RZ, RZ, R14 ;  /* 0x000000ffff097224 */ /* 0x004fe400078e000e */
[----:B0--3--:R-:W-:Y:S01]  /*b120*/  IMAD.MOV.U32 R10, RZ, RZ, R32 ;  /* 0x000000ffff0a7224 */ /* 0x009fe200078e0020 */
        /* <DEDUP_REMOVED lines=20> */
[----:B------:R-:W-:Y:S01]  /*b270*/  VIADDMNMX R0, R111, -R148, 0x80, PT ;  /* 0x000000806f007446 */ /* 0x000fe20003800994 */
[----:B------:R-:W-:Y:S01]  /*b280*/  IMAD.MOV.U32 R11, RZ, RZ, R27 ;  /* 0x000000ffff0b7224 */ /* 0x000fe200078e001b */
[----:B------:R-:W-:Y:S01]  /*b290*/  PRMT R88, R8, 0x7610, R88 ;  /* 0x0000761008587816 */ /* 0x000fe20000000058 */
[----:B------:R-:W-:Y:S01]  /*b2a0*/  IMAD.MOV.U32 R8, RZ, RZ, R34 ;  /* 0x000000ffff087224 */ /* 0x000fe200078e0022 */
[----:B------:R-:W-:Y:S01]  /*b2b0*/  PRMT R89, R9, 0x7610, R89 ;  /* 0x0000761009597816 */ /* 0x000fe20000000059 */
[----:B------:R-:W-:Y:S01]  /*b2c0*/  IMAD.MOV.U32 R9, RZ, RZ, R35 ;  /* 0x000000ffff097224 */ /* 0x000fe200078e0023 */
[----:B------:R-:W-:-:S02]  /*b2d0*/  ISETP.GE.AND P1, PT, R126, R0, PT ;  /* 0x000000007e00720c */ /* 0x000fc40003f26270 */
[----:B------:R-:W-:Y:S02]  /*b2e0*/  PRMT R111, R10, 0x7610, R111 ;  /* 0x000076100a6f7816 */ /* 0x000fe4000000006f */
[----:B------:R-:W-:Y:S01]  /*b2f0*/  PRMT R110, R11, 0x7610, R110 ;  /* 0x000076100b6e7816 */ /* 0x000fe2000000006e */
[----:B-1----:R-:W-:Y:S08]  /*b300*/  @!P0 BRA `(.L_x_1691) ;  /* 0x000001f800408947 */ /* 0x002ff00003800000 */
.L_x_2057:
[----:B------:R-:W-:Y:S05]  /*b310*/  BSYNC B1 ;  /* 0x0000000000017941 */ /* 0x000fea0003800000 */
.L_x_1690:
[----:B------:R-:W-:Y:S01]  /*b320*/  BSSY B1, `(.L_x_1692) ;  /* 0x00000cc000017945 */ /* 0x000fe20003800000 */
[----:B------:R-:W-:Y:S02]  /*b330*/  PRMT R126, R8, 0x7610, R126 ;  /* 0x00007610087e7816 */ /* 0x000fe4000000007e */
[----:B0-----:R-:W-:Y:S01]  /*b340*/  PRMT R127, R9, 0x7610, R127 ;  /* 0x00007610097f7816 */ /* 0x001fe2000000007f */
[----:B------:R-:W-:Y:S06]  /*b350*/  @P1 BRA `(.L_x_1693) ;  /* 0x0000000c00201947 */ /* 0x000fec0003800000 */
[----:B------:R0:W5:Y:S01]  /*b360*/  LDL R152, [R1+0x60] ;  /* 0x0000600001987983 */ /* 0x0001620000100800 */
[----:B------:R-:W1:Y:S01]  /*b370*/  LDC R8, c[0x0][0x3f4] ;  /* 0x0000fd00ff087b82 */ /* 0x000e620000000800 */
[----:B------:R-:W-:Y:S01]  /*b380*/  BSSY B2, `(.L_x_1694) ;  /* 0x0000034000027945 */ /* 0x000fe20003800000 */
[-C--:B-1----:R-:W-:Y:S02]  /*b390*/  ISETP.GE.AND P0, PT, R200, R8.reuse, PT ;  /* 0x00000008c800720c */ /* 0x082fe40003f06270 */
[-C--:B------:R-:W-:Y:S02]  /*b3a0*/  ISETP.GE.AND P1, PT, R69, R8.reuse, PT ;  /* 0x000000084500720c */ /* 0x080fe40003f26270 */
[-C--:B------:R-:W-:Y:S02]  /*b3b0*/  ISETP.GE.AND P2, PT, R68, R8.reuse, PT ;  /* 0x000000084400720c */ /* 0x080fe40003f46270 */
[----:B------:R-:W-:-:S07]  /*b3c0*/  ISETP.GE.AND P3, PT, R21, R8, PT ;  /* 0x000000081500720c */ /* 0x000fce0003f66270 */
[----:B0-----:R-:W-:Y:S06]  /*b3d0*/  @P0 BRA `(.L_x_1695) ;  /* 0x0000000000b80947 */ /* 0x001fec0003800000 */
[----:B-----5:R-:W0:Y:S01]  /*b3e0*/  LDS.128 R8, [R152] ;  /* 0x0000000098087984 */ /* 0x020e220000000c00 */
[--C-:B------:R-:W-:Y:S02]  /*b3f0*/  SHF.R.U64 R149, R80, 0x10, R81.reuse ;  /* 0x0000001050957819 */ /* 0x100fe40000001251 */
[----:B------:R-:W-:Y:S02]  /*b400*/  SHF.R.U32.HI R80, RZ, 0x10, R81 ;  /* 0x00000010ff507819 */ /* 0x000fe40000011651 */
[--C-:B------:R-:W-:Y:S02]  /*b410*/  SHF.R.U64 R81, R78, 0x10, R79.reuse ;  /* 0x000000104e517819 */ /* 0x100fe4000000124f */
[----:B------:R-:W-:Y:S02]  /*b420*/  SHF.R.U32.HI R78, RZ, 0x10, R79 ;  /* 0x00000010ff4e7819 */ /* 0x000fe4000001164f */
[----:B------:R-:W-:Y:S02]  /*b430*/  PRMT R145, R145, 0x5410, R80 ;  /* 0x0000541091917816 */ /* 0x000fe40000000050 */
[----:B------:R-:W-:-:S02]  /*b440*/  PRMT R147, R147, 0x5410, R78 ;  /* 0x0000541093937816 */ /* 0x000fc4000000004e */
[----:B------:R-:W-:Y:S02]  /*b450*/  PRMT R144, R144, 0x5410, R149 ;  /* 0x0000541090907816 */ /* 0x000fe40000000095 */
[----:B------:R-:W-:Y:S01]  /*b460*/  PRMT R148, R146, 0x5410, R81 ;  /* 0x0000541092947816 */ /* 0x000fe20000000051 */
[C---:B------:R-:W-:Y:S01]  /*b470*/  IMAD.U32 R149, R147.reuse, 0x10000, RZ ;  /* 0x0001000093957824 */ /* 0x040fe200078e00ff */
[----:B------:R-:W-:Y:S01]  /*b480*/  LOP3.LUT R147, R147, 0xffff0000, RZ, 0xc0, !PT ;  /* 0xffff000093937812 */ /* 0x000fe200078ec0ff */
[C---:B------:R-:W-:Y:S01]  /*b490*/  IMAD.U32 R146, R145.reuse, 0x10000, RZ ;  /* 0x0001000091927824 */ /* 0x040fe200078e00ff */
[----:B------:R-:W-:Y:S02]  /*b4a0*/  LOP3.LUT R145, R145, 0xffff0000, RZ, 0xc0, !PT ;  /* 0xffff000091917812 */ /* 0x000fe400078ec0ff */
[C---:B0-----:R-:W-:Y:S01]  /*b4b0*/  LOP3.LUT R79, R10.reuse, 0xffff0000, RZ, 0xc0, !PT ;  /* 0xffff00000a4f7812 */ /* 0x041fe200078ec0ff */
[----:B------:R-:W-:Y:S01]  /*b4c0*/  IMAD.U32 R78, R10, 0x10000, RZ ;  /* 0x000100000a4e7824 */ /* 0x000fe200078e00ff */
[C---:B------:R-:W-:Y:S01]  /*b4d0*/  LOP3.LUT R81, R11.reuse, 0xffff0000, RZ, 0xc0, !PT ;  /* 0xffff00000b517812 */ /* 0x040fe200078ec0ff */
[----:B------:R-:W-:-:S02]  /*b4e0*/  IMAD.U32 R80, R11, 0x10000, RZ ;  /* 0x000100000b507824 */ /* 0x000fc400078e00ff */
[C---:B------:R-:W-:Y:S01]  /*b4f0*/  FMUL.FTZ R151, R79.reuse, R149 ;  /* 0x000000954f977220 */ /* 0x040fe20000410000 */
[-C--:B------:R-:W-:Y:S01]  /*b500*/  FMUL.FTZ R150, R79, R146.reuse ;  /* 0x000000924f967220 */ /* 0x080fe20000410000 */
[C---:B------:R-:W-:Y:S01]  /*b510*/  FMUL.FTZ R79, R81.reuse, R147 ;  /* 0x00000093514f7220 */ /* 0x040fe20000410000 */
[----:B------:R-:W-:Y:S02]  /*b520*/  IMAD.U32 R10, R8, 0x10000, RZ ;  /* 0x00010000080a7824 */ /* 0x000fe400078e00ff */
[C---:B------:R-:W-:Y:S01]  /*b530*/  FFMA.FTZ R151, R78.reuse, R146, -R151 ;  /* 0x000000924e977223 */ /* 0x040fe20000010897 */
[----:B------:R-:W-:Y:S01]  /*b540*/  FFMA.FTZ R150, R78, R149, R150 ;  /* 0x000000954e967223 */ /* 0x000fe20000010096 */
[-C--:B------:R-:W-:Y:S01]  /*b550*/  FMUL.FTZ R149, R81, R145.reuse ;  /* 0x0000009151957220 */ /* 0x080fe20000410000 */
[----:B------:R-:W-:Y:S01]  /*b560*/  FFMA.FTZ R146, R80, R145, -R79 ;  /* 0x0000009150927223 */ /* 0x000fe2000001084f */
[C---:B------:R-:W-:Y:S01]  /*b570*/  IMAD.U32 R11, R9.reuse, 0x10000, RZ ;  /* 0x00010000090b7824 */ /* 0x040fe200078e00ff */
[----:B------:R-:W-:Y:S01]  /*b580*/  LOP3.LUT R8, R8, 0xffff0000, RZ, 0xc0, !PT ;  /* 0xffff000008087812 */ /* 0x000fe200078ec0ff */
[----:B------:R-:W-:Y:S01]  /*b590*/  IMAD.U32 R81, R148, 0x10000, RZ ;  /* 0x0001000094517824 */ /* 0x000fe200078e00ff */
[----:B------:R-:W-:Y:S01]  /*b5a0*/  LOP3.LUT R9, R9, 0xffff0000, RZ, 0xc0, !PT ;  /* 0xffff000009097812 */ /* 0x000fe200078ec0ff */
[----:B------:R-:W-:Y:S01]  /*b5b0*/  IMAD.U32 R79, R144, 0x10000, RZ ;  /* 0x00010000904f7824 */ /* 0x000fe200078e00ff */
[----:B------:R-:W-:Y:S01]  /*b5c0*/  LOP3.LUT R148, R148, 0xffff0000, RZ, 0xc0, !PT ;  /* 0xffff000094947812 */ /* 0x000fe200078ec0ff */
[----:B------:R-:W-:Y:S01]  /*b5d0*/  FFMA.FTZ R149, R80, R147, R149 ;  /* 0x0000009350957223 */ /* 0x000fe20000010095 */
[----:B------:R-:W-:Y:S01]  /*b5e0*/  LOP3.LUT R144, R144, 0xffff0000, RZ, 0xc0, !PT ;  /* 0xffff000090907812 */ /* 0x000fe200078ec0ff */
[C---:B------:R-:W-:Y:S01]  /*b5f0*/  FMUL.FTZ R145, R8.reuse, R81 ;  /* 0x0000005108917220 */ /* 0x040fe20000410000 */
[----:B------:R-:W-:Y:S01]  /*b600*/  FMUL.FTZ R78, R8, R79 ;  /* 0x0000004f084e7220 */ /* 0x000fe20000410000 */
[----:B------:R-:W-:-:S02]  /*b610*/  FMUL.FTZ R80, R9, R148 ;  /* 0x0000009409507220 */ /* 0x000fc40000410000 */
[-C--:B------:R-:W-:Y:S01]  /*b620*/  FMUL.FTZ R147, R9, R144.reuse ;  /* 0x0000009009937220 */ /* 0x080fe20000410000 */
[C---:B------:R-:W-:Y:S01]  /*b630*/  FFMA.FTZ R8, R10.reuse, R79, -R145 ;  /* 0x0000004f0a087223 */ /* 0x040fe20000010891 */
[----:B------:R-:W-:Y:S01]  /*b640*/  FFMA.FTZ R81, R10, R81, R78 ;  /* 0x000000510a517223 */ /* 0x000fe2000001004e */
[C---:B------:R-:W-:Y:S01]  /*b650*/  FFMA.FTZ R9, R11.reuse, R144, -R80 ;  /* 0x000000900b097223 */ /* 0x040fe20000010850 */
[----:B------:R-:W-:Y:S01]  /*b660*/  FFMA.FTZ R148, R11, R148, R147 ;  /* 0x000000940b947223 */ /* 0x000fe20000010093 */
[----:B------:R-:W-:Y:S02]  /*b670*/  F2FP.BF16.F32.PACK_AB R10, R150, R151 ;  /* 0x00000097960a723e */ /* 0x000fe400000010ff */
[----:B------:R-:W-:Y:S02]  /*b680*/  F2FP.BF16.F32.PACK_AB R11, R149, R146 ;  /* 0x00000092950b723e */ /* 0x000fe400000010ff */
[----:B------:R-:W-:Y:S02]  /*b690*/  F2FP.BF16.F32.PACK_AB R8, R81, R8 ;  /* 0x000000085108723e */ /* 0x000fe400000010ff */
[----:B------:R-:W-:-:S05]  /*b6a0*/  F2FP.BF16.F32.PACK_AB R9, R148, R9 ;  /* 0x000000099409723e */ /* 0x000fca00000010ff */
[----:B------:R0:W-:Y:S02]  /*b6b0*/  STS.128 [R152], R8 ;  /* 0x0000000898007388 */ /* 0x0001e40000000c00 */
.L_x_1695:
[----:B------:R-:W-:Y:S05]  /*b6c0*/  BSYNC B2 ;  /* 0x0000000000027941 */ /* 0x000fea0003800000 */
.L_x_1694:
[----:B------:R-:W-:Y:S04]  /*b6d0*/  BSSY B2, `(.L_x_1696) ;  /* 0x0000030000027945 */ /* 0x000fe80003800000 */
[----:B------:R-:W-:Y:S05]  /*b6e0*/  @P1 BRA `(.L_x_1697) ;  /* 0x0000000000b81947 */ /* 0x000fea0003800000 */
[----:B0----5:R-:W0:Y:S01]  /*b6f0*/  LDS.128 R8, [R152+0x4000] ;  /* 0x0040000098087984 */ /* 0x021e220000000c00 */
[--C-:B------:R-:W-:Y:S02]  /*b700*/  SHF.R.U64 R79, R76, 0x10, R77.reuse ;  /* 0x000000104c4f7819 */ /* 0x100fe4000000124d */
[----:B------:R-:W-:Y:S02]  /*b710*/  SHF.R.U32.HI R76, RZ, 0x10, R77 ;  /* 0x00000010ff4c7819 */ /* 0x000fe4000001164d */
[--C-:B------:R-:W-:Y:S02]  /*b720*/  SHF.R.U64 R77, R74, 0x10, R75.reuse ;  /* 0x000000104a4d7819 */ /* 0x100fe4000000124b */
[----:B------:R-:W-:Y:S02]  /*b730*/  SHF.R.U32.HI R74, RZ, 0x10, R75 ;  /* 0x00000010ff4a7819 */ /* 0x000fe4000001164b */
[----:B------:R-:W-:Y:S02]  /*b740*/  PRMT R141, R141, 0x5410, R76 ;  /* 0x000054108d8d7816 */ /* 0x000fe4000000004c */
[----:B------:R-:W-:-:S02]  /*b750*/  PRMT R143, R143, 0x5410, R74 ;  /* 0x000054108f8f7816 */ /* 0x000fc4000000004a */
[----:B------:R-:W-:Y:S01]  /*b760*/  PRMT R140, R140, 0x5410, R79 ;  /* 0x000054108c8c7816 */ /* 0x000fe2000000004f */
[----:B------:R-:W-:Y:S01]  /*b770*/  IMAD.U32 R78, R141, 0x10000, RZ ;  /* 0x000100008d4e7824 */ /* 0x000fe200078e00ff */
[----:B------:R-:W-:Y:S01]  /*b780*/  PRMT R142, R142, 0x5410, R77 ;  /* 0x000054108e8e7816 */ /* 0x000fe2000000004d */
[C---:B------:R-:W-:Y:S01]  /*b790*/  IMAD.U32 R79, R143.reuse, 0x10000, RZ ;  /* 0x000100008f4f7824 */ /* 0x040fe200078e00ff */
[----:B------:R-:W-:Y:S02]  /*b7a0*/  LOP3.LUT R143, R143, 0xffff0000, RZ, 0xc0, !PT ;  /* 0xffff00008f8f7812 */ /* 0x000fe400078ec0ff */
[----:B------:R-:W-:Y:S02]  /*b7b0*/  LOP3.LUT R141, R141, 0xffff0000, RZ, 0xc0, !PT ;  /* 0xffff00008d8d7812 */ /* 0x000fe400078ec0ff */
[C---:B0-----:R-:W-:Y:S01]  /*b7c0*/  LOP3.LUT R75, R10.reuse, 0xffff0000, RZ, 0xc0, !PT ;  /* 0xffff00000a4b7812 */ /* 0x041fe200078ec0ff */
[----:B------:R-:W-:Y:S01]  /*b7d0*/  IMAD.U32 R74, R10, 0x10000, RZ ;  /* 0x000100000a4a7824 */ /* 0x000fe200078e00ff */
[C---:B------:R-:W-:Y:S01]  /*b7e0*/  LOP3.LUT R77, R11.reuse, 0xffff0000, RZ, 0xc0, !PT ;  /* 0xffff00000b4d7812 */ /* 0x040fe200078ec0ff */
[----:B------:R-:W-:-:S02]  /*b7f0*/  IMAD.U32 R76, R11, 0x10000, RZ ;  /* 0x000100000b4c7824 */ /* 0x000fc400078e00ff */
[CC--:B------:R-:W-:Y:S01]  /*b800*/  FMUL.FTZ R80, R75.reuse, R78.reuse ;  /* 0x0000004e4b507220 */ /* 0x0c0fe20000410000 */
[----:B------:R-:W-:Y:S01]  /*b810*/  FMUL.FTZ R81, R75, R79 ;  /* 0x0000004f4b517220 */ /* 0x000fe20000410000 */
[C---:B------:R-:W-:Y:S01]  /*b820*/  FMUL.FTZ R75, R77.reuse, R143 ;  /* 0x0000008f4d4b7220 */ /* 0x040fe20000410000 */
[----:B------:R-:W-:Y:S02]  /*b830*/  IMAD.U32 R10, R8, 0x10000, RZ ;  /* 0x00010000080a7824 */ /* 0x000fe400078e00ff */
        /* <DEDUP_REMOVED lines=9> */
[----:B------:R-:W-:Y:S01]  /*b8d0*/  FFMA.FTZ R78, R74, R78, -R81 ;  /* 0x0000004e4a4e7223 */ /* 0x000fe20000010851 */
[----:B------:R-:W-:Y:S01]  /*b8e0*/  LOP3.LUT R140, R140, 0xffff0000, RZ, 0xc0, !PT ;  /* 0xffff00008c8c7812 */ /* 0x000fe200078ec0ff */
        /* <DEDUP_REMOVED lines=14> */
.L_x_1697:
[----:B------:R-:W-:Y:S05]  /*b9d0*/  BSYNC B2 ;  /* 0x0000000000027941 */ /* 0x000fea0003800000 */
.L_x_1696:
[----:B------:R-:W-:Y:S04]  /*b9e0*/  BSSY B2, `(.L_x_1698) ;  /* 0x0000030000027945 */ /* 0x000fe80003800000 */
[----:B------:R-:W-:Y:S05]  /*b9f0*/  @P2 BRA `(.L_x_1699) ;  /* 0x0000000000b82947 */ /* 0x000fea0003800000 */
[----:B01---5:R-:W0:Y:S01]  /*ba00*/  LDS.128 R8, [R152+0x8000] ;  /* 0x0080000098087984 */ /* 0x023e220000000c00 */
        /* <DEDUP_REMOVED lines=45> */
.L_x_1699:
[----:B------:R-:W-:Y:S05]  /*bce0*/  BSYNC B2 ;  /* 0x0000000000027941 */ /* 0x000fea0003800000 */
.L_x_1698:
[----:B------:R-:W-:Y:S05]  /*bcf0*/  @P3 BRA `(.L_x_1693) ;  /* 0x0000000000b83947 */ /* 0x000fea0003800000 */
[----:B012--5:R-:W0:Y:S01]  /*bd00*/  LDS.128 R8, [R152+0xc000] ;  /* 0x00c0000098087984 */ /* 0x027e220000000c00 */
[--C-:B------:R-:W-:Y:S02]  /*bd10*/  SHF.R.U64 R60, R60, 0x10, R61.reuse ;  /* 0x000000103c3c7819 */ /* 0x100fe4000000123d */
[----:B------:R-:W-:Y:S02]  /*bd20*/  SHF.R.U32.HI R71, RZ, 0x10, R61 ;  /* 0x00000010ff477819 */ /* 0x000fe4000001163d */
[--C-:B------:R-:W-:Y:S02]  /*bd30*/  SHF.R.U64 R61, R62, 0x10, R63.reuse ;  /* 0x000000103e3d7819 */ /* 0x100fe4000000123f */
[----:B------:R-:W-:Y:S02]  /*bd40*/  SHF.R.U32.HI R62, RZ, 0x10, R63 ;  /* 0x00000010ff3e7819 */ /* 0x000fe4000001163f */
[----:B------:R-:W-:Y:S02]  /*bd50*/  PRMT R132, R132, 0x5410, R71 ;  /* 0x0000541084847816 */ /* 0x000fe40000000047 */
[----:B------:R-:W-:-:S02]  /*bd60*/  PRMT R135, R135, 0x5410, R62 ;  /* 0x0000541087877816 */ /* 0x000fc4000000003e */
[----:B------:R-:W-:Y:S01]  /*bd70*/  PRMT R134, R134, 0x5410, R61 ;  /* 0x0000541086867816 */ /* 0x000fe2000000003d */
[C---:B------:R-:W-:Y:S01]  /*bd80*/  IMAD.U32 R70, R132.reuse, 0x10000, RZ ;  /* 0x0001000084467824 */ /* 0x040fe200078e00ff */
        /* <DEDUP_REMOVED lines=8> */
[C---:B------:R-:W-:Y:S01]  /*be10*/  FMUL.FTZ R74, R61.reuse, R70 ;  /* 0x000000463d4a7220 */ /* 0x040fe20000410000 */
[----:B------:R-:W-:Y:S01]  /*be20*/  FMUL.FTZ R73, R61, R71 ;  /* 0x000000473d497220 */ /* 0x000fe20000410000 */
[C---:B------:R-:W-:Y:S01]  /*be30*/  FMUL.FTZ R61, R63.reuse, R135 ;  /* 0x000000873f3d7220 */ /* 0x040fe20000410000 */
[----:B------:R-:W-:Y:S02]  /*be40*/  IMAD.U32 R10, R8, 0x10000, RZ ;  /* 0x00010000080a7824 */ /* 0x000fe400078e00ff */
[C---:B------:R-:W-:Y:S01]  /*be50*/  FFMA.FTZ R75, R60.reuse, R71, R74 ;  /* 0x000000473c4b7223 */ /* 0x040fe2000001004a */
[----:B------:R-:W-:Y:S01]  /*be60*/  FMUL.FTZ R71, R63, R132 ;  /* 0x000000843f477220 */ /* 0x000fe20000410000 */
[C---:B------:R-:W-:Y:S02]  /*be70*/  IMAD.U32 R11, R9.reuse, 0x10000, RZ ;  /* 0x00010000090b7824 */ /* 0x040fe400078e00ff */
[----:B------:R-:W-:Y:S01]  /*be80*/  FFMA.FTZ R72, R60, R70, -R73 ;  /* 0x000000463c487223 */ /* 0x000fe20000010849 */
[----:B------:R-:W-:Y:S01]  /*be90*/  IMAD.U32 R63, R134, 0x10000, RZ ;  /* 0x00010000863f7824 */ /* 0x000fe200078e00ff */
[----:B------:R-:W-:Y:S01]  /*bea0*/  LOP3.LUT R8, R8, 0xffff0000, RZ, 0xc0, !PT ;  /* 0xffff000008087812 */ /* 0x000fe200078ec0ff */
[----:B------:R-:W-:Y:S01]  /*beb0*/  FFMA.FTZ R132, R62, R132, -R61 ;  /* 0x000000843e847223 */ /* 0x000fe2000001083d */
[----:B------:R-:W-:Y:S01]  /*bec0*/  LOP3.LUT R9, R9, 0xffff0000, RZ, 0xc0, !PT ;  /* 0xffff000009097812 */ /* 0x000fe200078ec0ff */
[C---:B------:R-:W-:Y:S01]  /*bed0*/  IMAD.U32 R61, R133.reuse, 0x10000, RZ ;  /* 0x00010000853d7824 */ /* 0x040fe200078e00ff */
        /* <DEDUP_REMOVED lines=15> */
[----:B------:R3:W-:Y:S02]  /*bfd0*/  STS.128 [R152+0xc000], R8 ;  /* 0x00c0000898007388 */ /* 0x0007e40000000c00 */
.L_x_1693:
[----:B------:R-:W-:Y:S05]  /*bfe0*/  BSYNC B1 ;  /* 0x0000000000017941 */ /* 0x000fea0003800000 */
.L_x_1692:
[----:B0123--:R-:W2:Y:S01]  /*bff0*/  LDL R8, [R1+0xa0] ;  /* 0x0000a00001087983 */ /* 0x00fea20000100800 */
[----:B------:R-:W-:Y:S01]  /*c000*/  BSSY B1, `(.L_x_1700) ;  /* 0x00000cb000017945 */ /* 0x000fe20003800000 */
[----:B--2---:R-:W-:-:S13]  /*c010*/  ISETP.GE.AND P0, PT, R8, R0, PT ;  /* 0x000000000800720c */ /* 0x004fda0003f06270 */
[----:B------:R-:W-:Y:S05]  /*c020*/  @P0 BRA `(.L_x_1701) ;  /* 0x0000000c00200947 */ /* 0x000fea0003800000 */
        /* <DEDUP_REMOVED lines=8> */
[----:B-----5:R-:W0:Y:S01]  /*c0b0*/  LDS.128 R8, [R70+0x1000] ;  /* 0x0010000046087984 */ /* 0x020e220000000c00 */
[----:B------:R-:W-:Y:S02]  /*c0c0*/  SHF.R.U64 R63, R64, 0x10, R65 ;  /* 0x00000010403f7819 */ /* 0x000fe40000001241 */
[----:B------:R-:W-:Y:S02]  /*c0d0*/  SHF.R.U64 R61, R66, 0x10, R67 ;  /* 0x00000010423d7819 */ /* 0x000fe40000001243 */
[----:B------:R-:W-:Y:S02]  /*c0e0*/  SHF.R.U32.HI R64, RZ, 0x10, R65 ;  /* 0x00000010ff407819 */ /* 0x000fe40000011641 */
        /* <DEDUP_REMOVED lines=42> */
.L_x_1703:
[----:B------:R-:W-:Y:S05]  /*c390*/  BSYNC B2 ;  /* 0x0000000000027941 */ /* 0x000fea0003800000 */
.L_x_1702:
        /* <DEDUP_REMOVED lines=48> */
.L_x_1705:
[----:B------:R-:W-:Y:S05]  /*c6a0*/  BSYNC B2 ;  /* 0x0000000000027941 */ /* 0x000fea0003800000 */
.L_x_1704:
        /* <DEDUP_REMOVED lines=48> */
.L_x_1707:
[----:B------:R-:W-:Y:S05]  /*c9b0*/  BSYNC B2 ;  /* 0x0000000000027941 */ /* 0x000fea0003800000 */
.L_x_1706:
        /* <DEDUP_REMOVED lines=47> */
.L_x_1701:
[----:B------:R-:W-:Y:S05]  /*ccb0*/  BSYNC B1 ;  /* 0x0000000000017941 */ /* 0x000fea0003800000 */
.L_x_1700:
[----:B------:R-:W-:Y:S01]  /*ccc0*/  ISETP.GE.AND P0, PT, R20, R0, PT ;  /* 0x000000001400720c */ /* 0x000fe20003f06270 */
[----:B------:R-:W-:-:S12]  /*ccd0*/  BSSY B1, `(.L_x_1708) ;  /* 0x00000ca000017945 */ /* 0x000fd80003800000 */
[----:B------:R-:W-:Y:S05]  /*cce0*/  @P0 BRA `(.L_x_1709) ;  /* 0x0000000c00200947 */ /* 0x000fea0003800000 */
[----:B------:R4:W5:Y:S01]  /*ccf0*/  LDL R52, [R1+0x60] ;  /* 0x0000600001347983 */ /* 0x0009620000100800 */
[----:B0123--:R-:W0:Y:S01]  /*cd00*/  LDC R8, c[0x0][0x3f4] ;  /* 0x0000fd00ff087b82 */ /* 0x00fe220000000800 */
[----:B------:R-:W-:Y:S01]  /*cd10*/  BSSY B2, `(.L_x_1710) ;  /* 0x0000034000027945 */ /* 0x000fe20003800000 */
[-C--:B0-----:R-:W-:Y:S02]  /*cd20*/  ISETP.GE.AND P0, PT, R200, R8.reuse, PT ;  /* 0x00000008c800720c */ /* 0x081fe40003f06270 */
[-C--:B------:R-:W-:Y:S02]  /*cd30*/  ISETP.GE.AND P1, PT, R69, R8.reuse, PT ;  /* 0x000000084500720c */ /* 0x080fe40003f26270 */
[-C--:B------:R-:W-:Y:S02]  /*cd40*/  ISETP.GE.AND P2, PT, R68, R8.reuse, PT ;  /* 0x000000084400720c */ /* 0x080fe40003f46270 */
[----:B------:R-:W-:-:S07]  /*cd50*/  ISETP.GE.AND P3, PT, R21, R8, PT ;  /* 0x000000081500720c */ /* 0x000fce0003f66270 */
[----:B----4-:R-:W-:Y:S06]  /*cd60*/  @P0 BRA `(.L_x_1711) ;  /* 0x0000000000b80947 */ /* 0x010fec0003800000 */
[----:B-----5:R-:W0:Y:S01]  /*cd70*/  LDS.128 R8, [R52+0x2000] ;  /* 0x0020000034087984 */ /* 0x020e220000000c00 */
        /* <DEDUP_REMOVED lines=18> */
[----:B------:R-:W-:Y:S02]  /*cea0*/  IMAD.U32 R10, R8, 0x10000, RZ ;  /* 0x00010000080a7824 */ /* 0x000fe400078e00ff */
[----:B------:R-:W-:Y:S01]  /*ceb0*/  FMUL.FTZ R50, R46, R119 ;  /* 0x000000772e327220 */ /* 0x000fe20000410000 */
[C---:B------:R-:W-:Y:S01]  /*cec0*/  FFMA.FTZ R48, R20.reuse, R47, -R51 ;  /* 0x0000002f14307223 */ /* 0x040fe20000010833 */
[----:B------:R-:W-:Y:S01]  /*ced0*/  FFMA.FTZ R53, R20, R49, R44 ;  /* 0x0000003114357223 */ /* 0x000fe2000001002c */
[C---:B------:R-:W-:Y:S01]  /*cee0*/  IMAD.U32 R11, R9.reuse, 0x10000, RZ ;  /* 0x00010000090b7824 */ /* 0x040fe200078e00ff */
[----:B------:R-:W-:Y:S01]  /*cef0*/  LOP3.LUT R8, R8, 0xffff0000, RZ, 0xc0, !PT ;  /* 0xffff000008087812 */ /* 0x000fe200078ec0ff */
[----:B------:R-:W-:Y:S01]  /*cf00*/  IMAD.U32 R49, R118, 0x10000, RZ ;  /* 0x0001000076317824 */ /* 0x000fe200078e00ff */
[----:B------:R-:W-:Y:S01]  /*cf10*/  LOP3.LUT R9, R9, 0xffff0000, RZ, 0xc0, !PT ;  /* 0xffff000009097812 */ /* 0x000fe200078ec0ff */
[----:B------:R-:W-:-:S02]  /*cf20*/  IMAD.U32 R47, R116, 0x10000, RZ ;  /* 0x00010000742f7824 */ /* 0x000fc400078e00ff */
[-C--:B------:R-:W-:Y:S01]  /*cf30*/  FMUL.FTZ R46, R46, R117.reuse ;  /* 0x000000752e2e7220 */ /* 0x080fe20000410000 */
[----:B------:R-:W-:Y:S01]  /*cf40*/  LOP3.LUT R118, R118, 0xffff0000, RZ, 0xc0, !PT ;  /* 0xffff000076767812 */ /* 0x000fe200078ec0ff */
[C---:B------:R-:W-:Y:S01]  /*cf50*/  FFMA.FTZ R50, R45.reuse, R117, -R50 ;  /* 0x000000752d327223 */ /* 0x040fe20000010832 */
        /* <DEDUP_REMOVED lines=15> */
.L_x_1711:
[----:B------:R-:W-:Y:S05]  /*d050*/  BSYNC B2 ;  /* 0x0000000000027941 */ /* 0x000fea0003800000 */
.L_x_1710:
        /* <DEDUP_REMOVED lines=23> */
[C---:B------:R-:W-:Y:S02]  /*d1d0*/  IMAD.U32 R11, R9.reuse, 0x10000, RZ ;  /* 0x00010000090b7824 */ /* 0x040fe400078e00ff */
[C---:B------:R-:W-:Y:S01]  /*d1e0*/  FFMA.FTZ R49, R20.reuse, R45, R40 ;  /* 0x0000002d14317223 */ /* 0x040fe20000010028 */
[----:B------:R-:W-:Y:S01]  /*d1f0*/  FFMA.FTZ R44, R20, R43, -R47 ;  /* 0x0000002b142c7223 */ /* 0x000fe2000001082f */
[----:B------:R-:W-:Y:S01]  /*d200*/  IMAD.U32 R45, R104, 0x10000, RZ ;  /* 0x00010000682d7824 */ /* 0x000fe200078e00ff */
[----:B------:R-:W-:Y:S01]  /*d210*/  LOP3.LUT R8, R8, 0xffff0000, RZ, 0xc0, !PT ;  /* 0xffff000008087812 */ /* 0x000fe200078ec0ff */
[-C--:B------:R-:W-:Y:S01]  /*d220*/  FMUL.FTZ R42, R42, R103.reuse ;  /* 0x000000672a2a7220 */ /* 0x080fe20000410000 */
        /* <DEDUP_REMOVED lines=19> */
.L_x_1713:
[----:B------:R-:W-:Y:S05]  /*d360*/  BSYNC B2 ;  /* 0x0000000000027941 */ /* 0x000fea0003800000 */
.L_x_1712:
[----:B------:R-:W-:Y:S04]  /*d370*/  BSSY B2, `(.L_x_1714) ;  /* 0x0000030000027945 */ /* 0x000fe80003800000 */
[----:B------:R-:W-:Y:S05]  /*d380*/  @P2 BRA `(.L_x_1715) ;  /* 0x0000000000b82947 */ /* 0x000fea0003800000 */
[----:B01---5:R-:W0:Y:S01]  /*d390*/  LDS.128 R8, [R52+0xa000] ;  /* 0x00a0000034087984 */ /* 0x023e220000000c00 */
[----:B------:R-:W-:Y:S02]  /*d3a0*/  SHF.R.U64 R20, R38, 0x10, R39 ;  /* 0x0000001026147819 */ /* 0x000fe40000001227 */
[----:B------:R-:W-:Y:S02]  /*d3b0*/  SHF.R.U64 R41, R36, 0x10, R37 ;  /* 0x0000001024297819 */ /* 0x000fe40000001225 */
[----:B------:R-:W-:Y:S02]  /*d3c0*/  SHF.R.U32.HI R39, RZ, 0x10, R39 ;  /* 0x00000010ff277819 */ /* 0x000fe40000011627 */
        /* <DEDUP_REMOVED lines=14> */
[-C--:B------:R-:W-:Y:S01]  /*d4b0*/  FMUL.FTZ R36, R36, R39.reuse ;  /* 0x0000002724247220 */ /* 0x080fe20000410000 */
[----:B------:R-:W-:Y:S02]  /*d4c0*/  IMAD.U32 R10, R8, 0x10000, RZ ;  /* 0x00010000080a7824 */ /* 0x000fe400078e00ff */
[-C--:B------:R-:W-:Y:S01]  /*d4d0*/  FMUL.FTZ R42, R38, R100.reuse ;  /* 0x00000064262a7220 */ /* 0x080fe20000410000 */
[C---:B------:R-:W-:Y:S01]  /*d4e0*/  FFMA.FTZ R40, R20.reuse, R39, -R43 ;  /* 0x0000002714287223 */ /* 0x040fe2000001082b */
[C---:B------:R-:W-:Y:S02]  /*d4f0*/  IMAD.U32 R11, R9.reuse, 0x10000, RZ ;  /* 0x00010000090b7824 */ /* 0x040fe400078e00ff */
[----:B------:R-:W-:Y:S01]  /*d500*/  FFMA.FTZ R45, R20, R41, R36 ;  /* 0x00000029142d7223 */ /* 0x000fe20000010024 */
[----:B------:R-:W-:Y:S01]  /*d510*/  IMAD.U32 R39, R98, 0x10000, RZ ;  /* 0x0001000062277824 */ /* 0x000fe200078e00ff */
[----:B------:R-:W-:Y:S01]  /*d520*/  LOP3.LUT R8, R8, 0xffff0000, RZ, 0xc0, !PT ;  /* 0xffff000008087812 */ /* 0x000fe200078ec0ff */
[-C--:B------:R-:W-:Y:S01]  /*d530*/  FMUL.FTZ R38, R38, R97.reuse ;  /* 0x0000006126267220 */ /* 0x080fe20000410000 */
[----:B------:R-:W-:Y:S01]  /*d540*/  LOP3.LUT R9, R9, 0xffff0000, RZ, 0xc0, !PT ;  /* 0xffff000009097812 */ /* 0x000fe200078ec0ff */
[C---:B------:R-:W-:Y:S01]  /*d550*/  IMAD.U32 R41, R99.reuse, 0x10000, RZ ;  /* 0x0001000063297824 */ /* 0x040fe200078e00ff */
        /* <DEDUP_REMOVED lines=17> */
.L_x_1715:
[----:B------:R-:W-:Y:S05]  /*d670*/  BSYNC B2 ;  /* 0x0000000000027941 */ /* 0x000fea0003800000 */
.L_x_1714:
[----:B------:R-:W-:Y:S05]  /*d680*/  @P3 BRA `(.L_x_1709) ;  /* 0x0000000000b83947 */ /* 0x000fea0003800000 */
[----:B012--5:R-:W0:Y:S01]  /*d690*/  LDS.128 R8, [R52+0xe000] ;  /* 0x00e0000034087984 */ /* 0x027e220000000c00 */
        /* <DEDUP_REMOVED lines=9> */
[----:B------:R-:W-:Y:S01]  /*d730*/  IMAD.U32 R31, R94, 0x10000, RZ ;  /* 0x000100005e1f7824 */ /* 0x000fe200078e00ff */
        /* <DEDUP_REMOVED lines=9> */
[----:B------:R-:W-:Y:S01]  /*d7d0*/  FMUL.FTZ R38, R30, R92 ;  /* 0x0000005c1e267220 */ /* 0x000fe20000410000 */
        /* <DEDUP_REMOVED lines=25> */
.L_x_1709:
[----:B------:R-:W-:Y:S05]  /*d970*/  BSYNC B1 ;  /* 0x0000000000017941 */ /* 0x000fea0003800000 */
.L_x_1708:
[----:B------:R-:W-:-:S13]  /*d980*/  ISETP.GE.AND P0, PT, R3, R0, PT ;  /* 0x000000000300720c */ /* 0x000fda0003f06270 */
        /* <DEDUP_REMOVED lines=9> */
[----:B--2345:R-:W0:Y:S01]  /*da20*/  LDS.128 R8, [R36+0x3000] ;  /* 0x0030000024087984 */ /* 0x03ce220000000c00 */
        /* <DEDUP_REMOVED lines=8> */
[----:B------:R-:W-:Y:S01]  /*dab0*/  LOP3.LUT R30, R127, 0xffff0000, RZ, 0xc0, !PT ;  /* 0xffff00007f1e7812 */ /* 0x000fe200078ec0ff */
[C---:B------:R-:W-:Y:S01]  /*dac0*/  IMAD.U32 R29, R125.reuse, 0x10000, RZ ;  /* 0x000100007d1d7824 */ /* 0x040fe200078e00ff */
[----:B------:R-:W-:Y:S02]  /*dad0*/  LOP3.LUT R28, R125, 0xffff0000, RZ, 0xc0, !PT ;  /* 0xffff00007d1c7812 */ /* 0x000fe400078ec0ff */
[----:B------:R-:W-:Y:S01]  /*dae0*/  PRMT R126, R126, 0x5410, R3 ;  /* 0x000054107e7e7816 */ /* 0x000fe20000000003 */
        /* <DEDUP_REMOVED lines=11> */
[----:B------:R-:W-:Y:S01]  /*dba0*/  FFMA.FTZ R32, R20, R31, R10 ;  /* 0x0000001f14207223 */ /* 0x000fe2000001000a */
[-C--:B------:R-:W-:Y:S01]  /*dbb0*/  FMUL.FTZ R20, R11, R28.reuse ;  /* 0x0000001c0b147220 */ /* 0x080fe20000410000 */
[----:B------:R-:W-:Y:S01]  /*dbc0*/  IMAD.U32 R11, R126, 0x10000, RZ ;  /* 0x000100007e0b7824 */ /* 0x000fe200078e00ff */
        /* <DEDUP_REMOVED lines=19> */
.L_x_1718:
[----:B------:R-:W-:Y:S05]  /*dd00*/  BSYNC B1 ;  /* 0x0000000000017941 */ /* 0x000fea0003800000 */
.L_x_1717:
[----:B------:R-:W-:Y:S04]  /*dd10*/  BSSY B1, `(.L_x_1719) ;  /* 0x0000030000017945 */ /* 0x000fe80003800000 */
[----:B------:R-:W-:Y:S05]  /*dd20*/  @P1 BRA `(.L_x_1720) ;  /* 0x0000000000b81947 */ /* 0x000fea0003800000 */
[----:B0-2345:R-:W0:Y:S01]  /*dd30*/  LDS.128 R8, [R36+0x7000] ;  /* 0x0070000024087984 */ /* 0x03de220000000c00 */
        /* <DEDUP_REMOVED lines=45> */
.L_x_1720:
[----:B------:R-:W-:Y:S05]  /*e010*/  BSYNC B1 ;  /* 0x0000000000017941 */ /* 0x000fea0003800000 */
.L_x_1719:
[----:B------:R-:W-:Y:S04]  /*e020*/  BSSY B1, `(.L_x_1721) ;  /* 0x0000030000017945 */ /* 0x000fe80003800000 */
[----:B------:R-:W-:Y:S05]  /*e030*/  @P2 BRA `(.L_x_1722) ;  /* 0x0000000000b82947 */ /* 0x000fea0003800000 */
[----:B012345:R-:W0:Y:S01]  /*e040*/  LDS.128 R8, [R36+0xb000] ;  /* 0x00b0000024087984 */ /* 0x03fe220000000c00 */
        /* <DEDUP_REMOVED lines=45> */
.L_x_1722:
[----:B------:R-:W-:Y:S05]  /*e320*/  BSYNC B1 ;  /* 0x0000000000017941 */ /* 0x000fea0003800000 */
.L_x_1721:
        /* <DEDUP_REMOVED lines=18> */
[----:B------:R-:W-:Y:S01]  /*e450*/  FMUL.FTZ R14, R6, R12 ;  /* 0x0000000c060e7220 */ /* 0x000fe20000410000 */
[----:B------:R-:W-:-:S02]  /*e460*/  IMAD.U32 R0, R8, 0x10000, RZ ;  /* 0x0001000008007824 */ /* 0x000fc400078e00ff */
[-C--:B------:R-:W-:Y:S01]  /*e470*/  FMUL.FTZ R13, R6, R11.reuse ;  /* 0x0000000b060d7220 */ /* 0x080fe20000410000 */
[C---:B------:R-:W-:Y:S01]  /*e480*/  FMUL.FTZ R6, R10.reuse, R82 ;  /* 0x000000520a067220 */ /* 0x040fe20000410000 */
[-C--:B------:R-:W-:Y:S01]  /*e490*/  FMUL.FTZ R10, R10, R84.reuse ;  /* 0x000000540a0a7220 */ /* 0x080fe20000410000 */
[----:B------:R-:W-:Y:S01]  /*e4a0*/  LOP3.LUT R3, R8, 0xffff0000, RZ, 0xc0, !PT ;  /* 0xffff000008037812 */ /* 0x000fe200078ec0ff */
[----:B------:R-:W-:Y:S01]  /*e4b0*/  FFMA.FTZ R14, R5, R11, -R14 ;  /* 0x0000000b050e7223 */ /* 0x000fe2000001080e */
[----:B------:R-:W-:Y:S01]  /*e4c0*/  FFMA.FTZ R84, R7, R84, -R6 ;  /* 0x0000005407547223 */ /* 0x000fe20000010806 */
[----:B------:R-:W-:Y:S01]  /*e4d0*/  FFMA.FTZ R13, R5, R12, R13 ;  /* 0x0000000c050d7223 */ /* 0x000fe2000001000d */
[----:B------:R-:W-:Y:S01]  /*e4e0*/  IMAD.U32 R6, R83, 0x10000, RZ ;  /* 0x0001000053067824 */ /* 0x000fe200078e00ff */
[----:B------:R-:W-:Y:S01]  /*e4f0*/  LOP3.LUT R8, R9, 0xffff0000, RZ, 0xc0, !PT ;  /* 0xffff000009087812 */ /* 0x000fe200078ec0ff */
[----:B------:R-:W-:Y:S01]  /*e500*/  IMAD.U32 R5, R85, 0x10000, RZ ;  /* 0x0001000055057824 */ /* 0x000fe200078e00ff */
[----:B------:R-:W-:Y:S01]  /*e510*/  LOP3.LUT R83, R83, 0xffff0000, RZ, 0xc0, !PT ;  /* 0xffff000053537812 */ /* 0x000fe200078ec0ff */
[----:B------:R-:W-:Y:S01]  /*e520*/  FFMA.FTZ R11, R7, R82, R10 ;  /* 0x00000052070b7223 */ /* 0x000fe2000001000a */
[----:B------:R-:W-:Y:S01]  /*e530*/  LOP3.LUT R85, R85, 0xffff0000, RZ, 0xc0, !PT ;  /* 0xffff000055557812 */ /* 0x000fe200078ec0ff */
[----:B------:R-:W-:-:S02]  /*e540*/  IMAD.U32 R4, R9, 0x10000, RZ ;  /* 0x0001000009047824 */ /* 0x000fc400078e00ff */
        /* <DEDUP_REMOVED lines=8> */
[----:B------:R-:W-:Y:S02]  /*e5d0*/  F2FP.BF16.F32.PACK_AB R6, R13, R14 ;  /* 0x0000000e0d06723e */ /* 0x000fe400000010ff */
[----:B------:R-:W-:-:S02]  /*e5e0*/  F2FP.BF16.F32.PACK_AB R4, R0, R5 ;  /* 0x000000050004723e */ /* 0x000fc400000010ff */
[----:B------:R-:W-:Y:S02]  /*e5f0*/  F2FP.BF16.F32.PACK_AB R7, R11, R84 ;  /* 0x000000540b07723e */ /* 0x000fe400000010ff */
[----:B------:R-:W-:-:S05]  /*e600*/  F2FP.BF16.F32.PACK_AB R5, R8, R9 ;  /* 0x000000090805723e */ /* 0x000fca00000010ff */
[----:B------:R0:W-:Y:S01]  /*e610*/  STS.128 [R36+0xf000], R4 ;  /* 0x00f0000424007388 */ /* 0x0001e20000000c00 */
[----:B------:R-:W-:Y:S05]  /*e620*/  BRA `(.L_x_1716) ;  /* 0x0000004c006c7947 */ /* 0x000fea0003800000 */
.L_x_1677:
[----:B------:R-:W0:Y:S01]  /*e630*/  LDC R10, c[0x0][0x448] ;  /* 0x00011200ff0a7b82 */ /* 0x000e220000000800 */
[----:B------:R-:W-:Y:S01]  /*e640*/  ULDC.64 UR4, c[0x0][0x3f8] ;  /* 0x0000fe0000047ab9 */ /* 0x000fe20000000a00 */
[----:B------:R-:W-:Y:S01]  /*e650*/  ULDC.64 UR6, c[0x0][0x408] ;  /* 0x0001020000067ab9 */ /* 0x000fe20000000a00 */
[----:B------:R-:W-:Y:S02]  /*e660*/  IMAD.MOV.U32 R25, RZ, RZ, R29 ;  /* 0x000000ffff197224 */ /* 0x000fe400078e001d */
[----:B------:R-:W-:Y:S01]  /*e670*/  IMAD.MOV.U32 R27, RZ, RZ, R31 ;  /* 0x000000ffff1b7224 */ /* 0x000fe200078e001f */
[----:B0-----:R-:W-:-:S13]  /*e680*/  ISETP.NE.AND P0, PT, R10, 0x1, PT ;  /* 0x000000010a00780c */ /* 0x001fda0003f05270 */
[----:B------:R-:W0:Y:S08]  /*e690*/  @P0 LDC R0, c[0x0][0x44c] ;  /* 0x00011300ff000b82 */ /* 0x000e300000000800 */
[----:B------:R-:W1:Y:S01]  /*e6a0*/  @P0 LDC R5, c[0x0][0x450] ;  /* 0x00011400ff050b82 */ /* 0x000e620000000800 */
[----:B0-----:R-:W-:-:S05]  /*e6b0*/  @P0 IMAD.HI.U32 R0, R7, R0, RZ ;  /* 0x0000000007000227 */ /* 0x001fca00078e00ff */
[----:B-1----:R-:W-:-:S04]  /*e6c0*/  @P0 SHF.R.U32.HI R7, RZ, R5, R0 ;  /* 0x00000005ff070219 */ /* 0x002fc80000011600 */
        /* <DEDUP_REMOVED lines=21> */
.L_x_2063:
        /* <DEDUP_REMOVED lines=16> */
[----:B------:R-:W-:-:S09]  /*e920*/  ISETP.GE.AND P5, PT, R205, UR4, PT ;  /* 0x00000004cd007c0c */ /* 0x000fd2000bfa6270 */
[C---:B------:R-:W-:Y:S01]  /*e930*/  @!P4 IMAD.SHL.U32 R12, R16.reuse, 0x2, RZ ;  /* 0x00000002100cc824 */ /* 0x040fe200078e00ff */
[----:B------:R-:W-:-:S03]  /*e940*/  @!P4 SHF.L.U64.HI R13, R16, 0x1, R17 ;  /* 0x00000001100dc819 */ /* 0x000fc60000010211 */
[----:B------:R-:W-:Y:S01]  /*e950*/  @!P5 IMAD.SHL.U32 R15, R203, 0x2, RZ ;  /* 0x00000002cb0fd824 */ /* 0x000fe200078e00ff */
[CC--:B--2---:R-:W-:Y:S02]  /*e960*/  @!P4 IADD3 R10, P0, R5.reuse, R12.reuse, RZ ;  /* 0x0000000c050ac210 */ /* 0x0c4fe40007f1e0ff */
[----:B----4-:R-:W-:Y:S02]  /*e970*/  @!P4 IADD3 R12, P1, R14, R12, RZ ;  /* 0x0000000c0e0cc210 */ /* 0x010fe40007f3e0ff */
[-C--:B------:R-:W-:Y:S01]  /*e980*/  @!P5 IADD3 R24, P2, R5, R15.reuse, RZ ;  /* 0x0000000f0518d210 */ /* 0x080fe20007f5e0ff */
[----:B-1----:R-:W-:Y:S01]  /*e990*/  @!P4 IMAD.X R11, R4, 0x1, R13, P0 ;  /* 0x00000001040bc824 */ /* 0x002fe200000e060d */
[----:B------:R-:W-:Y:S02]  /*e9a0*/  @!P5 IADD3 R14, P3, R14, R15, RZ ;  /* 0x0000000f0e0ed210 */ /* 0x000fe40007f7e0ff */
[----:B------:R-:W-:Y:S02]  /*e9b0*/  CS2R R68, SRZ ;  /* 0x0000000000447805 */ /* 0x000fe4000001ff00 */
[----:B------:R-:W-:-:S02]  /*e9c0*/  @!P5 SHF.L.U64.HI R5, R203, 0x1, R224 ;  /* 0x00000001cb05d819 */ /* 0x000fc400000102e0 */
[----:B------:R-:W-:Y:S02]  /*e9d0*/  CS2R R70, SRZ ;  /* 0x0000000000467805 */ /* 0x000fe4000001ff00 */
[----:B------:R-:W-:Y:S02]  /*e9e0*/  CS2R R56, SRZ ;  /* 0x0000000000387805 */ /* 0x000fe4000001ff00 */
[----:B------:R-:W-:Y:S02]  /*e9f0*/  CS2R R58, SRZ ;  /* 0x00000000003a7805 */ /* 0x000fe4000001ff00 */
[----:B------:R-:W-:Y:S02]  /*ea00*/  CS2R R64, SRZ ;  /* 0x0000000000407805 */ /* 0x000fe4000001ff00 */
[----:B------:R-:W-:Y:S01]  /*ea10*/  CS2R R66, SRZ ;  /* 0x0000000000427805 */ /* 0x000fe2000001ff00 */
[----:B---3--:R-:W-:Y:S01]  /*ea20*/  @!P4 IMAD.X R13, R9, 0x1, R13, P1 ;  /* 0x00000001090dc824 */ /* 0x008fe200008e060d */
[----:B------:R1:W5:Y:S01]  /*ea30*/  @!P4 LD.E.128 R60, desc[UR60][R10.64] ;  /* 0x0000003c0a3cc980 */ /* 0x000362000c101d00 */
[----:B------:R-:W-:-:S02]  /*ea40*/  @!P5 IMAD.X R25, R4, 0x1, R5, P2 ;  /* 0x000000010419d824 */ /* 0x000fc400010e0605 */
[----:B------:R-:W-:Y:S01]  /*ea50*/  @!P5 IMAD.X R15, R9, 0x1, R5, P3 ;  /* 0x00000001090fd824 */ /* 0x000fe200018e0605 */
[----:B------:R1:W5:Y:S04]  /*ea60*/  @!P4 LD.E.128 R68, desc[UR60][R12.64] ;  /* 0x0000003c0c44c980 */ /* 0x000368000c101d00 */
[----:B------:R1:W5:Y:S04]  /*ea70*/  @!P5 LD.E.128 R56, desc[UR60][R24.64] ;  /* 0x0000003c1838d980 */ /* 0x000368000c101d00 */
[----:B------:R1:W5:Y:S02]  /*ea80*/  @!P5 LD.E.128 R64, desc[UR60][R14.64] ;  /* 0x0000003c0e40d980 */ /* 0x000364000c101d00 */
.L_x_1725:
[----:B------:R-:W-:Y:S05]  /*ea90*/  BSYNC B1 ;  /* 0x0000000000017941 */ /* 0x000fea0003800000 */
.L_x_1724:
[----:B-1---5:R-:W-:Y:S01]  /*eaa0*/  IMAD.MOV.U32 R4, RZ, RZ, R68 ;  /* 0x000000ffff047224 */ /* 0x022fe200078e0044 */
[----:B------:R-:W-:Y:S01]  /*eab0*/  UMOV UR4, 0xffffffff ;  /* 0xffffffff00047882 */ /* 0x000fe20000000000 */
[----:B--2---:R-:W-:Y:S01]  /*eac0*/  IMAD.MOV.U32 R5, RZ, RZ, R69 ;  /* 0x000000ffff057224 */ /* 0x004fe200078e0045 */
        /* <DEDUP_REMOVED lines=36> */
.L_x_2069:
        /* <DEDUP_REMOVED lines=19> */
[CC--:B---3--:R-:W-:Y:S02]  /*ee40*/  @!P4 IADD3 R10, P0, R5.reuse, R12.reuse, RZ ;  /* 0x0000000c050ac210 */ /* 0x0c8fe40007f1e0ff */
[----:B----4-:R-:W-:Y:S02]  /*ee50*/  @!P4 IADD3 R12, P1, R14, R12, RZ ;  /* 0x0000000c0e0cc210 */ /* 0x010fe40007f3e0ff */
[-C--:B------:R-:W-:Y:S01]  /*ee60*/  @!P5 IADD3 R24, P2, R5, R15.reuse, RZ ;  /* 0x0000000f0518d210 */ /* 0x080fe20007f5e0ff */
[----:B--2---:R-:W-:Y:S01]  /*ee70*/  @!P4 IMAD.X R11, R4, 0x1, R13, P0 ;  /* 0x00000001040bc824 */ /* 0x004fe200000e060d */
        /* <DEDUP_REMOVED lines=8> */
[----:B0-----:R-:W-:Y:S01]  /*ef00*/  @!P4 IMAD.X R13, R9, 0x1, R13, P1 ;  /* 0x00000001090dc824 */ /* 0x001fe200008e060d */
[----:B------:R0:W5:Y:S01]  /*ef10*/  @!P4 LD.E.128 R44, desc[UR60][R10.64] ;  /* 0x0000003c0a2cc980 */ /* 0x000162000c101d00 */
[----:B------:R-:W-:-:S02]  /*ef20*/  @!P5 IMAD.X R25, R4, 0x1, R5, P2 ;  /* 0x000000010419d824 */ /* 0x000fc400010e0605 */
[----:B------:R-:W-:Y:S01]  /*ef30*/  @!P5 IMAD.X R15, R9, 0x1, R5, P3 ;  /* 0x00000001090fd824 */ /* 0x000fe200018e0605 */
[----:B------:R0:W5:Y:S04]  /*ef40*/  @!P4 LD.E.128 R52, desc[UR60][R12.64] ;  /* 0x0000003c0c34c980 */ /* 0x000168000c101d00 */
[----:B------:R0:W5:Y:S04]  /*ef50*/  @!P5 LD.E.128 R40, desc[UR60][R24.64] ;  /* 0x0000003c1828d980 */ /* 0x000168000c101d00 */
[----:B------:R0:W5:Y:S02]  /*ef60*/  @!P5 LD.E.128 R48, desc[UR60][R14.64] ;  /* 0x0000003c0e30d980 */ /* 0x000164000c101d00 */
.L_x_1728:
[----:B------:R-:W-:Y:S05]  /*ef70*/  BSYNC B1 ;  /* 0x0000000000017941 */ /* 0x000fea0003800000 */
.L_x_1727:
[----:B--2--5:R-:W-:Y:S01]  /*ef80*/  IMAD.MOV.U32 R4, RZ, RZ, R52 ;  /* 0x000000ffff047224 */ /* 0x024fe200078e0034 */
[----:B------:R-:W-:Y:S01]  /*ef90*/  UMOV UR4, 0xffffffff ;  /* 0xffffffff00047882 */ /* 0x000fe20000000000 */
[----:B---3--:R-:W-:Y:S02]  /*efa0*/  IMAD.MOV.U32 R5, RZ, RZ, R53 ;  /* 0x000000ffff057224 */ /* 0x008fe400078e0035 */
        /* <DEDUP_REMOVED lines=35> */
.L_x_2075:
        /* <DEDUP_REMOVED lines=21> */
[----:B0-----:R-:W-:Y:S02]  /*f330*/  @!P4 IADD3 R10, P1, R14, R10, RZ ;  /* 0x0000000a0e0ac210 */ /* 0x001fe40007f3e0ff */
        /* <DEDUP_REMOVED lines=10> */
[----:B------:R-:W-:Y:S01]  /*f3e0*/  @!P4 IMAD.X R11, R9, 0x1, R11, P1 ;  /* 0x00000001090bc824 */ /* 0x000fe200008e060b */
[----:B------:R0:W5:Y:S01]  /*f3f0*/  @!P4 LD.E.128 R28, desc[UR60][R72.64] ;  /* 0x0000003c481cc980 */ /* 0x000162000c101d00 */
[----:B------:R-:W-:-:S02]  /*f400*/  @!P5 IMAD.X R13, R4, 0x1, R5, P2 ;  /* 0x00000001040dd824 */ /* 0x000fc400010e0605 */
[----:B------:R-:W-:Y:S01]  /*f410*/  @!P5 IMAD.X R15, R9, 0x1, R5, P3 ;  /* 0x00000001090fd824 */ /* 0x000fe200018e0605 */
[----:B------:R0:W5:Y:S04]  /*f420*/  @!P4 LD.E.128 R36, desc[UR60][R10.64] ;  /* 0x0000003c0a24c980 */ /* 0x000168000c101d00 */
[----:B------:R0:W5:Y:S04]  /*f430*/  @!P5 LD.E.128 R24, desc[UR60][R12.64] ;  /* 0x0000003c0c18d980 */ /* 0x000168000c101d00 */
[----:B------:R0:W5:Y:S02]  /*f440*/  @!P5 LD.E.128 R32, desc[UR60][R14.64] ;  /* 0x0000003c0e20d980 */ /* 0x000164000c101d00 */
.L_x_1731:
[----:B------:R-:W-:Y:S05]  /*f450*/  BSYNC B1 ;  /* 0x0000000000017941 */ /* 0x000fea0003800000 */
.L_x_1730:
        /* <DEDUP_REMOVED lines=38> */
[----:B-1--4-:R-:W1:Y:S02]  /*f6c0*/  SHFL.IDX PT, R0, R0, 0x3, 0x181f ;  /* 0x00781f0000007f89 */ /* 0x012e6400000e0000 */
.L_x_2081:
[----:B------:R-:W4:Y:S01]  /*f6d0*/  LDL R13, [R1+0x7c] ;  /* 0x00007c00010d7983 */ /* 0x000f220000100800 */
[----:B------:R-:W-:Y:S01]  /*f6e0*/  VIADD R84, R84, 0x60 ;  /* 0x0000006054547836 */ /* 0x000fe20000000000 */
[----:B------:R-:W-:Y:S01]  /*f6f0*/  BSSY B1, `(.L_x_1733) ;  /* 0x0000029000017945 */ /* 0x000fe20003800000 */
[----:B0-----:R-:W-:Y:S02]  /*f700*/  CS2R R6, SRZ ;  /* 0x0000000000067805 */ /* 0x001fe4000001ff00 */
[----:B------:R-:W-:Y:S02]  /*f710*/  CS2R R10, SRZ ;  /* 0x00000000000a7805 */ /* 0x000fe4000001ff00 */
[----:B------:R-:W-:Y:S02]  /*f720*/  CS2R R14, SRZ ;  /* 0x00000000000e7805 */ /* 0x000fe4000001ff00 */
[----:B------:R-:W-:Y:S02]  /*f730*/  ISETP.GE.AND P0, PT, R84, R89, PT ;  /* 0x000000595400720c */ /* 0x000fe40003f06270 */
[----:B------:R-:W-:-:S02]  /*f740*/  CS2R R72, SRZ ;  /* 0x0000000000487805 */ /* 0x000fc4000001ff00 */
[----:B------:R-:W-:Y:S02]  /*f750*/  CS2R R74, SRZ ;  /* 0x00000000004a7805 */ /* 0x000fe4000001ff00 */
[----:B----4-:R-:W-:-:S04]  /*f760*/  LEA.HI R8, R13, R13, RZ, 0x1 ;  /* 0x0000000d0d087211 */ /* 0x010fc800078f08ff */
[----:B------:R-:W-:Y:S02]  /*f770*/  LOP3.LUT R12, R8, 0xfffffffe, RZ, 0xc0, !PT ;  /* 0xfffffffe080c7812 */ /* 0x000fe400078ec0ff */
[----:B------:R-:W-:-:S03]  /*f780*/  CS2R R8, SRZ ;  /* 0x0000000000087805 */ /* 0x000fc6000001ff00 */
        /* <DEDUP_REMOVED lines=12> */
[-C--:B---3--:R-:W-:Y:S02]  /*f850*/  @!P4 IADD3 R82, P0, R76, R79.reuse, RZ ;  /* 0x0000004f4c52c210 */ /* 0x088fe40007f1e0ff */
[----:B-1----:R-:W-:Y:S02]  /*f860*/  @!P4 IADD3 R78, P1, R0, R79, RZ ;  /* 0x0000004f004ec210 */ /* 0x002fe40007f3e0ff */
[-C--:B------:R-:W-:Y:S01]  /*f870*/  @!P5 IADD3 R80, P2, R76, R5.reuse, RZ ;  /* 0x000000054c50d210 */ /* 0x080fe20007f5e0ff */
[--C-:B--2---:R-:W-:Y:S01]  /*f880*/  @!P4 IMAD.X R83, R21, 0x1, R4.reuse, P0 ;  /* 0x000000011553c824 */ /* 0x104fe200000e0604 */
[----:B------:R-:W-:Y:S01]  /*f890*/  @!P5 IADD3 R76, P3, R0, R5, RZ ;  /* 0x00000005004cd210 */ /* 0x000fe20007f7e0ff */
[----:B------:R-:W-:Y:S01]  /*f8a0*/  @!P4 IMAD.X R79, R77, 0x1, R4, P1 ;  /* 0x000000014d4fc824 */ /* 0x000fe200008e0604 */
[----:B------:R-:W-:Y:S02]  /*f8b0*/  @!P5 SHF.L.U64.HI R0, R203, 0x1, R224 ;  /* 0x00000001cb00d819 */ /* 0x000fe400000102e0 */
[----:B------:R-:W-:-:S02]  /*f8c0*/  CS2R R4, SRZ ;  /* 0x0000000000047805 */ /* 0x000fc4000001ff00 */
[----:B------:R-:W-:Y:S02]  /*f8d0*/  CS2R R6, SRZ ;  /* 0x0000000000067805 */ /* 0x000fe4000001ff00 */
[----:B------:R-:W-:Y:S02]  /*f8e0*/  CS2R R72, SRZ ;  /* 0x0000000000487805 */ /* 0x000fe4000001ff00 */
[----:B------:R-:W-:Y:S02]  /*f8f0*/  CS2R R74, SRZ ;  /* 0x00000000004a7805 */ /* 0x000fe4000001ff00 */
[----:B------:R-:W-:Y:S02]  /*f900*/  CS2R R8, SRZ ;  /* 0x0000000000087805 */ /* 0x000fe4000001ff00 */
[----:B------:R-:W-:Y:S01]  /*f910*/  CS2R R10, SRZ ;  /* 0x00000000000a7805 */ /* 0x000fe2000001ff00 */
[--C-:B------:R-:W-:Y:S01]  /*f920*/  @!P5 IMAD.X R81, R21, 0x1, R0.reuse, P2 ;  /* 0x000000011551d824 */ /* 0x100fe200010e0600 */
[----:B------:R0:W5:Y:S01]  /*f930*/  @!P4 LD.E.128 R12, desc[UR60][R82.64] ;  /* 0x0000003c520cc980 */ /* 0x000162000c101d00 */
[----:B------:R-:W-:-:S03]  /*f940*/  @!P5 IMAD.X R77, R77, 0x1, R0, P3 ;  /* 0x000000014d4dd824 */ /* 0x000fc600018e0600 */
[----:B------:R0:W5:Y:S04]  /*f950*/  @!P4 LD.E.128 R4, desc[UR60][R78.64] ;  /* 0x0000003c4e04c980 */ /* 0x000168000c101d00 */
[----:B------:R0:W5:Y:S04]  /*f960*/  @!P5 LD.E.128 R72, desc[UR60][R80.64] ;  /* 0x0000003c5048d980 */ /* 0x000168000c101d00 */
[----:B------:R0:W5:Y:S02]  /*f970*/  @!P5 LD.E.128 R8, desc[UR60][R76.64] ;  /* 0x0000003c4c08d980 */ /* 0x000164000c101d00 */
.L_x_1734:
[----:B------:R-:W-:Y:S05]  /*f980*/  BSYNC B1 ;  /* 0x0000000000017941 */ /* 0x000fea0003800000 */
.L_x_1733:
[----:B0-----:R-:W4:Y:S01]  /*f990*/  LDL R79, [R1+0x4c] ;  /* 0x00004c00014f7983 */ /* 0x001f220000100800 */
[----:B------:R-:W0:Y:S03]  /*f9a0*/  SYNCS.PHASECHK.TRANS64.TRYWAIT P0, [R18+URZ+0x30800], R91 ;  /* 0x0308005b120075a7 */ /* 0x000e26000800017f */
[----:B------:R-:W4:Y:S01]  /*f9b0*/  LDL R78, [R1+0xc] ;  /* 0x00000c00014e7983 */ /* 0x000f220000100800 */
[----:B-1---5:R-:W-:Y:S01]  /*f9c0*/  IMAD.MOV.U32 R0, RZ, RZ, R4 ;  /* 0x000000ffff007224 */ /* 0x022fe200078e0004 */
[----:B------:R-:W-:Y:S01]  /*f9d0*/  BSSY B1, `(.L_x_1735) ;  /* 0x0000024000017945 */ /* 0x000fe20003800000 */
[----:B---3--:R-:W-:Y:S02]  /*f9e0*/  IMAD.MOV.U32 R76, RZ, RZ, R7 ;  /* 0x000000ffff4c7224 */ /* 0x008fe400078e0007 */
[----:B------:R-:W-:Y:S01]  /*f9f0*/  IMAD.MOV.U32 R77, RZ, RZ, R8 ;  /* 0x000000ffff4d7224 */ /* 0x000fe200078e0008 */
[----:B------:R-:W-:Y:S01]  /*fa00*/  PRMT R101, R0, 0x7610, R101 ;  /* 0x0000761000657816 */ /* 0x000fe20000000065 */
[----:B--2---:R-:W-:Y:S01]  /*fa10*/  IMAD.MOV.U32 R21, RZ, RZ, R5 ;  /* 0x000000ffff157224 */ /* 0x004fe200078e0005 */
        /* <DEDUP_REMOVED lines=21> */
[----:B------:R-:W-:Y:S02]  /*fb70*/  SHF.R.S32.HI R0, RZ, 0x1f, R205 ;  /* 0x0000001fff007819 */ /* 0x000fe400000114cd */
[----:B------:R-:W-:Y:S01]  /*fb80*/  PRMT R88, R76, 0x7610, R88 ;  /* 0x000076104c587816 */ /* 0x000fe20000000058 */
[----:B------:R-:W-:Y:S01]  /*fb90*/  IMAD.MOV.U32 R76, RZ, RZ, R75 ;  /* 0x000000ffff4c7224 */ /* 0x000fe200078e004b */
[----:B------:R-:W-:Y:S02]  /*fba0*/  LEA.HI R0, R0, R205, RZ, 0x3 ;  /* 0x000000cd00007211 */ /* 0x000fe400078f18ff */
[----:B----4-:R-:W-:Y:S02]  /*fbb0*/  VIADDMNMX R21, R89, -R79, 0x80, PT ;  /* 0x0000008059157446 */ /* 0x010fe4000380094f */
[----:B------:R-:W-:Y:S02]  /*fbc0*/  PRMT R89, R77, 0x7610, R89 ;  /* 0x000076104d597816 */ /* 0x000fe40000000059 */
[----:B------:R-:W-:Y:S01]  /*fbd0*/  ISETP.GE.AND P1, PT, R78, R21, PT ;  /* 0x000000154e00720c */ /* 0x000fe20003f26270 */
[----:B------:R-:W-:-:S05]  /*fbe0*/  IMAD.MOV.U32 R78, RZ, RZ, R74 ;  /* 0x000000ffff4e7224 */ /* 0x000fca00078e004a */
[----:B------:R-:W-:Y:S01]  /*fbf0*/  PRMT R90, R78, 0x7610, R90 ;  /* 0x000076104e5a7816 */ /* 0x000fe2000000005a */
[----:B0-----:R-:W-:Y:S06]  /*fc00*/  @!P0 BRA `(.L_x_1736) ;  /* 0x000001b400d88947 */ /* 0x001fec0003800000 */
.L_x_2082:
[----:B------:R-:W-:Y:S05]  /*fc10*/  BSYNC B1 ;  /* 0x0000000000017941 */ /* 0x000fea0003800000 */
.L_x_1735:
[----:B------:R-:W-:Y:S01]  /*fc20*/  BSSY B1, `(.L_x_1737) ;  /* 0x00000dd000017945 */ /* 0x000fe20003800000 */
[----:B0-----:R-:W-:Y:S02]  /*fc30*/  PRMT R91, R76, 0x7610, R91 ;  /* 0x000076104c5b7816 */ /* 0x001fe4000000005b */
[----:B------:R-:W-:Y:S01]  /*fc40*/  SHF.R.S32.HI R0, RZ, 0x3, R0 ;  /* 0x00000003ff007819 */ /* 0x000fe20000011400 */
[----:B------:R-:W-:Y:S06]  /*fc50*/  @P1 BRA `(.L_x_1738) ;  /* 0x0000000c00641947 */ /* 0x000fec0003800000 */
[----:B------:R0:W5:Y:S01]  /*fc60*/  LDL R161, [R1+0x54] ;  /* 0x0000540001a17983 */ /* 0x0001620000100800 */
[----:B------:R-:W1:Y:S03]  /*fc70*/  LDC R143, c[0x0][0x3f4] ;  /* 0x0000fd00ff8f7b82 */ /* 0x000e660000000800 */
[----:B------:R0:W5:Y:S04]  /*fc80*/  LDL R160, [R1+0xa8] ;  /* 0x0000a80001a07983 */ /* 0x0001680000100800 */
[----:B------:R0:W5:Y:S01]  /*fc90*/  LDL R159, [R1+0x5c] ;  /* 0x00005c00019f7983 */ /* 0x0001620000100800 */
[----:B------:R-:W-:Y:S01]  /*fca0*/  BSSY B2, `(.L_x_1739) ;  /* 0x000006c000027945 */ /* 0x000fe20003800000 */
[----:B-1----:R-:W-:-:S02]  /*fcb0*/  ISETP.GE.AND P0, PT, R16, R143, PT ;  /* 0x0000008f1000720c */ /* 0x002fc40003f06270 */
[----:B------:R-:W-:-:S11]  /*fcc0*/  ISETP.GE.AND P1, PT, R205, R143, PT ;  /* 0x0000008fcd00720c */ /* 0x000fd60003f26270 */
[----:B0-----:R-:W-:Y:S05]  /*fcd0*/  @P0 BRA `(.L_x_1740) ;  /* 0x0000000400a00947 */ /* 0x001fea0003800000 */
[----:B------:R-:W2:Y:S04]  /*fce0*/  LDL R77, [R1+0x70] ;  /* 0x00007000014d7983 */ /* 0x000ea80000100800 */
[----:B------:R-:W3:Y:S01]  /*fcf0*/  LDL R162, [R1+0x60] ;  /* 0x0000600001a27983 */ /* 0x000ee20000100800 */
[----:B------:R-:W-:Y:S02]  /*fd00*/  SHF.R.U64 R148, R68, 0x10, R69 ;  /* 0x0000001044947819 */ /* 0x000fe40000001245 */
[----:B------:R-:W-:Y:S02]  /*fd10*/  SHF.R.U64 R151, R60, 0x10, R61 ;  /* 0x000000103c977819 */ /* 0x000fe4000000123d */
[----:B------:R-:W-:Y:S02]  /*fd20*/  PRMT R155, R145, 0x5410, R148 ;  /* 0x00005410919b7816 */ /* 0x000fe40000000094 */
[----:B------:R-:W-:-:S02]  /*fd30*/  SHF.R.U32.HI R68, RZ, 0x10, R69 ;  /* 0x00000010ff447819 */ /* 0x000fc40000011645 */
[----:B------:R-:W-:Y:S01]  /*fd40*/  PRMT R146, R146, 0x5410, R151 ;  /* 0x0000541092927816 */ /* 0x000fe20000000097 */
[----:B------:R-:W-:Y:S01]  /*fd50*/  IMAD.U32 R154, R155, 0x10000, RZ ;  /* 0x000100009b9a7824 */ /* 0x000fe200078e00ff */
[----:B------:R-:W-:Y:S02]  /*fd60*/  SHF.R.U64 R69, R70, 0x10, R71 ;  /* 0x0000001046457819 */ /* 0x000fe40000001247 */
[----:B------:R-:W-:Y:S02]  /*fd70*/  SHF.R.U32.HI R149, RZ, 0x10, R61 ;  /* 0x00000010ff957819 */ /* 0x000fe4000001163d */
[----:B------:R-:W-:Y:S02]  /*fd80*/  SHF.R.U64 R61, R62, 0x10, R63 ;  /* 0x000000103e3d7819 */ /* 0x000fe4000000123f */
[----:B------:R-:W-:Y:S02]  /*fd90*/  SHF.R.U32.HI R62, RZ, 0x10, R71 ;  /* 0x00000010ff3e7819 */ /* 0x000fe40000011647 */
[----:B------:R-:W-:-:S02]  /*fda0*/  SHF.R.U32.HI R60, RZ, 0x10, R63 ;  /* 0x00000010ff3c7819 */ /* 0x000fc4000001163f */
[----:B------:R-:W-:Y:S02]  /*fdb0*/  PRMT R144, R144, 0x5410, R149 ;  /* 0x0000541090907816 */ /* 0x000fe40000000095 */
[----:B------:R-:W-:Y:S02]  /*fdc0*/  PRMT R62, R85, 0x5432, R62 ;  /* 0x00005432553e7816 */ /* 0x000fe4000000003e */
[----:B------:R-:W-:Y:S02]  /*fdd0*/  PRMT R60, R87, 0x5432, R60 ;  /* 0x00005432573c7816 */ /* 0x000fe4000000003c */
[----:B------:R-:W-:Y:S02]  /*fde0*/  PRMT R147, R147, 0x5410, R68 ;  /* 0x0000541093937816 */ /* 0x000fe40000000044 */
[----:B------:R-:W-:Y:S02]  /*fdf0*/  LOP3.LUT R155, R155, 0xffff0000, RZ, 0xc0, !PT ;  /* 0xffff00009b9b7812 */ /* 0x000fe400078ec0ff */
[----:B------:R-:W-:-:S02]  /*fe00*/  PRMT R69, R86, 0x5432, R69 ;  /* 0x0000543256457816 */ /* 0x000fc40000000045 */
[----:B------:R-:W-:Y:S02]  /*fe10*/  PRMT R61, R88, 0x5432, R61 ;  /* 0x00005432583d7816 */ /* 0x000fe4000000003d */
[----:B--2---:R-:W-:-:S04]  /*fe20*/  LEA.HI R76, R143, R77, RZ, 0x1d ;  /* 0x0000004d8f4c7211 */ /* 0x004fc800078fe8ff */
[----:B------:R-:W-:Y:S01]  /*fe30*/  SHF.R.S32.HI R79, RZ, 0x1f, R76 ;  /* 0x0000001fff4f7819 */ /* 0x000fe2000001144c */
[----:B------:R-:W-:-:S03]  /*fe40*/  IMAD.SHL.U32 R77, R76, 0x8, RZ ;  /* 0x000000084c4d7824 */ /* 0x000fc600078e00ff */
[----:B------:R-:W-:Y:S02]  /*fe50*/  LEA.HI R79, R79, R76, RZ, 0x3 ;  /* 0x0000004c4f4f7211 */ /* 0x000fe400078f18ff */
[----:B-----5:R-:W-:-:S03]  /*fe60*/  LOP3.LUT R77, R161, 0x38, R77, 0xf8, !PT ;  /* 0x00000038a14d7812 */ /* 0x020fc600078ef84d */
[----:B------:R-:W-:Y:S01]  /*fe70*/  IMAD.SHL.U32 R79, R79, 0x400, RZ ;  /* 0x000004004f4f7824 */ /* 0x000fe200078e00ff */
[----:B------:R-:W-:-:S04]  /*fe80*/  LOP3.LUT R76, R77, R160, RZ, 0x3c, !PT ;  /* 0x000000a04d4c7212 */ /* 0x000fc800078e3cff */
[----:B------:R-:W-:-:S04]  /*fe90*/  LOP3.LUT R79, R79, 0x7fffe000, RZ, 0xc0, !PT ;  /* 0x7fffe0004f4f7812 */ /* 0x000fc800078ec0ff */
[----:B------:R-:W-:Y:S02]  /*fea0*/  IADD3 R81, R76, R79, R159 ;  /* 0x0000004f4c517210 */ /* 0x000fe40007ffe09f */
[----:B---3--:R-:W0:Y:S03]  /*feb0*/  LDS.128 R76, [R162] ;  /* 0x00000000a24c7984 */ /* 0x008e260000000c00 */
        /* <DEDUP_REMOVED lines=13> */
[----:B------:R-:W-:Y:S01]  /*ff90*/  LOP3.LUT R152, R81, 0xffff0000, RZ, 0xc0, !PT ;  /* 0xffff000051987812 */ /* 0x000fe200078ec0ff */
[----:B------:R-:W-:Y:S01]  /*ffa0*/  FMUL.FTZ R156, R77, R154 ;  /* 0x0000009a4d9c7220 */ /* 0x000fe20000410000 */
[----:B------:R-:W-:-:S02]  /*ffb0*/  IMAD.U32 R151, R81, 0x10000, RZ ;  /* 0x0001000051977824 */ /* 0x000fc400078e00ff */
[-C--:B------:R-:W-:Y:S01]  /*ffc0*/  FMUL.FTZ R158, R77, R80.reuse ;  /* 0x000000504d9e7220 */ /* 0x080fe20000410000 */
[----:B------:R-:W-:Y:S02]  /*ffd0*/  IMAD.U32 R153, R83, 0x10000, RZ ;  /* 0x0001000053997824 */ /* 0x000fe400078e00ff */
[C---:B------:R-:W-:Y:S01]  /*ffe0*/  FFMA.FTZ R77, R145.reuse, R80, -R156 ;  /* 0x00000050914d7223 */ /* 0x040fe2000001089c */
[----:B------:R-:W-:Y:S02]  /*fff0*/  IMAD.U32 R80, R144, 0x10000, RZ ;  /* 0x0001000090507824 */ /* 0x000fe400078e00ff */
[----:B------:R-:W-:Y:S01]  /*10000*/  FFMA.FTZ R79, R145, R154, R158 ;  /* 0x0000009a914f7223 */ /* 0x000fe2000001009e */
[----:B------:R-:W-:Y:S01]  /*10010*/  IMAD.U32 R156, R62, 0x10000, RZ ;  /* 0x000100003e9c7824 */ /* 0x000fe200078e00ff */
[C---:B------:R-:W-:Y:S01]  /*10020*/  LOP3.LUT R71, R82.reuse, 0xffff0000, RZ, 0xc0, !PT ;  /* 0xffff000052477812 */ /* 0x040fe200078ec0ff */
[----:B------:R-:W-:Y:S01]  /*10030*/  IMAD.U32 R81, R82, 0x10000, RZ ;  /* 0x0001000052517824 */ /* 0x000fe200078e00ff */
[----:B------:R-:W-:Y:S01]  /*10040*/  LOP3.LUT R82, R83, 0xffff0000, RZ, 0xc0, !PT ;  /* 0xffff000053527812 */ /* 0x000fe200078ec0ff */
[----:B------:R-:W-:-:S02]  /*10050*/  IMAD.U32 R154, R60, 0x10000, RZ ;  /* 0x000100003c9a7824 */ /* 0x000fc400078e00ff */
[----:B------:R-:W-:Y:S01]  /*10060*/  FMUL.FTZ R145, R151, R80 ;  /* 0x0000005097917220 */ /* 0x000fe20000410000 */
[----:B------:R-:W-:Y:S02]  /*10070*/  IMAD.U32 R83, R147, 0x10000, RZ ;  /* 0x0001000093537824 */ /* 0x000fe400078e00ff */
[C---:B------:R-:W-:Y:S01]  /*10080*/  FMUL.FTZ R158, R153.reuse, R156 ;  /* 0x0000009c999e7220 */ /* 0x040fe20000410000 */
[-C--:B------:R-:W-:Y:S01]  /*10090*/  FMUL.FTZ R153, R153, R154.reuse ;  /* 0x0000009a99997220 */ /* 0x080fe20000410000 */
[----:B------:R-:W-:Y:S01]  /*100a0*/  LOP3.LUT R147, R147, 0xffff0000, RZ, 0xc0, !PT ;  /* 0xffff000093937812 */ /* 0x000fe200078ec0ff */
[-C--:B------:R-:W-:Y:S01]  /*100b0*/  FMUL.FTZ R157, R151, R83.reuse ;  /* 0x00000053979d7220 */ /* 0x080fe20000410000 */
[----:B------:R-:W-:Y:S01]  /*100c0*/  FFMA.FTZ R145, R148, R83, R145 ;  /* 0x0000005394917223 */ /* 0x000fe20000010091 */
[----:B------:R-:W-:Y:S01]  /*100d0*/  LOP3.LUT R151, R146, 0xffff0000, RZ, 0xc0, !PT ;  /* 0xffff000092977812 */ /* 0x000fe200078ec0ff */
[C---:B------:R-:W-:Y:S01]  /*100e0*/  FFMA.FTZ R83, R149.reuse, R154, -R158 ;  /* 0x0000009a95537223 */ /* 0x040fe2000001089e */
[----:B------:R-:W-:Y:S01]  /*100f0*/  FFMA.FTZ R146, R149, R156, R153 ;  /* 0x0000009c95927223 */ /* 0x000fe20000010099 */
[----:B------:R-:W-:Y:S01]  /*10100*/  FMUL.FTZ R153, R150, R155 ;  /* 0x0000009b96997220 */ /* 0x000fe20000410000 */
[----:B------:R-:W-:Y:S01]  /*10110*/  LOP3.LUT R149, R144, 0xffff0000, RZ, 0xc0, !PT ;  /* 0xffff000090957812 */ /* 0x000fe200078ec0ff */
[----:B------:R-:W-:Y:S01]  /*10120*/  FFMA.FTZ R80, R148, R80, -R157 ;  /* 0x0000005094507223 */ /* 0x000fe2000001089d */
[-C--:B------:R-:W-:Y:S01]  /*10130*/  FMUL.FTZ R157, R150, R151.reuse ;  /* 0x00000097969d7220 */ /* 0x080fe20000410000 */
[----:B------:R-:W-:Y:S01]  /*10140*/  FFMA.FTZ R150, R70, R151, -R153 ;  /* 0x0000009746967223 */ /* 0x000fe20000010899 */
[C---:B------:R-:W-:Y:S01]  /*10150*/  FMUL.FTZ R151, R152.reuse, R147 ;  /* 0x0000009398977220 */ /* 0x040fe20000410000 */
[----:B------:R-:W-:Y:S01]  /*10160*/  FMUL.FTZ R154, R152, R149 ;  /* 0x00000095989a7220 */ /* 0x000fe20000410000 */
[----:B------:R-:W-:Y:S01]  /*10170*/  FFMA.FTZ R152, R70, R155, R157 ;  /* 0x0000009b46987223 */ /* 0x000fe2000001009d */
[----:B------:R-:W-:-:S02]  /*10180*/  IMAD.U32 R148, R69, 0x10000, RZ ;  /* 0x0001000045947824 */ /* 0x000fc400078e00ff */
[C---:B------:R-:W-:Y:S01]  /*10190*/  FFMA.FTZ R151, R76.reuse, R149, -R151 ;  /* 0x000000954c977223 */ /* 0x040fe20000010897 */
[----:B------:R-:W-:Y:S01]  /*101a0*/  FFMA.FTZ R154, R76, R147, R154 ;  /* 0x000000934c9a7223 */ /* 0x000fe2000001009a */
[----:B------:R-:W-:Y:S01]  /*101b0*/  LOP3.LUT R76, R69, 0xffff0000, RZ, 0xc0, !PT ;  /* 0xffff0000454c7812 */ /* 0x000fe200078ec0ff */
[C---:B------:R-:W-:Y:S01]  /*101c0*/  IMAD.U32 R144, R61.reuse, 0x10000, RZ ;  /* 0x000100003d907824 */ /* 0x040fe200078e00ff */
[----:B------:R-:W-:Y:S01]  /*101d0*/  LOP3.LUT R70, R61, 0xffff0000, RZ, 0xc0, !PT ;  /* 0xffff00003d467812 */ /* 0x000fe200078ec0ff */
[C---:B------:R-:W-:Y:S01]  /*101e0*/  FMUL.FTZ R153, R81.reuse, R148 ;  /* 0x0000009451997220 */ /* 0x040fe20000410000 */
[----:B------:R-:W-:Y:S01]  /*101f0*/  LOP3.LUT R69, R62, 0xffff0000, RZ, 0xc0, !PT ;  /* 0xffff00003e457812 */ /* 0x000fe200078ec0ff */
[----:B------:R-:W-:Y:S01]  /*10200*/  FMUL.FTZ R81, R81, R144 ;  /* 0x0000009051517220 */ /* 0x000fe20000410000 */
[----:B------:R-:W-:Y:S01]  /*10210*/  LOP3.LUT R61, R60, 0xffff0000, RZ, 0xc0, !PT ;  /* 0xffff00003c3d7812 */ /* 0x000fe200078ec0ff */
[C---:B------:R-:W-:Y:S01]  /*10220*/  FMUL.FTZ R60, R71.reuse, R76 ;  /* 0x0000004c473c7220 */ /* 0x040fe20000410000 */
[----:B------:R-:W-:Y:S01]  /*10230*/  FMUL.FTZ R71, R71, R70 ;  /* 0x0000004647477220 */ /* 0x000fe20000410000 */
[----:B------:R-:W-:Y:S01]  /*10240*/  FMUL.FTZ R147, R82, R69 ;  /* 0x0000004552937220 */ /* 0x000fe20000410000 */
[----:B------:R-:W-:Y:S01]  /*10250*/  FFMA.FTZ R153, R68, R144, -R153 ;  /* 0x0000009044997223 */ /* 0x000fe20000010899 */
[-C--:B------:R-:W-:Y:S01]  /*10260*/  FMUL.FTZ R82, R82, R61.reuse ;  /* 0x0000003d52527220 */ /* 0x080fe20000410000 */
[C---:B------:R-:W-:Y:S01]  /*10270*/  FFMA.FTZ R62, R63.reuse, R70, -R60 ;  /* 0x000000463f3e7223 */ /* 0x040fe2000001083c */
[----:B------:R-:W-:Y:S01]  /*10280*/  FFMA.FTZ R70, R63, R76, R71 ;  /* 0x0000004c3f467223 */ /* 0x000fe20000010047 */
[----:B------:R-:W-:Y:S01]  /*10290*/  FFMA.FTZ R76, R78, R61, -R147 ;  /* 0x0000003d4e4c7223 */ /* 0x000fe20000010893 */
        /* <DEDUP_REMOVED lines=12> */
.L_x_1740:
[----:B------:R-:W-:Y:S05]  /*10360*/  BSYNC B2 ;  /* 0x0000000000027941 */ /* 0x000fea0003800000 */
.L_x_1739:
[----:B------:R-:W-:Y:S05]  /*10370*/  @P1 BRA `(.L_x_1738) ;  /* 0x00000004009c1947 */ /* 0x000fea0003800000 */
[----:B------:R-:W2:Y:S01]  /*10380*/  LDL R81, [R1+0x9c] ;  /* 0x00009c0001517983 */ /* 0x000ea20000100800 */
[----:B------:R-:W-:Y:S02]  /*10390*/  LEA.HI R143, R143, R0, RZ, 0x1d ;  /* 0x000000008f8f7211 */ /* 0x000fe400078fe8ff */
[----:B------:R-:W-:Y:S02]  /*103a0*/  SHF.R.U64 R77, R56, 0x10, R57 ;  /* 0x00000010384d7819 */ /* 0x000fe40000001239 */
[----:B0-----:R-:W-:Y:S01]  /*103b0*/  SHF.R.S32.HI R62, RZ, 0x1f, R143 ;  /* 0x0000001fff3e7819 */ /* 0x001fe2000001148f */
[----:B------:R-:W-:Y:S01]  /*103c0*/  IMAD.SHL.U32 R60, R143, 0x8, RZ ;  /* 0x000000088f3c7824 */ /* 0x000fe200078e00ff */
[----:B------:R-:W-:Y:S02]  /*103d0*/  SHF.R.U32.HI R80, RZ, 0x10, R57 ;  /* 0x00000010ff507819 */ /* 0x000fe40000011639 */
[----:B------:R-:W-:Y:S02]  /*103e0*/  LEA.HI R62, R62, R143, RZ, 0x3 ;  /* 0x0000008f3e3e7211 */ /* 0x000fe400078f18ff */
[----:B-----5:R-:W-:-:S02]  /*103f0*/  LOP3.LUT R60, R161, 0x38, R60, 0xf8, !PT ;  /* 0x00000038a13c7812 */ /* 0x020fc400078ef83c */
[----:B------:R-:W-:Y:S01]  /*10400*/  SHF.R.U64 R57, R58, 0x10, R59 ;  /* 0x000000103a397819 */ /* 0x000fe2000000123b */
[----:B------:R-:W-:Y:S01]  /*10410*/  IMAD.SHL.U32 R62, R62, 0x400, RZ ;  /* 0x000004003e3e7824 */ /* 0x000fe200078e00ff */
[----:B------:R-:W-:Y:S02]  /*10420*/  LOP3.LUT R61, R60, R160, RZ, 0x3c, !PT ;  /* 0x000000a03c3d7212 */ /* 0x000fe400078e3cff */
[----:B------:R-:W-:Y:S02]  /*10430*/  SHF.R.U64 R58, R64, 0x10, R65 ;  /* 0x00000010403a7819 */ /* 0x000fe40000001241 */
[----:B------:R-:W-:Y:S02]  /*10440*/  LOP3.LUT R62, R62, 0x7fffe000, RZ, 0xc0, !PT ;  /* 0x7fffe0003e3e7812 */ /* 0x000fe400078ec0ff */
[----:B------:R-:W-:Y:S02]  /*10450*/  SHF.R.U64 R56, R66, 0x10, R67 ;  /* 0x0000001042387819 */ /* 0x000fe40000001243 */
[----:B------:R-:W-:-:S02]  /*10460*/  IADD3 R69, R61, R62, R159 ;  /* 0x0000003e3d457210 */ /* 0x000fc40007ffe09f */
[----:B------:R-:W-:Y:S02]  /*10470*/  SHF.R.U32.HI R65, RZ, 0x10, R65 ;  /* 0x00000010ff417819 */ /* 0x000fe40000011641 */
[----:B------:R-:W-:Y:S01]  /*10480*/  PRMT R140, R140, 0x5410, R57 ;  /* 0x000054108c8c7816 */ /* 0x000fe20000000039 */
[----:B------:R-:W-:Y:S01]  /*10490*/  IMAD R76, R69, 0x2, R18 ;  /* 0x00000002454c7824 */ /* 0x000fe200078e0212 */
[----:B------:R-:W-:Y:S02]  /*104a0*/  PRMT R137, R137, 0x5410, R58 ;  /* 0x0000541089897816 */ /* 0x000fe4000000003a */
[----:B------:R-:W-:Y:S02]  /*104b0*/  SHF.R.U32.HI R78, RZ, 0x10, R59 ;  /* 0x00000010ff4e7819 */ /* 0x000fe4000001163b */
[----:B------:R-:W0:Y:S01]  /*104c0*/  LDS.128 R68, [R76+0x10400] ;  /* 0x010400004c447984 */ /* 0x000e220000000c00 */
[----:B------:R-:W-:Y:S02]  /*104d0*/  SHF.R.U32.HI R67, RZ, 0x10, R67 ;  /* 0x00000010ff437819 */ /* 0x000fe40000011643 */
[----:B------:R-:W-:-:S02]  /*104e0*/  PRMT R135, R135, 0x5410, R56 ;  /* 0x0000541087877816 */ /* 0x000fc40000000038 */
[----:B------:R-:W-:Y:S02]  /*104f0*/  PRMT R138, R138, 0x5410, R77 ;  /* 0x000054108a8a7816 */ /* 0x000fe4000000004d */
[----:B------:R-:W-:Y:S01]  /*10500*/  PRMT R139, R139, 0x5410, R80 ;  /* 0x000054108b8b7816 */ /* 0x000fe20000000050 */
[----:B------:R-:W-:Y:S01]  /*10510*/  IMAD.U32 R80, R137, 0x10000, RZ ;  /* 0x0001000089507824 */ /* 0x000fe200078e00ff */
[----:B------:R-:W-:Y:S02]  /*10520*/  PRMT R136, R136, 0x5410, R65 ;  /* 0x0000541088887816 */ /* 0x000fe40000000041 */
[----:B------:R-:W-:Y:S02]  /*10530*/  PRMT R134, R134, 0x5410, R67 ;  /* 0x0000541086867816 */ /* 0x000fe40000000043 */
[----:B------:R-:W-:Y:S01]  /*10540*/  PRMT R141, R141, 0x5410, R78 ;  /* 0x000054108d8d7816 */ /* 0x000fe2000000004e */
[----:B------:R-:W-:Y:S01]  /*10550*/  IMAD.U32 R78, R138, 0x10000, RZ ;  /* 0x000100008a4e7824 */ /* 0x000fe200078e00ff */
[----:B------:R-:W-:-:S02]  /*10560*/  LOP3.LUT R137, R137, 0xffff0000, RZ, 0xc0, !PT ;  /* 0xffff000089897812 */ /* 0x000fc400078ec0ff */
[----:B------:R-:W-:Y:S02]  /*10570*/  LOP3.LUT R138, R138, 0xffff0000, RZ, 0xc0, !PT ;  /* 0xffff00008a8a7812 */ /* 0x000fe400078ec0ff */
[----:B0-----:R-:W-:Y:S01]  /*10580*/  LOP3.LUT R65, R68, 0xffff0000, RZ, 0xc0, !PT ;  /* 0xffff000044417812 */ /* 0x001fe200078ec0ff */
[----:B------:R-:W-:Y:S02]  /*10590*/  IMAD.U32 R66, R69, 0x10000, RZ ;  /* 0x0001000045427824 */ /* 0x000fe400078e00ff */
[----:B------:R-:W-:Y:S02]  /*105a0*/  IMAD.U32 R67, R70, 0x10000, RZ ;  /* 0x0001000046437824 */ /* 0x000fe400078e00ff */
[----:B------:R-:W-:Y:S01]  /*105b0*/  IMAD.U32 R77, R71, 0x10000, RZ ;  /* 0x00010000474d7824 */ /* 0x000fe200078e00ff */
[----:B--2---:R-:W0:Y:S02]  /*105c0*/  LDS.128 R60, [R81] ;  /* 0x00000000513c7984 */ /* 0x004e240000000c00 */
        /* <DEDUP_REMOVED lines=8> */
[----:B------:R-:W-:Y:S01]  /*10650*/  IMAD.U32 R63, R68, 0x10000, RZ ;  /* 0x00010000443f7824 */ /* 0x000fe200078e00ff */
[----:B------:R-:W-:-:S02]  /*10660*/  LOP3.LUT R68, R69, 0xffff0000, RZ, 0xc0, !PT ;  /* 0xffff000045447812 */ /* 0x000fc400078ec0ff */
[----:B------:R-:W-:Y:S01]  /*10670*/  LOP3.LUT R69, R70, 0xffff0000, RZ, 0xc0, !PT ;  /* 0xffff000046457812 */ /* 0x000fe200078ec0ff */
[----:B------:R-:W-:Y:S01]  /*10680*/  FMUL.FTZ R82, R63, R80 ;  /* 0x000000503f527220 */ /* 0x000fe20000410000 */
[----:B------:R-:W-:Y:S01]  /*10690*/  LOP3.LUT R70, R71, 0xffff0000, RZ, 0xc0, !PT ;  /* 0xffff000047467812 */ /* 0x000fe200078ec0ff */
[----:B------:R-:W-:Y:S02]  /*106a0*/  IMAD.U32 R71, R136, 0x10000, RZ ;  /* 0x0001000088477824 */ /* 0x000fe400078e00ff */
[-C--:B------:R-:W-:Y:S01]  /*106b0*/  FMUL.FTZ R142, R63, R78.reuse ;  /* 0x0000004e3f8e7220 */ /* 0x080fe20000410000 */
[----:B------:R-:W-:Y:S01]  /*106c0*/  FFMA.FTZ R82, R57, R78, -R82 ;  /* 0x0000004e39527223 */ /* 0x000fe20000010852 */
[----:B------:R-:W-:Y:S02]  /*106d0*/  IMAD.U32 R63, R139, 0x10000, RZ ;  /* 0x000100008b3f7824 */ /* 0x000fe400078e00ff */
[----:B------:R-:W-:Y:S01]  /*106e0*/  FMUL.FTZ R144, R66, R71 ;  /* 0x0000004742907220 */ /* 0x000fe20000410000 */
[----:B------:R-:W-:-:S02]  /*106f0*/  IMAD.U32 R78, R134, 0x10000, RZ ;  /* 0x00010000864e7824 */ /* 0x000fc400078e00ff */
[----:B------:R-:W-:Y:S01]  /*10700*/  FFMA.FTZ R142, R57, R80, R142 ;  /* 0x00000050398e7223 */ /* 0x000fe2000001008e */
[----:B------:R-:W-:Y:S02]  /*10710*/  IMAD.U32 R57, R141, 0x10000, RZ ;  /* 0x000100008d397824 */ /* 0x000fe400078e00ff */
[-C--:B------:R-:W-:Y:S01]  /*10720*/  FMUL.FTZ R66, R66, R63.reuse ;  /* 0x0000003f42427220 */ /* 0x080fe20000410000 */
[----:B------:R-:W-:Y:S01]  /*10730*/  FFMA.FTZ R144, R59, R63, -R144 ;  /* 0x0000003f3b907223 */ /* 0x000fe20000010890 */
[CC--:B------:R-:W-:Y:S01]  /*10740*/  FMUL.FTZ R63, R77.reuse, R78.reuse ;  /* 0x0000004e4d3f7220 */ /* 0x0c0fe20000410000 */
[----:B------:R-:W-:Y:S01]  /*10750*/  FMUL.FTZ R79, R77, R57 ;  /* 0x000000394d4f7220 */ /* 0x000fe20000410000 */
[----:B------:R-:W-:Y:S01]  /*10760*/  LOP3.LUT R139, R139, 0xffff0000, RZ, 0xc0, !PT ;  /* 0xffff00008b8b7812 */ /* 0x000fe200078ec0ff */
[----:B------:R-:W-:Y:S01]  /*10770*/  FFMA.FTZ R71, R59, R71, R66 ;  /* 0x000000473b477223 */ /* 0x000fe20000010042 */
[----:B------:R-:W-:Y:S01]  /*10780*/  FFMA.FTZ R77, R64, R57, -R63 ;  /* 0x00000039404d7223 */ /* 0x000fe2000001083f */
[----:B------:R-:W-:Y:S01]  /*10790*/  LOP3.LUT R57, R136, 0xffff0000, RZ, 0xc0, !PT ;  /* 0xffff000088397812 */ /* 0x000fe200078ec0ff */
[C---:B------:R-:W-:Y:S01]  /*107a0*/  FMUL.FTZ R59, R65.reuse, R137 ;  /* 0x00000089413b7220 */ /* 0x040fe20000410000 */
[----:B------:R-:W-:Y:S01]  /*107b0*/  FFMA.FTZ R79, R64, R78, R79 ;  /* 0x0000004e404f7223 */ /* 0x000fe2000001004f */
[----:B------:R-:W-:Y:S01]  /*107c0*/  FMUL.FTZ R65, R65, R138 ;  /* 0x0000008a41417220 */ /* 0x000fe20000410000 */
[----:B------:R-:W-:-:S02]  /*107d0*/  IMAD.U32 R66, R135, 0x10000, RZ ;  /* 0x0001000087427824 */ /* 0x000fc400078e00ff */
[C---:B------:R-:W-:Y:S01]  /*107e0*/  FMUL.FTZ R63, R68.reuse, R57 ;  /* 0x00000039443f7220 */ /* 0x040fe20000410000 */
[----:B------:R-:W-:Y:S01]  /*107f0*/  FMUL.FTZ R68, R68, R139 ;  /* 0x0000008b44447220 */ /* 0x000fe20000410000 */
[----:B------:R-:W-:Y:S02]  /*10800*/  IMAD.U32 R64, R140, 0x10000, RZ ;  /* 0x000100008c407824 */ /* 0x000fe400078e00ff */
[C---:B------:R-:W-:Y:S01]  /*10810*/  FFMA.FTZ R59, R58.reuse, R138, -R59 ;  /* 0x0000008a3a3b7223 */ /* 0x040fe2000001083b */
[----:B------:R-:W-:Y:S01]  /*10820*/  FFMA.FTZ R65, R58, R137, R65 ;  /* 0x000000893a417223 */ /* 0x000fe20000010041 */
[C---:B------:R-:W-:Y:S01]  /*10830*/  FFMA.FTZ R63, R60.reuse, R139, -R63 ;  /* 0x0000008b3c3f7223 */ /* 0x040fe2000001083f */
[----:B------:R-:W-:Y:S01]  /*10840*/  FFMA.FTZ R68, R60, R57, R68 ;  /* 0x000000393c447223 */ /* 0x000fe20000010044 */
[C---:B------:R-:W-:Y:S01]  /*10850*/  FMUL.FTZ R58, R67.reuse, R66 ;  /* 0x00000042433a7220 */ /* 0x040fe20000410000 */
[----:B------:R-:W-:Y:S01]  /*10860*/  FMUL.FTZ R60, R67, R64 ;  /* 0x00000040433c7220 */ /* 0x000fe20000410000 */
[----:B------:R-:W-:-:S02]  /*10870*/  LOP3.LUT R135, R135, 0xffff0000, RZ, 0xc0, !PT ;  /* 0xffff000087877812 */ /* 0x000fc400078ec0ff */
[----:B------:R-:W-:Y:S01]  /*10880*/  LOP3.LUT R140, R140, 0xffff0000, RZ, 0xc0, !PT ;  /* 0xffff00008c8c7812 */ /* 0x000fe200078ec0ff */
[C---:B------:R-:W-:Y:S01]  /*10890*/  FFMA.FTZ R58, R61.reuse, R64, -R58 ;  /* 0x000000403d3a7223 */ /* 0x040fe2000001083a */
[----:B------:R-:W-:Y:S01]  /*108a0*/  LOP3.LUT R57, R134, 0xffff0000, RZ, 0xc0, !PT ;  /* 0xffff000086397812 */ /* 0x000fe200078ec0ff */
[----:B------:R-:W-:Y:S01]  /*108b0*/  FFMA.FTZ R66, R61, R66, R60 ;  /* 0x000000423d427223 */ /* 0x000fe2000001003c */
[----:B------:R-:W-:Y:S01]  /*108c0*/  LOP3.LUT R141, R141, 0xffff0000, RZ, 0xc0, !PT ;  /* 0xffff00008d8d7812 */ /* 0x000fe200078ec0ff */
[C---:B------:R-:W-:Y:S01]  /*108d0*/  FMUL.FTZ R61, R69.reuse, R135 ;  /* 0x00000087453d7220 */ /* 0x040fe20000410000 */
[-C--:B------:R-:W-:Y:S01]  /*108e0*/  FMUL.FTZ R60, R69, R140.reuse ;  /* 0x0000008c453c7220 */ /* 0x080fe20000410000 */
[C---:B------:R-:W-:Y:S02]  /*108f0*/  FMUL.FTZ R69, R70.reuse, R57 ;  /* 0x0000003946457220 */ /* 0x040fe40000410000 */
[-C--:B------:R-:W-:Y:S01]  /*10900*/  FMUL.FTZ R70, R70, R141.reuse ;  /* 0x0000008d46467220 */ /* 0x080fe20000410000 */
[----:B------:R-:W-:Y:S01]  /*10910*/  FFMA.FTZ R67, R56, R140, -R61 ;  /* 0x0000008c38437223 */ /* 0x000fe2000001083d */
        /* <DEDUP_REMOVED lines=13> */
.L_x_1738:
[----:B------:R-:W-:Y:S05]  /*109f0*/  BSYNC B1 ;  /* 0x0000000000017941 */ /* 0x000fea0003800000 */
.L_x_1737:
[----:B-1----:R-:W2:Y:S01]  /*10a00*/  LDL R56, [R1+0xa0] ;  /* 0x0000a00001387983 */ /* 0x002ea20000100800 */
[----:B------:R-:W-:Y:S01]  /*10a10*/  BSSY B1, `(.L_x_1741) ;  /* 0x00000dc000017945 */ /* 0x000fe20003800000 */
[----:B--2---:R-:W-:-:S13]  /*10a20*/  ISETP.GE.AND P0, PT, R56, R21, PT ;  /* 0x000000153800720c */ /* 0x004fda0003f06270 */
[----:B------:R-:W-:Y:S05]  /*10a30*/  @P0 BRA `(.L_x_1742) ;  /* 0x0000000c00640947 */ /* 0x000fea0003800000 */
[----:B------:R1:W5:Y:S01]  /*10a40*/  LDL R78, [R1+0x50] ;  /* 0x00005000014e7983 */ /* 0x0003620000100800 */
[----:B------:R-:W2:Y:S03]  /*10a50*/  LDC R65, c[0x0][0x3f4] ;  /* 0x0000fd00ff417b82 */ /* 0x000ea60000000800 */
[----:B------:R1:W5:Y:S04]  /*10a60*/  LDL R76, [R1+0xa4] ;  /* 0x0000a400014c7983 */ /* 0x0003680000100800 */
[----:B0-----:R1:W5:Y:S01]  /*10a70*/  LDL R70, [R1+0x58] ;  /* 0x0000580001467983 */ /* 0x0013620000100800 */
[----:B------:R-:W-:Y:S01]  /*10a80*/  BSSY B2, `(.L_x_1743) ;  /* 0x000006c000027945 */ /* 0x000fe20003800000 */
[----:B--2---:R-:W-:-:S02]  /*10a90*/  ISETP.GE.AND P0, PT, R16, R65, PT ;  /* 0x000000411000720c */ /* 0x004fc40003f06270 */
[----:B------:R-:W-:-:S11]  /*10aa0*/  ISETP.GE.AND P1, PT, R205, R65, PT ;  /* 0x00000041cd00720c */ /* 0x000fd60003f26270 */
[----:B-1----:R-:W-:Y:S05]  /*10ab0*/  @P0 BRA `(.L_x_1744) ;  /* 0x0000000400a00947 */ /* 0x002fea0003800000 */
[----:B------:R-:W2:Y:S04]  /*10ac0*/  LDL R56, [R1+0x70] ;  /* 0x0000700001387983 */ /* 0x000ea80000100800 */
[----:B------:R-:W3:Y:S01]  /*10ad0*/  LDL R80, [R1+0x98] ;  /* 0x0000980001507983 */ /* 0x000ee20000100800 */
[--C-:B------:R-:W-:Y:S02]  /*10ae0*/  SHF.R.U64 R67, R46, 0x10, R47.reuse ;  /* 0x000000102e437819 */ /* 0x100fe4000000122f */
[----:B------:R-:W-:Y:S02]  /*10af0*/  SHF.R.U32.HI R46, RZ, 0x10, R47 ;  /* 0x00000010ff2e7819 */ /* 0x000fe4000001162f */
[----:B------:R-:W-:Y:S02]  /*10b00*/  SHF.R.U64 R47, R52, 0x10, R53 ;  /* 0x00000010342f7819 */ /* 0x000fe40000001235 */
[----:B------:R-:W-:-:S02]  /*10b10*/  SHF.R.U64 R69, R44, 0x10, R45 ;  /* 0x000000102c457819 */ /* 0x000fc4000000122d */
[----:B------:R-:W-:Y:S02]  /*10b20*/  SHF.R.U32.HI R44, RZ, 0x10, R45 ;  /* 0x00000010ff2c7819 */ /* 0x000fe4000001162d */
[----:B------:R-:W-:Y:S02]  /*10b30*/  SHF.R.U64 R45, R54, 0x10, R55 ;  /* 0x00000010362d7819 */ /* 0x000fe40000001237 */
[----:B------:R-:W-:Y:S02]  /*10b40*/  SHF.R.U32.HI R52, RZ, 0x10, R53 ;  /* 0x00000010ff347819 */ /* 0x000fe40000011635 */
[----:B------:R-:W-:Y:S02]  /*10b50*/  SHF.R.U32.HI R54, RZ, 0x10, R55 ;  /* 0x00000010ff367819 */ /* 0x000fe40000011637 */
[----:B------:R-:W-:Y:S02]  /*10b60*/  PRMT R126, R126, 0x5410, R47 ;  /* 0x000054107e7e7816 */ /* 0x000fe4000000002f */
[----:B------:R-:W-:-:S02]  /*10b70*/  PRMT R130, R130, 0x5410, R69 ;  /* 0x0000541082827816 */ /* 0x000fc40000000045 */
[----:B------:R-:W-:Y:S01]  /*10b80*/  PRMT R131, R131, 0x5410, R44 ;  /* 0x0000541083837816 */ /* 0x000fe2000000002c */
[----:B------:R-:W-:Y:S01]  /*10b90*/  IMAD.U32 R69, R126, 0x10000, RZ ;  /* 0x000100007e457824 */ /* 0x000fe200078e00ff */
[----:B------:R-:W-:Y:S02]  /*10ba0*/  PRMT R128, R128, 0x5410, R45 ;  /* 0x0000541080807816 */ /* 0x000fe4000000002d */
[----:B------:R-:W-:Y:S02]  /*10bb0*/  PRMT R133, R133, 0x5410, R46 ;  /* 0x0000541085857816 */ /* 0x000fe4000000002e */
[----:B------:R-:W-:Y:S02]  /*10bc0*/  PRMT R127, R127, 0x5410, R52 ;  /* 0x000054107f7f7816 */ /* 0x000fe40000000034 */
[----:B------:R-:W-:Y:S02]  /*10bd0*/  PRMT R129, R129, 0x5410, R54 ;  /* 0x0000541081817816 */ /* 0x000fe40000000036 */
[----:B------:R-:W-:Y:S01]  /*10be0*/  PRMT R132, R132, 0x5410, R67 ;  /* 0x0000541084847816 */ /* 0x000fe20000000043 */
[----:B------:R-:W-:Y:S01]  /*10bf0*/  IMAD.U32 R67, R130, 0x10000, RZ ;  /* 0x0001000082437824 */ /* 0x000fe200078e00ff */
[----:B------:R-:W-:-:S02]  /*10c00*/  LOP3.LUT R126, R126, 0xffff0000, RZ, 0xc0, !PT ;  /* 0xffff00007e7e7812 */ /* 0x000fc400078ec0ff */
[----:B------:R-:W-:Y:S02]  /*10c10*/  LOP3.LUT R130, R130, 0xffff0000, RZ, 0xc0, !PT ;  /* 0xffff000082827812 */ /* 0x000fe400078ec0ff */
        /* <DEDUP_REMOVED lines=31> */
[----:B------:R-:W-:Y:S02]  /*10e10*/  IMAD.U32 R54, R131, 0x10000, RZ ;  /* 0x0001000083367824 */ /* 0x000fe400078e00ff */
[C---:B------:R-:W-:Y:S01]  /*10e20*/  FFMA.FTZ R71, R44.reuse, R67, -R71 ;  /* 0x000000432c477223 */ /* 0x040fe20000010847 */
[----:B------:R-:W-:Y:S01]  /*10e30*/  FMUL.FTZ R79, R57, R63 ;  /* 0x0000003f394f7220 */ /* 0x000fe20000410000 */
[----:B------:R-:W-:Y:S02]  /*10e40*/  IMAD.U32 R67, R129, 0x10000, RZ ;  /* 0x0001000081437824 */ /* 0x000fe400078e00ff */
[----:B------:R-:W-:Y:S01]  /*10e50*/  FFMA.FTZ R77, R44, R69, R77 ;  /* 0x000000452c4d7223 */ /* 0x000fe2000001004d */
[-C--:B------:R-:W-:Y:S01]  /*10e60*/  FMUL.FTZ R57, R57, R54.reuse ;  /* 0x0000003639397220 */ /* 0x080fe20000410000 */
[----:B------:R-:W-:Y:S01]  /*10e70*/  FFMA.FTZ R79, R46, R54, -R79 ;  /* 0x000000362e4f7223 */ /* 0x000fe2000001084f */
[----:B------:R-:W-:-:S02]  /*10e80*/  IMAD.U32 R44, R133, 0x10000, RZ ;  /* 0x00010000852c7824 */ /* 0x000fc400078e00ff */
[----:B------:R-:W-:Y:S01]  /*10e90*/  FMUL.FTZ R54, R66, R67 ;  /* 0x0000004342367220 */ /* 0x000fe20000410000 */
[----:B------:R-:W-:Y:S01]  /*10ea0*/  FFMA.FTZ R57, R46, R63, R57 ;  /* 0x0000003f2e397223 */ /* 0x000fe20000010039 */
[----:B------:R-:W-:Y:S01]  /*10eb0*/  LOP3.LUT R131, R131, 0xffff0000, RZ, 0xc0, !PT ;  /* 0xffff000083837812 */ /* 0x000fe200078ec0ff */
[-C--:B------:R-:W-:Y:S01]  /*10ec0*/  FMUL.FTZ R66, R66, R44.reuse ;  /* 0x0000002c42427220 */ /* 0x080fe20000410000 */
[----:B------:R-:W-:Y:S01]  /*10ed0*/  FFMA.FTZ R63, R53, R44, -R54 ;  /* 0x0000002c353f7223 */ /* 0x000fe20000010836 */
[----:B------:R-:W-:Y:S01]  /*10ee0*/  LOP3.LUT R127, R127, 0xffff0000, RZ, 0xc0, !PT ;  /* 0xffff00007f7f7812 */ /* 0x000fe200078ec0ff */
[----:B------:R-:W-:Y:S01]  /*10ef0*/  FMUL.FTZ R44, R55, R126 ;  /* 0x0000007e372c7220 */ /* 0x000fe20000410000 */
[----:B------:R-:W-:Y:S01]  /*10f00*/  FFMA.FTZ R67, R53, R67, R66 ;  /* 0x0000004335437223 */ /* 0x000fe20000010042 */
[-C--:B------:R-:W-:Y:S01]  /*10f10*/  FMUL.FTZ R54, R55, R130.reuse ;  /* 0x0000008237367220 */ /* 0x080fe20000410000 */
[----:B------:R-:W-:Y:S02]  /*10f20*/  IMAD.U32 R46, R128, 0x10000, RZ ;  /* 0x00010000802e7824 */ /* 0x000fe400078e00ff */
[----:B------:R-:W-:Y:S01]  /*10f30*/  FFMA.FTZ R130, R45, R130, -R44 ;  /* 0x000000822d827223 */ /* 0x000fe2000001082c */
[C---:B------:R-:W-:Y:S01]  /*10f40*/  FMUL.FTZ R53, R60.reuse, R127 ;  /* 0x0000007f3c357220 */ /* 0x040fe20000410000 */
[-C--:B------:R-:W-:Y:S01]  /*10f50*/  FMUL.FTZ R66, R60, R131.reuse ;  /* 0x000000833c427220 */ /* 0x080fe20000410000 */
[----:B------:R-:W-:Y:S01]  /*10f60*/  IMAD.U32 R44, R132, 0x10000, RZ ;  /* 0x00010000842c7824 */ /* 0x000fe200078e00ff */
[----:B------:R-:W-:Y:S01]  /*10f70*/  LOP3.LUT R128, R128, 0xffff0000, RZ, 0xc0, !PT ;  /* 0xffff000080807812 */ /* 0x000fe200078ec0ff */
[----:B------:R-:W-:Y:S01]  /*10f80*/  FMUL.FTZ R68, R59, R46 ;  /* 0x0000002e3b447220 */ /* 0x000fe20000410000 */
[----:B------:R-:W-:Y:S01]  /*10f90*/  LOP3.LUT R129, R129, 0xffff0000, RZ, 0xc0, !PT ;  /* 0xffff000081817812 */ /* 0x000fe200078ec0ff */
[----:B------:R-:W-:Y:S01]  /*10fa0*/  FFMA.FTZ R60, R56, R131, -R53 ;  /* 0x00000083383c7223 */ /* 0x000fe20000010835 */
[----:B------:R-:W-:Y:S01]  /*10fb0*/  LOP3.LUT R132, R132, 0xffff0000, RZ, 0xc0, !PT ;  /* 0xffff000084847812 */ /* 0x000fe200078ec0ff */
[----:B------:R-:W-:Y:S01]  /*10fc0*/  FFMA.FTZ R66, R56, R127, R66 ;  /* 0x0000007f38427223 */ /* 0x000fe20000010042 */
[----:B------:R-:W-:Y:S01]  /*10fd0*/  LOP3.LUT R133, R133, 0xffff0000, RZ, 0xc0, !PT ;  /* 0xffff000085857812 */ /* 0x000fe200078ec0ff */
[----:B------:R-:W-:Y:S01]  /*10fe0*/  FFMA.FTZ R54, R45, R126, R54 ;  /* 0x0000007e2d367223 */ /* 0x000fe20000010036 */
[----:B------:R-:W-:Y:S01]  /*10ff0*/  FMUL.FTZ R56, R59, R44 ;  /* 0x0000002c3b387220 */ /* 0x000fe20000410000 */
[----:B------:R-:W-:Y:S01]  /*11000*/  FMUL.FTZ R45, R61, R128 ;  /* 0x000000803d2d7220 */ /* 0x000fe20000410000 */
[----:B------:R-:W-:Y:S01]  /*11010*/  FFMA.FTZ R68, R47, R44, -R68 ;  /* 0x0000002c2f447223 */ /* 0x000fe20000010844 */
[C---:B------:R-:W-:Y:S01]  /*11020*/  FMUL.FTZ R53, R62.reuse, R129 ;  /* 0x000000813e357220 */ /* 0x040fe20000410000 */
[----:B------:R-:W-:Y:S01]  /*11030*/  FMUL.FTZ R61, R61, R132 ;  /* 0x000000843d3d7220 */ /* 0x000fe20000410000 */
[-C--:B------:R-:W-:Y:S01]  /*11040*/  FMUL.FTZ R44, R62, R133.reuse ;  /* 0x000000853e2c7220 */ /* 0x080fe20000410000 */
[----:B------:R-:W-:Y:S01]  /*11050*/  FFMA.FTZ R56, R47, R46, R56 ;  /* 0x0000002e2f387223 */ /* 0x000fe20000010038 */
        /* <DEDUP_REMOVED lines=14> */
.L_x_1744:
[----:B------:R-:W-:Y:S05]  /*11140*/  BSYNC B2 ;  /* 0x0000000000027941 */ /* 0x000fea0003800000 */
.L_x_1743:
[----:B------:R-:W-:Y:S05]  /*11150*/  @P1 BRA `(.L_x_1742) ;  /* 0x00000004009c1947 */ /* 0x000fea0003800000 */
[----:B------:R-:W2:Y:S01]  /*11160*/  LDL R62, [R1+0x94] ;  /* 0x00009400013e7983 */ /* 0x000ea20000100800 */
[----:B------:R-:W-:Y:S02]  /*11170*/  LEA.HI R65, R65, R0, RZ, 0x1d ;  /* 0x0000000041417211 */ /* 0x000fe400078fe8ff */
[----:B------:R-:W-:Y:S02]  /*11180*/  SHF.R.U64 R59, R40, 0x10, R41 ;  /* 0x00000010283b7819 */ /* 0x000fe40000001229 */
[----:B0-----:R-:W-:Y:S01]  /*11190*/  SHF.R.S32.HI R46, RZ, 0x1f, R65 ;  /* 0x0000001fff2e7819 */ /* 0x001fe20000011441 */
[----:B------:R-:W-:Y:S01]  /*111a0*/  IMAD.SHL.U32 R44, R65, 0x8, RZ ;  /* 0x00000008412c7824 */ /* 0x000fe200078e00ff */
[----:B------:R-:W-:Y:S02]  /*111b0*/  SHF.R.U64 R57, R42, 0x10, R43 ;  /* 0x000000102a397819 */ /* 0x000fe4000000122b */
[----:B------:R-:W-:Y:S02]  /*111c0*/  LEA.HI R46, R46, R65, RZ, 0x3 ;  /* 0x000000412e2e7211 */ /* 0x000fe400078f18ff */
[----:B-----5:R-:W-:-:S02]  /*111d0*/  LOP3.LUT R44, R78, 0x38, R44, 0xf8, !PT ;  /* 0x000000384e2c7812 */ /* 0x020fc400078ef82c */
[----:B------:R-:W-:Y:S01]  /*111e0*/  SHF.R.U32.HI R40, RZ, 0x10, R41 ;  /* 0x00000010ff287819 */ /* 0x000fe20000011629 */
[----:B------:R-:W-:Y:S01]  /*111f0*/  IMAD.SHL.U32 R46, R46, 0x400, RZ ;  /* 0x000004002e2e7824 */ /* 0x000fe200078e00ff */
[----:B------:R-:W-:Y:S02]  /*11200*/  LOP3.LUT R44, R44, R76, RZ, 0x3c, !PT ;  /* 0x0000004c2c2c7212 */ /* 0x000fe400078e3cff */
[----:B------:R-:W-:Y:S02]  /*11210*/  SHF.R.U32.HI R42, RZ, 0x10, R43 ;  /* 0x00000010ff2a7819 */ /* 0x000fe4000001162b */
[----:B------:R-:W-:Y:S02]  /*11220*/  LOP3.LUT R53, R46, 0x7fffe000, RZ, 0xc0, !PT ;  /* 0x7fffe0002e357812 */ /* 0x000fe400078ec0ff */
[----:B------:R-:W-:Y:S02]  /*11230*/  SHF.R.U64 R43, R48, 0x10, R49 ;  /* 0x00000010302b7819 */ /* 0x000fe40000001231 */
[----:B------:R-:W-:-:S02]  /*11240*/  IADD3 R53, R44, R53, R70 ;  /* 0x000000352c357210 */ /* 0x000fc40007ffe046 */
[----:B------:R-:W-:Y:S02]  /*11250*/  SHF.R.U64 R41, R50, 0x10, R51 ;  /* 0x0000001032297819 */ /* 0x000fe40000001233 */
[----:B------:R-:W-:Y:S01]  /*11260*/  SHF.R.U32.HI R48, RZ, 0x10, R49 ;  /* 0x00000010ff307819 */ /* 0x000fe20000011631 */
[----:B------:R-:W-:Y:S01]  /*11270*/  IMAD R56, R53, 0x2, R18 ;  /* 0x0000000235387824 */ /* 0x000fe200078e0212 */
[----:B------:R-:W-:Y:S02]  /*11280*/  PRMT R123, R123, 0x5410, R40 ;  /* 0x000054107b7b7816 */ /* 0x000fe40000000028 */
[----:B------:R-:W-:Y:S02]  /*11290*/  PRMT R118, R118, 0x5410, R43 ;  /* 0x0000541076767816 */ /* 0x000fe4000000002b */
[----:B------:R-:W0:Y:S01]  /*112a0*/  LDS.128 R52, [R56+0x10400] ;  /* 0x0104000038347984 */ /* 0x000e220000000c00 */
[----:B------:R-:W-:Y:S02]  /*112b0*/  PRMT R120, R120, 0x5410, R41 ;  /* 0x0000541078787816 */ /* 0x000fe40000000029 */
[----:B------:R-:W-:-:S02]  /*112c0*/  SHF.R.U32.HI R50, RZ, 0x10, R51 ;  /* 0x00000010ff327819 */ /* 0x000fc40000011633 */
[----:B------:R-:W-:Y:S02]  /*112d0*/  PRMT R125, R125, 0x5410, R42 ;  /* 0x000054107d7d7816 */ /* 0x000fe4000000002a */
[----:B------:R-:W-:Y:S01]  /*112e0*/  PRMT R122, R122, 0x5410, R59 ;  /* 0x000054107a7a7816 */ /* 0x000fe2000000003b */
[----:B------:R-:W-:Y:S01]  /*112f0*/  IMAD.U32 R59, R118, 0x10000, RZ ;  /* 0x00010000763b7824 */ /* 0x000fe200078e00ff */
[----:B------:R-:W-:Y:S02]  /*11300*/  PRMT R119, R119, 0x5410, R48 ;  /* 0x0000541077777816 */ /* 0x000fe40000000030 */
[----:B------:R-:W-:Y:S01]  /*11310*/  PRMT R121, R121, 0x5410, R50 ;  /* 0x0000541079797816 */ /* 0x000fe20000000032 */
[----:B------:R-:W-:Y:S01]  /*11320*/  IMAD.U32 R58, R122, 0x10000, RZ ;  /* 0x000100007a3a7824 */ /* 0x000fe200078e00ff */
[----:B------:R-:W-:Y:S02]  /*11330*/  PRMT R124, R124, 0x5410, R57 ;  /* 0x000054107c7c7816 */ /* 0x000fe40000000039 */
        /* <DEDUP_REMOVED lines=29> */
[C---:B------:R-:W-:Y:S01]  /*11510*/  FFMA.FTZ R65, R42.reuse, R47, -R65 ;  /* 0x0000002f2a417223 */ /* 0x040fe20000010841 */
[C---:B------:R-:W-:Y:S01]  /*11520*/  FMUL.FTZ R47, R57.reuse, R58 ;  /* 0x0000003a392f7220 */ /* 0x040fe20000410000 */
[-C--:B------:R-:W-:Y:S01]  /*11530*/  FMUL.FTZ R57, R57, R40.reuse ;  /* 0x0000002839397220 */ /* 0x080fe20000410000 */
[----:B------:R-:W-:Y:S01]  /*11540*/  FFMA.FTZ R59, R42, R55, R59 ;  /* 0x000000372a3b7223 */ /* 0x000fe2000001003b */
[----:B------:R-:W-:Y:S01]  /*11550*/  LOP3.LUT R119, R119, 0xffff0000, RZ, 0xc0, !PT ;  /* 0xffff000077777812 */ /* 0x000fe200078ec0ff */
[C---:B------:R-:W-:Y:S01]  /*11560*/  FFMA.FTZ R55, R48.reuse, R40, -R47 ;  /* 0x0000002830377223 */ /* 0x040fe2000001082f */
[----:B------:R-:W-:Y:S01]  /*11570*/  LOP3.LUT R123, R123, 0xffff0000, RZ, 0xc0, !PT ;  /* 0xffff00007b7b7812 */ /* 0x000fe200078ec0ff */
[----:B------:R-:W-:Y:S01]  /*11580*/  FMUL.FTZ R40, R49, R118 ;  /* 0x0000007631287220 */ /* 0x000fe20000410000 */
[----:B------:R-:W-:Y:S01]  /*11590*/  FFMA.FTZ R57, R48, R58, R57 ;  /* 0x0000003a30397223 */ /* 0x000fe20000010039 */
[----:B------:R-:W-:-:S02]  /*115a0*/  IMAD.U32 R42, R120, 0x10000, RZ ;  /* 0x00010000782a7824 */ /* 0x000fc400078e00ff */
[-C--:B------:R-:W-:Y:S01]  /*115b0*/  FMUL.FTZ R48, R49, R122.reuse ;  /* 0x0000007a31307220 */ /* 0x080fe20000410000 */
[C---:B------:R-:W-:Y:S01]  /*115c0*/  FMUL.FTZ R47, R52.reuse, R119 ;  /* 0x00000077342f7220 */ /* 0x040fe20000410000 */
[----:B------:R-:W-:Y:S01]  /*115d0*/  FFMA.FTZ R122, R41, R122, -R40 ;  /* 0x0000007a297a7223 */ /* 0x000fe20000010828 */
[-C--:B------:R-:W-:Y:S01]  /*115e0*/  FMUL.FTZ R52, R52, R123.reuse ;  /* 0x0000007b34347220 */ /* 0x080fe20000410000 */
[----:B------:R-:W-:Y:S02]  /*115f0*/  IMAD.U32 R40, R124, 0x10000, RZ ;  /* 0x000100007c287824 */ /* 0x000fe400078e00ff */
[----:B------:R-:W-:Y:S01]  /*11600*/  FMUL.FTZ R58, R51, R42 ;  /* 0x0000002a333a7220 */ /* 0x000fe20000410000 */
[----:B------:R-:W-:Y:S01]  /*11610*/  LOP3.LUT R120, R120, 0xffff0000, RZ, 0xc0, !PT ;  /* 0xffff000078787812 */ /* 0x000fe200078ec0ff */
[----:B------:R-:W-:Y:S01]  /*11620*/  FFMA.FTZ R50, R44, R123, -R47 ;  /* 0x0000007b2c327223 */ /* 0x000fe2000001082f */
[----:B------:R-:W-:Y:S01]  /*11630*/  LOP3.LUT R124, R124, 0xffff0000, RZ, 0xc0, !PT ;  /* 0xffff00007c7c7812 */ /* 0x000fe200078ec0ff */
[----:B------:R-:W-:Y:S01]  /*11640*/  FFMA.FTZ R52, R44, R119, R52 ;  /* 0x000000772c347223 */ /* 0x000fe20000010034 */
[----:B------:R-:W-:Y:S01]  /*11650*/  LOP3.LUT R121, R121, 0xffff0000, RZ, 0xc0, !PT ;  /* 0xffff000079797812 */ /* 0x000fe200078ec0ff */
[-C--:B------:R-:W-:Y:S01]  /*11660*/  FMUL.FTZ R44, R51, R40.reuse ;  /* 0x00000028332c7220 */ /* 0x080fe20000410000 */
[----:B------:R-:W-:Y:S01]  /*11670*/  LOP3.LUT R125, R125, 0xffff0000, RZ, 0xc0, !PT ;  /* 0xffff00007d7d7812 */ /* 0x000fe200078ec0ff */
[----:B------:R-:W-:Y:S01]  /*11680*/  FFMA.FTZ R58, R43, R40, -R58 ;  /* 0x000000282b3a7223 */ /* 0x000fe2000001083a */
[----:B------:R-:W-:Y:S01]  /*11690*/  FMUL.FTZ R40, R53, R120 ;  /* 0x0000007835287220 */ /* 0x000fe20000410000 */
[----:B------:R-:W-:Y:S01]  /*116a0*/  FFMA.FTZ R48, R41, R118, R48 ;  /* 0x0000007629307223 */ /* 0x000fe20000010030 */
[----:B------:R-:W-:Y:S01]  /*116b0*/  FMUL.FTZ R53, R53, R124 ;  /* 0x0000007c35357220 */ /* 0x000fe20000410000 */
[----:B------:R-:W-:Y:S01]  /*116c0*/  FFMA.FTZ R43, R43, R42, R44 ;  /* 0x0000002a2b2b7223 */ /* 0x000fe2000001002c */
[C---:B------:R-:W-:Y:S01]  /*116d0*/  FMUL.FTZ R41, R54.reuse, R121 ;  /* 0x0000007936297220 */ /* 0x040fe20000410000 */
[-C--:B------:R-:W-:Y:S01]  /*116e0*/  FMUL.FTZ R42, R54, R125.reuse ;  /* 0x0000007d362a7220 */ /* 0x080fe20000410000 */
[C---:B------:R-:W-:Y:S01]  /*116f0*/  FFMA.FTZ R120, R45.reuse, R120, R53 ;  /* 0x000000782d787223 */ /* 0x040fe20000010035 */
[----:B------:R-:W-:Y:S01]  /*11700*/  FFMA.FTZ R47, R45, R124, -R40 ;  /* 0x0000007c2d2f7223 */ /* 0x000fe20000010828 */
[C---:B------:R-:W-:Y:S01]  /*11710*/  FFMA.FTZ R54, R46.reuse, R125, -R41 ;  /* 0x0000007d2e367223 */ /* 0x040fe20000010829 */
        /* <DEDUP_REMOVED lines=11> */
.L_x_1742:
[----:B------:R-:W-:Y:S05]  /*117d0*/  BSYNC B1 ;  /* 0x0000000000017941 */ /* 0x000fea0003800000 */
.L_x_1741:
[----:B------:R-:W-:Y:S01]  /*117e0*/  ISETP.GE.AND P0, PT, R20, R21, PT ;  /* 0x000000151400720c */ /* 0x000fe20003f06270 */
[----:B------:R-:W-:-:S12]  /*117f0*/  BSSY B1, `(.L_x_1745) ;  /* 0x00000df000017945 */ /* 0x000fd80003800000 */
[----:B------:R-:W-:Y:S05]  /*11800*/  @P0 BRA `(.L_x_1746) ;  /* 0x0000000c00740947 */ /* 0x000fea0003800000 */
        /* <DEDUP_REMOVED lines=11> */
[----:B------:R-:W-:Y:S05]  /*118c0*/  @P0 BRA `(.L_x_1748) ;  /* 0x0000000400a00947 */ /* 0x000fea0003800000 */
[----:B------:R-:W2:Y:S04]  /*118d0*/  LDL R40, [R1+0x70] ;  /* 0x0000700001287983 */ /* 0x000ea80000100800 */
[----:B------:R-:W3:Y:S01]  /*118e0*/  LDL R56, [R1+0x90] ;  /* 0x0000900001387983 */ /* 0x000ee20000100800 */
[--C-:B0-----:R-:W-:Y:S02]  /*118f0*/  SHF.R.U64 R53, R30, 0x10, R31.reuse ;  /* 0x000000101e357819 */ /* 0x101fe4000000121f */
        /* <DEDUP_REMOVED lines=101> */
.L_x_1748:
[----:B------:R-:W-:Y:S05]  /*11f50*/  BSYNC B2 ;  /* 0x0000000000027941 */ /* 0x000fea0003800000 */
.L_x_1747:
[----:B------:R-:W-:Y:S05]  /*11f60*/  @P1 BRA `(.L_x_1746) ;  /* 0x00000004009c1947 */ /* 0x000fea0003800000 */
[----:B0-----:R-:W2:Y:S01]  /*11f70*/  LDL R46, [R1+0x8c] ;  /* 0x00008c00012e7983 */ /* 0x001ea20000100800 */
[----:B------:R-:W-:Y:S02]  /*11f80*/  LEA.HI R49, R49, R0, RZ, 0x1d ;  /* 0x0000000031317211 */ /* 0x000fe400078fe8ff */
[----:B------:R-:W-:Y:S02]  /*11f90*/  SHF.R.U64 R40, R24, 0x10, R25 ;  /* 0x0000001018287819 */ /* 0x000fe40000001219 */
[----:B-1----:R-:W-:Y:S01]  /*11fa0*/  SHF.R.S32.HI R28, RZ, 0x1f, R49 ;  /* 0x0000001fff1c7819 */ /* 0x002fe20000011431 */
[----:B------:R-:W-:Y:S01]  /*11fb0*/  IMAD.SHL.U32 R29, R49, 0x8, RZ ;  /* 0x00000008311d7824 */ /* 0x000fe200078e00ff */
[----:B------:R-:W-:Y:S02]  /*11fc0*/  SHF.R.U32.HI R43, RZ, 0x10, R25 ;  /* 0x00000010ff2b7819 */ /* 0x000fe40000011619 */
[----:B------:R-:W-:Y:S02]  /*11fd0*/  LEA.HI R28, R28, R49, RZ, 0x3 ;  /* 0x000000311c1c7211 */ /* 0x000fe400078f18ff */
[----:B------:R-:W-:-:S02]  /*11fe0*/  LOP3.LUT R29, R50, 0x38, R29, 0xf8, !PT ;  /* 0x00000038321d7812 */ /* 0x000fc400078ef81d */
[--C-:B------:R-:W-:Y:S01]  /*11ff0*/  SHF.R.U64 R24, R26, 0x10, R27.reuse ;  /* 0x000000101a187819 */ /* 0x100fe2000000121b */
        /* <DEDUP_REMOVED lines=13> */
[----:B------:R-:W-:Y:S01]  /*120d0*/  PRMT R97, R97, 0x5410, R40 ;  /* 0x0000541061617816 */ /* 0x000fe20000000028 */
[----:B------:R-:W-:Y:S01]  /*120e0*/  IMAD.U32 R42, R92, 0x10000, RZ ;  /* 0x000100005c2a7824 */ /* 0x000fe200078e00ff */
[----:B------:R-:W-:-:S02]  /*120f0*/  SHF.R.U32.HI R35, RZ, 0x10, R35 ;  /* 0x00000010ff237819 */ /* 0x000fc40000011623 */
[----:B------:R-:W-:Y:S02]  /*12100*/  PRMT R93, R93, 0x5410, R32 ;  /* 0x000054105d5d7816 */ /* 0x000fe40000000020 */
[----:B------:R-:W-:Y:S01]  /*12110*/  PRMT R100, R100, 0x5410, R41 ;  /* 0x0000541064647816 */ /* 0x000fe20000000029 */
[----:B------:R-:W-:Y:S01]  /*12120*/  IMAD.U32 R41, R97, 0x10000, RZ ;  /* 0x0001000061297824 */ /* 0x000fe200078e00ff */
[----:B------:R-:W-:Y:S01]  /*12130*/  PRMT R98, R98, 0x5410, R43 ;  /* 0x0000541062627816 */ /* 0x000fe2000000002b */
[C---:B------:R-:W-:Y:S01]  /*12140*/  IMAD.U32 R43, R93.reuse, 0x10000, RZ ;  /* 0x000100005d2b7824 */ /* 0x040fe200078e00ff */
[----:B------:R-:W-:Y:S02]  /*12150*/  PRMT R96, R96, 0x5410, R35 ;  /* 0x0000541060607816 */ /* 0x000fe40000000023 */
[----:B------:R-:W-:Y:S02]  /*12160*/  LOP3.LUT R92, R92, 0xffff0000, RZ, 0xc0, !PT ;  /* 0xffff00005c5c7812 */ /* 0x000fe400078ec0ff */
[----:B------:R-:W-:-:S02]  /*12170*/  LOP3.LUT R93, R93, 0xffff0000, RZ, 0xc0, !PT ;  /* 0xffff00005d5d7812 */ /* 0x000fc400078ec0ff */
[----:B0-----:R-:W-:Y:S01]  /*12180*/  LOP3.LUT R33, R36, 0xffff0000, RZ, 0xc0, !PT ;  /* 0xffff000024217812 */ /* 0x001fe200078ec0ff */
[----:B------:R-:W-:Y:S02]  /*12190*/  IMAD.U32 R34, R37, 0x10000, RZ ;  /* 0x0001000025227824 */ /* 0x000fe400078e00ff */
[----:B------:R-:W-:Y:S02]  /*121a0*/  IMAD.U32 R35, R38, 0x10000, RZ ;  /* 0x0001000026237824 */ /* 0x000fe400078e00ff */
[----:B------:R-:W-:Y:S02]  /*121b0*/  IMAD.U32 R40, R39, 0x10000, RZ ;  /* 0x0001000027287824 */ /* 0x000fe400078e00ff */
[----:B------:R-:W-:Y:S01]  /*121c0*/  FMUL.FTZ R47, R34, R43 ;  /* 0x0000002b222f7220 */ /* 0x000fe20000410000 */
        /* <DEDUP_REMOVED lines=12> */
[-C--:B------:R-:W-:Y:S01]  /*12290*/  FMUL.FTZ R45, R31, R42.reuse ;  /* 0x0000002a1f2d7220 */ /* 0x080fe20000410000 */
[----:B------:R-:W-:Y:S01]  /*122a0*/  LOP3.LUT R38, R39, 0xffff0000, RZ, 0xc0, !PT ;  /* 0xffff000027267812 */ /* 0x000fe200078ec0ff */
[-C--:B------:R-:W-:Y:S01]  /*122b0*/  FMUL.FTZ R39, R31, R41.reuse ;  /* 0x000000291f277220 */ /* 0x080fe20000410000 */
[----:B------:R-:W-:Y:S02]  /*122c0*/  IMAD.U32 R31, R98, 0x10000, RZ ;  /* 0x00010000621f7824 */ /* 0x000fe400078e00ff */
[----:B------:R-:W-:Y:S01]  /*122d0*/  FFMA.FTZ R45, R24, R41, -R45 ;  /* 0x00000029182d7223 */ /* 0x000fe2000001082d */
[----:B------:R-:W-:Y:S02]  /*122e0*/  IMAD.U32 R41, R96, 0x10000, RZ ;  /* 0x0001000060297824 */ /* 0x000fe400078e00ff */
[----:B------:R-:W-:Y:S01]  /*122f0*/  FFMA.FTZ R42, R24, R42, R39 ;  /* 0x0000002a182a7223 */ /* 0x000fe20000010027 */
[----:B------:R-:W-:-:S02]  /*12300*/  IMAD.U32 R39, R100, 0x10000, RZ ;  /* 0x0001000064277824 */ /* 0x000fc400078e00ff */
[-C--:B------:R-:W-:Y:S01]  /*12310*/  FMUL.FTZ R49, R34, R31.reuse ;  /* 0x0000001f22317220 */ /* 0x080fe20000410000 */
[----:B------:R-:W-:Y:S01]  /*12320*/  FFMA.FTZ R47, R26, R31, -R47 ;  /* 0x0000001f1a2f7223 */ /* 0x000fe2000001082f */
[C---:B------:R-:W-:Y:S01]  /*12330*/  FMUL.FTZ R31, R40.reuse, R41 ;  /* 0x00000029281f7220 */ /* 0x040fe20000410000 */
[----:B------:R-:W-:Y:S01]  /*12340*/  FMUL.FTZ R40, R40, R39 ;  /* 0x0000002728287220 */ /* 0x000fe20000410000 */
[----:B------:R-:W-:Y:S01]  /*12350*/  FFMA.FTZ R49, R26, R43, R49 ;  /* 0x0000002b1a317223 */ /* 0x000fe20000010031 */
[----:B------:R-:W-:Y:S01]  /*12360*/  LOP3.LUT R24, R97, 0xffff0000, RZ, 0xc0, !PT ;  /* 0xffff000061187812 */ /* 0x000fe200078ec0ff */
[----:B------:R-:W-:Y:S01]  /*12370*/  FMUL.FTZ R26, R33, R92 ;  /* 0x0000005c211a7220 */ /* 0x000fe20000410000 */
[C---:B------:R-:W-:Y:S01]  /*12380*/  FFMA.FTZ R43, R32.reuse, R39, -R31 ;  /* 0x00000027202b7223 */ /* 0x040fe2000001081f */
[----:B------:R-:W-:Y:S01]  /*12390*/  FFMA.FTZ R41, R32, R41, R40 ;  /* 0x0000002920297223 */ /* 0x000fe20000010028 */
[----:B------:R-:W-:Y:S01]  /*123a0*/  LOP3.LUT R31, R98, 0xffff0000, RZ, 0xc0, !PT ;  /* 0xffff0000621f7812 */ /* 0x000fe200078ec0ff */
[----:B------:R-:W-:Y:S01]  /*123b0*/  FFMA.FTZ R32, R25, R24, -R26 ;  /* 0x0000001819207223 */ /* 0x000fe2000001081a */
[----:B------:R-:W-:-:S02]  /*123c0*/  IMAD.U32 R26, R94, 0x10000, RZ ;  /* 0x000100005e1a7824 */ /* 0x000fc400078e00ff */
[----:B------:R-:W-:Y:S01]  /*123d0*/  FMUL.FTZ R34, R33, R24 ;  /* 0x0000001821227220 */ /* 0x000fe20000410000 */
[C---:B------:R-:W-:Y:S01]  /*123e0*/  FMUL.FTZ R39, R36.reuse, R93 ;  /* 0x0000005d24277220 */ /* 0x040fe20000410000 */
[-C--:B------:R-:W-:Y:S01]  /*123f0*/  FMUL.FTZ R36, R36, R31.reuse ;  /* 0x0000001f24247220 */ /* 0x080fe20000410000 */
[----:B------:R-:W-:Y:S02]  /*12400*/  IMAD.U32 R24, R99, 0x10000, RZ ;  /* 0x0001000063187824 */ /* 0x000fe400078e00ff */
[----:B------:R-:W-:Y:S01]  /*12410*/  FMUL.FTZ R40, R35, R26 ;  /* 0x0000001a23287220 */ /* 0x000fe20000410000 */
[----:B------:R-:W-:Y:S01]  /*12420*/  FFMA.FTZ R33, R25, R92, R34 ;  /* 0x0000005c19217223 */ /* 0x000fe20000010022 */
[C---:B------:R-:W-:Y:S01]  /*12430*/  FFMA.FTZ R34, R28.reuse, R31, -R39 ;  /* 0x0000001f1c227223 */ /* 0x040fe20000010827 */
[----:B------:R-:W-:Y:S01]  /*12440*/  FFMA.FTZ R36, R28, R93, R36 ;  /* 0x0000005d1c247223 */ /* 0x000fe20000010024 */
[-C--:B------:R-:W-:Y:S01]  /*12450*/  FMUL.FTZ R28, R35, R24.reuse ;  /* 0x00000018231c7220 */ /* 0x080fe20000410000 */
[----:B------:R-:W-:Y:S01]  /*12460*/  FFMA.FTZ R40, R27, R24, -R40 ;  /* 0x000000181b287223 */ /* 0x000fe20000010828 */
[----:B------:R-:W-:-:S02]  /*12470*/  LOP3.LUT R94, R94, 0xffff0000, RZ, 0xc0, !PT ;  /* 0xffff00005e5e7812 */ /* 0x000fc400078ec0ff */
[----:B------:R-:W-:Y:S01]  /*12480*/  LOP3.LUT R24, R99, 0xffff0000, RZ, 0xc0, !PT ;  /* 0xffff000063187812 */ /* 0x000fe200078ec0ff */
[----:B------:R-:W-:Y:S01]  /*12490*/  FFMA.FTZ R27, R27, R26, R28 ;  /* 0x0000001a1b1b7223 */ /* 0x000fe2000001001c */
[----:B------:R-:W-:Y:S01]  /*124a0*/  LOP3.LUT R31, R96, 0xffff0000, RZ, 0xc0, !PT ;  /* 0xffff0000601f7812 */ /* 0x000fe200078ec0ff */
[C---:B------:R-:W-:Y:S01]  /*124b0*/  FMUL.FTZ R26, R37.reuse, R94 ;  /* 0x0000005e251a7220 */ /* 0x040fe20000410000 */
[----:B------:R-:W-:Y:S01]  /*124c0*/  LOP3.LUT R25, R100, 0xffff0000, RZ, 0xc0, !PT ;  /* 0xffff000064197812 */ /* 0x000fe200078ec0ff */
[-C--:B------:R-:W-:Y:S02]  /*124d0*/  FMUL.FTZ R37, R37, R24.reuse ;  /* 0x0000001825257220 */ /* 0x080fe40000410000 */
[C---:B------:R-:W-:Y:S01]  /*124e0*/  FMUL.FTZ R39, R38.reuse, R31 ;  /* 0x0000001f26277220 */ /* 0x040fe20000410000 */
[C---:B------:R-:W-:Y:S01]  /*124f0*/  FFMA.FTZ R35, R29.reuse, R24, -R26 ;  /* 0x000000181d237223 */ /* 0x040fe2000001081a */
[-C--:B------:R-:W-:Y:S01]  /*12500*/  FMUL.FTZ R28, R38, R25.reuse ;  /* 0x00000019261c7220 */ /* 0x080fe20000410000 */
[----:B------:R-:W-:Y:S01]  /*12510*/  FFMA.FTZ R94, R29, R94, R37 ;  /* 0x0000005e1d5e7223 */ /* 0x000fe20000010025 */
[----:B------:R-:W-:Y:S01]  /*12520*/  FFMA.FTZ R38, R30, R25, -R39 ;  /* 0x000000191e267223 */ /* 0x000fe20000010827 */
[----:B------:R-:W-:Y:S01]  /*12530*/  F2FP.BF16.F32.PACK_AB R24, R32, R45 ;  /* 0x0000002d2018723e */ /* 0x000fe200000010ff */
        /* <DEDUP_REMOVED lines=10> */
.L_x_1746:
[----:B------:R-:W-:Y:S05]  /*125e0*/  BSYNC B1 ;  /* 0x0000000000017941 */ /* 0x000fea0003800000 */
.L_x_1745:
[----:B------:R-:W-:-:S13]  /*125f0*/  ISETP.GE.AND P0, PT, R3, R21, PT ;  /* 0x000000150300720c */ /* 0x000fda0003f06270 */
[----:B------:R-:W-:Y:S05]  /*12600*/  @P0 BRA `(.L_x_1716) ;  /* 0x0000000c00740947 */ /* 0x000fea0003800000 */
[----:B-1----:R-:W1:Y:S01]  /*12610*/  LDC R41, c[0x0][0x3f4] ;  /* 0x0000fd00ff297b82 */ /* 0x002e620000000800 */
[----:B--2---:R-:W-:Y:S01]  /*12620*/  SHF.R.S32.HI R24, RZ, 0x1f, R3 ;  /* 0x0000001fff187819 */ /* 0x004fe20000011403 */
[----:B------:R-:W-:Y:S01]  /*12630*/  IMAD.SHL.U32 R20, R3, 0x40, RZ ;  /* 0x0000004003147824 */ /* 0x000fe200078e00ff */
[----:B------:R-:W-:Y:S02]  /*12640*/  BSSY B1, `(.L_x_1749) ;  /* 0x0000071000017945 */ /* 0x000fe40003800000 */
[----:B------:R-:W-:Y:S02]  /*12650*/  LEA.HI R24, R24, R3, RZ, 0x3 ;  /* 0x0000000318187211 */ /* 0x000fe400078f18ff */
[----:B------:R-:W-:-:S03]  /*12660*/  LOP3.LUT R34, R20, 0x1c0, RZ, 0xc0, !PT ;  /* 0x000001c014227812 */ /* 0x000fc600078ec0ff */
[----:B------:R-:W-:Y:S01]  /*12670*/  IMAD.SHL.U32 R24, R24, 0x40, RZ ;  /* 0x0000004018187824 */ /* 0x000fe200078e00ff */
[----:B------:R-:W-:-:S04]  /*12680*/  SHF.R.U32.HI R36, RZ, 0x3, R34 ;  /* 0x00000003ff247819 */ /* 0x000fc80000011622 */
[----:B------:R-:W-:Y:S02]  /*12690*/  LOP3.LUT R38, R24, 0xfffffe00, RZ, 0xc0, !PT ;  /* 0xfffffe0018267812 */ /* 0x000fe400078ec0ff */
[-C--:B-1----:R-:W-:Y:S02]  /*126a0*/  ISETP.GE.AND P0, PT, R16, R41.reuse, PT ;  /* 0x000000291000720c */ /* 0x082fe40003f06270 */
[----:B------:R-:W-:-:S11]  /*126b0*/  ISETP.GE.AND P1, PT, R205, R41, PT ;  /* 0x00000029cd00720c */ /* 0x000fd60003f26270 */
[----:B------:R-:W-:Y:S05]  /*126c0*/  @P0 BRA `(.L_x_1750) ;  /* 0x0000000400a00947 */ /* 0x000fea0003800000 */
[----:B------:R-:W2:Y:S04]  /*126d0*/  LDL R25, [R1+0x70] ;  /* 0x0000700001197983 */ /* 0x000ea80000100800 */
[----:B------:R-:W3:Y:S01]  /*126e0*/  LDL R40, [R1+0x88] ;  /* 0x0000880001287983 */ /* 0x000ee20000100800 */
[----:B------:R-:W-:Y:S02]  /*126f0*/  SHF.R.U64 R21, R12, 0x10, R13 ;  /* 0x000000100c157819 */ /* 0x000fe4000000120d */
[--C-:B------:R-:W-:Y:S02]  /*12700*/  SHF.R.U64 R12, R4, 0x10, R5.reuse ;  /* 0x00000010040c7819 */ /* 0x100fe40000001205 */
[----:B------:R-:W-:Y:S02]  /*12710*/  SHF.R.U32.HI R4, RZ, 0x10, R5 ;  /* 0x00000010ff047819 */ /* 0x000fe40000011605 */
[----:B------:R-:W-:-:S02]  /*12720*/  PRMT R101, R101, 0x5410, R12 ;  /* 0x0000541065657816 */ /* 0x000fc4000000000c */
[----:B------:R-:W-:Y:S02]  /*12730*/  SHF.R.U64 R5, R6, 0x10, R7 ;  /* 0x0000001006057819 */ /* 0x000fe40000001207 */
[----:B------:R-:W-:Y:S01]  /*12740*/  PRMT R106, R106, 0x5410, R21 ;  /* 0x000054106a6a7816 */ /* 0x000fe20000000015 */
[----:B------:R-:W-:Y:S01]  /*12750*/  IMAD.U32 R33, R101, 0x10000, RZ ;  /* 0x0001000065217824 */ /* 0x000fe200078e00ff */
[----:B------:R-:W-:Y:S02]  /*12760*/  SHF.R.U32.HI R6, RZ, 0x10, R7 ;  /* 0x00000010ff067819 */ /* 0x000fe40000011607 */
[----:B------:R-:W-:Y:S02]  /*12770*/  PRMT R103, R103, 0x5410, R4 ;  /* 0x0000541067677816 */ /* 0x000fe40000000004 */
[----:B------:R-:W-:Y:S02]  /*12780*/  PRMT R104, R104, 0x5410, R5 ;  /* 0x0000541068687816 */ /* 0x000fe40000000005 */
[----:B------:R-:W-:-:S05]  /*12790*/  PRMT R105, R105, 0x5410, R6 ;  /* 0x0000541069697816 */ /* 0x000fca0000000006 */
[C---:B------:R-:W-:Y:S01]  /*127a0*/  IMAD.U32 R32, R105.reuse, 0x10000, RZ ;  /* 0x0001000069207824 */ /* 0x040fe200078e00ff */
[----:B------:R-:W-:Y:S02]  /*127b0*/  LOP3.LUT R105, R105, 0xffff0000, RZ, 0xc0, !PT ;  /* 0xffff000069697812 */ /* 0x000fe400078ec0ff */
[----:B--2---:R-:W-:-:S04]  /*127c0*/  LEA.HI R3, R41, R25, RZ, 0x1d ;  /* 0x0000001929037211 */ /* 0x004fc800078fe8ff */
[----:B------:R-:W-:Y:S01]  /*127d0*/  SHF.R.S32.HI R24, RZ, 0x1f, R3 ;  /* 0x0000001fff187819 */ /* 0x000fe20000011403 */
[----:B------:R-:W-:-:S03]  /*127e0*/  IMAD.SHL.U32 R20, R3, 0x8, RZ ;  /* 0x0000000803147824 */ /* 0x000fc600078e00ff */
[----:B------:R-:W-:Y:S02]  /*127f0*/  LEA.HI R24, R24, R3, RZ, 0x3 ;  /* 0x0000000318187211 */ /* 0x000fe400078f18ff */
[----:B------:R-:W-:Y:S02]  /*12800*/  LOP3.LUT R3, R34, 0x38, R20, 0xf8, !PT ;  /* 0x0000003822037812 */ /* 0x000fe400078ef814 */
[----:B------:R-:W-:Y:S01]  /*12810*/  SHF.R.U32.HI R20, RZ, 0x10, R13 ;  /* 0x00000010ff147819 */ /* 0x000fe2000001160d */
[----:B------:R-:W-:Y:S01]  /*12820*/  IMAD.SHL.U32 R24, R24, 0x400, RZ ;  /* 0x0000040018187824 */ /* 0x000fe200078e00ff */
[----:B------:R-:W-:Y:S02]  /*12830*/  LOP3.LUT R3, R3, R36, RZ, 0x3c, !PT ;  /* 0x0000002403037212 */ /* 0x000fe400078e3cff */
[----:B------:R-:W-:Y:S02]  /*12840*/  SHF.R.U64 R13, R14, 0x10, R15 ;  /* 0x000000100e0d7819 */ /* 0x000fe4000000120f */
[----:B------:R-:W-:-:S02]  /*12850*/  LOP3.LUT R24, R24, 0x7fffe000, RZ, 0xc0, !PT ;  /* 0x7fffe00018187812 */ /* 0x000fc400078ec0ff */
[----:B------:R-:W-:Y:S02]  /*12860*/  SHF.R.U32.HI R14, RZ, 0x10, R15 ;  /* 0x00000010ff0e7819 */ /* 0x000fe4000001160f */
[----:B------:R-:W-:Y:S02]  /*12870*/  IADD3 R3, R3, R24, R38 ;  /* 0x0000001803037210 */ /* 0x000fe40007ffe026 */
[----:B---3--:R-:W1:Y:S01]  /*12880*/  LDS.128 R24, [R40] ;  /* 0x0000000028187984 */ /* 0x008e620000000c00 */
[----:B------:R-:W-:Y:S02]  /*12890*/  PRMT R109, R109, 0x5410, R14 ;  /* 0x000054106d6d7816 */ /* 0x000fe4000000000e */
[----:B------:R-:W-:Y:S01]  /*128a0*/  IMAD R3, R3, 0x2, R18 ;  /* 0x0000000203037824 */ /* 0x000fe200078e0212 */
[----:B------:R-:W-:Y:S02]  /*128b0*/  PRMT R107, R107, 0x5410, R20 ;  /* 0x000054106b6b7816 */ /* 0x000fe40000000014 */
[----:B------:R-:W-:-:S02]  /*128c0*/  PRMT R108, R108, 0x5410, R13 ;  /* 0x000054106c6c7816 */ /* 0x000fc4000000000d */
[----:B------:R-:W2:Y:S01]  /*128d0*/  LDS.128 R28, [R3+0x10400] ;  /* 0x01040000031c7984 */ /* 0x000ea20000000c00 */
        /* <DEDUP_REMOVED lines=8> */
[C---:B--2---:R-:W-:Y:S01]  /*12960*/  IMAD.U32 R14, R28.reuse, 0x10000, RZ ;  /* 0x000100001c0e7824 */ /* 0x044fe200078e00ff */
[----:B------:R-:W-:Y:S01]  /*12970*/  LOP3.LUT R15, R28, 0xffff0000, RZ, 0xc0, !PT ;  /* 0xffff00001c0f7812 */ /* 0x000fe200078ec0ff */
[C---:B------:R-:W-:Y:S01]  /*12980*/  IMAD.U32 R20, R29.reuse, 0x10000, RZ ;  /* 0x000100001d147824 */ /* 0x040fe200078e00ff */
[----:B------:R-:W-:Y:S01]  /*12990*/  LOP3.LUT R28, R29, 0xffff0000, RZ, 0xc0, !PT ;  /* 0xffff00001d1c7812 */ /* 0x000fe200078ec0ff */
[----:B------:R-:W-:-:S02]  /*129a0*/  IMAD.U32 R29, R106, 0x10000, RZ ;  /* 0x000100006a1d7824 */ /* 0x000fc400078e00ff */
[----:B------:R-:W-:Y:S01]  /*129b0*/  FMUL.FTZ R35, R14, R33 ;  /* 0x000000210e237220 */ /* 0x000fe20000410000 */
[C---:B------:R-:W-:Y:S01]  /*129c0*/  IMAD.U32 R21, R30.reuse, 0x10000, RZ ;  /* 0x000100001e157824 */ /* 0x040fe200078e00ff */
[----:B------:R-:W-:Y:S01]  /*129d0*/  LOP3.LUT R25, R30, 0xffff0000, RZ, 0xc0, !PT ;  /* 0xffff00001e197812 */ /* 0x000fe200078ec0ff */
[C---:B------:R-:W-:Y:S01]  /*129e0*/  IMAD.U32 R27, R31.reuse, 0x10000, RZ ;  /* 0x000100001f1b7824 */ /* 0x040fe200078e00ff */
[----:B------:R-:W-:Y:S01]  /*129f0*/  LOP3.LUT R30, R31, 0xffff0000, RZ, 0xc0, !PT ;  /* 0xffff00001f1e7812 */ /* 0x000fe200078ec0ff */
[----:B------:R-:W-:Y:S02]  /*12a00*/  IMAD.U32 R31, R103, 0x10000, RZ ;  /* 0x00010000671f7824 */ /* 0x000fe400078e00ff */
[-C--:B------:R-:W-:Y:S01]  /*12a10*/  FMUL.FTZ R37, R14, R29.reuse ;  /* 0x0000001d0e257220 */ /* 0x080fe20000410000 */
[----:B------:R-:W-:Y:S01]  /*12a20*/  FFMA.FTZ R35, R4, R29, -R35 ;  /* 0x0000001d04237223 */ /* 0x000fe20000010823 */
[----:B------:R-:W-:Y:S02]  /*12a30*/  IMAD.U32 R29, R107, 0x10000, RZ ;  /* 0x000100006b1d7824 */ /* 0x000fe400078e00ff */
[----:B------:R-:W-:Y:S01]  /*12a40*/  FMUL.FTZ R39, R20, R31 ;  /* 0x0000001f14277220 */ /* 0x000fe20000410000 */
[----:B------:R-:W-:Y:S01]  /*12a50*/  FFMA.FTZ R37, R4, R33, R37 ;  /* 0x0000002104257223 */ /* 0x000fe20000010025 */
[----:B------:R-:W-:-:S02]  /*12a60*/  IMAD.U32 R4, R109, 0x10000, RZ ;  /* 0x000100006d047824 */ /* 0x000fc400078e00ff */
[-C--:B------:R-:W-:Y:S01]  /*12a70*/  FMUL.FTZ R33, R20, R29.reuse ;  /* 0x0000001d14217220 */ /* 0x080fe20000410000 */
[----:B------:R-:W-:Y:S01]  /*12a80*/  FMUL.FTZ R20, R27, R32 ;  /* 0x000000201b147220 */ /* 0x000fe20000410000 */
[----:B------:R-:W-:Y:S01]  /*12a90*/  LOP3.LUT R14, R101, 0xffff0000, RZ, 0xc0, !PT ;  /* 0xffff0000650e7812 */ /* 0x000fe200078ec0ff */
[----:B------:R-:W-:Y:S01]  /*12aa0*/  FFMA.FTZ R39, R6, R29, -R39 ;  /* 0x0000001d06277223 */ /* 0x000fe20000010827 */
[-C--:B------:R-:W-:Y:S01]  /*12ab0*/  FMUL.FTZ R29, R27, R4.reuse ;  /* 0x000000041b1d7220 */ /* 0x080fe20000410000 */
[----:B------:R-:W-:Y:S01]  /*12ac0*/  LOP3.LUT R106, R106, 0xffff0000, RZ, 0xc0, !PT ;  /* 0xffff00006a6a7812 */ /* 0x000fe200078ec0ff */
[----:B------:R-:W-:Y:S01]  /*12ad0*/  FFMA.FTZ R27, R13, R4, -R20 ;  /* 0x000000040d1b7223 */ /* 0x000fe20000010814 */
[----:B------:R-:W-:Y:S01]  /*12ae0*/  LOP3.LUT R103, R103, 0xffff0000, RZ, 0xc0, !PT ;  /* 0xffff000067677812 */ /* 0x000fe200078ec0ff */
[----:B------:R-:W-:Y:S01]  /*12af0*/  FMUL.FTZ R4, R15, R14 ;  /* 0x0000000e0f047220 */ /* 0x000fe20000410000 */
[----:B------:R-:W-:Y:S01]  /*12b00*/  LOP3.LUT R107, R107, 0xffff0000, RZ, 0xc0, !PT ;  /* 0xffff00006b6b7812 */ /* 0x000fe200078ec0ff */
[----:B------:R-:W-:Y:S01]  /*12b10*/  FFMA.FTZ R33, R6, R31, R33 ;  /* 0x0000001f06217223 */ /* 0x000fe20000010021 */
[----:B------:R-:W-:Y:S01]  /*12b20*/  FFMA.FTZ R29, R13, R32, R29 ;  /* 0x000000200d1d7223 */ /* 0x000fe2000001001d */
[----:B------:R-:W-:Y:S01]  /*12b30*/  FMUL.FTZ R20, R15, R106 ;  /* 0x0000006a0f147220 */ /* 0x000fe20000410000 */
[----:B------:R-:W-:-:S02]  /*12b40*/  IMAD.U32 R6, R104, 0x10000, RZ ;  /* 0x0001000068067824 */ /* 0x000fc400078e00ff */
[C---:B------:R-:W-:Y:S01]  /*12b50*/  FMUL.FTZ R13, R28.reuse, R103 ;  /* 0x000000671c0d7220 */ /* 0x040fe20000410000 */
[C---:B------:R-:W-:Y:S01]  /*12b60*/  FFMA.FTZ R106, R5.reuse, R106, -R4 ;  /* 0x0000006a056a7223 */ /* 0x040fe20000010804 */
[-C--:B------:R-:W-:Y:S01]  /*12b70*/  FMUL.FTZ R28, R28, R107.reuse ;  /* 0x0000006b1c1c7220 */ /* 0x080fe20000410000 */
[----:B------:R-:W-:Y:S01]  /*12b80*/  IMAD.U32 R4, R108, 0x10000, RZ ;  /* 0x000100006c047824 */ /* 0x000fe200078e00ff */
[----:B------:R-:W-:Y:S01]  /*12b90*/  LOP3.LUT R104, R104, 0xffff0000, RZ, 0xc0, !PT ;  /* 0xffff000068687812 */ /* 0x000fe200078ec0ff */
[----:B------:R-:W-:Y:S01]  /*12ba0*/  FFMA.FTZ R20, R5, R14, R20 ;  /* 0x0000000e05147223 */ /* 0x000fe20000010014 */
[----:B------:R-:W-:Y:S01]  /*12bb0*/  FMUL.FTZ R32, R21, R6 ;  /* 0x0000000615207220 */ /* 0x000fe20000410000 */
[----:B------:R-:W-:Y:S01]  /*12bc0*/  LOP3.LUT R108, R108, 0xffff0000, RZ, 0xc0, !PT ;  /* 0xffff00006c6c7812 */ /* 0x000fe200078ec0ff */
[C---:B------:R-:W-:Y:S01]  /*12bd0*/  FFMA.FTZ R14, R24.reuse, R107, -R13 ;  /* 0x0000006b180e7223 */ /* 0x040fe2000001080d */
        /* <DEDUP_REMOVED lines=23> */
.L_x_1750:
[----:B------:R-:W-:Y:S05]  /*12d50*/  BSYNC B1 ;  /* 0x0000000000017941 */ /* 0x000fea0003800000 */
.L_x_1749:
[----:B------:R-:W-:Y:S05]  /*12d60*/  @P1 BRA `(.L_x_1716) ;  /* 0x00000004009c1947 */ /* 0x000fea0003800000 */
[----:B------:R-:W2:Y:S01]  /*12d70*/  LDL R32, [R1+0x84] ;  /* 0x0000840001207983 */ /* 0x000ea20000100800 */
[----:B------:R-:W-:Y:S02]  /*12d80*/  LEA.HI R0, R41, R0, RZ, 0x1d ;  /* 0x0000000029007211 */ /* 0x000fe400078fe8ff */
[----:B------:R-:W-:Y:S02]  /*12d90*/  SHF.R.U64 R21, R8, 0x10, R9 ;  /* 0x0000001008157819 */ /* 0x000fe40000001209 */
[----:B-1----:R-:W-:Y:S01]  /*12da0*/  SHF.R.S32.HI R5, RZ, 0x1f, R0 ;  /* 0x0000001fff057819 */ /* 0x002fe20000011400 */
[----:B------:R-:W-:Y:S01]  /*12db0*/  IMAD.SHL.U32 R3, R0, 0x8, RZ ;  /* 0x0000000800037824 */ /* 0x000fe200078e00ff */
[----:B------:R-:W-:Y:S02]  /*12dc0*/  SHF.R.U64 R27, R72, 0x10, R73 ;  /* 0x00000010481b7819 */ /* 0x000fe40000001249 */
[----:B------:R-:W-:Y:S02]  /*12dd0*/  LEA.HI R5, R5, R0, RZ, 0x3 ;  /* 0x0000000005057211 */ /* 0x000fe400078f18ff */
[----:B------:R-:W-:-:S02]  /*12de0*/  LOP3.LUT R0, R34, 0x38, R3, 0xf8, !PT ;  /* 0x0000003822007812 */ /* 0x000fc400078ef803 */
[----:B------:R-:W-:Y:S01]  /*12df0*/  PRMT R84, R84, 0x5410, R21 ;  /* 0x0000541054547816 */ /* 0x000fe20000000015 */
[----:B------:R-:W-:Y:S01]  /*12e00*/  IMAD.SHL.U32 R5, R5, 0x400, RZ ;  /* 0x0000040005057824 */ /* 0x000fe200078e00ff */
[----:B------:R-:W-:Y:S02]  /*12e10*/  LOP3.LUT R0, R0, R36, RZ, 0x3c, !PT ;  /* 0x0000002400007212 */ /* 0x000fe400078e3cff */
[----:B------:R-:W-:Y:S01]  /*12e20*/  SHF.R.U32.HI R8, RZ, 0x10, R9 ;  /* 0x00000010ff087819 */ /* 0x000fe20000011609 */
[----:B------:R-:W-:Y:S01]  /*12e30*/  IMAD.U32 R26, R84, 0x10000, RZ ;  /* 0x00010000541a7824 */ /* 0x000fe200078e00ff */
[----:B------:R-:W-:Y:S02]  /*12e40*/  LOP3.LUT R3, R5, 0x7fffe000, RZ, 0xc0, !PT ;  /* 0x7fffe00005037812 */ /* 0x000fe400078ec0ff */
[----:B------:R-:W-:Y:S02]  /*12e50*/  SHF.R.U64 R9, R10, 0x10, R11 ;  /* 0x000000100a097819 */ /* 0x000fe4000000120b */
[----:B------:R-:W-:-:S02]  /*12e60*/  IADD3 R3, R0, R3, R38 ;  /* 0x0000000300037210 */ /* 0x000fc40007ffe026 */
[----:B------:R-:W-:Y:S02]  /*12e70*/  SHF.R.U64 R25, R74, 0x10, R75 ;  /* 0x000000104a197819 */ /* 0x000fe4000000124b */
[----:B------:R-:W-:Y:S01]  /*12e80*/  SHF.R.U32.HI R10, RZ, 0x10, R11 ;  /* 0x00000010ff0a7819 */ /* 0x000fe2000001160b */
[----:B------:R-:W-:Y:S01]  /*12e90*/  IMAD R3, R3, 0x2, R18 ;  /* 0x0000000203037824 */ /* 0x000fe200078e0212 */
[----:B------:R-:W-:Y:S02]  /*12ea0*/  PRMT R88, R88, 0x5410, R27 ;  /* 0x0000541058587816 */ /* 0x000fe4000000001b */
[----:B------:R-:W-:Y:S02]  /*12eb0*/  SHF.R.U32.HI R72, RZ, 0x10, R73 ;  /* 0x00000010ff487819 */ /* 0x000fe40000011649 */
[----:B------:R-:W1:Y:S01]  /*12ec0*/  LDS.128 R12, [R3+0x10400] ;  /* 0x01040000030c7984 */ /* 0x000e620000000c00 */
[----:B------:R-:W-:Y:S02]  /*12ed0*/  PRMT R85, R85, 0x5410, R8 ;  /* 0x0000541055557816 */ /* 0x000fe40000000008 */
[----:B------:R-:W-:Y:S01]  /*12ee0*/  PRMT R90, R90, 0x5410, R25 ;  /* 0x000054105a5a7816 */ /* 0x000fe20000000019 */
[----:B------:R-:W-:Y:S01]  /*12ef0*/  IMAD.U32 R25, R88, 0x10000, RZ ;  /* 0x0001000058197824 */ /* 0x000fe200078e00ff */
[----:B------:R-:W-:Y:S01]  /*12f00*/  SHF.R.U32.HI R74, RZ, 0x10, R75 ;  /* 0x00000010ff4a7819 */ /* 0x000fe2000001164b */
[----:B------:R-:W-:Y:S01]  /*12f10*/  IMAD.U32 R29, R85, 0x10000, RZ ;  /* 0x00010000551d7824 */ /* 0x000fe200078e00ff */
[----:B------:R-:W-:-:S02]  /*12f20*/  PRMT R89, R89, 0x5410, R72 ;  /* 0x0000541059597816 */ /* 0x000fc40000000048 */
[----:B------:R-:W-:Y:S02]  /*12f30*/  PRMT R87, R87, 0x5410, R10 ;  /* 0x0000541057577816 */ /* 0x000fe4000000000a */
[----:B------:R-:W-:Y:S02]  /*12f40*/  PRMT R91, R91, 0x5410, R74 ;  /* 0x000054105b5b7816 */ /* 0x000fe4000000004a */
[----:B------:R-:W-:Y:S01]  /*12f50*/  PRMT R86, R86, 0x5410, R9 ;  /* 0x0000541056567816 */ /* 0x000fe20000000009 */
[----:B------:R-:W-:Y:S02]  /*12f60*/  IMAD.U32 R31, R87, 0x10000, RZ ;  /* 0x00010000571f7824 */ /* 0x000fe400078e00ff */
[C---:B-1----:R-:W-:Y:S01]  /*12f70*/  IMAD.U32 R11, R12.reuse, 0x10000, RZ ;  /* 0x000100000c0b7824 */ /* 0x042fe200078e00ff */
[----:B------:R-:W-:Y:S01]  /*12f80*/  LOP3.LUT R12, R12, 0xffff0000, RZ, 0xc0, !PT ;  /* 0xffff00000c0c7812 */ /* 0x000fe200078ec0ff */
[C---:B------:R-:W-:Y:S01]  /*12f90*/  IMAD.U32 R20, R13.reuse, 0x10000, RZ ;  /* 0x000100000d147824 */ /* 0x040fe200078e00ff */
[----:B------:R-:W-:Y:S01]  /*12fa0*/  LOP3.LUT R13, R13, 0xffff0000, RZ, 0xc0, !PT ;  /* 0xffff00000d0d7812 */ /* 0x000fe200078ec0ff */
[C---:B------:R-:W-:Y:S01]  /*12fb0*/  FMUL.FTZ R27, R11.reuse, R26 ;  /* 0x0000001a0b1b7220 */ /* 0x040fe20000410000 */
[----:B------:R-:W-:Y:S01]  /*12fc0*/  FMUL.FTZ R33, R11, R25 ;  /* 0x000000190b217220 */ /* 0x000fe20000410000 */
[----:B------:R-:W-:-:S02]  /*12fd0*/  IMAD.U32 R11, R89, 0x10000, RZ ;  /* 0x00010000590b7824 */ /* 0x000fc400078e00ff */
[C---:B------:R-:W-:Y:S01]  /*12fe0*/  IMAD.U32 R24, R15.reuse, 0x10000, RZ ;  /* 0x000100000f187824 */ /* 0x040fe200078e00ff */
[----:B------:R-:W-:Y:S01]  /*12ff0*/  LOP3.LUT R15, R15, 0xffff0000, RZ, 0xc0, !PT ;  /* 0xffff00000f0f7812 */ /* 0x000fe200078ec0ff */
[----:B------:R-:W-:Y:S01]  /*13000*/  FMUL.FTZ R35, R20, R11 ;  /* 0x0000000b14237220 */ /* 0x000fe20000410000 */
[C---:B------:R-:W-:Y:S01]  /*13010*/  IMAD.U32 R21, R14.reuse, 0x10000, RZ ;  /* 0x000100000e157824 */ /* 0x040fe200078e00ff */
[----:B------:R-:W-:Y:S01]  /*13020*/  LOP3.LUT R14, R14, 0xffff0000, RZ, 0xc0, !PT ;  /* 0xffff00000e0e7812 */ /* 0x000fe200078ec0ff */
[----:B--2---:R-:W1:Y:S02]  /*13030*/  LDS.128 R4, [R32] ;  /* 0x0000000020047984 */ /* 0x004e640000000c00 */
[C---:B-1----:R-:W-:Y:S01]  /*13040*/  IMAD.U32 R0, R4.reuse, 0x10000, RZ ;  /* 0x0001000004007824 */ /* 0x042fe200078e00ff */
[----:B------:R-:W-:Y:S01]  /*13050*/  LOP3.LUT R4, R4, 0xffff0000, RZ, 0xc0, !PT ;  /* 0xffff000004047812 */ /* 0x000fe200078ec0ff */
[C---:B------:R-:W-:Y:S01]  /*13060*/  IMAD.U32 R8, R5.reuse, 0x10000, RZ ;  /* 0x0001000005087824 */ /* 0x040fe200078e00ff */
[----:B------:R-:W-:Y:S01]  /*13070*/  LOP3.LUT R5, R5, 0xffff0000, RZ, 0xc0, !PT ;  /* 0xffff000005057812 */ /* 0x000fe200078ec0ff */
[----:B------:R-:W-:Y:S01]  /*13080*/  FFMA.FTZ R28, R0, R25, -R27 ;  /* 0x00000019001c7223 */ /* 0x000fe2000001081b */
[----:B------:R-:W-:Y:S01]  /*13090*/  FMUL.FTZ R27, R20, R29 ;  /* 0x0000001d141b7220 */ /* 0x000fe20000410000 */
[----:B------:R-:W-:Y:S01]  /*130a0*/  FFMA.FTZ R33, R0, R26, R33 ;  /* 0x0000001a00217223 */ /* 0x000fe20000010021 */
[----:B------:R-:W-:-:S02]  /*130b0*/  IMAD.U32 R25, R91, 0x10000, RZ ;  /* 0x000100005b197824 */ /* 0x000fc400078e00ff */
[C---:B------:R-:W-:Y:S01]  /*130c0*/  FFMA.FTZ R35, R8.reuse, R29, R35 ;  /* 0x0000001d08237223 */ /* 0x040fe20000010023 */
[----:B------:R-:W-:Y:S01]  /*130d0*/  FFMA.FTZ R26, R8, R11, -R27 ;  /* 0x0000000b081a7223 */ /* 0x000fe2000001081b */
[----:B------:R-:W-:Y:S02]  /*130e0*/  IMAD.U32 R10, R7, 0x10000, RZ ;  /* 0x00010000070a7824 */ /* 0x000fe400078e00ff */
[C---:B------:R-:W-:Y:S01]  /*130f0*/  FMUL.FTZ R11, R24.reuse, R31 ;  /* 0x0000001f180b7220 */ /* 0x040fe20000410000 */
[-C--:B------:R-:W-:Y:S01]  /*13100*/  FMUL.FTZ R24, R24, R25.reuse ;  /* 0x0000001918187220 */ /* 0x080fe20000410000 */
[----:B------:R-:W-:Y:S01]  /*13110*/  LOP3.LUT R27, R84, 0xffff0000, RZ, 0xc0, !PT ;  /* 0xffff0000541b7812 */ /* 0x000fe200078ec0ff */
[----:B------:R-:W-:Y:S02]  /*13120*/  IMAD.U32 R8, R90, 0x10000, RZ ;  /* 0x000100005a087824 */ /* 0x000fe400078e00ff */
[----:B------:R-:W-:Y:S01]  /*13130*/  FFMA.FTZ R30, R10, R25, -R11 ;  /* 0x000000190a1e7223 */ /* 0x000fe2000001080b */
[----:B------:R-:W-:Y:S01]  /*13140*/  LOP3.LUT R11, R88, 0xffff0000, RZ, 0xc0, !PT ;  /* 0xffff0000580b7812 */ /* 0x000fe200078ec0ff */
[----:B------:R-:W-:Y:S01]  /*13150*/  FFMA.FTZ R31, R10, R31, R24 ;  /* 0x0000001f0a1f7223 */ /* 0x000fe20000010018 */
[----:B------:R-:W-:Y:S01]  /*13160*/  LOP3.LUT R10, R85, 0xffff0000, RZ, 0xc0, !PT ;  /* 0xffff0000550a7812 */ /* 0x000fe200078ec0ff */
[C---:B------:R-:W-:Y:S01]  /*13170*/  FMUL.FTZ R25, R12.reuse, R27 ;  /* 0x0000001b0c197220 */ /* 0x040fe20000410000 */
[----:B------:R-:W-:Y:S01]  /*13180*/  LOP3.LUT R0, R89, 0xffff0000, RZ, 0xc0, !PT ;  /* 0xffff000059007812 */ /* 0x000fe200078ec0ff */
[----:B------:R-:W-:Y:S01]  /*13190*/  FMUL.FTZ R29, R12, R11 ;  /* 0x0000000b0c1d7220 */ /* 0x000fe20000410000 */
[----:B------:R-:W-:-:S02]  /*131a0*/  IMAD.U32 R12, R86, 0x10000, RZ ;  /* 0x00010000560c7824 */ /* 0x000fc400078e00ff */
[C---:B------:R-:W-:Y:S01]  /*131b0*/  FFMA.FTZ R25, R4.reuse, R11, -R25 ;  /* 0x0000000b04197223 */ /* 0x040fe20000010819 */
[C---:B------:R-:W-:Y:S01]  /*131c0*/  FMUL.FTZ R24, R13.reuse, R10 ;  /* 0x0000000a0d187220 */ /* 0x040fe20000410000 */
[----:B------:R-:W-:Y:S01]  /*131d0*/  FMUL.FTZ R11, R13, R0 ;  /* 0x000000000d0b7220 */ /* 0x000fe20000410000 */
[----:B------:R-:W-:Y:S01]  /*131e0*/  FFMA.FTZ R20, R4, R27, R29 ;  /* 0x0000001b04147223 */ /* 0x000fe2000001001d */
[----:B------:R-:W-:Y:S02]  /*131f0*/  IMAD.U32 R9, R6, 0x10000, RZ ;  /* 0x0001000006097824 */ /* 0x000fe400078e00ff */
[----:B------:R-:W-:Y:S01]  /*13200*/  FMUL.FTZ R4, R21, R12 ;  /* 0x0000000c15047220 */ /* 0x000fe20000410000 */
        /* <DEDUP_REMOVED lines=10> */
[-C--:B------:R-:W-:Y:S01]  /*132b0*/  FMUL.FTZ R14, R14, R5.reuse ;  /* 0x000000050e0e7220 */ /* 0x080fe20000410000 */
[----:B------:R-:W-:Y:S01]  /*132c0*/  LOP3.LUT R6, R6, 0xffff0000, RZ, 0xc0, !PT ;  /* 0xffff000006067812 */ /* 0x000fe200078ec0ff */
[----:B------:R-:W-:Y:S01]  /*132d0*/  FMUL.FTZ R8, R15, R4 ;  /* 0x000000040f087220 */ /* 0x000fe20000410000 */
[----:B------:R-:W-:Y:S01]  /*132e0*/  LOP3.LUT R7, R7, 0xffff0000, RZ, 0xc0, !PT ;  /* 0xffff000007077812 */ /* 0x000fe200078ec0ff */
[-C--:B------:R-:W-:Y:S02]  /*132f0*/  FMUL.FTZ R27, R15, R0.reuse ;  /* 0x000000000f1b7220 */ /* 0x080fe40000410000 */
[C---:B------:R-:W-:Y:S01]  /*13300*/  FFMA.FTZ R12, R6.reuse, R5, -R9 ;  /* 0x00000005060c7223 */ /* 0x040fe20000010809 */
[----:B------:R-:W-:Y:S01]  /*13310*/  FFMA.FTZ R11, R6, R11, R14 ;  /* 0x0000000b060b7223 */ /* 0x000fe2000001000e */
        /* <DEDUP_REMOVED lines=8> */
[----:B------:R-:W-:-:S02]  /*133a0*/  F2FP.BF16.F32.PACK_AB R8, R20, R33 ;  /* 0x000000211408723e */ /* 0x000fc400000010ff */
[----:B------:R-:W-:Y:S01]  /*133b0*/  F2FP.BF16.F32.PACK_AB R11, R0, R31 ;  /* 0x0000001f000b723e */ /* 0x000fe200000010ff */
[----:B------:R3:W-:Y:S04]  /*133c0*/  STS.128 [R32], R4 ;  /* 0x0000000420007388 */ /* 0x0007e80000000c00 */
[----:B------:R3:W-:Y:S02]  /*133d0*/  STS.128 [R3+0x10400], R8 ;  /* 0x0104000803007388 */ /* 0x0007e40000000c00 */
.L_x_1716:
[----:B------:R-:W-:Y:S05]  /*133e0*/  BSYNC B0 ;  /* 0x0000000000007941 */ /* 0x000fea0003800000 */
.L_x_1676:
        /* <DEDUP_REMOVED lines=8> */
.L_x_1673:
[----:B------:R-:W-:-:S13]  /*13470*/  ISETP.NE.AND P0, PT, R225, 0x3, PT ;  /* 0x00000003e100780c */ /* 0x000fda0003f05270 */
[----:B------:R-:W-:Y:S05]  /*13480*/  @!P0 BRA `(.L_x_1751) ;  /* 0x0000000000048947 */ /* 0x000fea0003800000 */
[----:B------:R-:W-:Y:S01]  /*13490*/  BPT.TRAP 0x1 ;  /* 0x000000040000795c */ /* 0x000fe20000300000 */
.L_x_1751:
[----:B0-234-:R-:W-:Y:S01]  /*134a0*/  IMAD R8, R204, 0x8, R18 ;  /* 0x00000008cc087824 */ /* 0x01dfe200078e0212 */
[----:B-1----:R-:W-:-:S04]  /*134b0*/  SHF.L.U32 R3, R218, 0x1f, RZ ;  /* 0x0000001fda037819 */ /* 0x002fc800000006ff */
[----:B------:R0:W1:Y:S01]  /*134c0*/  SYNCS.PHASECHK.TRANS64.TRYWAIT P1, [R8+URZ+0x30830], R3 ;  /* 0x03083003080075a7 */ /* 0x000062000802017f */
[----:B------:R-:W-:Y:S05]  /*134d0*/  @!P0 BRA `(.L_x_1752) ;  /* 0x0000000000048947 */ /* 0x000fea0003800000 */
[----:B------:R-:W-:Y:S01]  /*134e0*/  BPT.TRAP 0x1 ;  /* 0x000000040000795c */ /* 0x000fe20000300000 */
.L_x_1752:
[----:B------:R-:W-:Y:S01]  /*134f0*/  VIADD R0, R18, 0x20400 ;  /* 0x0002040012007836 */ /* 0x000fe20000000000 */
[----:B------:R-:W-:Y:S01]  /*13500*/  LOP3.LUT R6, R2, 0x10000, RZ, 0xfc, !PT ;  /* 0x0001000002067812 */ /* 0x000fe200078efcff */
[----:B------:R-:W-:-:S03]  /*13510*/  IMAD.MOV.U32 R7, RZ, RZ, 0x40000040 ;  /* 0x40000040ff077424 */ /* 0x000fc600078e00ff */
[----:B------:R-:W-:-:S04]  /*13520*/  SHF.R.U32.HI R0, RZ, 0x4, R0 ;  /* 0x00000004ff007819 */ /* 0x000fc80000011600 */
[----:B------:R-:W-:-:S04]  /*13530*/  LOP3.LUT R0, R0, 0x3fff, RZ, 0xc0, !PT ;  /* 0x00003fff00007812 */ /* 0x000fc800078ec0ff */
[----:B------:R-:W-:-:S05]  /*13540*/  LOP3.LUT R0, R0, 0x10000, RZ, 0xfc, !PT ;  /* 0x0001000000007812 */ /* 0x000fca00078efcff */
[----:B------:R2:W-:Y:S01]  /*13550*/  STL [R1+0x44], R0 ;  /* 0x0000440001007387 */ /* 0x0005e20000100800 */
[----:B-1----:R-:W-:Y:S05]  /*13560*/  @P1 BRA `(.L_x_1753) ;  /* 0x0000000000081947 */ /* 0x002fea0003800000 */
[----:B------:R-:W1:Y:S02]  /*13570*/  SYNCS.PHASECHK.TRANS64.TRYWAIT P1, [R8+URZ+0x30830], R3 ;  /* 0x03083003080075a7 */ /* 0x000e64000802017f */
[----:B-1----:R-:W-:Y:S05]  /*13580*/  @!P1 BRA `(.L_x_1754) ;  /* 0x0000017c008c9947 */ /* 0x002fea0003800000 */
.L_x_1753:
[----:B--2---:R-:W2:Y:S01]  /*13590*/  LDL R0, [R1+0x44] ;  /* 0x0000440001007983 */ /* 0x004ea20000100800 */
[----:B01----:R-:W-:Y:S01]  /*135a0*/  IMAD.MOV.U32 R3, RZ, RZ, 0x40000040 ;  /* 0x40000040ff037424 */ /* 0x003fe200078e00ff */
[----:B------:R-:W-:Y:S05]  /*135b0*/  WARPSYNC.ALL ;  /* 0x0000000000007948 */ /* 0x000fea0003800000 */
[C---:B------:R-:W-:Y:S01]  /*135c0*/  R2UR UR4, R6.reuse ;  /* 0x00000000060472ca */ /* 0x040fe200000e0000 */
[----:B-----5:R-:W-:Y:S01]  /*135d0*/  WARPGROUP.ARRIVE ;  /* 0x00000000000079c5 */ /* 0x020fe20000000000 */
[----:B------:R-:W-:Y:S01]  /*135e0*/  R2UR UR5, R7 ;  /* 0x00000000070572ca */ /* 0x000fe200000e0000 */
[----:B------:R-:W-:Y:S01]  /*135f0*/  VIADD R64, R6, 0x2 ;  /* 0x0000000206407836 */ /* 0x000fe20000000000 */
[----:B------:R-:W-:Y:S01]  /*13600*/  R2UR UR7, R3 ;  /* 0x00000000030772ca */ /* 0x000fe200000e0000 */
[----:B------:R-:W-:-:S02]  /*13610*/  IMAD.MOV.U32 R65, RZ, RZ, 0x40000040 ;  /* 0x40000040ff417424 */ /* 0x000fc400078e00ff */
[----:B------:R-:W-:Y:S02]  /*13620*/  IMAD.MOV.U32 R5, RZ, RZ, 0x40000040 ;  /* 0x40000040ff057424 */ /* 0x000fe400078e00ff */
[C---:B------:R-:W-:Y:S01]  /*13630*/  VIADD R62, R6.reuse, 0x4 ;  /* 0x00000004063e7836 */ /* 0x040fe20000000000 */
[----:B------:R0:W-:Y:S01]  /*13640*/  STL.64 [R1+0x38], R64 ;  /* 0x0000384001007387 */ /* 0x0001e20000100a00 */
[----:B------:R-:W-:Y:S02]  /*13650*/  IMAD.MOV.U32 R63, RZ, RZ, 0x40000040 ;  /* 0x40000040ff3f7424 */ /* 0x000fe400078e00ff */
[C---:B------:R-:W-:Y:S02]  /*13660*/  VIADD R60, R6.reuse, 0x6 ;  /* 0x00000006063c7836 */ /* 0x040fe40000000000 */
[----:B------:R-:W-:Y:S01]  /*13670*/  IMAD.MOV.U32 R61, RZ, RZ, 0x40000040 ;  /* 0x40000040ff3d7424 */ /* 0x000fe200078e00ff */
[----:B------:R0:W-:Y:S01]  /*13680*/  STL.64 [R1+0x30], R62 ;  /* 0x0000303e01007387 */ /* 0x0001e20000100a00 */
[----:B------:R-:W-:-:S02]  /*13690*/  VIADD R58, R6, 0x400 ;  /* 0x00000400063a7836 */ /* 0x000fc40000000000 */
[----:B------:R-:W-:Y:S01]  /*136a0*/  IMAD.MOV.U32 R59, RZ, RZ, 0x40000040 ;  /* 0x40000040ff3b7424 */ /* 0x000fe200078e00ff */
[----:B------:R0:W-:Y:S01]  /*136b0*/  STL.64 [R1+0x28], R60 ;  /* 0x0000283c01007387 */ /* 0x0001e20000100a00 */
[C---:B------:R-:W-:Y:S02]  /*136c0*/  VIADD R56, R6.reuse, 0x402 ;  /* 0x0000040206387836 */ /* 0x040fe40000000000 */
[----:B------:R-:W-:Y:S01]  /*136d0*/  IMAD.MOV.U32 R57, RZ, RZ, 0x40000040 ;  /* 0x40000040ff397424 */ /* 0x000fe200078e00ff */
[----:B------:R0:W-:Y:S01]  /*136e0*/  STL.64 [R1+0x20], R58 ;  /* 0x0000203a01007387 */ /* 0x0001e20000100a00 */
[C---:B------:R-:W-:Y:S02]  /*136f0*/  VIADD R216, R6.reuse, 0x404 ;  /* 0x0000040406d87836 */ /* 0x040fe40000000000 */
[----:B------:R-:W-:Y:S01]  /*13700*/  IMAD.MOV.U32 R217, RZ, RZ, 0x40000040 ;  /* 0x40000040ffd97424 */ /* 0x000fe200078e00ff */
[----:B------:R0:W-:Y:S01]  /*13710*/  STL.64 [R1+0x18], R56 ;  /* 0x0000183801007387 */ /* 0x0001e20000100a00 */
[----:B------:R-:W-:-:S02]  /*13720*/  VIADD R214, R6, 0x406 ;  /* 0x0000040606d67836 */ /* 0x000fc40000000000 */
[----:B------:R-:W-:Y:S02]  /*13730*/  IMAD.MOV.U32 R215, RZ, RZ, 0x40000040 ;  /* 0x40000040ffd77424 */ /* 0x000fe400078e00ff */
[C---:B------:R-:W-:Y:S02]  /*13740*/  VIADD R212, R6.reuse, 0x800 ;  /* 0x0000080006d47836 */ /* 0x040fe40000000000 */
[----:B------:R-:W-:Y:S02]  /*13750*/  IMAD.MOV.U32 R213, RZ, RZ, 0x40000040 ;  /* 0x40000040ffd57424 */ /* 0x000fe400078e00ff */
[C---:B------:R-:W-:Y:S02]  /*13760*/  VIADD R210, R6.reuse, 0x802 ;  /* 0x0000080206d27836 */ /* 0x040fe40000000000 */
[----:B------:R-:W-:Y:S02]  /*13770*/  IMAD.MOV.U32 R211, RZ, RZ, 0x40000040 ;  /* 0x40000040ffd37424 */ /* 0x000fe400078e00ff */
        /* <DEDUP_REMOVED lines=10> */
[----:B------:R-:W-:Y:S02]  /*13820*/  VIADD R10, R6, 0xc06 ;  /* 0x00000c06060a7836 */ /* 0x000fe40000000000 */
[----:B------:R-:W-:Y:S02]  /*13830*/  IMAD.MOV.U32 R11, RZ, RZ, 0x40000040 ;  /* 0x40000040ff0b7424 */ /* 0x000fe400078e00ff */
[----:B------:R-:W-:-:S02]  /*13840*/  IMAD.MOV.U32 R3, RZ, RZ, 0x40000040 ;  /* 0x40000040ff037424 */ /* 0x000fc400078e00ff */
[----:B--2---:R-:W-:-:S04]  /*13850*/  IMAD R2, R204, 0x800, R0 ;  /* 0x00000800cc027824 */ /* 0x004fc800078e0200 */
[C---:B------:R-:W-:Y:S01]  /*13860*/  VIADD R4, R2.reuse, 0x2 ;  /* 0x0000000202047836 */ /* 0x040fe20000000000 */
[----:B------:R-:W-:-:S13]  /*13870*/  R2UR UR6, R2 ;  /* 0x00000000020672ca */ /* 0x000fda00000e0000 */
[----:B------:R-:W-:Y:S01]  /*13880*/  HGMMA.64x64x16.F32.BF16 R24, gdesc[UR4], RZ, !UPT, gsb0 ;  /* 0x00e00000041879f0 */ /* 0x000fe2000c0018ff */
[----:B------:R-:W-:Y:S02]  /*13890*/  R2UR UR4, R64 ;  /* 0x00000000400472ca */ /* 0x000fe400000e0000 */
[----:B------:R-:W-:Y:S02]  /*138a0*/  R2UR UR5, R65 ;  /* 0x00000000410572ca */ /* 0x000fe400000e0000 */
[----:B------:R-:W-:Y:S01]  /*138b0*/  R2UR UR6, R4 ;  /* 0x00000000040672ca */ /* 0x000fe200000e0000 */
[----:B------:R-:W-:Y:S01]  /*138c0*/  VIADD R4, R2, 0x4 ;  /* 0x0000000402047836 */ /* 0x000fe20000000000 */
[----:B------:R-:W-:Y:S01]  /*138d0*/  R2UR UR7, R5 ;  /* 0x00000000050772ca */ /* 0x000fe200000e0000 */
[----:B------:R-:W-:Y:S01]  /*138e0*/  IMAD.MOV.U32 R5, RZ, RZ, 0x40000040 ;  /* 0x40000040ff057424 */ /* 0x000fe200078e00ff */
[----:B------:R-:W-:Y:S02]  /*138f0*/  WARPGROUP.DEPBAR.LE gsb0, 0x0 ;  /* 0x00008000000079c5 */ /* 0x000fe40000010000 */
[----:B------:R-:W-:-:S09]  /*13900*/  WARPGROUP.ARRIVE ;  /* 0x00000000000079c5 */ /* 0x000fd20000000000 */
[----:B------:R-:W-:Y:S01]  /*13910*/  HGMMA.64x64x16.F32.BF16 R24, gdesc[UR4], R24, gsb0 ;  /* 0x00e00000041879f0 */ /* 0x000fe20008001818 */
        /* <DEDUP_REMOVED lines=102> */
[C---:B------:R-:W-:Y:S01]  /*13f80*/  VIADD R4, R2.reuse, 0x604 ;  /* 0x0000060402047836 */ /* 0x040fe20000000000 */
[----:B------:R-:W-:Y:S01]  /*13f90*/  R2UR UR7, R5 ;  /* 0x00000000050772ca */ /* 0x000fe200000e0000 */
[----:B------:R-:W-:Y:S02]  /*13fa0*/  IMAD.MOV.U32 R5, RZ, RZ, 0x40000040 ;  /* 0x40000040ff057424 */ /* 0x000fe400078e00ff */
[----:B------:R-:W-:Y:S01]  /*13fb0*/  VIADD R2, R2, 0x606 ;  /* 0x0000060602027836 */ /* 0x000fe20000000000 */
[----:B------:R-:W-:-:S02]  /*13fc0*/  WARPGROUP.DEPBAR.LE gsb0, 0x0 ;  /* 0x00008000000079c5 */ /* 0x000fc40000010000 */
[----:B------:R-:W-:-:S07]  /*13fd0*/  WARPGROUP.ARRIVE ;  /* 0x00000000000079c5 */ /* 0x000fce0000000000 */
[----:B------:R-:W-:Y:S01]  /*13fe0*/  HGMMA.64x64x16.F32.BF16 R24, gdesc[UR4], R24, gsb0 ;  /* 0x00e00000041879f0 */ /* 0x000fe20008001818 */
[----:B------:R-:W-:Y:S02]  /*13ff0*/  R2UR UR4, R12 ;  /* 0x000000000c0472ca */ /* 0x000fe400000e0000 */
[----:B------:R-:W-:Y:S02]  /*14000*/  R2UR UR5, R13 ;  /* 0x000000000d0572ca */ /* 0x000fe400000e0000 */
[----:B------:R-:W-:Y:S02]  /*14010*/  R2UR UR6, R4 ;  /* 0x00000000040672ca */ /* 0x000fe400000e0000 */
[----:B------:R-:W-:Y:S01]  /*14020*/  R2UR UR7, R5 ;  /* 0x00000000050772ca */ /* 0x000fe200000e0000 */
[----:B------:R-:W-:Y:S02]  /*14030*/  WARPGROUP.DEPBAR.LE gsb0, 0x0 ;  /* 0x00008000000079c5 */ /* 0x000fe40000010000 */
[----:B------:R-:W-:-:S10]  /*14040*/  WARPGROUP.ARRIVE ;  /* 0x00000000000079c5 */ /* 0x000fd40000000000 */
[----:B------:R-:W-:Y:S01]  /*14050*/  HGMMA.64x64x16.F32.BF16 R24, gdesc[UR4], R24, gsb0 ;  /* 0x00e00000041879f0 */ /* 0x000fe20008001818 */
[----:B------:R-:W-:Y:S02]  /*14060*/  R2UR UR4, R10 ;  /* 0x000000000a0472ca */ /* 0x000fe400000e0000 */
[----:B------:R-:W-:Y:S02]  /*14070*/  R2UR UR5, R11 ;  /* 0x000000000b0572ca */ /* 0x000fe400000e0000 */
[----:B------:R-:W-:Y:S02]  /*14080*/  R2UR UR6, R2 ;  /* 0x00000000020672ca */ /* 0x000fe400000e0000 */
[----:B------:R-:W-:Y:S01]  /*14090*/  R2UR UR7, R3 ;  /* 0x00000000030772ca */ /* 0x000fe200000e0000 */
[----:B------:R-:W-:Y:S02]  /*140a0*/  WARPGROUP.DEPBAR.LE gsb0, 0x0 ;  /* 0x00008000000079c5 */ /* 0x000fe40000010000 */
[----:B------:R-:W-:-:S10]  /*140b0*/  WARPGROUP.ARRIVE ;  /* 0x00000000000079c5 */ /* 0x000fd40000000000 */
[----:B------:R-:W-:Y:S03]  /*140c0*/  HGMMA.64x64x16.F32.BF16 R24, gdesc[UR4], R24, gsb0 ;  /* 0x00e00000041879f0 */ /* 0x000fe60008001818 */
[----:B------:R-:W-:Y:S02]  /*140d0*/  WARPGROUP.DEPBAR.LE gsb0, 0x0 ;  /* 0x00008000000079c5 */ /* 0x000fe40000010000 */
[----:B0-----:R-:W-:Y:S05]  /*140e0*/  @!P0 BRA `(.L_x_1755) ;  /* 0x0000000000048947 */ /* 0x001fea0003800000 */
[----:B------:R-:W-:Y:S01]  /*140f0*/  BPT.TRAP 0x1 ;  /* 0x000000040000795c */ /* 0x000fe20000300000 */
.L_x_1755:
[----:B------:R-:W2:Y:S01]  /*14100*/  LDL R0, [R1+0x64] ;  /* 0x0000640001007983 */ /* 0x000ea20000100800 */
[----:B------:R-:W0:Y:S03]  /*14110*/  LDC R72, c[0x0][0x448] ;  /* 0x00011200ff487b82 */ /* 0x000e260000000800 */
[----:B------:R-:W2:Y:S04]  /*14120*/  LDL R70, [R1+0x4c] ;  /* 0x00004c0001467983 */ /* 0x000ea80000100800 */
[----:B------:R-:W3:Y:S01]  /*14130*/  LDL R65, [R1+0x8] ;  /* 0x0000080001417983 */ /* 0x000ee20000100800 */
[----:B------:R-:W1:Y:S03]  /*14140*/  LDC.64 R56, c[0x0][0x9e0] ;  /* 0x00027800ff387b82 */ /* 0x000e660000000a00 */
[----:B------:R-:W4:Y:S01]  /*14150*/  LDL R9, [R1+0x4] ;  /* 0x0000040001097983 */ /* 0x000f220000100800 */
[----:B------:R-:W-:Y:S01]  /*14160*/  LOP3.LUT R22, R22, 0xffffffbf, RZ, 0xc0, !PT ;  /* 0xffffffbf16167812 */ /* 0x000fe200078ec0ff */
[----:B------:R-:W-:Y:S01]  /*14170*/  ULDC UR4, c[0x0][0x9dc] ;  /* 0x0002770000047ab9 */ /* 0x000fe20000000800 */
[----:B0-----:R-:W-:-:S13]  /*14180*/  ISETP.NE.AND P1, PT, R72, 0x1, PT ;  /* 0x000000014800780c */ /* 0x001fda0003f25270 */
[----:B------:R-:W0:Y:S08]  /*14190*/  @P1 LDC R3, c[0x0][0x44c] ;  /* 0x00011300ff031b82 */ /* 0x000e300000000800 */
[----:B------:R-:W5:Y:S01]  /*141a0*/  @P1 LDC R4, c[0x0][0x450] ;  /* 0x00011400ff041b82 */ /* 0x000f620000000800 */
[----:B------:R-:W-:Y:S01]  /*141b0*/  @P1 LOP3.LUT R22, R22, 0x40, RZ, 0xfc, !PT ;  /* 0x0000004016161812 */ /* 0x000fe200078efcff */
[----:B------:R-:W-:-:S03]  /*141c0*/  IMAD.U32 R223, RZ, RZ, UR4 ;  /* 0x00000004ffdf7e24 */ /* 0x000fc6000f8e00ff */
[----:B------:R-:W-:Y:S02]  /*141d0*/  LOP3.LUT R22, R22, 0xffffffdf, RZ, 0xc0, !PT ;  /* 0xffffffdf16167812 */ /* 0x000fe400078ec0ff */
[----:B------:R-:W-:Y:S01]  /*141e0*/  LEA R58, R95, 0xffffffc0, 0x6 ;  /* 0xffffffc05f3a7811 */ /* 0x000fe200078e30ff */
[----:B--2---:R-:W-:-:S04]  /*141f0*/  IMAD.IADD R0, R0, 0x1, R70 ;  /* 0x0000000100007824 */ /* 0x004fc800078e0246 */
[----:B0-----:R-:W-:-:S04]  /*14200*/  @P1 IMAD.HI.U32 R3, R0, R3, RZ ;  /* 0x0000000300031227 */ /* 0x001fc800078e00ff */
[----:B------:R-:W-:Y:S01]  /*14210*/  IMAD.MOV.U32 R2, RZ, RZ, R0 ;  /* 0x000000ffff027224 */ /* 0x000fe200078e0000 */
[----:B-----5:R-:W-:Y:S01]  /*14220*/  @P1 SHF.R.U32.HI R2, RZ, R4, R3 ;  /* 0x00000004ff021219 */ /* 0x020fe20000011603 */
[----:B------:R-:W-:Y:S02]  /*14230*/  IMAD.MOV.U32 R4, RZ, RZ, -0x40 ;  /* 0xffffffc0ff047424 */ /* 0x000fe400078e00ff */
[----:B------:R-:W-:Y:S02]  /*14240*/  VIADD R0, R8, 0x30840 ;  /* 0x0003084008007836 */ /* 0x000fe40000000000 */
[----:B------:R-:W0:Y:S01]  /*14250*/  SHFL.IDX PT, R8, R2, RZ, 0x1c1f ;  /* 0x001c1fff02087589 */ /* 0x000e2200000e0000 */
[----:B------:R-:W-:-:S04]  /*14260*/  IMAD R5, R95, R4, 0x40 ;  /* 0x000000405f057424 */ /* 0x000fc800078e0204 */
[----:B------:R-:W-:Y:S01]  /*14270*/  VIADD R3, R5, 0x1 ;  /* 0x0000000105037836 */ /* 0x000fe20000000000 */
[----:B-1----:R-:W-:Y:S02]  /*14280*/  ISETP.GE.AND P1, PT, R57, 0x1, PT ;  /* 0x000000013900780c */ /* 0x002fe40003f26270 */
[----:B----4-:R-:W-:Y:S01]  /*14290*/  PRMT R0, R9, 0x654, R0 ;  /* 0x0000065409007816 */ /* 0x010fe20000000000 */
[----:B---3--:R-:W-:Y:S01]  /*142a0*/  IMAD R3, R65, -0x2, R3 ;  /* 0xfffffffe41037824 */ /* 0x008fe200078e0203 */
[----:B------:R-:W-:Y:S02]  /*142b0*/  LOP3.LUT R4, RZ, R223, RZ, 0x33, !PT ;  /* 0x000000dfff047212 */ /* 0x000fe400078e33ff */
[----:B------:R1:W-:Y:S02]  /*142c0*/  SYNCS.ARRIVE.TRANS64.RED.A1T0 RZ, [R0+URZ], RZ ;  /* 0x000000ff00ff79a7 */ /* 0x0003e4000810043f */
[----:B------:R-:W-:Y:S01]  /*142d0*/  IADD3 R3, -R219, R3, R220 ;  /* 0x00000003db037210 */ /* 0x000fe20007ffe1dc */
[----:B-1----:R-:W-:-:S04]  /*142e0*/  IMAD.IADD R0, R220, 0x1, R5 ;  /* 0x00000001dc007824 */ /* 0x002fc800078e0205 */
[----:B------:R-:W-:Y:S02]  /*142f0*/  IMAD.IADD R60, R3, 0x1, R56 ;  /* 0x00000001033c7824 */ /* 0x000fe400078e0238 */
[----:B------:R-:W-:Y:S02]  /*14300*/  IMAD R59, R65, -0x2, R0 ;  /* 0xfffffffe413b7824 */ /* 0x000fe400078e0200 */
[----:B------:R-:W-:Y:S01]  /*14310*/  IMAD.IADD R61, R3, 0x1, R4 ;  /* 0x00000001033d7824 */ /* 0x000fe200078e0204 */
[----:B------:R-:W-:Y:S02]  /*14320*/  @P1 LOP3.LUT R22, R22, 0x20, RZ, 0xfc, !PT ;  /* 0x0000002016161812 */ /* 0x000fe400078efcff */
[----:B0-----:R-:W-:Y:S01]  /*14330*/  VIADDMNMX R0, R8, R60, R59, PT ;  /* 0x0000003c08007246 */ /* 0x001fe2000380013b */
[----:B------:R-:W-:Y:S01]  /*14340*/  IMAD.IADD R4, R61, 0x1, R8 ;  /* 0x000000013d047824 */ /* 0x000fe200078e0208 */
[----:B------:R-:W-:Y:S06]  /*14350*/  @!P1 BRA `(.L_x_1756) ;  /* 0x0000000000509947 */ /* 0x000fec0003800000 */
[----:B------:R-:W-:Y:S01]  /*14360*/  IADD3 R3, -R219, R220, R8 ;  /* 0x000000dcdb037210 */ /* 0x000fe20007ffe108 */
[----:B------:R-:W-:Y:S03]  /*14370*/  BSSY B0, `(.L_x_1757) ;  /* 0x000000e000007945 */ /* 0x000fe60003800000 */
[----:B------:R-:W-:-:S13]  /*14380*/  ISETP.GT.AND P1, PT, R3, -0x1, PT ;  /* 0xffffffff0300780c */ /* 0x000fda0003f24270 */
        /* <DEDUP_REMOVED lines=8> */
.L_x_1758:
[----:B------:R-:W-:-:S13]  /*14410*/  ISETP.NE.AND P1, PT, R57, 0x1, PT ;  /* 0x000000013900780c */ /* 0x000fda0003f25270 */
[----:B------:R-:W0:Y:S02]  /*14420*/  @P1 LDC.64 R8, c[0x0][0x9e8] ;  /* 0x00027a00ff081b82 */ /* 0x000e240000000a00 */
[----:B0-----:R-:W-:-:S05]  /*14430*/  @P1 IMAD.HI.U32 R8, R3, R8, RZ ;  /* 0x0000000803081227 */ /* 0x001fca00078e00ff */
[----:B------:R-:W-:-:S07]  /*14440*/  @P1 SHF.R.U32.HI R3, RZ, R9, R8 ;  /* 0x00000009ff031219 */ /* 0x000fce0000011608 */
.L_x_1759:
[----:B------:R-:W-:Y:S05]  /*14450*/  BSYNC B0 ;  /* 0x0000000000007941 */ /* 0x000fea0003800000 */
.L_x_1757:
[----:B------:R-:W-:-:S04]  /*14460*/  IMAD R3, R3, R57, -R58 ;  /* 0x0000003903037224 */ /* 0x000fc800078e0a3a */
[----:B------:R-:W-:-:S05]  /*14470*/  IMAD R3, R65, -0x2, R3 ;  /* 0xfffffffe41037824 */ /* 0x000fca00078e0203 */
[----:B------:R-:W-:Y:S02]  /*14480*/  VIMNMX R4, R4, R3, !PT ;  /* 0x0000000304047248 */ /* 0x000fe40007fe0100 */
[----:B------:R-:W-:-:S07]  /*14490*/  VIADDMNMX R0, R3, R57, R0, PT ;  /* 0x0000003903007246 */ /* 0x000fce0003800100 */
.L_x_1756:
[C---:B------:R-:W-:Y:S01]  /*144a0*/  ISETP.GE.AND P2, PT, R5.reuse, 0x9, PT ;  /* 0x000000090500780c */ /* 0x040fe20003f46270 */
[----:B------:R-:W0:Y:S01]  /*144b0*/  SHFL.IDX PT, R2, R2, 0x1, 0x1c1f ;  /* 0x003c1f0002027f89 */ /* 0x000e2200000e0000 */
[C---:B------:R-:W-:Y:S02]  /*144c0*/  ISETP.GE.AND P1, PT, R5.reuse, 0x2, PT ;  /* 0x000000020500780c */ /* 0x040fe40003f26270 */
[C---:B------:R-:W-:Y:S02]  /*144d0*/  ISETP.GT.AND P3, PT, R4.reuse, 0x8, !P2 ;  /* 0x000000080400780c */ /* 0x040fe40005764270 */
[----:B------:R-:W-:Y:S02]  /*144e0*/  ISETP.GT.AND P4, PT, R4, 0x1, !P1 ;  /* 0x000000010400780c */ /* 0x000fe40004f84270 */
[----:B------:R-:W-:Y:S02]  /*144f0*/  ISETP.LT.OR P3, PT, R0, 0x9, P3 ;  /* 0x000000090000780c */ /* 0x000fe40001f61670 */
[----:B------:R-:W-:-:S02]  /*14500*/  ISETP.GE.AND P5, PT, R5, 0xa, PT ;  /* 0x0000000a0500780c */ /* 0x000fc40003fa6270 */
[----:B------:R-:W-:Y:S02]  /*14510*/  FSEL R73, R28, -INF , !P3 ;  /* 0xff8000001c497808 */ /* 0x000fe40005800000 */
[----:B------:R-:W-:Y:S02]  /*14520*/  ISETP.LT.OR P4, PT, R0, 0x2, P4 ;  /* 0x000000020000780c */ /* 0x000fe40002781670 */
[----:B------:R-:W-:Y:S02]  /*14530*/  ISETP.GT.AND P3, PT, R4, 0x9, !P5 ;  /* 0x000000090400780c */ /* 0x000fe40006f64270 */
[----:B------:R-:W-:Y:S02]  /*14540*/  FSEL R71, R25, -INF , !P4 ;  /* 0xff80000019477808 */ /* 0x000fe40006000000 */
        /* <DEDUP_REMOVED lines=26> */
[C---:B------:R-:W-:Y:S02]  /*146f0*/  ISETP.GE.AND P4, PT, R5.reuse, 0x22, PT ;  /* 0x000000220500780c */ /* 0x040fe40003f86270 */
        /* <DEDUP_REMOVED lines=26> */
[----:B------:R-:W-:Y:S02]  /*148a0*/  ISETP.GE.AND P3, PT, R5, 0x39, PT ;  /* 0x000000390500780c */ /* 0x000fe40003f66270 */
[----:B------:R-:W-:Y:S02]  /*148b0*/  P2R R28, PR, RZ, 0x20 ;  /* 0x00000020ff1c7803 */ /* 0x000fe40000000000 */
[----:B------:R-:W-:-:S02]  /*148c0*/  ISETP.GT.AND P4, PT, R4, 0x38, !P3 ;  /* 0x000000380400780c */ /* 0x000fc40005f84270 */
[----:B------:R-:W-:Y:S02]  /*148d0*/  ISETP.GE.AND P5, PT, R5, 0x3a, PT ;  /* 0x0000003a0500780c */ /* 0x000fe40003fa6270 */
[----:B------:R-:W-:-:S04]  /*148e0*/  ISETP.LT.OR P4, PT, R0, 0x39, P4 ;  /* 0x000000390000780c */ /* 0x000fc80002781670 */
[----:B------:R-:W-:Y:S02]  /*148f0*/  FSEL R3, R52, -INF , !P4 ;  /* 0xff80000034037808 */ /* 0x000fe40006000000 */
[----:B------:R-:W-:-:S04]  /*14900*/  ISETP.GT.AND P4, PT, R4, RZ, !P6 ;  /* 0x000000ff0400720c */ /* 0x000fc80007784270 */
[----:B------:R-:W-:-:S04]  /*14910*/  ISETP.LT.OR P4, PT, R0, 0x1, P4 ;  /* 0x000000010000780c */ /* 0x000fc80002781670 */
[----:B------:R-:W-:Y:S02]  /*14920*/  FSEL R69, R24, -INF , !P4 ;  /* 0xff80000018457808 */ /* 0x000fe40006000000 */
[----:B------:R-:W-:Y:S01]  /*14930*/  ISETP.GT.AND P4, PT, R4, 0x39, !P5 ;  /* 0x000000390400780c */ /* 0x000fe20006f84270 */
[----:B0-----:R-:W-:-:S03]  /*14940*/  IMAD.IADD R4, R61, 0x1, R2 ;  /* 0x000000013d047824 */ /* 0x001fc600078e0202 */
[----:B------:R-:W-:Y:S02]  /*14950*/  ISETP.LT.OR P4, PT, R0, 0x3a, P4 ;  /* 0x0000003a0000780c */ /* 0x000fe40002781670 */
[----:B------:R-:W-:Y:S02]  /*14960*/  VIADDMNMX R0, R2, R60, R59, PT ;  /* 0x0000003c02007246 */ /* 0x000fe4000380013b */
[----:B------:R-:W-:Y:S02]  /*14970*/  FSEL R53, R53, -INF , !P4 ;  /* 0xff80000035357808 */ /* 0x000fe40006000000 */
[----:B------:R-:W-:-:S13]  /*14980*/  ISETP.GE.AND P4, PT, R57, 0x1, PT ;  /* 0x000000013900780c */ /* 0x000fda0003f86270 */
[----:B------:R-:W-:Y:S05]  /*14990*/  @!P4 BRA `(.L_x_1760) ;  /* 0x000000000050c947 */ /* 0x000fea0003800000 */
        /* <DEDUP_REMOVED lines=11> */
.L_x_1762:
[----:B------:R-:W-:-:S13]  /*14a50*/  ISETP.NE.AND P4, PT, R57, 0x1, PT ;  /* 0x000000013900780c */ /* 0x000fda0003f85270 */
[----:B------:R-:W0:Y:S02]  /*14a60*/  @P4 LDC.64 R60, c[0x0][0x9e8] ;  /* 0x00027a00ff3c4b82 */ /* 0x000e240000000a00 */
[----:B0-----:R-:W-:-:S05]  /*14a70*/  @P4 IMAD.HI.U32 R8, R2, R60, RZ ;  /* 0x0000003c02084227 */ /* 0x001fca00078e00ff */
[----:B------:R-:W-:-:S07]  /*14a80*/  @P4 SHF.R.U32.HI R2, RZ, R61, R8 ;  /* 0x0000003dff024219 */ /* 0x000fce0000011608 */
.L_x_1763:
[----:B------:R-:W-:Y:S05]  /*14a90*/  BSYNC B0 ;  /* 0x0000000000007941 */ /* 0x000fea0003800000 */
.L_x_1761:
[----:B------:R-:W-:-:S04]  /*14aa0*/  IMAD R2, R2, R57, -R58 ;  /* 0x0000003902027224 */ /* 0x000fc800078e0a3a */
[----:B------:R-:W-:-:S05]  /*14ab0*/  IMAD R5, R65, -0x2, R2 ;  /* 0xfffffffe41057824 */ /* 0x000fca00078e0202 */
[----:B------:R-:W-:Y:S02]  /*14ac0*/  VIMNMX R4, R4, R5, !PT ;  /* 0x0000000504047248 */ /* 0x000fe40007fe0100 */
[----:B------:R-:W-:-:S07]  /*14ad0*/  VIADDMNMX R0, R5, R57, R0, PT ;  /* 0x0000003905007246 */ /* 0x000fce0003800100 */
.L_x_1760:
[----:B------:R-:W-:Y:S01]  /*14ae0*/  FMNMX.FTZ R2, R69, R71, !PT ;  /* 0x0000004745027209 */ /* 0x000fe20007810000 */
[----:B------:R-:W-:Y:S01]  /*14af0*/  ULDC UR4, c[0x0][0x988] ;  /* 0x0002620000047ab9 */ /* 0x000fe20000000800 */
        /* <DEDUP_REMOVED lines=14> */
[C---:B------:R-:W-:Y:S02]  /*14be0*/  ISETP.GT.AND P2, PT, R4.reuse, 0x8, !P2 ;  /* 0x000000080400780c */ /* 0x040fe40005744270 */
[----:B------:R-:W-:Y:S02]  /*14bf0*/  ISETP.GT.AND P1, PT, R4, 0x10, !P1 ;  /* 0x000000100400780c */ /* 0x000fe40004f24270 */
[----:B------:R-:W-:-:S02]  /*14c00*/  FMNMX.FTZ R2, R29, R2, !PT ;  /* 0x000000021d027209 */ /* 0x000fc40007810000 */
[C---:B------:R-:W-:Y:S02]  /*14c10*/  ISETP.LT.OR P2, PT, R0.reuse, 0x9, P2 ;  /* 0x000000090000780c */ /* 0x040fe40001741670 */
[----:B------:R-:W-:Y:S02]  /*14c20*/  ISETP.LT.OR P1, PT, R0, 0x11, P1 ;  /* 0x000000110000780c */ /* 0x000fe40000f21670 */
[----:B------:R-:W-:Y:S02]  /*14c30*/  FMNMX.FTZ R2, R41, R2, !PT ;  /* 0x0000000229027209 */ /* 0x000fe40007810000 */
[----:B------:R-:W-:Y:S02]  /*14c40*/  FSEL R59, R30, -INF , !P2 ;  /* 0xff8000001e3b7808 */ /* 0x000fe40005000000 */
[----:B------:R-:W-:Y:S02]  /*14c50*/  ISETP.NE.AND P2, PT, R63, RZ, PT ;  /* 0x000000ff3f00720c */ /* 0x000fe40003f45270 */
[----:B------:R-:W-:-:S02]  /*14c60*/  FSEL R63, R34, -INF , !P1 ;  /* 0xff800000223f7808 */ /* 0x000fc40004800000 */
[----:B------:R-:W-:Y:S02]  /*14c70*/  FMNMX.FTZ R2, R25, R2, !PT ;  /* 0x0000000219027209 */ /* 0x000fe40007810000 */
[----:B------:R-:W-:Y:S02]  /*14c80*/  ISETP.NE.AND P1, PT, R32, RZ, PT ;  /* 0x000000ff2000720c */ /* 0x000fe40003f25270 */
[----:B------:R-:W-:Y:S02]  /*14c90*/  FMNMX.FTZ R2, R45, R2, !PT ;  /* 0x000000022d027209 */ /* 0x000fe40007810000 */
[----:B------:R-:W-:Y:S02]  /*14ca0*/  ISETP.GT.AND P1, PT, R4, 0x11, !P1 ;  /* 0x000000110400780c */ /* 0x000fe40004f24270 */
[----:B------:R-:W-:Y:S02]  /*14cb0*/  FMNMX.FTZ R2, R9, R2, !PT ;  /* 0x0000000209027209 */ /* 0x000fe40007810000 */
[----:B------:R-:W-:-:S02]  /*14cc0*/  ISETP.LT.OR P1, PT, R0, 0x12, P1 ;  /* 0x000000120000780c */ /* 0x000fc40000f21670 */
[----:B------:R-:W-:Y:S02]  /*14cd0*/  ISETP.GT.AND P6, PT, R4, RZ, !P6 ;  /* 0x000000ff0400720c */ /* 0x000fe400077c4270 */
[----:B------:R-:W-:Y:S02]  /*14ce0*/  FMNMX.FTZ R2, R49, R2, !PT ;  /* 0x0000000231027209 */ /* 0x000fe40007810000 */
[----:B------:R-:W-:Y:S02]  /*14cf0*/  FSEL R35, R35, -INF , !P1 ;  /* 0xff80000023237808 */ /* 0x000fe40004800000 */
[----:B------:R-:W-:Y:S02]  /*14d00*/  ISETP.NE.AND P1, PT, R64, RZ, PT ;  /* 0x000000ff4000720c */ /* 0x000fe40003f25270 */
[----:B------:R-:W-:Y:S02]  /*14d10*/  ISETP.LT.OR P6, PT, R0, 0x1, P6 ;  /* 0x000000010000780c */ /* 0x000fe400037c1670 */
[----:B------:R-:W-:-:S02]  /*14d20*/  FMNMX.FTZ R2, R3, R2, !PT ;  /* 0x0000000203027209 */ /* 0x000fc40007810000 */
[----:B------:R-:W-:Y:S02]  /*14d30*/  ISETP.GT.AND P1, PT, R4, 0x18, !P1 ;  /* 0x000000180400780c */ /* 0x000fe40004f24270 */
[----:B------:R-:W-:Y:S02]  /*14d40*/  FSEL R31, R26, -INF , !P6 ;  /* 0xff8000001a1f7808 */ /* 0x000fe40007000000 */
[----:B------:R-:W-:Y:S01]  /*14d50*/  FMNMX.FTZ R26, R53, R2, !PT ;  /* 0x00000002351a7209 */ /* 0x000fe20007810000 */
[----:B------:R-:W-:Y:S01]  /*14d60*/  IMAD.U32 R2, RZ, RZ, UR4 ;  /* 0x00000004ff027e24 */ /* 0x000fe2000f8e00ff */
[----:B------:R-:W-:Y:S02]  /*14d70*/  ISETP.LT.OR P1, PT, R0, 0x19, P1 ;  /* 0x000000190000780c */ /* 0x000fe40000f21670 */
[----:B------:R-:W-:Y:S01]  /*14d80*/  ISETP.NE.AND P4, PT, R44, RZ, PT ;  /* 0x000000ff2c00720c */ /* 0x000fe20003f85270 */
[----:B------:R-:W0:Y:S01]  /*14d90*/  SHFL.BFLY PT, R5, R26, 0x2, 0x1f ;  /* 0x0c401f001a057f89 */ /* 0x000e2200000e0000 */
[----:B------:R-:W-:-:S02]  /*14da0*/  FSEL R65, R38, -INF , !P1 ;  /* 0xff80000026417808 */ /* 0x000fc40004800000 */
[----:B------:R-:W-:Y:S02]  /*14db0*/  ISETP.NE.AND P1, PT, R36, RZ, PT ;  /* 0x000000ff2400720c */ /* 0x000fe40003f25270 */
[C---:B------:R-:W-:Y:S02]  /*14dc0*/  ISETP.GT.AND P3, PT, R4.reuse, 0x38, !P3 ;  /* 0x000000380400780c */ /* 0x040fe40005f64270 */
[C---:B------:R-:W-:Y:S02]  /*14dd0*/  ISETP.GT.AND P1, PT, R4.reuse, 0x19, !P1 ;  /* 0x000000190400780c */ /* 0x040fe40004f24270 */
[----:B------:R-:W-:Y:S02]  /*14de0*/  ISETP.GT.AND P5, PT, R4, 0x39, !P5 ;  /* 0x000000390400780c */ /* 0x000fe40006fa4270 */
[C---:B------:R-:W-:Y:S02]  /*14df0*/  ISETP.LT.OR P1, PT, R0.reuse, 0x1a, P1 ;  /* 0x0000001a0000780c */ /* 0x040fe40000f21670 */
[----:B------:R-:W-:-:S02]  /*14e00*/  ISETP.LT.OR P3, PT, R0, 0x39, P3 ;  /* 0x000000390000780c */ /* 0x000fc40001f61670 */
[----:B------:R-:W-:Y:S02]  /*14e10*/  FSEL R39, R39, -INF , !P1 ;  /* 0xff80000027277808 */ /* 0x000fe40004800000 */
[----:B------:R-:W-:Y:S02]  /*14e20*/  ISETP.NE.AND P1, PT, R66, RZ, PT ;  /* 0x000000ff4200720c */ /* 0x000fe40003f25270 */
[----:B------:R-:W-:Y:S02]  /*14e30*/  ISETP.LT.OR P5, PT, R0, 0x3a, P5 ;  /* 0x0000003a0000780c */ /* 0x000fe40002fa1670 */
[----:B------:R-:W-:Y:S02]  /*14e40*/  ISETP.GT.AND P1, PT, R4, 0x20, !P1 ;  /* 0x000000200400780c */ /* 0x000fe40004f24270 */
[----:B------:R-:W-:Y:S02]  /*14e50*/  FSEL R55, R55, -INF , !P5 ;  /* 0xff80000037377808 */ /* 0x000fe40006800000 */
[----:B------:R-:W-:-:S02]  /*14e60*/  ISETP.LT.OR P1, PT, R0, 0x21, P1 ;  /* 0x000000210000780c */ /* 0x000fc40000f21670 */
[----:B0-----:R-:W-:Y:S02]  /*14e70*/  FMNMX.FTZ R28, R26, R5, !PT ;  /* 0x000000051a1c7209 */ /* 0x001fe40007810000 */
[----:B------:R-:W-:Y:S02]  /*14e80*/  FSEL R67, R42, -INF , !P1 ;  /* 0xff8000002a437808 */ /* 0x000fe40004800000 */
[----:B------:R-:W-:Y:S01]  /*14e90*/  ISETP.NE.AND P1, PT, R40, RZ, PT ;  /* 0x000000ff2800720c */ /* 0x000fe20003f25270 */
[----:B------:R-:W0:Y:S03]  /*14ea0*/  SHFL.BFLY PT, R5, R28, 0x1, 0x1f ;  /* 0x0c201f001c057f89 */ /* 0x000e2600000e0000 */
[----:B------:R-:W-:-:S04]  /*14eb0*/  ISETP.GT.AND P1, PT, R4, 0x21, !P1 ;  /* 0x000000210400780c */ /* 0x000fc80004f24270 */
[----:B------:R-:W-:-:S04]  /*14ec0*/  ISETP.LT.OR P1, PT, R0, 0x22, P1 ;  /* 0x000000220000780c */ /* 0x000fc80000f21670 */
[----:B------:R-:W-:Y:S02]  /*14ed0*/  FSEL R43, R43, -INF , !P1 ;  /* 0xff8000002b2b7808 */ /* 0x000fe40004800000 */
[----:B------:R-:W-:Y:S02]  /*14ee0*/  ISETP.GT.AND P1, PT, R4, 0x28, !P2 ;  /* 0x000000280400780c */ /* 0x000fe40005724270 */
[----:B------:R-:W-:Y:S02]  /*14ef0*/  ISETP.NE.AND P2, PT, R68, RZ, PT ;  /* 0x000000ff4400720c */ /* 0x000fe40003f45270 */
[----:B------:R-:W-:-:S04]  /*14f00*/  ISETP.LT.OR P1, PT, R0, 0x29, P1 ;  /* 0x000000290000780c */ /* 0x000fc80000f21670 */
[----:B------:R-:W-:Y:S02]  /*14f10*/  FSEL R27, R46, -INF , !P1 ;  /* 0xff8000002e1b7808 */ /* 0x000fe40004800000 */
[----:B------:R-:W-:Y:S02]  /*14f20*/  ISETP.GT.AND P1, PT, R4, 0x29, !P4 ;  /* 0x000000290400780c */ /* 0x000fe40006724270 */
[----:B0-----:R-:W-:Y:S02]  /*14f30*/  FMNMX.FTZ R5, R28, R5, !PT ;  /* 0x000000051c057209 */ /* 0x001fe40007810000 */
[----:B------:R-:W-:Y:S02]  /*14f40*/  ISETP.LT.OR P1, PT, R0, 0x2a, P1 ;  /* 0x0000002a0000780c */ /* 0x000fe40000f21670 */
[----:B------:R-:W-:Y:S01]  /*14f50*/  ISETP.NE.AND P4, PT, R48, RZ, PT ;  /* 0x000000ff3000720c */ /* 0x000fe20003f85270 */
[----:B------:R-:W-:Y:S01]  /*14f60*/  FMUL.FTZ R24, R5, R2 ;  /* 0x0000000205187220 */ /* 0x000fe20000410000 */
[----:B------:R-:W-:-:S02]  /*14f70*/  FSEL R47, R47, -INF , !P1 ;  /* 0xff8000002f2f7808 */ /* 0x000fc40004800000 */
[----:B------:R-:W-:-:S04]  /*14f80*/  FSETP.NEU.FTZ.AND P1, PT, R5, -INF , PT ;  /* 0xff8000000500780b */ /* 0x000fc80003f3d000 */
[----:B------:R-:W-:Y:S02]  /*14f90*/  FSEL R30, R24, RZ, P1 ;  /* 0x000000ff181e7208 */ /* 0x000fe40000800000 */
[----:B------:R-:W-:Y:S02]  /*14fa0*/  FMNMX.FTZ R24, R31, R8, !PT ;  /* 0x000000081f187209 */ /* 0x000fe40007810000 */
[C---:B------:R-:W-:Y:S01]  /*14fb0*/  ISETP.GT.AND P1, PT, R4.reuse, 0x30, !P2 ;  /* 0x000000300400780c */ /* 0x040fe20005724270 */
[--C-:B------:R-:W-:Y:S01]  /*14fc0*/  FFMA.FTZ R26, R71, R2, -R30.reuse ;  /* 0x00000002471a7223 */ /* 0x100fe2000001081e */
[----:B------:R-:W-:Y:S01]  /*14fd0*/  FMNMX.FTZ R24, R59, R24, !PT ;  /* 0x000000183b187209 */ /* 0x000fe20007810000 */
[-CC-:B------:R-:W-:Y:S01]  /*14fe0*/  FFMA.FTZ R28, R79, R2.reuse, -R30.reuse ;  /* 0x000000024f1c7223 */ /* 0x180fe2000001081e */
[----:B------:R-:W-:Y:S01]  /*14ff0*/  ISETP.GT.AND P2, PT, R4, 0x31, !P4 ;  /* 0x000000310400780c */ /* 0x000fe20006744270 */
[--C-:B------:R-:W-:Y:S01]  /*15000*/  FFMA.FTZ R4, R69, R2, -R30.reuse ;  /* 0x0000000245047223 */ /* 0x100fe2000001081e */
[----:B------:R-:W-:Y:S01]  /*15010*/  FMNMX.FTZ R24, R61, R24, !PT ;  /* 0x000000183d187209 */ /* 0x000fe20007810000 */
[----:B------:R0:W-:Y:S01]  /*15020*/  MUFU.EX2 R75, R26 ;  /* 0x0000001a004b7308 */ /* 0x0001e20000000800 */
[C---:B------:R-:W-:Y:S01]  /*15030*/  ISETP.LT.OR P1, PT, R0.reuse, 0x31, P1 ;  /* 0x000000310000780c */ /* 0x040fe20000f21670 */
[--C-:B------:R-:W-:Y:S01]  /*15040*/  FFMA.FTZ R37, R37, R2, -R30.reuse ;  /* 0x0000000225257223 */ /* 0x100fe2000001081e */
[----:B------:R-:W-:Y:S01]  /*15050*/  FMNMX.FTZ R24, R63, R24, !PT ;  /* 0x000000183f187209 */ /* 0x000fe20007810000 */
[-CC-:B------:R-:W-:Y:S01]  /*15060*/  FFMA.FTZ R33, R33, R2.reuse, -R30.reuse ;  /* 0x0000000221217223 */ /* 0x180fe2000001081e */
[----:B------:R-:W-:Y:S01]  /*15070*/  ISETP.LT.OR P2, PT, R0, 0x32, P2 ;  /* 0x000000320000780c */ /* 0x000fe20001741670 */
[--C-:B------:R-:W-:Y:S01]  /*15080*/  FFMA.FTZ R0, R73, R2, -R30.reuse ;  /* 0x0000000249007223 */ /* 0x100fe2000001081e */
[----:B------:R-:W-:Y:S01]  /*15090*/  FMNMX.FTZ R24, R35, R24, !PT ;  /* 0x0000001823187209 */ /* 0x000fe20007810000 */
[----:B------:R1:W-:Y:S01]  /*150a0*/  MUFU.EX2 R196, R4 ;  /* 0x0000000400c47308 */ /* 0x0003e20000000800 */
[----:B------:R-:W-:Y:S01]  /*150b0*/  FSEL R69, R50, -INF , !P1 ;  /* 0xff80000032457808 */ /* 0x000fe20004800000 */
[--C-:B0-----:R-:W-:Y:S01]  /*150c0*/  FFMA.FTZ R26, R81, R2, -R30.reuse ;  /* 0x00000002511a7223 */ /* 0x101fe2000001081e */
[----:B------:R-:W-:Y:S01]  /*150d0*/  FMNMX.FTZ R24, R65, R24, !PT ;  /* 0x0000001841187209 */ /* 0x000fe20007810000 */
[-CC-:B------:R-:W-:Y:S01]  /*150e0*/  FFMA.FTZ R29, R29, R2.reuse, -R30.reuse ;  /* 0x000000021d1d7223 */ /* 0x180fe2000001081e */
[----:B------:R-:W-:Y:S01]  /*150f0*/  FSEL R51, R51, -INF , !P2 ;  /* 0xff80000033337808 */ /* 0x000fe20005000000 */
[--C-:B------:R-:W-:Y:S01]  /*15100*/  FFMA.FTZ R41, R41, R2, -R30.reuse ;  /* 0x0000000229297223 */ /* 0x100fe2000001081e */
[----:B------:R-:W-:Y:S01]  /*15110*/  FMNMX.FTZ R24, R39, R24, !PT ;  /* 0x0000001827187209 */ /* 0x000fe20007810000 */
[----:B------:R-:W-:Y:S01]  /*15120*/  MUFU.EX2 R0, R0 ;  /* 0x0000000000007308 */ /* 0x000fe20000000800 */
[----:B------:R-:W-:Y:S01]  /*15130*/  FSEL R71, R54, -INF , !P3 ;  /* 0xff80000036477808 */ /* 0x000fe20005800000 */
[--C-:B-1----:R-:W-:Y:S01]  /*15140*/  FFMA.FTZ R4, R77, R2, -R30.reuse ;  /* 0x000000024d047223 */ /* 0x102fe2000001081e */
[----:B------:R-:W-:Y:S01]  /*15150*/  FMNMX.FTZ R24, R67, R24, !PT ;  /* 0x0000001843187209 */ /* 0x000fe20007810000 */
[-CC-:B------:R-:W-:Y:S01]  /*15160*/  FFMA.FTZ R25, R25, R2.reuse, -R30.reuse ;  /* 0x0000000219197223 */ /* 0x180fe2000001081e */
[----:B------:R-:W-:Y:S01]  /*15170*/  ISETP.NE.AND P4, PT, R72, 0x1, PT ;  /* 0x000000014800780c */ /* 0x000fe20003f85270 */
[--C-:B------:R-:W-:Y:S01]  /*15180*/  FFMA.FTZ R45, R45, R2, -R30.reuse ;  /* 0x000000022d2d7223 */ /* 0x100fe2000001081e */
[----:B------:R-:W-:Y:S01]  /*15190*/  FMNMX.FTZ R24, R43, R24, !PT ;  /* 0x000000182b187209 */ /* 0x000fe20007810000 */
[----:B------:R-:W0:Y:S01]  /*151a0*/  MUFU.EX2 R77, R4 ;  /* 0x00000004004d7308 */ /* 0x000e220000000800 */
[-CC-:B------:R-:W-:Y:S01]  /*151b0*/  FFMA.FTZ R9, R9, R2.reuse, -R30.reuse ;  /* 0x0000000209097223 */ /* 0x180fe2000001081e */
[--C-:B------:R-:W-:Y:S01]  /*151c0*/  FFMA.FTZ R49, R49, R2, -R30.reuse ;  /* 0x0000000231317223 */ /* 0x100fe2000001081e */
[----:B------:R-:W-:Y:S01]  /*151d0*/  FMNMX.FTZ R24, R27, R24, !PT ;  /* 0x000000181b187209 */ /* 0x000fe20007810000 */
[-CC-:B------:R-:W-:Y:S01]  /*151e0*/  FFMA.FTZ R3, R3, R2.reuse, -R30.reuse ;  /* 0x0000000203037223 */ /* 0x180fe2000001081e */
[----:B------:R-:W-:-:S02]  /*151f0*/  FFMA.FTZ R30, R53, R2, -R30 ;  /* 0x00000002351e7223 */ /* 0x000fc4000001081e */
[----:B------:R-:W-:Y:S01]  /*15200*/  FMNMX.FTZ R24, R47, R24, !PT ;  /* 0x000000182f187209 */ /* 0x000fe20007810000 */
[----:B------:R-:W-:Y:S02]  /*15210*/  MUFU.EX2 R28, R28 ;  /* 0x0000001c001c7308 */ /* 0x000fe40000000800 */
[----:B------:R-:W1:Y:S01]  /*15220*/  @P4 LDC R44, c[0x0][0x450] ;  /* 0x00011400ff2c4b82 */ /* 0x000e620000000800 */
[----:B------:R-:W-:-:S04]  /*15230*/  FMNMX.FTZ R24, R69, R24, !PT ;  /* 0x0000001845187209 */ /* 0x000fc80007810000 */
[----:B------:R-:W-:Y:S01]  /*15240*/  FMNMX.FTZ R24, R51, R24, !PT ;  /* 0x0000001833187209 */ /* 0x000fe20007810000 */
[----:B------:R-:W2:Y:S01]  /*15250*/  MUFU.EX2 R79, R26 ;  /* 0x0000001a004f7308 */ /* 0x000ea20000000800 */
[----:B0-----:R-:W-:Y:S02]  /*15260*/  F2FP.BF16.F32.PACK_AB R198, R77, R0 ;  /* 0x000000004dc6723e */ /* 0x001fe400000010ff */
[----:B------:R-:W-:-:S04]  /*15270*/  FMNMX.FTZ R24, R71, R24, !PT ;  /* 0x0000001847187209 */ /* 0x000fc80007810000 */
[----:B------:R-:W-:Y:S01]  /*15280*/  FMNMX.FTZ R24, R55, R24, !PT ;  /* 0x0000001837187209 */ /* 0x000fe20007810000 */
[----:B------:R0:W-:Y:S04]  /*15290*/  MUFU.EX2 R194, R37 ;  /* 0x0000002500c27308 */ /* 0x0001e80000000800 */
[----:B------:R-:W3:Y:S04]  /*152a0*/  SHFL.BFLY PT, R73, R24, 0x2, 0x1f ;  /* 0x0c401f0018497f89 */ /* 0x000ee800000e0000 */
[----:B------:R-:W-:Y:S01]  /*152b0*/  MUFU.EX2 R33, R33 ;  /* 0x0000002100217308 */ /* 0x000fe20000000800 */
[----:B0-----:R-:W-:Y:S01]  /*152c0*/  FADD.FTZ R37, R196, R75 ;  /* 0x0000004bc4257221 */ /* 0x001fe20000010000 */
[----:B--2---:R-:W-:-:S02]  /*152d0*/  F2FP.BF16.F32.PACK_AB R192, R79, R28 ;  /* 0x0000001c4fc0723e */ /* 0x004fc400000010ff */
[----:B------:R-:W-:Y:S01]  /*152e0*/  F2FP.BF16.F32.PACK_AB R196, R75, R196 ;  /* 0x000000c44bc4723e */ /* 0x000fe200000010ff */
[----:B------:R-:W-:-:S03]  /*152f0*/  FADD.FTZ R38, R0, R37 ;  /* 0x0000002500267221 */ /* 0x000fc60000010000 */
[----:B------:R-:W-:Y:S08]  /*15300*/  MUFU.EX2 R29, R29 ;  /* 0x0000001d001d7308 */ /* 0x000ff00000000800 */
[----:B------:R0:W-:Y:S01]  /*15310*/  MUFU.EX2 R188, R41 ;  /* 0x0000002900bc7308 */ /* 0x0001e20000000800 */
[----:B---3--:R-:W-:-:S07]  /*15320*/  FMNMX.FTZ R73, R24, R73, !PT ;  /* 0x0000004918497209 */ /* 0x008fce0007810000 */
[----:B------:R-:W-:Y:S01]  /*15330*/  MUFU.EX2 R25, R25 ;  /* 0x0000001900197308 */ /* 0x000fe20000000800 */
[----:B------:R-:W2:Y:S01]  /*15340*/  SHFL.BFLY PT, R4, R73, 0x1, 0x1f ;  /* 0x0c201f0049047f89 */ /* 0x000ea200000e0000 */
[----:B0-----:R-:W0:Y:S06]  /*15350*/  @P4 LDC R41, c[0x0][0x44c] ;  /* 0x00011300ff294b82 */ /* 0x001e2c0000000800 */
[----:B------:R-:W-:Y:S08]  /*15360*/  MUFU.EX2 R190, R45 ;  /* 0x0000002d00be7308 */ /* 0x000ff00000000800 */
[----:B------:R-:W-:Y:S08]  /*15370*/  MUFU.EX2 R9, R9 ;  /* 0x0000000900097308 */ /* 0x000ff00000000800 */
[----:B------:R-:W-:Y:S01]  /*15380*/  MUFU.EX2 R184, R49 ;  /* 0x0000003100b87308 */ /* 0x000fe20000000800 */
[----:B--2---:R-:W-:Y:S01]  /*15390*/  FMNMX.FTZ R4, R73, R4, !PT ;  /* 0x0000000449047209 */ /* 0x004fe20007810000 */
[----:B0-----:R-:W-:-:S03]  /*153a0*/  @P4 IMAD.HI.U32 R41, R70, R41, RZ ;  /* 0x0000002946294227 */ /* 0x001fc600078e00ff */
[C---:B------:R-:W-:Y:S01]  /*153b0*/  FSETP.NEU.FTZ.AND P1, PT, R4.reuse, -INF , PT ;  /* 0xff8000000400780b */ /* 0x040fe20003f3d000 */
[----:B------:R-:W-:Y:S02]  /*153c0*/  FMUL.FTZ R24, R4, R2 ;  /* 0x0000000204187220 */ /* 0x000fe40000410000 */
[----:B------:R-:W-:Y:S03]  /*153d0*/  MUFU.EX2 R3, R3 ;  /* 0x0000000300037308 */ /* 0x000fe60000000800 */
[----:B------:R-:W-:-:S05]  /*153e0*/  FSEL R24, R24, RZ, P1 ;  /* 0x000000ff18187208 */ /* 0x000fca0000800000 */
        /* <DEDUP_REMOVED lines=14> */
[----:B------:R-:W0:Y:S01]  /*154d0*/  MUFU.EX2 R8, R8 ;  /* 0x0000000800087308 */ /* 0x000e220000000800 */
[-CC-:B------:R-:W-:Y:S01]  /*154e0*/  FFMA.FTZ R51, R51, R2.reuse, -R24.reuse ;  /* 0x0000000233337223 */ /* 0x180fe20000010818 */
[-CC-:B------:R-:W-:Y:S01]  /*154f0*/  FFMA.FTZ R71, R71, R2.reuse, -R24.reuse ;  /* 0x0000000247477223 */ /* 0x180fe20000010818 */
[----:B------:R-:W-:-:S05]  /*15500*/  FFMA.FTZ R55, R55, R2, -R24 ;  /* 0x0000000237377223 */ /* 0x000fca0000010818 */
[----:B------:R-:W-:Y:S08]  /*15510*/  MUFU.EX2 R59, R59 ;  /* 0x0000003b003b7308 */ /* 0x000ff00000000800 */
[----:B------:R-:W2:Y:S01]  /*15520*/  MUFU.EX2 R26, R61 ;  /* 0x0000003d001a7308 */ /* 0x000ea20000000800 */
[----:B0-----:R-:W-:-:S07]  /*15530*/  F2FP.BF16.F32.PACK_AB R197, R8, R31 ;  /* 0x0000001f08c5723e */ /* 0x001fce00000010ff */
[----:B------:R-:W-:Y:S08]  /*15540*/  MUFU.EX2 R63, R63 ;  /* 0x0000003f003f7308 */ /* 0x000ff00000000800 */
[----:B------:R0:W3:Y:S01]  /*15550*/  MUFU.EX2 R32, R35 ;  /* 0x0000002300207308 */ /* 0x0000e20000000800 */
[----:B--2---:R-:W-:-:S07]  /*15560*/  F2FP.BF16.F32.PACK_AB R199, R26, R59 ;  /* 0x0000003b1ac7723e */ /* 0x004fce00000010ff */
[----:B------:R-:W2:Y:S01]  /*15570*/  MUFU.EX2 R65, R65 ;  /* 0x0000004100417308 */ /* 0x000ea20000000800 */
[----:B0-----:R-:W-:Y:S01]  /*15580*/  FADD.FTZ R35, R77, R38 ;  /* 0x000000264d237221 */ /* 0x001fe20000010000 */
[----:B------:R-:W-:-:S03]  /*15590*/  FADD.FTZ R38, R31, R8 ;  /* 0x000000081f267221 */ /* 0x000fc60000010000 */
[----:B------:R-:W-:Y:S01]  /*155a0*/  FADD.FTZ R40, R28, R35 ;  /* 0x000000231c287221 */ /* 0x000fe20000010000 */
[----:B------:R-:W-:Y:S02]  /*155b0*/  FADD.FTZ R35, R59, R38 ;  /* 0x000000263b237221 */ /* 0x000fe40000010000 */
[----:B------:R0:W4:Y:S01]  /*155c0*/  MUFU.EX2 R34, R39 ;  /* 0x0000002700227308 */ /* 0x0001220000000800 */
[----:B------:R-:W-:Y:S01]  /*155d0*/  FADD.FTZ R42, R79, R40 ;  /* 0x000000284f2a7221 */ /* 0x000fe20000010000 */
[----:B------:R-:W-:Y:S01]  /*155e0*/  FADD.FTZ R40, R26, R35 ;  /* 0x000000231a287221 */ /* 0x000fe20000010000 */
[----:B---3--:R-:W-:Y:S02]  /*155f0*/  F2FP.BF16.F32.PACK_AB R193, R32, R63 ;  /* 0x0000003f20c1723e */ /* 0x008fe400000010ff */
[----:B------:R-:W-:Y:S01]  /*15600*/  FADD.FTZ R37, R33, R42 ;  /* 0x0000002a21257221 */ /* 0x000fe20000010000 */
[----:B------:R-:W-:Y:S02]  /*15610*/  FADD.FTZ R35, R63, R40 ;  /* 0x000000283f237221 */ /* 0x000fe40000010000 */
[----:B------:R-:W3:Y:S01]  /*15620*/  MUFU.EX2 R67, R67 ;  /* 0x0000004300437308 */ /* 0x000ee20000000800 */
[----:B------:R-:W-:Y:S01]  /*15630*/  FADD.FTZ R42, R194, R37 ;  /* 0x00000025c22a7221 */ /* 0x000fe20000010000 */
[----:B------:R-:W-:Y:S01]  /*15640*/  FADD.FTZ R40, R32, R35 ;  /* 0x0000002320287221 */ /* 0x000fe20000010000 */
[----:B------:R-:W-:Y:S01]  /*15650*/  F2FP.BF16.F32.PACK_AB R194, R194, R33 ;  /* 0x00000021c2c2723e */ /* 0x000fe200000010ff */
[----:B0-----:R-:W-:-:S02]  /*15660*/  IMAD.MOV.U32 R39, RZ, RZ, R70 ;  /* 0x000000ffff277224 */ /* 0x001fc400078e0046 */
[----:B------:R-:W-:Y:S01]  /*15670*/  FADD.FTZ R37, R29, R42 ;  /* 0x0000002a1d257221 */ /* 0x000fe20000010000 */
[----:B--2---:R-:W-:Y:S01]  /*15680*/  FADD.FTZ R35, R65, R40 ;  /* 0x0000002841237221 */ /* 0x004fe20000010000 */
[----:B-1----:R-:W-:Y:S01]  /*15690*/  @P4 SHF.R.U32.HI R39, RZ, R44, R41 ;  /* 0x0000002cff274219 */ /* 0x002fe20000011629 */
[----:B------:R-:W0:Y:S01]  /*156a0*/  MUFU.EX2 R36, R43 ;  /* 0x0000002b00247308 */ /* 0x000e220000000800 */
[----:B------:R-:W-:Y:S01]  /*156b0*/  FADD.FTZ R42, R188, R37 ;  /* 0x00000025bc2a7221 */ /* 0x000fe20000010000 */
[----:B----4-:R-:W-:Y:S01]  /*156c0*/  FADD.FTZ R40, R34, R35 ;  /* 0x0000002322287221 */ /* 0x010fe20000010000 */
[----:B------:R-:W-:Y:S01]  /*156d0*/  ISETP.GE.AND P4, PT, R57, 0x1, PT ;  /* 0x000000013900780c */ /* 0x000fe20003f86270 */
[----:B------:R-:W-:Y:S02]  /*156e0*/  IMAD.IADD R39, R102, 0x1, R39 ;  /* 0x0000000166277824 */ /* 0x000fe400078e0227 */
[----:B------:R-:W-:Y:S01]  /*156f0*/  FADD.FTZ R37, R25, R42 ;  /* 0x0000002a19257221 */ /* 0x000fe20000010000 */
[----:B------:R-:W-:Y:S01]  /*15700*/  F2FP.BF16.F32.PACK_AB R188, R188, R29 ;  /* 0x0000001dbcbc723e */ /* 0x000fe200000010ff */
[----:B------:R-:W1:Y:S01]  /*15710*/  MUFU.EX2 R27, R27 ;  /* 0x0000001b001b7308 */ /* 0x000e620000000800 */
[----:B---3--:R-:W-:Y:S01]  /*15720*/  FADD.FTZ R35, R67, R40 ;  /* 0x0000002843237221 */ /* 0x008fe20000010000 */
[C---:B------:R-:W-:Y:S01]  /*15730*/  FADD.FTZ R40, R190.reuse, R37 ;  /* 0x00000025be287221 */ /* 0x040fe20000010000 */
[----:B------:R-:W-:Y:S01]  /*15740*/  F2FP.BF16.F32.PACK_AB R190, R190, R25 ;  /* 0x00000019bebe723e */ /* 0x000fe200000010ff */
[----:B------:R-:W-:Y:S01]  /*15750*/  IMAD.IADD R56, R39, 0x1, R56 ;  /* 0x0000000127387824 */ /* 0x000fe200078e0238 */
[----:B------:R-:W-:-:S03]  /*15760*/  F2FP.BF16.F32.PACK_AB R195, R34, R65 ;  /* 0x0000004122c3723e */ /* 0x000fc600000010ff */
[----:B------:R-:W2:Y:S01]  /*15770*/  MUFU.EX2 R38, R47 ;  /* 0x0000002f00267308 */ /* 0x000ea20000000800 */
[C---:B0-----:R-:W-:Y:S01]  /*15780*/  FADD.FTZ R0, R36.reuse, R35 ;  /* 0x0000002324007221 */ /* 0x041fe20000010000 */
[----:B------:R-:W-:Y:S01]  /*15790*/  FADD.FTZ R35, R9, R40 ;  /* 0x0000002809237221 */ /* 0x000fe20000010000 */
[----:B------:R-:W-:-:S03]  /*157a0*/  F2FP.BF16.F32.PACK_AB R189, R36, R67 ;  /* 0x0000004324bd723e */ /* 0x000fc600000010ff */
[C---:B------:R-:W-:Y:S01]  /*157b0*/  FADD.FTZ R40, R184.reuse, R35 ;  /* 0x00000023b8287221 */ /* 0x040fe20000010000 */
[----:B------:R-:W-:Y:S01]  /*157c0*/  F2FP.BF16.F32.PACK_AB R184, R184, R9 ;  /* 0x00000009b8b8723e */ /* 0x000fe200000010ff */
[----:B------:R-:W0:Y:S01]  /*157d0*/  MUFU.EX2 R69, R69 ;  /* 0x0000004500457308 */ /* 0x000e220000000800 */
[----:B-1----:R-:W-:Y:S01]  /*157e0*/  FADD.FTZ R33, R27, R0 ;  /* 0x000000001b217221 */ /* 0x002fe20000010000 */
[----:B------:R-:W-:-:S06]  /*157f0*/  FADD.FTZ R221, R3, R40 ;  /* 0x0000002803dd7221 */ /* 0x000fcc0000010000 */
        /* <DEDUP_REMOVED lines=9> */
[----:B--2---:R-:W-:Y:S01]  /*15890*/  FADD.FTZ R9, R71, R8 ;  /* 0x0000000847097221 */ /* 0x004fe20000010000 */
[----:B------:R-:W-:Y:S02]  /*158a0*/  VIADD R8, R95, 0xfffffffe ;  /* 0xfffffffe5f087836 */ /* 0x000fe40000000000 */
[C---:B0-----:R-:W-:Y:S01]  /*158b0*/  FADD.FTZ R221, R30.reuse, R221 ;  /* 0x000000dd1edd7221 */ /* 0x041fe20000010000 */
[----:B------:R-:W-:Y:S01]  /*158c0*/  F2FP.BF16.F32.PACK_AB R186, R30, R3 ;  /* 0x000000031eba723e */ /* 0x000fe200000010ff */
[C---:B-1----:R-:W-:Y:S01]  /*158d0*/  FADD.FTZ R9, R0.reuse, R9 ;  /* 0x0000000900097221 */ /* 0x042fe20000010000 */
[----:B------:R-:W-:Y:S01]  /*158e0*/  F2FP.BF16.F32.PACK_AB R187, R0, R71 ;  /* 0x0000004700bb723e */ /* 0x000fe200000010ff */
[----:B------:R-:W-:Y:S06]  /*158f0*/  @!P4 BRA `(.L_x_1764) ;  /* 0x000000000048c947 */ /* 0x000fec0003800000 */
        /* <DEDUP_REMOVED lines=11> */
.L_x_1766:
[----:B------:R-:W-:-:S13]  /*159b0*/  ISETP.NE.AND P1, PT, R57, 0x1, PT ;  /* 0x000000013900780c */ /* 0x000fda0003f25270 */
[----:B------:R-:W0:Y:S02]  /*159c0*/  @P1 LDC.64 R24, c[0x0][0x9e8] ;  /* 0x00027a00ff181b82 */ /* 0x000e240000000a00 */
[----:B0-----:R-:W-:-:S05]  /*159d0*/  @P1 IMAD.HI.U32 R24, R0, R24, RZ ;  /* 0x0000001800181227 */ /* 0x001fca00078e00ff */
[----:B------:R-:W-:-:S07]  /*159e0*/  @P1 SHF.R.U32.HI R0, RZ, R25, R24 ;  /* 0x00000019ff001219 */ /* 0x000fce0000011618 */
.L_x_1767:
[----:B------:R-:W-:Y:S05]  /*159f0*/  BSYNC B0 ;  /* 0x0000000000007941 */ /* 0x000fea0003800000 */
.L_x_1765:
[----:B------:R-:W-:-:S05]  /*15a00*/  IMAD R57, R0, R57, R57 ;  /* 0x0000003900397224 */ /* 0x000fca00078e0239 */
[----:B------:R-:W-:-:S07]  /*15a10*/  VIMNMX R56, R56, R57, PT ;  /* 0x0000003938387248 */ /* 0x000fce0003fe0100 */
.L_x_1764:
[----:B------:R-:W2:Y:S01]  /*15a20*/  LDL R25, [R1+0x68] ;  /* 0x0000680001197983 */ /* 0x000ea20000100800 */
[----:B------:R-:W-:Y:S01]  /*15a30*/  SHF.R.S32.HI R3, RZ, 0x1f, R56 ;  /* 0x0000001fff037819 */ /* 0x000fe20000011438 */
[----:B------:R-:W-:Y:S01]  /*15a40*/  BSSY B1, `(.L_x_1768) ;  /* 0x000032b000017945 */ /* 0x000fe20003800000 */
[----:B------:R-:W-:Y:S01]  /*15a50*/  IMAD.MOV.U32 R0, RZ, RZ, 0x3f800000 ;  /* 0x3f800000ff007424 */ /* 0x000fe200078e00ff */
[----:B------:R-:W-:Y:S02]  /*15a60*/  CS2R R150, SRZ ;  /* 0x0000000000967805 */ /* 0x000fe4000001ff00 */
[----:B------:R-:W-:Y:S01]  /*15a70*/  LEA.HI R24, R3, R56, RZ, 0x6 ;  /* 0x0000003803187211 */ /* 0x000fe200078f30ff */
[----:B------:R-:W-:Y:S01]  /*15a80*/  IMAD.MOV.U32 R3, RZ, RZ, 0x3f800000 ;  /* 0x3f800000ff037424 */ /* 0x000fe200078e00ff */
[----:B------:R-:W-:Y:S02]  /*15a90*/  CS2R R148, SRZ ;  /* 0x0000000000947805 */ /* 0x000fe4000001ff00 */
[----:B------:R-:W-:-:S02]  /*15aa0*/  CS2R R146, SRZ ;  /* 0x0000000000927805 */ /* 0x000fc4000001ff00 */
[----:B------:R-:W-:Y:S02]  /*15ab0*/  SHF.R.S32.HI R24, RZ, 0x6, R24 ;  /* 0x00000006ff187819 */ /* 0x000fe40000011418 */
        /* <DEDUP_REMOVED lines=60> */
[----:B--2---:R-:W-:-:S04]  /*15e80*/  VIMNMX R25, R25, R24, !PT ;  /* 0x0000001819197248 */ /* 0x004fc80007fe0100 */
[----:B------:R-:W-:Y:S01]  /*15e90*/  ISETP.GE.AND P1, PT, R8, R25, PT ;  /* 0x000000190800720c */ /* 0x000fe20003f26270 */
[----:B------:R0:W-:Y:S02]  /*15ea0*/  STL [R1+0x10], R25 ;  /* 0x0000101901007387 */ /* 0x0001e40000100800 */
[----:B0-----:R-:W-:-:S10]  /*15eb0*/  CS2R R24, SRZ ;  /* 0x0000000000187805 */ /* 0x001fd4000001ff00 */
[----:B------:R-:W-:Y:S05]  /*15ec0*/  @!P1 BRA `(.L_x_1769) ;  /* 0x0000002c00889947 */ /* 0x000fea0003800000 */
[----:B------:R-:W-:Y:S01]  /*15ed0*/  BSSY B0, `(.L_x_1770) ;  /* 0x00002dd000007945 */ /* 0x000fe20003800000 */
[----:B------:R-:W-:Y:S02]  /*15ee0*/  IMAD.MOV.U32 R0, RZ, RZ, 0x3f800000 ;  /* 0x3f800000ff007424 */ /* 0x000fe400078e00ff */
[----:B------:R-:W-:-:S07]  /*15ef0*/  IMAD.MOV.U32 R151, RZ, RZ, RZ ;  /* 0x000000ffff977224 */ /* 0x000fce00078e00ff */
.L_x_1791:
[----:B------:R-:W-:-:S05]  /*15f00*/  VIADD R222, R204, 0x1 ;  /* 0x00000001ccde7836 */ /* 0x000fca0000000000 */
[----:B------:R-:W-:-:S04]  /*15f10*/  ISETP.NE.AND P1, PT, R222, 0x2, PT ;  /* 0x00000002de00780c */ /* 0x000fc80003f25270 */
[----:B------:R-:W-:Y:S02]  /*15f20*/  SEL R226, RZ, 0x1, P1 ;  /* 0x00000001ffe27807 */ /* 0x000fe40000800000 */
[----:B------:R-:W-:Y:S02]  /*15f30*/  SEL R222, R222, RZ, P1 ;  /* 0x000000ffdede7207 */ /* 0x000fe40000800000 */
[----:B------:R-:W-:Y:S01]  /*15f40*/  LOP3.LUT R226, R218, R226, RZ, 0x3c, !PT ;  /* 0x000000e2dae27212 */ /* 0x000fe200078e3cff */
[----:B------:R-:W-:Y:S06]  /*15f50*/  @!P0 BRA `(.L_x_1771) ;  /* 0x0000000000048947 */ /* 0x000fec0003800000 */
[----:B------:R-:W-:Y:S01]  /*15f60*/  BPT.TRAP 0x1 ;  /* 0x000000040000795c */ /* 0x000fe20000300000 */
.L_x_1771:
[----:B------:R-:W-:Y:S01]  /*15f70*/  IMAD R223, R222, 0x8, R18 ;  /* 0x00000008dedf7824 */ /* 0x000fe200078e0212 */
[----:B------:R-:W-:-:S04]  /*15f80*/  SHF.L.U32 R152, R226, 0x1f, RZ ;  /* 0x0000001fe2987819 */ /* 0x000fc800000006ff */
[----:B------:R0:W1:Y:S01]  /*15f90*/  SYNCS.PHASECHK.TRANS64.TRYWAIT P1, [R223+URZ+0x30830], R152 ;  /* 0x03083098df0075a7 */ /* 0x000062000802017f */
[----:B------:R-:W-:Y:S05]  /*15fa0*/  @!P0 BRA `(.L_x_1772) ;  /* 0x0000000000048947 */ /* 0x000fea0003800000 */
[----:B------:R-:W-:Y:S01]  /*15fb0*/  BPT.TRAP 0x1 ;  /* 0x000000040000795c */ /* 0x000fe20000300000 */
.L_x_1772:
[----:B------:R-:W2:Y:S01]  /*15fc0*/  LDL R2, [R1+0x44] ;  /* 0x0000440001027983 */ /* 0x000ea20000100800 */
[----:B------:R-:W-:Y:S01]  /*15fd0*/  BSSY B2, `(.L_x_1773) ;  /* 0x0000007000027945 */ /* 0x000fe20003800000 */
[----:B--2---:R-:W-:-:S04]  /*15fe0*/  IMAD R2, R222, 0x800, R2 ;  /* 0x00000800de027824 */ /* 0x004fc800078e0202 */
[C---:B------:R-:W-:Y:S02]  /*15ff0*/  VIADD R156, R2.reuse, 0x2 ;  /* 0x00000002029c7836 */ /* 0x040fe40000000000 */
[----:B------:R-:W-:Y:S01]  /*16000*/  VIADD R155, R2, 0x4 ;  /* 0x00000004029b7836 */ /* 0x000fe20000000000 */
[----:B-1----:R-:W-:Y:S06]  /*16010*/  @P1 BRA `(.L_x_1774) ;  /* 0x0000000000081947 */ /* 0x002fec0003800000 */
[----:B------:R-:W1:Y:S02]  /*16020*/  SYNCS.PHASECHK.TRANS64.TRYWAIT P1, [R223+URZ+0x30830], R152 ;  /* 0x03083098df0075a7 */ /* 0x000e64000802017f */
[----:B-1----:R-:W-:Y:S05]  /*16030*/  @!P1 BRA `(.L_x_1775) ;  /* 0x0000015000f49947 */ /* 0x002fea0003800000 */
.L_x_1774:
[----:B------:R-:W-:Y:S05]  /*16040*/  BSYNC B2 ;  /* 0x0000000000027941 */ /* 0x000fea0003800000 */
.L_x_1773:
[----:B------:R2:W-:Y:S04]  /*16050*/  STL.64 [R1+0xd0], R18 ;  /* 0x0000d01201007387 */ /* 0x0005e80000100a00 */
[----:B--2---:R-:W2:Y:S04]  /*16060*/  LDL.64 R18, [R1+0x38] ;  /* 0x0000380001127983 */ /* 0x004ea80000100a00 */
[----:B------:R3:W-:Y:S04]  /*16070*/  STL.64 [R1+0xc8], R16 ;  /* 0x0000c81001007387 */ /* 0x0007e80000100a00 */
[----:B---3--:R-:W3:Y:S04]  /*16080*/  LDL.64 R16, [R1+0x30] ;  /* 0x0000300001107983 */ /* 0x008ee80000100a00 */
[----:B------:R4:W-:Y:S01]  /*16090*/  STL.64 [R1+0xc0], R8 ;  /* 0x0000c00801007387 */ /* 0x0009e20000100a00 */
[----:B01----:R-:W-:-:S03]  /*160a0*/  IMAD.MOV.U32 R152, RZ, RZ, R2 ;  /* 0x000000ffff987224 */ /* 0x003fc600078e0002 */
[----:B----4-:R-:W4:Y:S02]  /*160b0*/  LDL.64 R8, [R1+0x28] ;  /* 0x0000280001087983 */ /* 0x010f240000100a00 */
[----:B------:R-:W-:Y:S01]  /*160c0*/  R2UR UR6, R152 ;  /* 0x00000000980672ca */ /* 0x000fe200000e0000 */
[----:B------:R-:W-:Y:S02]  /*160d0*/  IMAD.MOV.U32 R152, RZ, RZ, R156 ;  /* 0x000000ffff987224 */ /* 0x000fe400078e009c */
[----:B------:R-:W-:Y:S01]  /*160e0*/  VIADD R154, R2, 0x6 ;  /* 0x00000006029a7836 */ /* 0x000fe20000000000 */
[----:B------:R0:W-:Y:S02]  /*160f0*/  STL.64 [R1+0xb8], R4 ;  /* 0x0000b80401007387 */ /* 0x0001e40000100a00 */
[----:B------:R-:W-:Y:S01]  /*16100*/  R2UR UR4, R152 ;  /* 0x00000000980472ca */ /* 0x000fe200000e0000 */
[----:B------:R-:W-:-:S05]  /*16110*/  IMAD.MOV.U32 R152, RZ, RZ, R155 ;  /* 0x000000ffff987224 */ /* 0x000fca00078e009b */
[----:B------:R-:W-:Y:S01]  /*16120*/  R2UR UR8, R152 ;  /* 0x00000000980872ca */ /* 0x000fe200000e0000 */
[----:B------:R-:W-:Y:S02]  /*16130*/  VIADD R152, R2, 0x200 ;  /* 0x0000020002987836 */ /* 0x000fe40000000000 */
[----:B------:R-:W-:Y:S02]  /*16140*/  IMAD.MOV.U32 R155, RZ, RZ, 0x40000040 ;  /* 0x40000040ff9b7424 */ /* 0x000fe400078e00ff */
[----:B------:R-:W-:Y:S01]  /*16150*/  IMAD.MOV.U32 R153, RZ, RZ, 0x40000040 ;  /* 0x40000040ff997424 */ /* 0x000fe200078e00ff */
[----:B------:R-:W-:Y:S01]  /*16160*/  R2UR UR14, R152 ;  /* 0x00000000980e72ca */ /* 0x000fe200000e0000 */
[----:B------:R-:W-:Y:S01]  /*16170*/  VIADD R156, R2, 0x204 ;  /* 0x00000204029c7836 */ /* 0x000fe20000000000 */
[----:B------:R-:W-:Y:S01]  /*16180*/  R2UR UR10, R154 ;  /* 0x000000009a0a72ca */ /* 0x000fe200000e0000 */
[C---:B------:R-:W-:Y:S01]  /*16190*/  VIADD R152, R2.reuse, 0x206 ;  /* 0x0000020602987836 */ /* 0x040fe20000000000 */
[----:B------:R-:W-:Y:S01]  /*161a0*/  R2UR UR11, R155 ;  /* 0x000000009b0b72ca */ /* 0x000fe200000e0000 */
[----:B------:R-:W-:Y:S01]  /*161b0*/  IMAD.MOV.U32 R157, RZ, RZ, 0x40000040 ;  /* 0x40000040ff9d7424 */ /* 0x000fe200078e00ff */
[C---:B------:R-:W-:Y:S01]  /*161c0*/  R2UR UR5, R153.reuse ;  /* 0x00000000990572ca */ /* 0x040fe200000e0000 */
[----:B------:R-:W-:Y:S01]  /*161d0*/  VIADD R154, R2, 0x202 ;  /* 0x00000202029a7836 */ /* 0x000fe20000000000 */
[----:B------:R-:W-:Y:S01]  /*161e0*/  R2UR UR22, R156 ;  /* 0x000000009c1672ca */ /* 0x000fe200000e0000 */
        /* <DEDUP_REMOVED lines=9> */
[----:B------:R-:W-:Y:S01]  /*16280*/  MOV R229, UR11 ;  /* 0x0000000b00e57c02 */ /* 0x000fe20008000f00 */
[----:B------:R-:W-:Y:S01]  /*16290*/  UMOV UR11, UR5 ;  /* 0x00000005000b7c82 */ /* 0x000fe20008000000 */
[----:B------:R-:W-:Y:S01]  /*162a0*/  MOV R227, UR10 ;  /* 0x0000000a00e37c02 */ /* 0x000fe20008000f00 */
[----:B------:R-:W-:Y:S01]  /*162b0*/  UMOV UR10, UR4 ;  /* 0x00000004000a7c82 */ /* 0x000fe20008000000 */
[----:B------:R-:W-:Y:S01]  /*162c0*/  R2UR UR7, R153 ;  /* 0x00000000990772ca */ /* 0x000fe200000e0000 */
[----:B0-----:R-:W4:Y:S01]  /*162d0*/  LDL.64 R4, [R1+0x20] ;  /* 0x0000200001047983 */ /* 0x001f220000100a00 */
[----:B------:R-:W-:Y:S01]  /*162e0*/  R2UR UR34, R154 ;  /* 0x000000009a2272ca */ /* 0x000fe200000e0000 */
[----:B------:R-:W-:Y:S01]  /*162f0*/  VIADD R154, R2, 0x604 ;  /* 0x00000604029a7836 */ /* 0x000fe20000000000 */
[----:B------:R-:W-:Y:S01]  /*16300*/  R2UR UR42, R156 ;  /* 0x000000009c2a72ca */ /* 0x000fe200000e0000 */
[----:B------:R-:W-:Y:S01]  /*16310*/  VIADD R156, R2, 0x602 ;  /* 0x00000602029c7836 */ /* 0x000fe20000000000 */
[----:B------:R-:W-:Y:S01]  /*16320*/  R2UR UR46, R152 ;  /* 0x00000000982e72ca */ /* 0x000fe200000e0000 */
[----:B------:R-:W-:Y:S01]  /*16330*/  VIADD R152, R2, 0x606 ;  /* 0x0000060602987836 */ /* 0x000fe20000000000 */
[----:B------:R-:W-:Y:S01]  /*16340*/  R2UR UR4, R6 ;  /* 0x00000000060472ca */ /* 0x000fe200000e0000 */
[-C--:B------:R-:W-:Y:S01]  /*16350*/  FMUL.FTZ R24, R24, R3.reuse ;  /* 0x0000000318187220 */ /* 0x080fe20000410000 */
[----:B------:R-:W-:Y:S01]  /*16360*/  R2UR UR5, R7 ;  /* 0x00000000070572ca */ /* 0x000fe200000e0000 */
[-C--:B------:R-:W-:Y:S01]  /*16370*/  FMUL.FTZ R25, R25, R3.reuse ;  /* 0x0000000319197220 */ /* 0x080fe20000410000 */
[C---:B------:R-:W-:Y:S01]  /*16380*/  R2UR UR9, R153.reuse ;  /* 0x00000000990972ca */ /* 0x040fe200000e0000 */
[-C--:B------:R-:W-:Y:S01]  /*16390*/  FMUL.FTZ R28, R28, R3.reuse ;  /* 0x000000031c1c7220 */ /* 0x080fe20000410000 */
[----:B------:R-:W-:Y:S01]  /*163a0*/  R2UR UR15, R153 ;  /* 0x00000000990f72ca */ /* 0x000fe200000e0000 */
        /* <DEDUP_REMOVED lines=29> */
[----:B------:R-:W-:Y:S01]  /*16580*/  WARPGROUP.ARRIVE ;  /* 0x00000000000079c5 */ /* 0x000fe20000000000 */
[-C--:B------:R-:W-:Y:S01]  /*16590*/  FMUL.FTZ R60, R60, R3.reuse ;  /* 0x000000033c3c7220 */ /* 0x080fe20000410000 */
[-C--:B------:R-:W-:Y:S01]  /*165a0*/  FMUL.FTZ R61, R61, R3.reuse ;  /* 0x000000033d3d7220 */ /* 0x080fe20000410000 */
[-C--:B------:R-:W-:Y:S01]  /*165b0*/  FMUL.FTZ R64, R64, R3.reuse ;  /* 0x0000000340407220 */ /* 0x080fe20000410000 */
[-C--:B------:R-:W-:Y:S01]  /*165c0*/  FMUL.FTZ R65, R65, R3.reuse ;  /* 0x0000000341417220 */ /* 0x080fe20000410000 */
[-C--:B------:R-:W-:Y:S01]  /*165d0*/  FMUL.FTZ R68, R68, R3.reuse ;  /* 0x0000000344447220 */ /* 0x080fe20000410000 */
[----:B------:R-:W-:Y:S01]  /*165e0*/  HGMMA.64x64x16.F32.BF16 R152, gdesc[UR4], RZ, !UPT, gsb0 ;  /* 0x00e00000049879f0 */ /* 0x000fe2000c0018ff */
[----:B------:R-:W-:Y:S01]  /*165f0*/  UMOV UR6, UR8 ;  /* 0x0000000800067c82 */ /* 0x000fe20008000000 */
[----:B------:R-:W-:Y:S01]  /*16600*/  UMOV UR7, UR9 ;  /* 0x0000000900077c82 */ /* 0x000fe20008000000 */
        /* <DEDUP_REMOVED lines=40> */
[----:B------:R-:W-:-:S02]  /*16890*/  FMUL.FTZ R149, R149, R3 ;  /* 0x0000000395957220 */ /* 0x000fc40000410000 */
[----:B------:R-:W4:Y:S01]  /*168a0*/  LDL.64 R2, [R1+0x18] ;  /* 0x0000180001027983 */ /* 0x000f220000100a00 */
        /* <DEDUP_REMOVED lines=66> */
[----:B--2---:R-:W-:-:S02]  /*16cd0*/  R2UR UR8, R18 ;  /* 0x00000000120872ca */ /* 0x004fc400000e0000 */
[----:B------:R-:W-:Y:S02]  /*16ce0*/  R2UR UR9, R19 ;  /* 0x00000000130972ca */ /* 0x000fe400000e0000 */
[----:B------:R-:W-:Y:S01]  /*16cf0*/  R2UR UR20, R216 ;  /* 0x00000000d81472ca */ /* 0x000fe200000e0000 */
[----:B------:R0:W5:Y:S10]  /*16d00*/  LDL.LU.64 R18, [R1+0xd0] ;  /* 0x0000d00001127983 */ /* 0x0001740000300a00 */
[----:B------:R-:W-:Y:S01]  /*16d10*/  HGMMA.64x64x16.F32.BF16 R152, gdesc[UR8], R152, gsb0 ;  /* 0x00e00000089879f0 */ /* 0x000fe20008001898 */
[----:B---3--:R-:W-:-:S02]  /*16d20*/  R2UR UR4, R16 ;  /* 0x00000000100472ca */ /* 0x008fc400000e0000 */
[----:B------:R-:W-:Y:S02]  /*16d30*/  R2UR UR5, R17 ;  /* 0x00000000110572ca */ /* 0x000fe400000e0000 */
[----:B------:R-:W-:Y:S01]  /*16d40*/  R2UR UR11, R229 ;  /* 0x00000000e50b72ca */ /* 0x000fe200000e0000 */
[----:B------:R0:W5:Y:S01]  /*16d50*/  LDL.LU.64 R16, [R1+0xc8] ;  /* 0x0000c80001107983 */ /* 0x0001620000300a00 */
[----:B------:R-:W-:Y:S01]  /*16d60*/  R2UR UR10, R227 ;  /* 0x00000000e30a72ca */ /* 0x000fe200000e0000 */
[----:B------:R-:W-:Y:S02]  /*16d70*/  WARPGROUP.DEPBAR.LE gsb0, 0x0 ;  /* 0x00008000000079c5 */ /* 0x000fe40000010000 */
[----:B------:R-:W-:-:S06]  /*16d80*/  WARPGROUP.ARRIVE ;  /* 0x00000000000079c5 */ /* 0x000fcc0000000000 */
[----:B------:R-:W-:Y:S01]  /*16d90*/  HGMMA.64x64x16.F32.BF16 R152, gdesc[UR4], R152, gsb0 ;  /* 0x00e00000049879f0 */ /* 0x000fe20008001898 */
[----:B----4-:R-:W-:Y:S02]  /*16da0*/  R2UR UR8, R8 ;  /* 0x00000000080872ca */ /* 0x010fe400000e0000 */
[----:B------:R-:W-:Y:S02]  /*16db0*/  R2UR UR9, R9 ;  /* 0x00000000090972ca */ /* 0x000fe400000e0000 */
[----:B------:R-:W-:Y:S01]  /*16dc0*/  R2UR UR12, R4 ;  /* 0x00000000040c72ca */ /* 0x000fe200000e0000 */
[----:B------:R0:W5:Y:S01]  /*16dd0*/  LDL.LU.64 R8, [R1+0xc0] ;  /* 0x0000c00001087983 */ /* 0x0001620000300a00 */
[----:B------:R-:W-:Y:S02]  /*16de0*/  WARPGROUP.DEPBAR.LE gsb0, 0x0 ;  /* 0x00008000000079c5 */ /* 0x000fe40000010000 */
[----:B------:R-:W-:-:S07]  /*16df0*/  WARPGROUP.ARRIVE ;  /* 0x00000000000079c5 */ /* 0x000fce0000000000 */
[----:B------:R-:W-:Y:S01]  /*16e00*/  HGMMA.64x64x16.F32.BF16 R152, gdesc[UR8], R152, gsb0 ;  /* 0x00e00000089879f0 */ /* 0x000fe20008001898 */
[----:B------:R-:W-:Y:S02]  /*16e10*/  R2UR UR13, R5 ;  /* 0x00000000050d72ca */ /* 0x000fe400000e0000 */
[----:B------:R-:W-:Y:S01]  /*16e20*/  R2UR UR16, R2 ;  /* 0x00000000021072ca */ /* 0x000fe200000e0000 */
[----:B------:R0:W5:Y:S01]  /*16e30*/  LDL.LU.64 R4, [R1+0xb8] ;  /* 0x0000b80001047983 */ /* 0x0001620000300a00 */
[----:B------:R-:W-:Y:S02]  /*16e40*/  WARPGROUP.DEPBAR.LE gsb0, 0x0 ;  /* 0x00008000000079c5 */ /* 0x000fe40000010000 */
[----:B------:R-:W-:-:S07]  /*16e50*/  WARPGROUP.ARRIVE ;  /* 0x00000000000079c5 */ /* 0x000fce0000000000 */
[----:B------:R-:W-:Y:S01]  /*16e60*/  HGMMA.64x64x16.F32.BF16 R152, gdesc[UR12], R152, gsb0 ;  /* 0x00e000000c9879f0 */ /* 0x000fe20008001898 */
[----:B------:R-:W-:Y:S02]  /*16e70*/  R2UR UR17, R3 ;  /* 0x00000000031172ca */ /* 0x000fe400000e0000 */
[----:B------:R-:W-:Y:S02]  /*16e80*/  WARPGROUP.DEPBAR.LE gsb0, 0x0 ;  /* 0x00008000000079c5 */ /* 0x000fe40000010000 */
[----:B------:R-:W-:-:S09]  /*16e90*/  WARPGROUP.ARRIVE ;  /* 0x00000000000079c5 */ /* 0x000fd20000000000 */
[----:B------:R-:W-:Y:S01]  /*16ea0*/  HGMMA.64x64x16.F32.BF16 R152, gdesc[UR16], R152, gsb0 ;  /* 0x00e00000109879f0 */ /* 0x000fe20008001898 */
[----:B------:R-:W-:Y:S02]  /*16eb0*/  R2UR UR21, R217 ;  /* 0x00000000d91572ca */ /* 0x000fe400000e0000 */
[----:B------:R-:W-:Y:S02]  /*16ec0*/  WARPGROUP.DEPBAR.LE gsb0, 0x0 ;  /* 0x00008000000079c5 */ /* 0x000fe40000010000 */
[----:B------:R-:W-:-:S09]  /*16ed0*/  WARPGROUP.ARRIVE ;  /* 0x00000000000079c5 */ /* 0x000fd20000000000 */
[----:B------:R-:W-:Y:S01]  /*16ee0*/  HGMMA.64x64x16.F32.BF16 R152, gdesc[UR20], R152, gsb0 ;  /* 0x00e00000149879f0 */ /* 0x000fe20008001898 */
[----:B------:R-:W-:Y:S02]  /*16ef0*/  R2UR UR24, R214 ;  /* 0x00000000d61872ca */ /* 0x000fe400000e0000 */
[----:B------:R-:W-:Y:S01]  /*16f00*/  R2UR UR25, R215 ;  /* 0x00000000d71972ca */ /* 0x000fe200000e0000 */
[----:B------:R-:W-:Y:S02]  /*16f10*/  WARPGROUP.DEPBAR.LE gsb0, 0x0 ;  /* 0x00008000000079c5 */ /* 0x000fe40000010000 */
[----:B------:R-:W-:-:S10]  /*16f20*/  WARPGROUP.ARRIVE ;  /* 0x00000000000079c5 */ /* 0x000fd40000000000 */
        /* <DEDUP_REMOVED lines=44> */
.L_x_1776:
[----:B------:R-:W-:Y:S01]  /*171f0*/  SHF.L.U32 R0, R218, 0x1f, RZ ;  /* 0x0000001fda007819 */ /* 0x000fe200000006ff */
[----:B-----5:R-:W-:-:S04]  /*17200*/  IMAD R218, R204, 0x8, R18 ;  /* 0x00000008ccda7824 */ /* 0x020fc800078e0212 */
[----:B------:R0:W1:Y:S01]  /*17210*/  SYNCS.PHASECHK.TRANS64.TRYWAIT P1, [R218+URZ+0x30850], R0 ;  /* 0x03085000da0075a7 */ /* 0x000062000802017f */
[----:B------:R-:W-:Y:S05]  /*17220*/  @!P0 BRA `(.L_x_1777) ;  /* 0x0000000000048947 */ /* 0x000fea0003800000 */
[----:B------:R-:W-:Y:S01]  /*17230*/  BPT.TRAP 0x1 ;  /* 0x000000040000795c */ /* 0x000fe20000300000 */
.L_x_1777:
[----:B------:R-:W-:Y:S04]  /*17240*/  BSSY B2, `(.L_x_1778) ;  /* 0x0000004000027945 */ /* 0x000fe80003800000 */
[----:B-1----:R-:W-:Y:S05]  /*17250*/  @P1 BRA `(.L_x_1779) ;  /* 0x0000000000081947 */ /* 0x002fea0003800000 */
[----:B------:R-:W1:Y:S02]  /*17260*/  SYNCS.PHASECHK.TRANS64.TRYWAIT P1, [R218+URZ+0x30850], R0 ;  /* 0x03085000da0075a7 */ /* 0x000e64000802017f */
[----:B-1----:R-:W-:Y:S05]  /*17270*/  @!P1 BRA `(.L_x_1780) ;  /* 0x0000014000789947 */ /* 0x002fea0003800000 */
.L_x_1779:
[----:B------:R-:W-:Y:S05]  /*17280*/  BSYNC B2 ;  /* 0x0000000000027941 */ /* 0x000fea0003800000 */
.L_x_1778:
[----:B01----:R-:W-:Y:S01]  /*17290*/  VIADD R0, R18, 0x400 ;  /* 0x0000040012007836 */ /* 0x003fe20000000000 */
[----:B------:R-:W-:Y:S01]  /*172a0*/  WARPGROUP.ARRIVE ;  /* 0x00000000000079c5 */ /* 0x000fe20000000000 */
[----:B------:R-:W-:-:S03]  /*172b0*/  IMAD.MOV.U32 R3, RZ, RZ, 0x40000040 ;  /* 0x40000040ff037424 */ /* 0x000fc600078e00ff */
[----:B------:R-:W-:Y:S02]  /*172c0*/  SHF.R.U32.HI R0, RZ, 0x4, R0 ;  /* 0x00000004ff007819 */ /* 0x000fe40000011600 */
[----:B------:R-:W-:Y:S01]  /*172d0*/  R2UR UR7, R3 ;  /* 0x00000000030772ca */ /* 0x000fe200000e0000 */
[----:B------:R-:W-:Y:S01]  /*172e0*/  IMAD.MOV.U32 R3, RZ, RZ, 0x40000040 ;  /* 0x40000040ff037424 */ /* 0x000fe200078e00ff */
[----:B------:R-:W-:-:S04]  /*172f0*/  LOP3.LUT R0, R0, 0x3fff, RZ, 0xc0, !PT ;  /* 0x00003fff00007812 */ /* 0x000fc800078ec0ff */
[----:B------:R-:W-:-:S05]  /*17300*/  LOP3.LUT R0, R0, 0x2000000, RZ, 0xfc, !PT ;  /* 0x0200000000007812 */ /* 0x000fca00078efcff */
[----:B------:R-:W-:-:S05]  /*17310*/  IMAD R2, R204, 0x800, R0 ;  /* 0x00000800cc027824 */ /* 0x000fca00078e0200 */
[----:B------:R-:W-:-:S13]  /*17320*/  R2UR UR6, R2 ;  /* 0x00000000020672ca */ /* 0x000fda00000e0000 */
[----:B------:R-:W-:Y:S03]  /*17330*/  HGMMA.64x256x16.F32.BF16 R24, R196, gdesc[UR4].tnspB, R24, gsb0 ;  /* 0x43e00004c4187df0 */ /* 0x000fe60008001818 */
[----:B------:R-:W-:Y:S02]  /*17340*/  WARPGROUP.DEPBAR.LE gsb0, 0x0 ;  /* 0x00008000000079c5 */ /* 0x000fe40000010000 */
[----:B------:R-:W-:Y:S01]  /*17350*/  VIADD R196, R2, 0x80 ;  /* 0x0000008002c47836 */ /* 0x000fe20000000000 */
[----:B------:R-:W-:Y:S01]  /*17360*/  WARPGROUP.ARRIVE ;  /* 0x00000000000079c5 */ /* 0x000fe20000000000 */
[----:B------:R-:W-:-:S03]  /*17370*/  IMAD.MOV.U32 R197, RZ, RZ, 0x40000040 ;  /* 0x40000040ffc57424 */ /* 0x000fc600078e00ff */
[----:B------:R-:W-:Y:S02]  /*17380*/  R2UR UR6, R196 ;  /* 0x00000000c40672ca */ /* 0x000fe400000e0000 */
[----:B------:R-:W-:-:S15]  /*17390*/  R2UR UR7, R197 ;  /* 0x00000000c50772ca */ /* 0x000fde00000e0000 */
[----:B------:R-:W-:-:S01]  /*173a0*/  NOP ;  /* 0x0000000000007918 */ /* 0x000fc20000000000 */
[----:B------:R-:W-:Y:S03]  /*173b0*/  HGMMA.64x256x16.F32.BF16 R24, R192, gdesc[UR4].tnspB, R24, gsb0 ;  /* 0x43e00004c0187df0 */ /* 0x000fe60008001818 */
[----:B------:R-:W-:Y:S02]  /*173c0*/  WARPGROUP.DEPBAR.LE gsb0, 0x0 ;  /* 0x00008000000079c5 */ /* 0x000fe40000010000 */
[C---:B------:R-:W-:Y:S01]  /*173d0*/  VIADD R192, R2.reuse, 0x100 ;  /* 0x0000010002c07836 */ /* 0x040fe20000000000 */
[----:B------:R-:W-:Y:S01]  /*173e0*/  WARPGROUP.ARRIVE ;  /* 0x00000000000079c5 */ /* 0x000fe20000000000 */
[----:B------:R-:W-:Y:S02]  /*173f0*/  IMAD.MOV.U32 R193, RZ, RZ, 0x40000040 ;  /* 0x40000040ffc17424 */ /* 0x000fe400078e00ff */
[----:B------:R-:W-:Y:S01]  /*17400*/  VIADD R2, R2, 0x180 ;  /* 0x0000018002027836 */ /* 0x000fe20000000000 */
[----:B------:R-:W-:-:S02]  /*17410*/  R2UR UR6, R192 ;  /* 0x00000000c00672ca */ /* 0x000fc400000e0000 */
[----:B------:R-:W-:-:S15]  /*17420*/  R2UR UR7, R193 ;  /* 0x00000000c10772ca */ /* 0x000fde00000e0000 */
[----:B------:R-:W-:-:S01]  /*17430*/  NOP ;  /* 0x0000000000007918 */ /* 0x000fc20000000000 */
        /* <DEDUP_REMOVED lines=10> */
.L_x_1781:
[----:B------:R-:W2:Y:S01]  /*174e0*/  LDL R184, [R1+0x4c] ;  /* 0x00004c0001b87983 */ /* 0x000ea20000100800 */
[----:B------:R-:W0:Y:S03]  /*174f0*/  LDC R0, c[0x0][0x448] ;  /* 0x00011200ff007b82 */ /* 0x000e260000000800 */
[----:B------:R-:W2:Y:S04]  /*17500*/  LDL R3, [R1+0x64] ;  /* 0x0000640001037983 */ /* 0x000ea80000100800 */
[----:B------:R-:W3:Y:S04]  /*17510*/  LDL R191, [R1+0x4] ;  /* 0x0000040001bf7983 */ /* 0x000ee80000100800 */
[----:B------:R-:W4:Y:S01]  /*17520*/  LDL R192, [R1+0x8] ;  /* 0x0000080001c07983 */ /* 0x000f220000100800 */
[----:B------:R-:W-:Y:S01]  /*17530*/  VIADD R223, R223, 0x30840 ;  /* 0x00030840dfdf7836 */ /* 0x000fe20000000000 */
[----:B------:R-:W-:Y:S01]  /*17540*/  ULDC UR4, c[0x0][0x9dc] ;  /* 0x0002770000047ab9 */ /* 0x000fe20000000800 */
[----:B0-----:R-:W-:-:S13]  /*17550*/  ISETP.NE.AND P1, PT, R0, 0x1, PT ;  /* 0x000000010000780c */ /* 0x001fda0003f25270 */
[----:B------:R-:W0:Y:S08]  /*17560*/  @P1 LDC R2, c[0x0][0x44c] ;  /* 0x00011300ff021b82 */ /* 0x000e300000000800 */
[----:B------:R-:W1:Y:S01]  /*17570*/  @P1 LDC R0, c[0x0][0x450] ;  /* 0x00011400ff001b82 */ /* 0x000e620000000800 */
[----:B------:R-:W-:Y:S01]  /*17580*/  LOP3.LUT P5, RZ, R22, 0x20, RZ, 0xc0, !PT ;  /* 0x0000002016ff7812 */ /* 0x000fe200078ac0ff */
[----:B--2---:R-:W-:-:S04]  /*17590*/  IMAD.IADD R188, R3, 0x1, R184 ;  /* 0x0000000103bc7824 */ /* 0x004fc800078e02b8 */
[----:B0-----:R-:W-:-:S05]  /*175a0*/  @P1 IMAD.HI.U32 R2, R188, R2, RZ ;  /* 0x00000002bc021227 */ /* 0x001fca00078e00ff */
[----:B-1----:R-:W-:Y:S01]  /*175b0*/  @P1 SHF.R.U32.HI R188, RZ, R0, R2 ;  /* 0x00000000ffbc1219 */ /* 0x002fe20000011602 */
[----:B------:R-:W-:-:S04]  /*175c0*/  IMAD.SHL.U32 R0, R8, 0x40, RZ ;  /* 0x0000004008007824 */ /* 0x000fc800078e00ff */
[----:B------:R-:W0:Y:S01]  /*175d0*/  SHFL.IDX PT, R189, R188, RZ, 0x1c1f ;  /* 0x001c1fffbcbd7589 */ /* 0x000e2200000e0000 */
[----:B---3--:R-:W-:Y:S02]  /*175e0*/  PRMT R223, R191, 0x654, R223 ;  /* 0x00000654bfdf7816 */ /* 0x008fe400000000df */
[----:B------:R-:W-:Y:S02]  /*175f0*/  IADD3 R186, -R0, 0x1, RZ ;  /* 0x0000000100ba7810 */ /* 0x000fe40007ffe1ff */
[----:B------:R1:W-:Y:S03]  /*17600*/  SYNCS.ARRIVE.TRANS64.RED.A1T0 RZ, [R223+URZ], RZ ;  /* 0x000000ffdfff79a7 */ /* 0x0003e6000810043f */
[----:B----4-:R-:W-:Y:S02]  /*17610*/  IMAD R186, R192, -0x2, R186 ;  /* 0xfffffffec0ba7824 */ /* 0x010fe400078e02ba */
[----:B-1----:R-:W-:-:S03]  /*17620*/  IMAD.U32 R223, RZ, RZ, UR4 ;  /* 0x00000004ffdf7e24 */ /* 0x002fc6000f8e00ff */
[----:B------:R-:W-:Y:S01]  /*17630*/  IADD3 R186, -R219, R186, R220 ;  /* 0x000000badbba7210 */ /* 0x000fe20007ffe1dc */
[----:B------:R-:W-:Y:S01]  /*17640*/  ULDC UR4, c[0x0][0x9e0] ;  /* 0x0002780000047ab9 */ /* 0x000fe20000000800 */
[----:B------:R-:W-:-:S05]  /*17650*/  LOP3.LUT R187, RZ, R223, RZ, 0x33, !PT ;  /* 0x000000dfffbb7212 */ /* 0x000fca00078e33ff */
[----:B------:R-:W-:Y:S02]  /*17660*/  IMAD.IADD R187, R187, 0x1, R186 ;  /* 0x00000001bbbb7824 */ /* 0x000fe400078e02ba */
[----:B------:R-:W-:Y:S02]  /*17670*/  VIADD R186, R186, UR4 ;  /* 0x00000004baba7c36 */ /* 0x000fe40008000000 */
[--C-:B0-----:R-:W-:Y:S02]  /*17680*/  IMAD.IADD R184, R187, 0x1, R189.reuse ;  /* 0x00000001bbb87824 */ /* 0x101fe400078e02bd */
[----:B------:R-:W-:Y:S01]  /*17690*/  IMAD.IADD R185, R186, 0x1, R189 ;  /* 0x00000001bab97824 */ /* 0x000fe200078e02bd */
[----:B------:R-:W-:Y:S06]  /*176a0*/  @!P5 BRA `(.L_x_1782) ;  /* 0x000000000060d947 */ /* 0x000fec0003800000 */
[----:B------:R-:W-:Y:S01]  /*176b0*/  IADD3 R189, -R219, R220, R189 ;  /* 0x000000dcdbbd7210 */ /* 0x000fe20007ffe1bd */
[----:B------:R-:W-:Y:S03]  /*176c0*/  BSSY B2, `(.L_x_1783) ;  /* 0x0000012000027945 */ /* 0x000fe60003800000 */
        /* <DEDUP_REMOVED lines=11> */
.L_x_1784:
[----:B------:R-:W-:Y:S02]  /*17780*/  ULDC UR4, c[0x0][0x9e4] ;  /* 0x0002790000047ab9 */ /* 0x000fe40000000800 */
[----:B------:R-:W-:-:S05]  /*17790*/  IMAD.U32 R190, RZ, RZ, UR4 ;  /* 0x00000004ffbe7e24 */ /* 0x000fca000f8e00ff */
[----:B------:R-:W-:-:S13]  /*177a0*/  ISETP.NE.AND P1, PT, R190, 0x1, PT ;  /* 0x00000001be00780c */ /* 0x000fda0003f25270 */
[----:B------:R-:W0:Y:S02]  /*177b0*/  @P1 LDC.64 R2, c[0x0][0x9e8] ;  /* 0x00027a00ff021b82 */ /* 0x000e240000000a00 */
[----:B0-----:R-:W-:-:S05]  /*177c0*/  @P1 IMAD.HI.U32 R2, R189, R2, RZ ;  /* 0x00000002bd021227 */ /* 0x001fca00078e00ff */
[----:B------:R-:W-:-:S07]  /*177d0*/  @P1 SHF.R.U32.HI R189, RZ, R3, R2 ;  /* 0x00000003ffbd1219 */ /* 0x000fce0000011602 */
.L_x_1785:
[----:B------:R-:W-:Y:S05]  /*177e0*/  BSYNC B2 ;  /* 0x0000000000027941 */ /* 0x000fea0003800000 */
.L_x_1783:
[----:B------:R-:W-:-:S04]  /*177f0*/  IMAD R189, R189, R190, -R0 ;  /* 0x000000bebdbd7224 */ /* 0x000fc800078e0a00 */
[----:B------:R-:W-:-:S05]  /*17800*/  IMAD R189, R192, -0x2, R189 ;  /* 0xfffffffec0bd7824 */ /* 0x000fca00078e02bd */
[----:B------:R-:W-:Y:S02]  /*17810*/  VIMNMX R184, R184, R189, !PT ;  /* 0x000000bdb8b87248 */ /* 0x000fe40007fe0100 */
[----:B------:R-:W-:-:S07]  /*17820*/  VIADDMNMX R185, R189, R190, R185, PT ;  /* 0x000000bebdb97246 */ /* 0x000fce00038001b9 */
.L_x_1782:
[----:B------:R-:W-:Y:S01]  /*17830*/  ISETP.GT.AND P1, PT, R8, -0x1, PT ;  /* 0xffffffff0800780c */ /* 0x000fe20003f24270 */
[----:B------:R-:W0:Y:S03]  /*17840*/  SHFL.IDX PT, R188, R188, 0x1, 0x1c1f ;  /* 0x003c1f00bcbc7f89 */ /* 0x000e2600000e0000 */
[C---:B------:R-:W-:Y:S02]  /*17850*/  ISETP.GT.AND P2, PT, R184.reuse, RZ, P1 ;  /* 0x000000ffb800720c */ /* 0x040fe40000f44270 */
[C---:B------:R-:W-:Y:S02]  /*17860*/  ISETP.GT.AND P4, PT, R184.reuse, 0x1, P1 ;  /* 0x00000001b800780c */ /* 0x040fe40000f84270 */
[----:B------:R-:W-:Y:S02]  /*17870*/  ISETP.LT.OR P3, PT, R185, 0x1, P2 ;  /* 0x00000001b900780c */ /* 0x000fe40001761670 */
[----:B------:R-:W-:-:S02]  /*17880*/  ISETP.GT.AND P2, PT, R184, 0x8, P1 ;  /* 0x00000008b800780c */ /* 0x000fc40000f44270 */
[----:B------:R-:W-:Y:S02]  /*17890*/  FSEL R152, R152, -INF , !P3 ;  /* 0xff80000098987808 */ /* 0x000fe40005800000 */
[----:B------:R-:W-:Y:S02]  /*178a0*/  ISETP.GT.AND P3, PT, R184, 0x9, P1 ;  /* 0x00000009b800780c */ /* 0x000fe40000f64270 */
[C---:B------:R-:W-:Y:S02]  /*178b0*/  ISETP.LT.OR P4, PT, R185.reuse, 0x2, P4 ;  /* 0x00000002b900780c */ /* 0x040fe40002781670 */
[C---:B------:R-:W-:Y:S02]  /*178c0*/  ISETP.LT.OR P2, PT, R185.reuse, 0x9, P2 ;  /* 0x00000009b900780c */ /* 0x040fe40001741670 */
[----:B------:R-:W-:Y:S02]  /*178d0*/  ISETP.LT.OR P3, PT, R185, 0xa, P3 ;  /* 0x0000000ab900780c */ /* 0x000fe40001f61670 */
[----:B------:R-:W-:-:S02]  /*178e0*/  FSEL R153, R153, -INF , !P4 ;  /* 0xff80000099997808 */ /* 0x000fc40006000000 */
[----:B------:R-:W-:Y:S01]  /*178f0*/  FSEL R156, R156, -INF , !P2 ;  /* 0xff8000009c9c7808 */ /* 0x000fe20005000000 */
[--C-:B0-----:R-:W-:Y:S01]  /*17900*/  IMAD.IADD R186, R186, 0x1, R188.reuse ;  /* 0x00000001baba7824 */ /* 0x101fe200078e02bc */
[----:B------:R-:W-:Y:S01]  /*17910*/  FSEL R157, R157, -INF , !P3 ;  /* 0xff8000009d9d7808 */ /* 0x000fe20005800000 */
[----:B------:R-:W-:Y:S01]  /*17920*/  IMAD.IADD R187, R187, 0x1, R188 ;  /* 0x00000001bbbb7824 */ /* 0x000fe200078e02bc */
[C---:B------:R-:W-:Y:S02]  /*17930*/  ISETP.GT.AND P4, PT, R184.reuse, 0x10, P1 ;  /* 0x00000010b800780c */ /* 0x040fe40000f84270 */
[C---:B------:R-:W-:Y:S02]  /*17940*/  ISETP.GT.AND P2, PT, R184.reuse, 0x11, P1 ;  /* 0x00000011b800780c */ /* 0x040fe40000f44270 */
[----:B------:R-:W-:Y:S02]  /*17950*/  ISETP.GT.AND P3, PT, R184, 0x18, P1 ;  /* 0x00000018b800780c */ /* 0x000fe40000f64270 */
[----:B------:R-:W-:-:S02]  /*17960*/  ISETP.LT.OR P4, PT, R185, 0x11, P4 ;  /* 0x00000011b900780c */ /* 0x000fc40002781670 */
[C---:B------:R-:W-:Y:S02]  /*17970*/  ISETP.LT.OR P2, PT, R185.reuse, 0x12, P2 ;  /* 0x00000012b900780c */ /* 0x040fe40001741670 */
[----:B------:R-:W-:Y:S02]  /*17980*/  ISETP.LT.OR P3, PT, R185, 0x19, P3 ;  /* 0x00000019b900780c */ /* 0x000fe40001f61670 */
[----:B------:R-:W-:Y:S02]  /*17990*/  FSEL R160, R160, -INF , !P4 ;  /* 0xff800000a0a07808 */ /* 0x000fe40006000000 */
[----:B------:R-:W-:Y:S02]  /*179a0*/  FSEL R161, R161, -INF , !P2 ;  /* 0xff800000a1a17808 */ /* 0x000fe40005000000 */
[----:B------:R-:W-:Y:S02]  /*179b0*/  FSEL R164, R164, -INF , !P3 ;  /* 0xff800000a4a47808 */ /* 0x000fe40005800000 */
[----:B------:R-:W-:-:S02]  /*179c0*/  ISETP.GT.AND P4, PT, R184, 0x19, P1 ;  /* 0x00000019b800780c */ /* 0x000fc40000f84270 */
[C---:B------:R-:W-:Y:S02]  /*179d0*/  ISETP.GT.AND P2, PT, R184.reuse, 0x20, P1 ;  /* 0x00000020b800780c */ /* 0x040fe40000f44270 */
[----:B------:R-:W-:Y:S02]  /*179e0*/  ISETP.GT.AND P3, PT, R184, 0x21, P1 ;  /* 0x00000021b800780c */ /* 0x000fe40000f64270 */
[C---:B------:R-:W-:Y:S02]  /*179f0*/  ISETP.LT.OR P4, PT, R185.reuse, 0x1a, P4 ;  /* 0x0000001ab900780c */ /* 0x040fe40002781670 */
[C---:B------:R-:W-:Y:S02]  /*17a00*/  ISETP.LT.OR P2, PT, R185.reuse, 0x21, P2 ;  /* 0x00000021b900780c */ /* 0x040fe40001741670 */
[----:B------:R-:W-:Y:S02]  /*17a10*/  ISETP.LT.OR P3, PT, R185, 0x22, P3 ;  /* 0x00000022b900780c */ /* 0x000fe40001f61670 */
[----:B------:R-:W-:-:S02]  /*17a20*/  FSEL R165, R165, -INF , !P4 ;  /* 0xff800000a5a57808 */ /* 0x000fc40006000000 */
[----:B------:R-:W-:Y:S02]  /*17a30*/  FSEL R168, R168, -INF , !P2 ;  /* 0xff800000a8a87808 */ /* 0x000fe40005000000 */
[----:B------:R-:W-:Y:S02]  /*17a40*/  FSEL R169, R169, -INF , !P3 ;  /* 0xff800000a9a97808 */ /* 0x000fe40005800000 */
        /* <DEDUP_REMOVED lines=17> */
[----:B------:R-:W-:Y:S01]  /*17b60*/  FSEL R181, R181, -INF , !P3 ;  /* 0xff800000b5b57808 */ /* 0x000fe20005800000 */
        /* <DEDUP_REMOVED lines=14> */
.L_x_1788:
[----:B------:R-:W-:Y:S02]  /*17c50*/  ULDC UR4, c[0x0][0x9e4] ;  /* 0x0002790000047ab9 */ /* 0x000fe40000000800 */
[----:B------:R-:W-:-:S05]  /*17c60*/  IMAD.U32 R184, RZ, RZ, UR4 ;  /* 0x00000004ffb87e24 */ /* 0x000fca000f8e00ff */
[----:B------:R-:W-:-:S13]  /*17c70*/  ISETP.NE.AND P2, PT, R184, 0x1, PT ;  /* 0x00000001b800780c */ /* 0x000fda0003f45270 */
[----:B------:R-:W0:Y:S02]  /*17c80*/  @P2 LDC.64 R2, c[0x0][0x9e8] ;  /* 0x00027a00ff022b82 */ /* 0x000e240000000a00 */
[----:B0-----:R-:W-:-:S05]  /*17c90*/  @P2 IMAD.HI.U32 R2, R188, R2, RZ ;  /* 0x00000002bc022227 */ /* 0x001fca00078e00ff */
[----:B------:R-:W-:-:S07]  /*17ca0*/  @P2 SHF.R.U32.HI R188, RZ, R3, R2 ;  /* 0x00000003ffbc2219 */ /* 0x000fce0000011602 */
.L_x_1789:
[----:B------:R-:W-:Y:S05]  /*17cb0*/  BSYNC B2 ;  /* 0x0000000000027941 */ /* 0x000fea0003800000 */
.L_x_1787:
[----:B------:R-:W-:-:S04]  /*17cc0*/  IMAD R0, R188, R184, -R0 ;  /* 0x000000b8bc007224 */ /* 0x000fc800078e0a00 */
[----:B------:R-:W-:-:S05]  /*17cd0*/  IMAD R0, R192, -0x2, R0 ;  /* 0xfffffffec0007824 */ /* 0x000fca00078e0200 */
[----:B------:R-:W-:Y:S02]  /*17ce0*/  VIMNMX R187, R187, R0, !PT ;  /* 0x00000000bbbb7248 */ /* 0x000fe40007fe0100 */
[----:B------:R-:W-:-:S07]  /*17cf0*/  VIADDMNMX R186, R0, R184, R186, PT ;  /* 0x000000b800ba7246 */ /* 0x000fce00038001ba */
.L_x_1786:
[----:B------:R-:W-:Y:S01]  /*17d00*/  FMNMX.FTZ R2, R152, R5, !PT ;  /* 0x0000000598027209 */ /* 0x000fe20007810000 */
[----:B------:R-:W-:Y:S01]  /*17d10*/  ULDC UR4, c[0x0][0x988] ;  /* 0x0002620000047ab9 */ /* 0x000fe20000000800 */
[----:B------:R-:W-:Y:S02]  /*17d20*/  LOP3.LUT R22, R22, 0xffffdfff, RZ, 0xc0, !PT ;  /* 0xffffdfff16167812 */ /* 0x000fe400078ec0ff */
[----:B------:R-:W-:Y:S02]  /*17d30*/  FMNMX.FTZ R2, R153, R2, !PT ;  /* 0x0000000299027209 */ /* 0x000fe40007810000 */
[C---:B------:R-:W-:Y:S02]  /*17d40*/  ISETP.GT.AND P2, PT, R187.reuse, 0x1, P1 ;  /* 0x00000001bb00780c */ /* 0x040fe40000f44270 */
[----:B------:R-:W-:Y:S02]  /*17d50*/  FMNMX.FTZ R2, R156, R2, !PT ;  /* 0x000000029c027209 */ /* 0x000fe40007810000 */
[----:B------:R-:W-:-:S02]  /*17d60*/  ISETP.GT.AND P3, PT, R187, 0x8, P1 ;  /* 0x00000008bb00780c */ /* 0x000fc40000f64270 */
[----:B------:R-:W-:Y:S02]  /*17d70*/  FMNMX.FTZ R2, R157, R2, !PT ;  /* 0x000000029d027209 */ /* 0x000fe40007810000 */
[----:B------:R-:W-:Y:S02]  /*17d80*/  @P0 LOP3.LUT R22, R22, 0x2000, RZ, 0xfc, !PT ;  /* 0x0000200016160812 */ /* 0x000fe400078efcff */
[----:B------:R-:W-:Y:S02]  /*17d90*/  FMNMX.FTZ R2, R160, R2, !PT ;  /* 0x00000002a0027209 */ /* 0x000fe40007810000 */
[----:B------:R-:W-:Y:S02]  /*17da0*/  ISETP.GT.AND P0, PT, R187, 0x21, P1 ;  /* 0x00000021bb00780c */ /* 0x000fe40000f04270 */
[----:B------:R-:W-:Y:S02]  /*17db0*/  FMNMX.FTZ R2, R161, R2, !PT ;  /* 0x00000002a1027209 */ /* 0x000fe40007810000 */
[----:B------:R-:W-:-:S02]  /*17dc0*/  ISETP.LT.OR P2, PT, R186, 0x2, P2 ;  /* 0x00000002ba00780c */ /* 0x000fc40001741670 */
[----:B------:R-:W-:Y:S02]  /*17dd0*/  FMNMX.FTZ R2, R164, R2, !PT ;  /* 0x00000002a4027209 */ /* 0x000fe40007810000 */
[----:B------:R-:W-:Y:S02]  /*17de0*/  ISETP.LT.OR P3, PT, R186, 0x9, P3 ;  /* 0x00000009ba00780c */ /* 0x000fe40001f61670 */
[----:B------:R-:W-:Y:S02]  /*17df0*/  FMNMX.FTZ R2, R165, R2, !PT ;  /* 0x00000002a5027209 */ /* 0x000fe40007810000 */
[----:B------:R-:W-:Y:S02]  /*17e00*/  FSEL R0, R155, -INF , !P2 ;  /* 0xff8000009b007808 */ /* 0x000fe40005000000 */
[----:B------:R-:W-:Y:S02]  /*17e10*/  FMNMX.FTZ R2, R168, R2, !PT ;  /* 0x00000002a8027209 */ /* 0x000fe40007810000 */
[----:B------:R-:W-:-:S02]  /*17e20*/  FSEL R158, R158, -INF , !P3 ;  /* 0xff8000009e9e7808 */ /* 0x000fc40005800000 */
[----:B------:R-:W-:Y:S02]  /*17e30*/  FMNMX.FTZ R2, R169, R2, !PT ;  /* 0x00000002a9027209 */ /* 0x000fe40007810000 */
[C---:B------:R-:W-:Y:S02]  /*17e40*/  ISETP.GT.AND P4, PT, R187.reuse, 0x9, P1 ;  /* 0x00000009bb00780c */ /* 0x040fe40000f84270 */
[----:B------:R-:W-:Y:S02]  /*17e50*/  FMNMX.FTZ R2, R172, R2, !PT ;  /* 0x00000002ac027209 */ /* 0x000fe40007810000 */
[----:B------:R-:W-:Y:S02]  /*17e60*/  ISETP.GT.AND P2, PT, R187, 0x10, P1 ;  /* 0x00000010bb00780c */ /* 0x000fe40000f44270 */
[----:B------:R-:W-:Y:S02]  /*17e70*/  FMNMX.FTZ R2, R173, R2, !PT ;  /* 0x00000002ad027209 */ /* 0x000fe40007810000 */
[----:B------:R-:W-:-:S02]  /*17e80*/  ISETP.GT.AND P3, PT, R187, 0x11, P1 ;  /* 0x00000011bb00780c */ /* 0x000fc40000f64270 */
[----:B------:R-:W-:Y:S02]  /*17e90*/  FMNMX.FTZ R2, R176, R2, !PT ;  /* 0x00000002b0027209 */ /* 0x000fe40007810000 */
[----:B------:R-:W-:Y:S02]  /*17ea0*/  LOP3.LUT R22, R22, 0xffff7fff, RZ, 0xc0, !PT ;  /* 0xffff7fff16167812 */ /* 0x000fe400078ec0ff */
[----:B------:R-:W-:Y:S02]  /*17eb0*/  FMNMX.FTZ R2, R177, R2, !PT ;  /* 0x00000002b1027209 */ /* 0x000fe40007810000 */
[----:B------:R-:W-:Y:S02]  /*17ec0*/  ISETP.LT.OR P4, PT, R186, 0xa, P4 ;  /* 0x0000000aba00780c */ /* 0x000fe40002781670 */
[----:B------:R-:W-:Y:S02]  /*17ed0*/  FMNMX.FTZ R2, R180, R2, !PT ;  /* 0x00000002b4027209 */ /* 0x000fe40007810000 */
[----:B------:R-:W-:-:S02]  /*17ee0*/  ISETP.LT.OR P2, PT, R186, 0x11, P2 ;  /* 0x00000011ba00780c */ /* 0x000fc40001741670 */
[----:B------:R-:W-:Y:S02]  /*17ef0*/  FMNMX.FTZ R2, R181, R2, !PT ;  /* 0x00000002b5027209 */ /* 0x000fe40007810000 */
[----:B------:R-:W-:Y:S02]  /*17f00*/  ISETP.LT.OR P3, PT, R186, 0x12, P3 ;  /* 0x00000012ba00780c */ /* 0x000fe40001f61670 */
[----:B------:R-:W-:Y:S01]  /*17f10*/  @P0 LOP3.LUT R22, R22, 0x8000, RZ, 0xfc, !PT ;  /* 0x0000800016160812 */ /* 0x000fe200078efcff */
[----:B------:R-:W0:Y:S01]  /*17f20*/  SHFL.BFLY PT, R3, R2, 0x2, 0x1f ;  /* 0x0c401f0002037f89 */ /* 0x000e2200000e0000 */
[----:B------:R-:W-:Y:S02]  /*17f30*/  ISETP.GT.AND P0, PT, R187, RZ, P1 ;  /* 0x000000ffbb00720c */ /* 0x000fe40000f04270 */
[----:B------:R-:W-:Y:S02]  /*17f40*/  FSEL R159, R159, -INF , !P4 ;  /* 0xff8000009f9f7808 */ /* 0x000fe40006000000 */
[----:B------:R-:W-:-:S02]  /*17f50*/  FSEL R162, R162, -INF , !P2 ;  /* 0xff800000a2a27808 */ /* 0x000fc40005000000 */
[----:B------:R-:W-:Y:S02]  /*17f60*/  FSEL R163, R163, -INF , !P3 ;  /* 0xff800000a3a37808 */ /* 0x000fe40005800000 */
[C---:B------:R-:W-:Y:S02]  /*17f70*/  ISETP.GT.AND P4, PT, R187.reuse, 0x18, P1 ;  /* 0x00000018bb00780c */ /* 0x040fe40000f84270 */
[C---:B------:R-:W-:Y:S02]  /*17f80*/  ISETP.GT.AND P2, PT, R187.reuse, 0x19, P1 ;  /* 0x00000019bb00780c */ /* 0x040fe40000f44270 */
[----:B------:R-:W-:Y:S02]  /*17f90*/  ISETP.GT.AND P3, PT, R187, 0x20, P1 ;  /* 0x00000020bb00780c */ /* 0x000fe40000f64270 */
[C---:B------:R-:W-:Y:S02]  /*17fa0*/  ISETP.LT.OR P4, PT, R186.reuse, 0x19, P4 ;  /* 0x00000019ba00780c */ /* 0x040fe40002781670 */
[----:B------:R-:W-:-:S02]  /*17fb0*/  ISETP.LT.OR P2, PT, R186, 0x1a, P2 ;  /* 0x0000001aba00780c */ /* 0x000fc40001741670 */
[----:B------:R-:W-:Y:S02]  /*17fc0*/  ISETP.LT.OR P3, PT, R186, 0x21, P3 ;  /* 0x00000021ba00780c */ /* 0x000fe40001f61670 */
[----:B------:R-:W-:Y:S02]  /*17fd0*/  LOP3.LUT R22, R22, 0xfffffff7, RZ, 0xc0, !PT ;  /* 0xfffffff716167812 */ /* 0x000fe400078ec0ff */
[----:B------:R-:W-:Y:S02]  /*17fe0*/  FSEL R166, R166, -INF , !P4 ;  /* 0xff800000a6a67808 */ /* 0x000fe40006000000 */
[----:B------:R-:W-:Y:S02]  /*17ff0*/  FSEL R167, R167, -INF , !P2 ;  /* 0xff800000a7a77808 */ /* 0x000fe40005000000 */
[----:B------:R-:W-:Y:S02]  /*18000*/  FSEL R170, R170, -INF , !P3 ;  /* 0xff800000aaaa7808 */ /* 0x000fe40005800000 */
[----:B------:R-:W-:-:S02]  /*18010*/  ISETP.GT.AND P2, PT, R187, 0x28, P1 ;  /* 0x00000028bb00780c */ /* 0x000fc40000f44270 */
[C---:B------:R-:W-:Y:S02]  /*18020*/  ISETP.GT.AND P3, PT, R187.reuse, 0x29, P1 ;  /* 0x00000029bb00780c */ /* 0x040fe40000f64270 */
[C---:B------:R-:W-:Y:S02]  /*18030*/  ISETP.GT.AND P4, PT, R187.reuse, 0x30, P1 ;  /* 0x00000030bb00780c */ /* 0x040fe40000f84270 */
[C---:B------:R-:W-:Y:S02]  /*18040*/  ISETP.GT.AND P5, PT, R187.reuse, 0x31, P1 ;  /* 0x00000031bb00780c */ /* 0x040fe40000fa4270 */
[C---:B------:R-:W-:Y:S02]  /*18050*/  ISETP.GT.AND P6, PT, R187.reuse, 0x38, P1 ;  /* 0x00000038bb00780c */ /* 0x040fe40000fc4270 */
[----:B------:R-:W-:Y:S02]  /*18060*/  ISETP.GT.AND P1, PT, R187, 0x39, P1 ;  /* 0x00000039bb00780c */ /* 0x000fe40000f24270 */
[----:B------:R-:W-:-:S02]  /*18070*/  @P0 LOP3.LUT R22, R22, 0x8, RZ, 0xfc, !PT ;  /* 0x0000000816160812 */ /* 0x000fc400078efcff */
[----:B0-----:R-:W-:Y:S01]  /*18080*/  FMNMX.FTZ R3, R2, R3, !PT ;  /* 0x0000000302037209 */ /* 0x001fe20007810000 */
[----:B------:R-:W-:Y:S01]  /*18090*/  IMAD.U32 R2, RZ, RZ, UR4 ;  /* 0x00000004ff027e24 */ /* 0x000fe2000f8e00ff */
[C---:B------:R-:W-:Y:S02]  /*180a0*/  LOP3.LUT P0, RZ, R22.reuse, 0x8000, RZ, 0xc0, !PT ;  /* 0x0000800016ff7812 */ /* 0x040fe4000780c0ff */
[----:B------:R-:W-:Y:S01]  /*180b0*/  LOP3.LUT R22, R22, 0xfffffffd, RZ, 0xc0, !PT ;  /* 0xfffffffd16167812 */ /* 0x000fe200078ec0ff */
[----:B------:R-:W0:Y:S01]  /*180c0*/  SHFL.BFLY PT, R155, R3, 0x1, 0x1f ;  /* 0x0c201f00039b7f89 */ /* 0x000e2200000e0000 */
[C---:B------:R-:W-:Y:S02]  /*180d0*/  ISETP.LT.OR P0, PT, R186.reuse, 0x22, P0 ;  /* 0x00000022ba00780c */ /* 0x040fe40000701670 */
[----:B------:R-:W-:Y:S02]  /*180e0*/  ISETP.LT.OR P4, PT, R186, 0x31, P4 ;  /* 0x00000031ba00780c */ /* 0x000fe40002781670 */
[----:B------:R-:W-:-:S02]  /*180f0*/  @P1 LOP3.LUT R22, R22, 0x2, RZ, 0xfc, !PT ;  /* 0x0000000216161812 */ /* 0x000fc400078efcff */
[----:B------:R-:W-:Y:S02]  /*18100*/  ISETP.LT.OR P5, PT, R186, 0x32, P5 ;  /* 0x00000032ba00780c */ /* 0x000fe40002fa1670 */
[C---:B------:R-:W-:Y:S02]  /*18110*/  LOP3.LUT P1, RZ, R22.reuse, 0x8, RZ, 0xc0, !PT ;  /* 0x0000000816ff7812 */ /* 0x040fe4000782c0ff */
[----:B------:R-:W-:Y:S02]  /*18120*/  LOP3.LUT R22, R22, 0xffffffef, RZ, 0xc0, !PT ;  /* 0xffffffef16167812 */ /* 0x000fe400078ec0ff */
[----:B------:R-:W-:Y:S02]  /*18130*/  ISETP.LT.OR P1, PT, R186, 0x1, P1 ;  /* 0x00000001ba00780c */ /* 0x000fe40000f21670 */
[----:B------:R-:W-:Y:S02]  /*18140*/  @P0 LOP3.LUT R22, R22, 0x10, RZ, 0xfc, !PT ;  /* 0x0000001016160812 */ /* 0x000fe400078efcff */
[----:B------:R-:W-:-:S02]  /*18150*/  ISETP.LT.OR P0, PT, R186, 0x29, P2 ;  /* 0x00000029ba00780c */ /* 0x000fc40001701670 */
[C---:B------:R-:W-:Y:S02]  /*18160*/  LOP3.LUT P2, RZ, R22.reuse, 0x2, RZ, 0xc0, !PT ;  /* 0x0000000216ff7812 */ /* 0x040fe4000784c0ff */
[----:B------:R-:W-:Y:S02]  /*18170*/  LOP3.LUT R22, R22, 0xfffffffb, RZ, 0xc0, !PT ;  /* 0xfffffffb16167812 */ /* 0x000fe400078ec0ff */
[----:B------:R-:W-:Y:S02]  /*18180*/  FSEL R154, R154, -INF , !P1 ;  /* 0xff8000009a9a7808 */ /* 0x000fe40004800000 */
[----:B0-----:R-:W-:Y:S02]  /*18190*/  FMNMX.FTZ R155, R3, R155, !PT ;  /* 0x0000009b039b7209 */ /* 0x001fe40007810000 */
[----:B------:R-:W-:Y:S02]  /*181a0*/  FSEL R178, R178, -INF , !P4 ;  /* 0xff800000b2b27808 */ /* 0x000fe40006000000 */
[----:B------:R-:W-:-:S02]  /*181b0*/  ISETP.LT.OR P6, PT, R186, 0x39, P6 ;  /* 0x00000039ba00780c */ /* 0x000fc400037c1670 */
[----:B------:R-:W-:Y:S02]  /*181c0*/  @P0 LOP3.LUT R22, R22, 0x4, RZ, 0xfc, !PT ;  /* 0x0000000416160812 */ /* 0x000fe400078efcff */
[----:B------:R-:W-:Y:S02]  /*181d0*/  ISETP.LT.OR P0, PT, R186, 0x2a, P3 ;  /* 0x0000002aba00780c */ /* 0x000fe40001f01670 */
[C---:B------:R-:W-:Y:S02]  /*181e0*/  FSETP.NEU.FTZ.AND P3, PT, R155.reuse, -INF , PT ;  /* 0xff8000009b00780b */ /* 0x040fe40003f7d000 */
[----:B------:R-:W-:Y:S02]  /*181f0*/  LOP3.LUT R22, R22, 0xffffbfff, RZ, 0xc0, !PT ;  /* 0xffffbfff16167812 */ /* 0x000fe400078ec0ff */
[----:B------:R-:W-:Y:S02]  /*18200*/  FSEL R3, R155, RZ, P3 ;  /* 0x000000ff9b037208 */ /* 0x000fe40001800000 */
[----:B------:R-:W-:-:S02]  /*18210*/  FSEL R179, R179, -INF , !P5 ;  /* 0xff800000b3b37808 */ /* 0x000fc40006800000 */
[----:B------:R-:W-:Y:S01]  /*18220*/  ISETP.LT.OR P2, PT, R186, 0x3a, P2 ;  /* 0x0000003aba00780c */ /* 0x000fe20001741670 */
[----:B------:R-:W-:Y:S01]  /*18230*/  FADD.FTZ R3, -R3, R5 ;  /* 0x0000000503037221 */ /* 0x000fe20000010100 */
[-C--:B------:R-:W-:Y:S01]  /*18240*/  FMUL.FTZ R5, R155, R2.reuse ;  /* 0x000000029b057220 */ /* 0x080fe20000410000 */
[----:B------:R-:W-:Y:S02]  /*18250*/  @P0 LOP3.LUT R22, R22, 0x4000, RZ, 0xfc, !PT ;  /* 0x0000400016160812 */ /* 0x000fe400078efcff */
[----:B------:R-:W-:Y:S01]  /*18260*/  FSEL R182, R182, -INF , !P6 ;  /* 0xff800000b6b67808 */ /* 0x000fe20007000000 */
[-C--:B------:R-:W-:Y:S01]  /*18270*/  FMUL.FTZ R3, R3, R2.reuse ;  /* 0x0000000203037220 */ /* 0x080fe20000410000 */
[----:B------:R-:W-:Y:S02]  /*18280*/  FSEL R5, R5, RZ, P3 ;  /* 0x000000ff05057208 */ /* 0x000fe40001800000 */
[C---:B------:R-:W-:Y:S02]  /*18290*/  LOP3.LUT P0, RZ, R22.reuse, 0x10, RZ, 0xc0, !PT ;  /* 0x0000001016ff7812 */ /* 0x040fe4000780c0ff */
[----:B------:R-:W-:Y:S01]  /*182a0*/  LOP3.LUT P3, RZ, R22, 0x4, RZ, 0xc0, !PT ;  /* 0x0000000416ff7812 */ /* 0x000fe2000786c0ff */
[-CC-:B------:R-:W-:Y:S01]  /*182b0*/  FFMA.FTZ R152, R152, R2.reuse, -R5.reuse ;  /* 0x0000000298987223 */ /* 0x180fe20000010805 */
        /* <DEDUP_REMOVED lines=14> */
[----:B------:R-:W-:Y:S01]  /*183a0*/  FFMA.FTZ R5, R181, R2, -R5 ;  /* 0x00000002b5057223 */ /* 0x000fe20000010805 */
[----:B------:R-:W-:Y:S01]  /*183b0*/  FMNMX.FTZ R181, R154, R4, !PT ;  /* 0x000000049ab57209 */ /* 0x000fe20007810000 */
[----:B------:R-:W-:Y:S01]  /*183c0*/  MUFU.EX2 R196, R152 ;  /* 0x0000009800c47308 */ /* 0x000fe20000000800 */
[----:B------:R-:W-:-:S02]  /*183d0*/  FSEL R171, R171, -INF , !P0 ;  /* 0xff800000abab7808 */ /* 0x000fc40004000000 */
[----:B------:R-:W-:Y:S02]  /*183e0*/  FMNMX.FTZ R181, R0, R181, !PT ;  /* 0x000000b500b57209 */ /* 0x000fe40007810000 */
[----:B------:R-:W-:Y:S02]  /*183f0*/  LOP3.LUT P0, RZ, R22, 0x4000, RZ, 0xc0, !PT ;  /* 0x0000400016ff7812 */ /* 0x000fe4000780c0ff */
[----:B------:R-:W-:Y:S01]  /*18400*/  FMNMX.FTZ R181, R158, R181, !PT ;  /* 0x000000b59eb57209 */ /* 0x000fe20007810000 */
[----:B------:R-:W0:Y:S01]  /*18410*/  MUFU.EX2 R3, R3 ;  /* 0x0000000300037308 */ /* 0x000e220000000800 */
[----:B------:R-:W-:Y:S02]  /*18420*/  FSEL R174, R174, -INF , !P3 ;  /* 0xff800000aeae7808 */ /* 0x000fe40005800000 */
[----:B------:R-:W-:Y:S02]  /*18430*/  FMNMX.FTZ R181, R159, R181, !PT ;  /* 0x000000b59fb57209 */ /* 0x000fe40007810000 */
[----:B------:R-:W-:-:S02]  /*18440*/  FSEL R175, R175, -INF , !P0 ;  /* 0xff800000afaf7808 */ /* 0x000fc40004000000 */
[----:B------:R-:W-:Y:S01]  /*18450*/  FMNMX.FTZ R181, R162, R181, !PT ;  /* 0x000000b5a2b57209 */ /* 0x000fe20007810000 */
[----:B------:R-:W1:Y:S01]  /*18460*/  MUFU.EX2 R153, R153 ;  /* 0x0000009900997308 */ /* 0x000e620000000800 */
[----:B------:R-:W-:Y:S02]  /*18470*/  FSEL R183, R183, -INF , !P2 ;  /* 0xff800000b7b77808 */ /* 0x000fe40005000000 */
[----:B------:R-:W-:Y:S02]  /*18480*/  FMNMX.FTZ R181, R163, R181, !PT ;  /* 0x000000b5a3b57209 */ /* 0x000fe40007810000 */
[----:B------:R-:W-:Y:S02]  /*18490*/  LOP3.LUT P0, RZ, R22, 0x2000, RZ, 0xc0, !PT ;  /* 0x0000200016ff7812 */ /* 0x000fe4000780c0ff */
[----:B------:R-:W-:Y:S01]  /*184a0*/  FMNMX.FTZ R181, R166, R181, !PT ;  /* 0x000000b5a6b57209 */ /* 0x000fe20007810000 */
[----:B------:R-:W2:Y:S01]  /*184b0*/  MUFU.EX2 R156, R156 ;  /* 0x0000009c009c7308 */ /* 0x000ea20000000800 */
[----:B0-----:R-:W-:-:S02]  /*184c0*/  FFMA.FTZ R221, R3, R221, R196 ;  /* 0x000000dd03dd7223 */ /* 0x001fc400000100c4 */
[----:B------:R-:W-:-:S04]  /*184d0*/  FMNMX.FTZ R181, R167, R181, !PT ;  /* 0x000000b5a7b57209 */ /* 0x000fc80007810000 */
[----:B------:R-:W-:Y:S01]  /*184e0*/  FMNMX.FTZ R181, R170, R181, !PT ;  /* 0x000000b5aab57209 */ /* 0x000fe20007810000 */
[----:B------:R-:W-:Y:S03]  /*184f0*/  MUFU.EX2 R157, R157 ;  /* 0x0000009d009d7308 */ /* 0x000fe60000000800 */
        /* <DEDUP_REMOVED lines=9> */
[----:B------:R-:W-:-:S05]  /*18590*/  FMNMX.FTZ R181, R183, R181, !PT ;  /* 0x000000b5b7b57209 */ /* 0x000fca0007810000 */
[----:B------:R-:W0:Y:S01]  /*185a0*/  SHFL.BFLY PT, R184, R181, 0x2, 0x1f ;  /* 0x0c401f00b5b87f89 */ /* 0x000e2200000e0000 */
        /* <DEDUP_REMOVED lines=9> */
[----:B0-----:R-:W-:-:S04]  /*18640*/  FMNMX.FTZ R152, R181, R184, !PT ;  /* 0x000000b8b5987209 */ /* 0x001fc80007810000 */
[----:B------:R-:W-:-:S03]  /*18650*/  FSETP.NEU.FTZ.AND P1, PT, R152, -INF , PT ;  /* 0xff8000009800780b */ /* 0x000fc60003f3d000 */
[----:B------:R-:W-:Y:S01]  /*18660*/  MUFU.EX2 R180, R180 ;  /* 0x000000b400b47308 */ /* 0x000fe20000000800 */
[----:B------:R-:W-:-:S05]  /*18670*/  FSEL R181, R152, RZ, P1 ;  /* 0x000000ff98b57208 */ /* 0x000fca0000800000 */
[----:B------:R-:W-:Y:S01]  /*18680*/  FADD.FTZ R4, -R181, R4 ;  /* 0x00000004b5047221 */ /* 0x000fe20000010100 */
[-C--:B------:R-:W-:Y:S01]  /*18690*/  FMUL.FTZ R181, R152, R2.reuse ;  /* 0x0000000298b57220 */ /* 0x080fe20000410000 */
[----:B------:R-:W-:Y:S02]  /*186a0*/  MUFU.EX2 R5, R5 ;  /* 0x0000000500057308 */ /* 0x000fe40000000800 */
[----:B------:R-:W-:Y:S02]  /*186b0*/  FMUL.FTZ R4, R4, R2 ;  /* 0x0000000204047220 */ /* 0x000fe40000410000 */
[----:B------:R-:W-:-:S05]  /*186c0*/  FSEL R181, R181, RZ, P1 ;  /* 0x000000ffb5b57208 */ /* 0x000fca0000800000 */
        /* <DEDUP_REMOVED lines=17> */
[----:B------:R-:W-:-:S04]  /*187e0*/  FFMA.FTZ R181, R183, R2, -R181 ;  /* 0x00000002b7b57223 */ /* 0x000fc800000108b5 */
[----:B------:R1:W0:Y:S08]  /*187f0*/  MUFU.EX2 R0, R4 ;  /* 0x0000000400007308 */ /* 0x0002300000000800 */
[----:B------:R-:W3:Y:S01]  /*18800*/  MUFU.EX2 R158, R158 ;  /* 0x0000009e009e7308 */ /* 0x000ee20000000800 */
[----:B-1----:R-:W-:-:S04]  /*18810*/  FADD.FTZ R4, R153, R221 ;  /* 0x000000dd99047221 */ /* 0x002fc80000010000 */
[----:B--2---:R-:W-:-:S03]  /*18820*/  FADD.FTZ R4, R156, R4 ;  /* 0x000000049c047221 */ /* 0x004fc60000010000 */
[----:B------:R-:W1:Y:S01]  /*18830*/  MUFU.EX2 R159, R159 ;  /* 0x0000009f009f7308 */ /* 0x000e620000000800 */
[----:B0-----:R-:W-:Y:S01]  /*18840*/  FFMA.FTZ R9, R0, R9, R154 ;  /* 0x0000000900097223 */ /* 0x001fe2000001009a */
[----:B------:R-:W-:-:S03]  /*18850*/  FADD.FTZ R4, R157, R4 ;  /* 0x000000049d047221 */ /* 0x000fc60000010000 */
[----:B------:R-:W-:Y:S01]  /*18860*/  FADD.FTZ R9, R197, R9 ;  /* 0x00000009c5097221 */ /* 0x000fe20000010000 */
[----:B------:R-:W-:Y:S02]  /*18870*/  FADD.FTZ R4, R160, R4 ;  /* 0x00000004a0047221 */ /* 0x000fe40000010000 */
[----:B------:R-:W0:Y:S01]  /*18880*/  MUFU.EX2 R162, R162 ;  /* 0x000000a200a27308 */ /* 0x000e220000000800 */
[----:B---3--:R-:W-:Y:S01]  /*18890*/  FADD.FTZ R9, R158, R9 ;  /* 0x000000099e097221 */ /* 0x008fe20000010000 */
[----:B------:R-:W-:-:S04]  /*188a0*/  FADD.FTZ R4, R161, R4 ;  /* 0x00000004a1047221 */ /* 0x000fc80000010000 */
[----:B------:R-:W-:Y:S02]  /*188b0*/  FADD.FTZ R4, R164, R4 ;  /* 0x00000004a4047221 */ /* 0x000fe40000010000 */
[----:B------:R-:W2:Y:S01]  /*188c0*/  MUFU.EX2 R163, R163 ;  /* 0x000000a300a37308 */ /* 0x000ea20000000800 */
[----:B-1----:R-:W-:Y:S01]  /*188d0*/  FADD.FTZ R9, R159, R9 ;  /* 0x000000099f097221 */ /* 0x002fe20000010000 */
[----:B------:R-:W-:-:S04]  /*188e0*/  FADD.FTZ R4, R165, R4 ;  /* 0x00000004a5047221 */ /* 0x000fc80000010000 */
[----:B------:R-:W-:Y:S02]  /*188f0*/  FADD.FTZ R4, R168, R4 ;  /* 0x00000004a8047221 */ /* 0x000fe40000010000 */
[----:B------:R-:W1:Y:S01]  /*18900*/  MUFU.EX2 R166, R166 ;  /* 0x000000a600a67308 */ /* 0x000e620000000800 */
[----:B0-----:R-:W-:Y:S01]  /*18910*/  FADD.FTZ R9, R162, R9 ;  /* 0x00000009a2097221 */ /* 0x001fe20000010000 */
[----:B------:R-:W-:-:S04]  /*18920*/  FADD.FTZ R4, R169, R4 ;  /* 0x00000004a9047221 */ /* 0x000fc80000010000 */
[----:B------:R-:W-:Y:S02]  /*18930*/  FADD.FTZ R4, R172, R4 ;  /* 0x00000004ac047221 */ /* 0x000fe40000010000 */
[----:B------:R-:W0:Y:S01]  /*18940*/  MUFU.EX2 R167, R167 ;  /* 0x000000a700a77308 */ /* 0x000e220000000800 */
[----:B--2---:R-:W-:Y:S01]  /*18950*/  FADD.FTZ R9, R163, R9 ;  /* 0x00000009a3097221 */ /* 0x004fe20000010000 */
        /* <DEDUP_REMOVED lines=8> */
[----:B------:R-:W-:-:S06]  /*189e0*/  FADD.FTZ R221, R5, R4 ;  /* 0x0000000405dd7221 */ /* 0x000fcc0000010000 */
        /* <DEDUP_REMOVED lines=11> */
[----:B0-----:R-:W-:-:S04]  /*18aa0*/  FADD.FTZ R9, R179, R9 ;  /* 0x00000009b3097221 */ /* 0x001fc80000010000 */
[----:B--2---:R-:W-:-:S04]  /*18ab0*/  FADD.FTZ R9, R182, R9 ;  /* 0x00000009b6097221 */ /* 0x004fc80000010000 */
[----:B-1----:R-:W-:Y:S01]  /*18ac0*/  FADD.FTZ R9, R181, R9 ;  /* 0x00000009b5097221 */ /* 0x002fe20000010000 */
[----:B------:R-:W-:Y:S06]  /*18ad0*/  @!P0 BRA `(.L_x_1790) ;  /* 0x0000000000048947 */ /* 0x000fec0003800000 */
[----:B------:R-:W-:Y:S01]  /*18ae0*/  BPT.TRAP 0x1 ;  /* 0x000000040000795c */ /* 0x000fe20000300000 */
.L_x_1790:
[----:B------:R-:W2:Y:S01]  /*18af0*/  LDL R4, [R1+0x10] ;  /* 0x0000100001047983 */ /* 0x000ea20000100800 */
[----:B------:R-:W-:Y:S01]  /*18b00*/  VIADD R218, R218, 0x30860 ;  /* 0x00030860dada7836 */ /* 0x000fe20000000000 */
[----:B------:R-:W-:Y:S01]  /*18b10*/  F2FP.BF16.F32.PACK_AB R186, R5, R180 ;  /* 0x000000b405ba723e */ /* 0x000fe200000010ff */
[----:B------:R-:W-:Y:S01]  /*18b20*/  IMAD.MOV.U32 R5, RZ, RZ, R155 ;  /* 0x000000ffff057224 */ /* 0x000fe200078e009b */
[----:B------:R-:W-:Y:S01]  /*18b30*/  F2FP.BF16.F32.PACK_AB R196, R153, R196 ;  /* 0x000000c499c4723e */ /* 0x000fe200000010ff */
[----:B------:R-:W-:Y:S01]  /*18b40*/  IMAD.MOV.U32 R204, RZ, RZ, R222 ;  /* 0x000000ffffcc7224 */ /* 0x000fe200078e00de */
[----:B------:R-:W-:Y:S02]  /*18b50*/  PRMT R218, R191, 0x654, R218 ;  /* 0x00000654bfda7816 */ /* 0x000fe400000000da */
[----:B------:R-:W-:Y:S02]  /*18b60*/  F2FP.BF16.F32.PACK_AB R197, R197, R154 ;  /* 0x0000009ac5c5723e */ /* 0x000fe400000010ff */
[----:B------:R0:W-:Y:S01]  /*18b70*/  SYNCS.ARRIVE.TRANS64.RED.A1T0 RZ, [R218+URZ], RZ ;  /* 0x000000ffdaff79a7 */ /* 0x0001e2000810043f */
[----:B------:R-:W-:-:S02]  /*18b80*/  F2FP.BF16.F32.PACK_AB R198, R157, R156 ;  /* 0x0000009c9dc6723e */ /* 0x000fc400000010ff */
[----:B------:R-:W-:Y:S02]  /*18b90*/  F2FP.BF16.F32.PACK_AB R199, R159, R158 ;  /* 0x0000009e9fc7723e */ /* 0x000fe400000010ff */
[----:B------:R-:W-:Y:S02]  /*18ba0*/  F2FP.BF16.F32.PACK_AB R192, R161, R160 ;  /* 0x000000a0a1c0723e */ /* 0x000fe400000010ff */
[----:B------:R-:W-:Y:S01]  /*18bb0*/  F2FP.BF16.F32.PACK_AB R193, R163, R162 ;  /* 0x000000a2a3c1723e */ /* 0x000fe200000010ff */
[----:B0-----:R-:W-:Y:S01]  /*18bc0*/  IMAD.MOV.U32 R218, RZ, RZ, R226 ;  /* 0x000000ffffda7224 */ /* 0x001fe200078e00e2 */
        /* <DEDUP_REMOVED lines=9> */
[C---:B--2---:R-:W-:Y:S01]  /*18c60*/  ISETP.GT.AND P1, PT, R8.reuse, R4, PT ;  /* 0x000000040800720c */ /* 0x044fe20003f24270 */
[----:B------:R-:W-:Y:S02]  /*18c70*/  VIADD R8, R8, 0xffffffff ;  /* 0xffffffff08087836 */ /* 0x000fe40000000000 */
[----:B------:R-:W-:-:S10]  /*18c80*/  IMAD.MOV.U32 R4, RZ, RZ, R152 ;  /* 0x000000ffff047224 */ /* 0x000fd400078e0098 */
[----:B------:R-:W-:Y:S05]  /*18c90*/  @P1 BRA `(.L_x_1791) ;  /* 0xffffffd000981947 */ /* 0x000fea000383ffff */
[----:B------:R-:W-:Y:S05]  /*18ca0*/  BSYNC B0 ;  /* 0x0000000000007941 */ /* 0x000fea0003800000 */
.L_x_1770:
[----:B------:R-:W-:Y:S02]  /*18cb0*/  IMAD.MOV.U32 R4, RZ, RZ, R152 ;  /* 0x000000ffff047224 */ /* 0x000fe400078e0098 */
[----:B------:R-:W-:Y:S02]  /*18cc0*/  IMAD.MOV.U32 R5, RZ, RZ, R155 ;  /* 0x000000ffff057224 */ /* 0x000fe400078e009b */
[----:B------:R-:W-:Y:S02]  /*18cd0*/  IMAD.MOV.U32 R204, RZ, RZ, R222 ;  /* 0x000000ffffcc7224 */ /* 0x000fe400078e00de */
[----:B------:R-:W-:-:S07]  /*18ce0*/  IMAD.MOV.U32 R218, RZ, RZ, R226 ;  /* 0x000000ffffda7224 */ /* 0x000fce00078e00e2 */
.L_x_1769:
[----:B------:R-:W-:Y:S05]  /*18cf0*/  BSYNC B1 ;  /* 0x0000000000017941 */ /* 0x000fea0003800000 */
.L_x_1768:
[----:B------:R-:W2:Y:S01]  /*18d00*/  LDL R153, [R1+0x4c] ;  /* 0x00004c0001997983 */ /* 0x000ea20000100800 */
[----:B------:R-:W0:Y:S01]  /*18d10*/  LDC R152, c[0x0][0x448] ;  /* 0x00011200ff987b82 */ /* 0x000e220000000800 */
[----:B------:R-:W-:-:S07]  /*18d20*/  LOP3.LUT R22, R22, 0xffffffdf, RZ, 0xc0, !PT ;  /* 0xffffffdf16167812 */ /* 0x000fce00078ec0ff */
[----:B------:R-:W1:Y:S01]  /*18d30*/  LDC R155, c[0x0][0x9e4] ;  /* 0x00027900ff9b7b82 */ /* 0x000e620000000800 */
[----:B0-----:R-:W-:-:S13]  /*18d40*/  ISETP.NE.AND P1, PT, R152, 0x1, PT ;  /* 0x000000019800780c */ /* 0x001fda0003f25270 */
[----:B------:R-:W0:Y:S01]  /*18d50*/  @P1 LDC R154, c[0x0][0x44c] ;  /* 0x00011300ff9a1b82 */ /* 0x000e220000000800 */
[----:B------:R-:W-:-:S04]  /*18d60*/  @P1 LOP3.LUT R22, R22, 0x20, RZ, 0xfc, !PT ;  /* 0x0000002016161812 */ /* 0x000fc800078efcff */
[----:B------:R-:W-:-:S03]  /*18d70*/  LOP3.LUT R22, R22, 0xffffffbf, RZ, 0xc0, !PT ;  /* 0xffffffbf16167812 */ /* 0x000fc600078ec0ff */
[----:B------:R-:W3:Y:S01]  /*18d80*/  @P1 LDC R152, c[0x0][0x450] ;  /* 0x00011400ff981b82 */ /* 0x000ee20000000800 */
[----:B--2---:R-:W-:-:S04]  /*18d90*/  VIADD R153, R153, 0x7f ;  /* 0x0000007f99997836 */ /* 0x004fc80000000000 */
[----:B0-----:R-:W-:-:S05]  /*18da0*/  @P1 IMAD.HI.U32 R154, R153, R154, RZ ;  /* 0x0000009a999a1227 */ /* 0x001fca00078e00ff */
[----:B---3--:R-:W-:Y:S02]  /*18db0*/  @P1 SHF.R.U32.HI R153, RZ, R152, R154 ;  /* 0x00000098ff991219 */ /* 0x008fe4000001169a */
[----:B-1----:R-:W-:Y:S02]  /*18dc0*/  ISETP.GE.AND P1, PT, R155, 0x1, PT ;  /* 0x000000019b00780c */ /* 0x002fe40003f26270 */
[----:B------:R-:W-:-:S05]  /*18dd0*/  IADD3 R152, R220, 0x1, -R219 ;  /* 0x00000001dc987810 */ /* 0x000fca0007ffe8db */
[----:B------:R-:W-:-:S04]  /*18de0*/  IMAD.IADD R153, R152, 0x1, R153 ;  /* 0x0000000198997824 */ /* 0x000fc800078e0299 */
[----:B------:R-:W-:Y:S02]  /*18df0*/  IMAD.IADD R223, R153, 0x1, -R223 ;  /* 0x0000000199df7824 */ /* 0x000fe400078e0adf */
[----:B------:R-:W-:Y:S01]  /*18e00*/  @P1 LOP3.LUT R22, R22, 0x40, RZ, 0xfc, !PT ;  /* 0x0000004016161812 */ /* 0x000fe200078efcff */
[----:B------:R-:W-:Y:S06]  /*18e10*/  @!P1 BRA `(.L_x_1792) ;  /* 0x0000000000489947 */ /* 0x000fec0003800000 */
[----:B------:R-:W-:Y:S01]  /*18e20*/  IMAD.MOV.U32 R154, RZ, RZ, R153 ;  /* 0x000000ffff9a7224 */ /* 0x000fe200078e0099 */
[----:B------:R-:W-:Y:S04]  /*18e30*/  BSSY B0, `(.L_x_1793) ;  /* 0x000000e000007945 */ /* 0x000fe80003800000 */
        /* <DEDUP_REMOVED lines=9> */
.L_x_1794:
[----:B------:R-:W-:-:S13]  /*18ed0*/  ISETP.NE.AND P1, PT, R155, 0x1, PT ;  /* 0x000000019b00780c */ /* 0x000fda0003f25270 */
[----:B------:R-:W0:Y:S02]  /*18ee0*/  @P1 LDC.64 R152, c[0x0][0x9e8] ;  /* 0x00027a00ff981b82 */ /* 0x000e240000000a00 */
[----:B0-----:R-:W-:-:S05]  /*18ef0*/  @P1 IMAD.HI.U32 R152, R154, R152, RZ ;  /* 0x000000989a981227 */ /* 0x001fca00078e00ff */
[----:B------:R-:W-:-:S07]  /*18f00*/  @P1 SHF.R.U32.HI R154, RZ, R153, R152 ;  /* 0x00000099ff9a1219 */ /* 0x000fce0000011698 */
.L_x_1795:
[----:B------:R-:W-:Y:S05]  /*18f10*/  BSYNC B0 ;  /* 0x0000000000007941 */ /* 0x000fea0003800000 */
.L_x_1793:
[----:B------:R-:W-:-:S05]  /*18f20*/  IMAD R154, R154, R155, RZ ;  /* 0x0000009b9a9a7224 */ /* 0x000fca00078e02ff */
[----:B------:R-:W-:-:S07]  /*18f30*/  VIMNMX R223, R223, R154, !PT ;  /* 0x0000009adfdf7248 */ /* 0x000fce0007fe0100 */
.L_x_1792:
[----:B------:R-:W2:Y:S01]  /*18f40*/  LDL R153, [R1+0x68] ;  /* 0x0000680001997983 */ /* 0x000ea20000100800 */
[----:B------:R-:W-:Y:S01]  /*18f50*/  VIADD R223, R223, 0x3f ;  /* 0x0000003fdfdf7836 */ /* 0x000fe20000000000 */
[----:B------:R-:W-:Y:S04]  /*18f60*/  BSSY B0, `(.L_x_1796) ;  /* 0x0000224000007945 */ /* 0x000fe80003800000 */
[----:B------:R-:W-:-:S04]  /*18f70*/  SHF.R.S32.HI R152, RZ, 0x1f, R223 ;  /* 0x0000001fff987819 */ /* 0x000fc800000114df */
[----:B------:R-:W-:-:S04]  /*18f80*/  LEA.HI R152, R152, R223, RZ, 0x6 ;  /* 0x000000df98987211 */ /* 0x000fc800078f30ff */
[----:B------:R-:W-:-:S04]  /*18f90*/  SHF.R.S32.HI R152, RZ, 0x6, R152 ;  /* 0x00000006ff987819 */ /* 0x000fc80000011498 */
[----:B--2---:R-:W-:-:S04]  /*18fa0*/  VIMNMX R153, R153, R152, !PT ;  /* 0x0000009899997248 */ /* 0x004fc80007fe0100 */
[----:B------:R-:W-:Y:S01]  /*18fb0*/  ISETP.GE.AND P1, PT, R8, R153, PT ;  /* 0x000000990800720c */ /* 0x000fe20003f26270 */
[----:B------:R0:W-:-:S12]  /*18fc0*/  STL [R1+0x48], R153 ;  /* 0x0000489901007387 */ /* 0x0001d80000100800 */
[----:B0-----:R-:W-:Y:S05]  /*18fd0*/  @!P1 BRA `(.L_x_1797) ;  /* 0x0000002000709947 */ /* 0x001fea0003800000 */
[----:B------:R-:W-:Y:S01]  /*18fe0*/  BSSY B1, `(.L_x_1798) ;  /* 0x000021a000017945 */ /* 0x000fe20003800000 */
[----:B------:R-:W-:Y:S02]  /*18ff0*/  IMAD.MOV.U32 R227, RZ, RZ, R8 ;  /* 0x000000ffffe37224 */ /* 0x000fe400078e0008 */
[----:B------:R-:W-:Y:S02]  /*19000*/  IMAD.MOV.U32 R226, RZ, RZ, R4 ;  /* 0x000000ffffe27224 */ /* 0x000fe400078e0004 */
[----:B------:R-:W-:Y:S02]  /*19010*/  IMAD.MOV.U32 R222, RZ, RZ, R5 ;  /* 0x000000ffffde7224 */ /* 0x000fe400078e0005 */
[----:B------:R-:W-:Y:S02]  /*19020*/  IMAD.MOV.U32 R8, RZ, RZ, R218 ;  /* 0x000000ffff087224 */ /* 0x000fe400078e00da */
[----:B------:R-:W-:-:S07]  /*19030*/  IMAD.MOV.U32 R229, RZ, RZ, R204 ;  /* 0x000000ffffe57224 */ /* 0x000fce00078e00cc */
.L_x_1811:
[----:B------:R-:W-:-:S04]  /*19040*/  ISETP.NE.AND P1, PT, R229, 0x1, PT ;  /* 0x00000001e500780c */ /* 0x000fc80003f25270 */
[----:B------:R-:W-:-:S04]  /*19050*/  SEL R218, RZ, 0x1, P1 ;  /* 0x00000001ffda7807 */ /* 0x000fc80000800000 */
[----:B------:R-:W-:Y:S01]  /*19060*/  LOP3.LUT R218, R8, R218, RZ, 0x3c, !PT ;  /* 0x000000da08da7212 */ /* 0x000fe200078e3cff */
[----:B------:R-:W-:Y:S06]  /*19070*/  @!P0 BRA `(.L_x_1799) ;  /* 0x0000000000048947 */ /* 0x000fec0003800000 */
[----:B------:R-:W-:Y:S01]  /*19080*/  BPT.TRAP 0x1 ;  /* 0x000000040000795c */ /* 0x000fe20000300000 */
.L_x_1799:
[----:B------:R-:W-:Y:S01]  /*19090*/  VIADD R204, R229, 0x1 ;  /* 0x00000001e5cc7836 */ /* 0x000fe20000000000 */
[----:B------:R-:W-:-:S04]  /*190a0*/  SHF.L.U32 R4, R218, 0x1f, RZ ;  /* 0x0000001fda047819 */ /* 0x000fc800000006ff */
[----:B------:R-:W-:-:S04]  /*190b0*/  ISETP.NE.AND P1, PT, R204, 0x2, PT ;  /* 0x00000002cc00780c */ /* 0x000fc80003f25270 */
[----:B------:R-:W-:-:S05]  /*190c0*/  SEL R204, R204, RZ, P1 ;  /* 0x000000ffcccc7207 */ /* 0x000fca0000800000 */
[----:B------:R-:W-:-:S04]  /*190d0*/  IMAD R223, R204, 0x8, R18 ;  /* 0x00000008ccdf7824 */ /* 0x000fc800078e0212 */
[----:B------:R0:W1:Y:S01]  /*190e0*/  SYNCS.PHASECHK.TRANS64.TRYWAIT P1, [R223+URZ+0x30830], R4 ;  /* 0x03083004df0075a7 */ /* 0x000062000802017f */
[----:B------:R-:W-:Y:S05]  /*190f0*/  @!P0 BRA `(.L_x_1800) ;  /* 0x0000000000048947 */ /* 0x000fea0003800000 */
[----:B------:R-:W-:Y:S01]  /*19100*/  BPT.TRAP 0x1 ;  /* 0x000000040000795c */ /* 0x000fe20000300000 */
.L_x_1800:
        /* <DEDUP_REMOVED lines=8> */
.L_x_1802:
[----:B------:R-:W-:Y:S05]  /*19190*/  BSYNC B2 ;  /* 0x0000000000027941 */ /* 0x000fea0003800000 */
.L_x_1801:
[----:B------:R-:W-:Y:S04]  /*191a0*/  STL.64 [R1+0xd0], R22 ;  /* 0x0000d01601007387 */ /* 0x000fe80000100a00 */
[----:B------:R-:W-:Y:S04]  /*191b0*/  STL [R1+0xc8], R18 ;  /* 0x0000c81201007387 */ /* 0x000fe80000100800 */
[----:B------:R2:W-:Y:S04]  /*191c0*/  STL.64 [R1+0xc0], R16 ;  /* 0x0000c01001007387 */ /* 0x0005e80000100a00 */
[----:B--2---:R-:W2:Y:S04]  /*191d0*/  LDL.64 R16, [R1+0x30] ;  /* 0x0000300001107983 */ /* 0x004ea80000100a00 */
[----:B------:R3:W-:Y:S04]  /*191e0*/  STL.64 [R1+0xb8], R8 ;  /* 0x0000b80801007387 */ /* 0x0007e80000100a00 */
[----:B------:R-:W4:Y:S01]  /*191f0*/  LDL.64 R22, [R1+0x38] ;  /* 0x0000380001167983 */ /* 0x000f220000100a00 */
[----:B01----:R-:W-:-:S05]  /*19200*/  IMAD.MOV.U32 R4, RZ, RZ, R2 ;  /* 0x000000ffff047224 */ /* 0x003fca00078e0002 */
[----:B------:R-:W-:Y:S01]  /*19210*/  R2UR UR6, R4 ;  /* 0x00000000040672ca */ /* 0x000fe200000e0000 */
[----:B------:R-:W-:Y:S01]  /*19220*/  IMAD.MOV.U32 R4, RZ, RZ, R154 ;  /* 0x000000ffff047224 */ /* 0x000fe200078e009a */
[----:B---3--:R-:W3:Y:S01]  /*19230*/  LDL.64 R8, [R1+0x28] ;  /* 0x0000280001087983 */ /* 0x008ee20000100a00 */
[----:B------:R-:W-:Y:S02]  /*19240*/  VIADD R152, R2, 0x6 ;  /* 0x0000000602987836 */ /* 0x000fe40000000000 */
[----:B------:R-:W-:Y:S01]  /*19250*/  IMAD.MOV.U32 R5, RZ, RZ, 0x40000040 ;  /* 0x40000040ff057424 */ /* 0x000fe200078e00ff */
[----:B------:R-:W-:Y:S01]  /*19260*/  R2UR UR4, R4 ;  /* 0x00000000040472ca */ /* 0x000fe200000e0000 */
[----:B------:R-:W-:Y:S01]  /*19270*/  IMAD.MOV.U32 R4, RZ, RZ, R153 ;  /* 0x000000ffff047224 */ /* 0x000fe200078e0099 */
[----:B------:R-:W-:Y:S01]  /*19280*/  R2UR UR10, R152 ;  /* 0x00000000980a72ca */ /* 0x000fe200000e0000 */
[----:B------:R-:W-:Y:S01]  /*19290*/  IMAD.MOV.U32 R153, RZ, RZ, 0x40000040 ;  /* 0x40000040ff997424 */ /* 0x000fe200078e00ff */
[----:B------:R-:W-:-:S02]  /*192a0*/  R2UR UR7, R5 ;  /* 0x00000000050772ca */ /* 0x000fc400000e0000 */
[----:B------:R-:W-:Y:S01]  /*192b0*/  R2UR UR8, R4 ;  /* 0x00000000040872ca */ /* 0x000fe200000e0000 */
[C---:B------:R-:W-:Y:S01]  /*192c0*/  VIADD R4, R2.reuse, 0x200 ;  /* 0x0000020002047836 */ /* 0x040fe20000000000 */
[----:B------:R-:W-:Y:S01]  /*192d0*/  R2UR UR11, R153 ;  /* 0x00000000990b72ca */ /* 0x000fe200000e0000 */
[----:B------:R-:W-:Y:S01]  /*192e0*/  VIADD R154, R2, 0x204 ;  /* 0x00000204029a7836 */ /* 0x000fe20000000000 */
[C---:B------:R-:W-:Y:S02]  /*192f0*/  R2UR UR5, R5.reuse ;  /* 0x00000000050572ca */ /* 0x040fe400000e0000 */
[----:B------:R-:W-:Y:S01]  /*19300*/  R2UR UR14, R4 ;  /* 0x00000000040e72ca */ /* 0x000fe200000e0000 */
[----:B------:R-:W-:Y:S01]  /*19310*/  VIADD R4, R2, 0x206 ;  /* 0x0000020602047836 */ /* 0x000fe20000000000 */
[----:B------:R-:W-:-:S04]  /*19320*/  R2UR UR9, R5 ;  /* 0x00000000050972ca */ /* 0x000fc800000e0000 */
[----:B------:R-:W-:Y:S01]  /*19330*/  R2UR UR26, R4 ;  /* 0x00000000041a72ca */ /* 0x000fe200000e0000 */
[----:B------:R-:W-:Y:S02]  /*19340*/  VIADD R4, R2, 0x404 ;  /* 0x0000040402047836 */ /* 0x000fe40000000000 */
[----:B------:R-:W-:Y:S02]  /*19350*/  MOV R152, UR11 ;  /* 0x0000000b00987c02 */ /* 0x000fe40008000f00 */
[----:B------:R-:W-:Y:S01]  /*19360*/  R2UR UR22, R154 ;  /* 0x000000009a1672ca */ /* 0x000fe200000e0000 */
[----:B------:R-:W-:Y:S01]  /*19370*/  VIADD R154, R2, 0x400 ;  /* 0x00000400029a7836 */ /* 0x000fe20000000000 */
[----:B------:R-:W-:Y:S01]  /*19380*/  R2UR UR38, R4 ;  /* 0x00000000042672ca */ /* 0x000fe200000e0000 */
[----:B------:R0:W-:Y:S01]  /*19390*/  STL [R1+0x14], R152 ;  /* 0x0000149801007387 */ /* 0x0001e20000100800 */
[----:B------:R-:W-:Y:S02]  /*193a0*/  VIADD R4, R2, 0x600 ;  /* 0x0000060002047836 */ /* 0x000fe40000000000 */
[----:B------:R-:W-:Y:S01]  /*193b0*/  R2UR UR30, R154 ;  /* 0x000000009a1e72ca */ /* 0x000fe200000e0000 */
[----:B------:R-:W-:-:S02]  /*193c0*/  VIADD R154, R2, 0x406 ;  /* 0x00000406029a7836 */ /* 0x000fc40000000000 */
[----:B0-----:R-:W-:Y:S01]  /*193d0*/  VIADD R152, R2, 0x202 ;  /* 0x0000020202987836 */ /* 0x001fe20000000000 */
[----:B------:R-:W-:Y:S01]  /*193e0*/  R2UR UR46, R4 ;  /* 0x00000000042e72ca */ /* 0x000fe200000e0000 */
[----:B------:R-:W-:-:S03]  /*193f0*/  VIADD R4, R2, 0x606 ;  /* 0x0000060602047836 */ /* 0x000fc60000000000 */
[----:B------:R-:W-:Y:S01]  /*19400*/  R2UR UR18, R152 ;  /* 0x00000000981272ca */ /* 0x000fe200000e0000 */
[----:B------:R-:W-:Y:S01]  /*19410*/  VIADD R152, R2, 0x402 ;  /* 0x0000040202987836 */ /* 0x000fe20000000000 */
[----:B------:R-:W-:Y:S01]  /*19420*/  R2UR UR42, R154 ;  /* 0x000000009a2a72ca */ /* 0x000fe200000e0000 */
[----:B------:R-:W-:Y:S01]  /*19430*/  VIADD R154, R2, 0x602 ;  /* 0x00000602029a7836 */ /* 0x000fe20000000000 */
[C---:B------:R-:W-:Y:S01]  /*19440*/  R2UR UR15, R5.reuse ;  /* 0x00000000050f72ca */ /* 0x040fe200000e0000 */
[-C--:B------:R-:W-:Y:S01]  /*19450*/  FMUL.FTZ R24, R24, R3.reuse ;  /* 0x0000000318187220 */ /* 0x080fe20000410000 */
[----:B------:R-:W-:Y:S01]  /*19460*/  R2UR UR34, R152 ;  /* 0x00000000982272ca */ /* 0x000fe200000e0000 */
[----:B------:R-:W-:Y:S01]  /*19470*/  VIADD R152, R2, 0x604 ;  /* 0x0000060402987836 */ /* 0x000fe20000000000 */
        /* <DEDUP_REMOVED lines=68> */
[----:B------:R-:W3:Y:S01]  /*198c0*/  LDL.64 R4, [R1+0x18] ;  /* 0x0000180001047983 */ /* 0x000ee20000100a00 */
[-C--:B------:R-:W-:Y:S01]  /*198d0*/  FMUL.FTZ R26, R26, R0.reuse ;  /* 0x000000001a1a7220 */ /* 0x080fe20000410000 */
[-C--:B------:R-:W-:Y:S01]  /*198e0*/  FMUL.FTZ R27, R27, R0.reuse ;  /* 0x000000001b1b7220 */ /* 0x080fe20000410000 */
[-C--:B------:R-:W-:Y:S01]  /*198f0*/  FMUL.FTZ R30, R30, R0.reuse ;  /* 0x000000001e1e7220 */ /* 0x080fe20000410000 */
[----:B------:R-:W3:Y:S01]  /*19900*/  LDL.64 R2, [R1+0x20] ;  /* 0x0000200001027983 */ /* 0x000ee20000100a00 */
        /* <DEDUP_REMOVED lines=61> */
[----:B------:R-:W3:Y:S01]  /*19ce0*/  LDL.LU R0, [R1+0x14] ;  /* 0x0000140001007983 */ /* 0x000ee20000300800 */
[----:B------:R-:W-:Y:S01]  /*19cf0*/  MOV R18, UR10 ;  /* 0x0000000a00127c02 */ /* 0x000fe20008000f00 */
[----:B------:R-:W-:Y:S01]  /*19d00*/  UMOV UR10, UR4 ;  /* 0x00000004000a7c82 */ /* 0x000fe20008000000 */
[----:B------:R-:W-:Y:S01]  /*19d10*/  UMOV UR11, UR5 ;  /* 0x00000005000b7c82 */ /* 0x000fe20008000000 */
[----:B------:R-:W-:Y:S01]  /*19d20*/  R2UR UR4, R6 ;  /* 0x00000000060472ca */ /* 0x000fe200000e0000 */
[----:B------:R-:W-:Y:S01]  /*19d30*/  IMAD.MOV.U32 R155, RZ, RZ, 0x40000040 ;  /* 0x40000040ff9b7424 */ /* 0x000fe200078e00ff */
[----:B------:R-:W-:Y:S02]  /*19d40*/  R2UR UR5, R7 ;  /* 0x00000000070572ca */ /* 0x000fe400000e0000 */
[----:B------:R-:W-:Y:S02]  /*19d50*/  R2UR UR19, R153 ;  /* 0x00000000991372ca */ /* 0x000fe400000e0000 */
[----:B------:R-:W-:-:S02]  /*19d60*/  R2UR UR23, R155 ;  /* 0x000000009b1772ca */ /* 0x000fc400000e0000 */
[----:B------:R-:W-:Y:S02]  /*19d70*/  R2UR UR31, R155 ;  /* 0x000000009b1f72ca */ /* 0x000fe400000e0000 */
[----:B------:R-:W-:Y:S02]  /*19d80*/  R2UR UR35, R153 ;  /* 0x00000000992372ca */ /* 0x000fe400000e0000 */
[C---:B------:R-:W-:Y:S02]  /*19d90*/  R2UR UR43, R155.reuse ;  /* 0x000000009b2b72ca */ /* 0x040fe400000e0000 */
[----:B------:R-:W-:Y:S02]  /*19da0*/  R2UR UR50, R154 ;  /* 0x000000009a3272ca */ /* 0x000fe400000e0000 */
[----:B------:R-:W-:Y:S02]  /*19db0*/  R2UR UR51, R155 ;  /* 0x000000009b3372ca */ /* 0x000fe400000e0000 */
[----:B------:R-:W-:-:S02]  /*19dc0*/  R2UR UR54, R152 ;  /* 0x00000000983672ca */ /* 0x000fc400000e0000 */
[----:B------:R-:W-:Y:S02]  /*19dd0*/  R2UR UR55, R153 ;  /* 0x00000000993772ca */ /* 0x000fe400000e0000 */
[----:B------:R-:W-:-:S06]  /*19de0*/  WARPGROUP.ARRIVE ;  /* 0x00000000000079c5 */ /* 0x000fcc0000000000 */
[----:B------:R-:W-:Y:S01]  /*19df0*/  HGMMA.64x64x16.F32.BF16 R152, gdesc[UR4], RZ, !UPT, gsb0 ;  /* 0x00e00000049879f0 */ /* 0x000fe2000c0018ff */
[----:B------:R-:W-:Y:S01]  /*19e00*/  UMOV UR6, UR8 ;  /* 0x0000000800067c82 */ /* 0x000fe20008000000 */
[----:B------:R-:W-:Y:S01]  /*19e10*/  UMOV UR7, UR9 ;  /* 0x0000000900077c82 */ /* 0x000fe20008000000 */
[----:B----4-:R-:W-:Y:S02]  /*19e20*/  R2UR UR8, R22 ;  /* 0x00000000160872ca */ /* 0x010fe400000e0000 */
[----:B------:R-:W-:Y:S01]  /*19e30*/  R2UR UR9, R23 ;  /* 0x00000000170972ca */ /* 0x000fe200000e0000 */
[----:B------:R-:W-:Y:S02]  /*19e40*/  WARPGROUP.DEPBAR.LE gsb0, 0x0 ;  /* 0x00008000000079c5 */ /* 0x000fe40000010000 */
[----:B------:R-:W-:Y:S01]  /*19e50*/  WARPGROUP.ARRIVE ;  /* 0x00000000000079c5 */ /* 0x000fe20000000000 */
[----:B--2---:R-:W-:Y:S01]  /*19e60*/  R2UR UR4, R16 ;  /* 0x00000000100472ca */ /* 0x004fe200000e0000 */
[----:B------:R0:W5:Y:S08]  /*19e70*/  LDL.LU.64 R22, [R1+0xd0] ;  /* 0x0000d00001167983 */ /* 0x0001700000300a00 */
[----:B------:R-:W-:Y:S01]  /*19e80*/  HGMMA.64x64x16.F32.BF16 R152, gdesc[UR8], R152, gsb0 ;  /* 0x00e00000089879f0 */ /* 0x000fe20008001898 */
[----:B------:R-:W-:-:S02]  /*19e90*/  R2UR UR5, R17 ;  /* 0x00000000110572ca */ /* 0x000fc400000e0000 */
[----:B------:R-:W-:Y:S02]  /*19ea0*/  WARPGROUP.DEPBAR.LE gsb0, 0x0 ;  /* 0x00008000000079c5 */ /* 0x000fe40000010000 */
[----:B------:R-:W-:-:S09]  /*19eb0*/  WARPGROUP.ARRIVE ;  /* 0x00000000000079c5 */ /* 0x000fd20000000000 */
[----:B------:R-:W-:Y:S01]  /*19ec0*/  HGMMA.64x64x16.F32.BF16 R152, gdesc[UR4], R152, gsb0 ;  /* 0x00e00000049879f0 */ /* 0x000fe20008001898 */
[----:B------:R-:W-:Y:S02]  /*19ed0*/  R2UR UR10, R18 ;  /* 0x00000000120a72ca */ /* 0x000fe400000e0000 */
[----:B---3--:R-:W-:Y:S01]  /*19ee0*/  R2UR UR8, R8 ;  /* 0x00000000080872ca */ /* 0x008fe200000e0000 */
[----:B------:R0:W5:Y:S01]  /*19ef0*/  LDL.LU R18, [R1+0xc8] ;  /* 0x0000c80001127983 */ /* 0x0001620000300800 */
[----:B------:R-:W-:Y:S02]  /*19f00*/  R2UR UR9, R9 ;  /* 0x00000000090972ca */ /* 0x000fe400000e0000 */
[----:B------:R-:W-:Y:S01]  /*19f10*/  R2UR UR20, R216 ;  /* 0x00000000d81472ca */ /* 0x000fe200000e0000 */
[----:B------:R0:W5:Y:S01]  /*19f20*/  LDL.LU.64 R16, [R1+0xc0] ;  /* 0x0000c00001107983 */ /* 0x0001620000300a00 */
[----:B------:R-:W-:Y:S02]  /*19f30*/  R2UR UR21, R217 ;  /* 0x00000000d91572ca */ /* 0x000fe400000e0000 */
[----:B------:R-:W-:Y:S01]  /*19f40*/  R2UR UR24, R214 ;  /* 0x00000000d61872ca */ /* 0x000fe200000e0000 */
[----:B------:R0:W5:Y:S01]  /*19f50*/  LDL.LU.64 R8, [R1+0xb8] ;  /* 0x0000b80001087983 */ /* 0x0001620000300a00 */
[----:B------:R-:W-:-:S02]  /*19f60*/  WARPGROUP.DEPBAR.LE gsb0, 0x0 ;  /* 0x00008000000079c5 */ /* 0x000fc40000010000 */
[----:B------:R-:W-:Y:S01]  /*19f70*/  WARPGROUP.ARRIVE ;  /* 0x00000000000079c5 */ /* 0x000fe20000000000 */
[----:B------:R-:W-:-:S13]  /*19f80*/  R2UR UR11, R0 ;  /* 0x00000000000b72ca */ /* 0x000fda00000e0000 */
        /* <DEDUP_REMOVED lines=12> */
[----:B------:R-:W-:-:S06]  /*1a050*/  WARPGROUP.ARRIVE ;  /* 0x00000000000079c5 */ /* 0x000fcc0000000000 */
        /* <DEDUP_REMOVED lines=48> */
.L_x_1804:
[----:B-----5:R-:W-:Y:S01]  /*1a360*/  SHF.L.U32 R0, R8, 0x1f, RZ ;  /* 0x0000001f08007819 */ /* 0x020fe200000006ff */
[----:B------:R-:W-:-:S04]  /*1a370*/  IMAD R8, R229, 0x8, R18 ;  /* 0x00000008e5087824 */ /* 0x000fc800078e0212 */
[----:B------:R0:W1:Y:S01]  /*1a380*/  SYNCS.PHASECHK.TRANS64.TRYWAIT P1, [R8+URZ+0x30850], R0 ;  /* 0x03085000080075a7 */ /* 0x000062000802017f */
[----:B------:R-:W-:Y:S05]  /*1a390*/  @!P0 BRA `(.L_x_1805) ;  /* 0x0000000000048947 */ /* 0x000fea0003800000 */
[----:B------:R-:W-:Y:S01]  /*1a3a0*/  BPT.TRAP 0x1 ;  /* 0x000000040000795c */ /* 0x000fe20000300000 */
.L_x_1805:
[----:B------:R-:W-:Y:S04]  /*1a3b0*/  BSSY B2, `(.L_x_1806) ;  /* 0x0000004000027945 */ /* 0x000fe80003800000 */
[----:B-1----:R-:W-:Y:S05]  /*1a3c0*/  @P1 BRA `(.L_x_1807) ;  /* 0x0000000000081947 */ /* 0x002fea0003800000 */
[----:B------:R-:W1:Y:S02]  /*1a3d0*/  SYNCS.PHASECHK.TRANS64.TRYWAIT P1, [R8+URZ+0x30850], R0 ;  /* 0x03085000080075a7 */ /* 0x000e64000802017f */
[----:B-1----:R-:W-:Y:S05]  /*1a3e0*/  @!P1 BRA `(.L_x_1808) ;  /* 0x0000011000449947 */ /* 0x002fea0003800000 */
.L_x_1807:
[----:B------:R-:W-:Y:S05]  /*1a3f0*/  BSYNC B2 ;  /* 0x0000000000027941 */ /* 0x000fea0003800000 */
.L_x_1806:
        /* <DEDUP_REMOVED lines=37> */
.L_x_1809:
[----:B------:R-:W2:Y:S01]  /*1a650*/  LDL R185, [R1+0x4] ;  /* 0x0000040001b97983 */ /* 0x000ea20000100800 */
[----:B------:R-:W-:Y:S01]  /*1a660*/  FMNMX.FTZ R0, R152, R222, !PT ;  /* 0x000000de98007209 */ /* 0x000fe20007810000 */
[----:B------:R-:W-:Y:S01]  /*1a670*/  ULDC UR4, c[0x0][0x988] ;  /* 0x0002620000047ab9 */ /* 0x000fe20000000800 */
[----:B------:R-:W-:Y:S02]  /*1a680*/  VIADD R223, R223, 0x30840 ;  /* 0x00030840dfdf7836 */ /* 0x000fe40000000000 */
[----:B------:R-:W-:-:S04]  /*1a690*/  FMNMX.FTZ R0, R153, R0, !PT ;  /* 0x0000000099007209 */ /* 0x000fc80007810000 */
        /* <DEDUP_REMOVED lines=13> */
[----:B------:R-:W-:-:S05]  /*1a770*/  FMNMX.FTZ R0, R181, R0, !PT ;  /* 0x00000000b5007209 */ /* 0x000fca0007810000 */
[----:B------:R-:W0:Y:S02]  /*1a780*/  SHFL.BFLY PT, R2, R0, 0x2, 0x1f ;  /* 0x0c401f0000027f89 */ /* 0x000e2400000e0000 */
[----:B0-----:R-:W-:Y:S02]  /*1a790*/  FMNMX.FTZ R2, R0, R2, !PT ;  /* 0x0000000200027209 */ /* 0x001fe40007810000 */
[----:B------:R-:W-:-:S03]  /*1a7a0*/  FMNMX.FTZ R0, R154, R226, !PT ;  /* 0x000000e29a007209 */ /* 0x000fc60007810000 */
[----:B------:R-:W0:Y:S01]  /*1a7b0*/  SHFL.BFLY PT, R5, R2, 0x1, 0x1f ;  /* 0x0c201f0002057f89 */ /* 0x000e2200000e0000 */
[----:B------:R-:W-:-:S04]  /*1a7c0*/  FMNMX.FTZ R0, R155, R0, !PT ;  /* 0x000000009b007209 */ /* 0x000fc80007810000 */
[----:B------:R-:W-:-:S04]  /*1a7d0*/  FMNMX.FTZ R0, R158, R0, !PT ;  /* 0x000000009e007209 */ /* 0x000fc80007810000 */
[----:B------:R-:W-:-:S04]  /*1a7e0*/  FMNMX.FTZ R0, R159, R0, !PT ;  /* 0x000000009f007209 */ /* 0x000fc80007810000 */
[----:B------:R-:W-:-:S04]  /*1a7f0*/  FMNMX.FTZ R0, R162, R0, !PT ;  /* 0x00000000a2007209 */ /* 0x000fc80007810000 */
[----:B------:R-:W-:-:S04]  /*1a800*/  FMNMX.FTZ R0, R163, R0, !PT ;  /* 0x00000000a3007209 */ /* 0x000fc80007810000 */
[----:B------:R-:W-:Y:S02]  /*1a810*/  FMNMX.FTZ R0, R166, R0, !PT ;  /* 0x00000000a6007209 */ /* 0x000fe40007810000 */
[----:B0-----:R-:W-:Y:S02]  /*1a820*/  FMNMX.FTZ R5, R2, R5, !PT ;  /* 0x0000000502057209 */ /* 0x001fe40007810000 */
[----:B------:R-:W-:-:S03]  /*1a830*/  FMNMX.FTZ R0, R167, R0, !PT ;  /* 0x00000000a7007209 */ /* 0x000fc60007810000 */
[----:B------:R-:W-:Y:S01]  /*1a840*/  FADD.FTZ R3, -R5, R222 ;  /* 0x000000de05037221 */ /* 0x000fe20000010100 */
        /* <DEDUP_REMOVED lines=9> */
[----:B0-----:R-:W-:-:S05]  /*1a8e0*/  FMNMX.FTZ R2, R0, R2, !PT ;  /* 0x0000000200027209 */ /* 0x001fca0007810000 */
[----:B------:R-:W0:Y:S02]  /*1a8f0*/  SHFL.BFLY PT, R4, R2, 0x1, 0x1f ;  /* 0x0c201f0002047f89 */ /* 0x000e2400000e0000 */
[----:B0-----:R-:W-:Y:S01]  /*1a900*/  FMNMX.FTZ R4, R2, R4, !PT ;  /* 0x0000000402047209 */ /* 0x001fe20007810000 */
[----:B------:R-:W-:-:S04]  /*1a910*/  IMAD.U32 R2, RZ, RZ, UR4 ;  /* 0x00000004ff027e24 */ /* 0x000fc8000f8e00ff */
[-C--:B------:R-:W-:Y:S01]  /*1a920*/  FMUL.FTZ R184, R5, R2.reuse ;  /* 0x0000000205b87220 */ /* 0x080fe20000410000 */
[----:B------:R-:W-:Y:S01]  /*1a930*/  FADD.FTZ R0, -R4, R226 ;  /* 0x000000e204007221 */ /* 0x000fe20000010100 */
[-C--:B------:R-:W-:Y:S02]  /*1a940*/  FMUL.FTZ R3, R3, R2.reuse ;  /* 0x0000000203037220 */ /* 0x080fe40000410000 */
        /* <DEDUP_REMOVED lines=15> */
[-C--:B------:R-:W-:Y:S01]  /*1aa40*/  FFMA.FTZ R181, R181, R2.reuse, -R184 ;  /* 0x00000002b5b57223 */ /* 0x080fe200000108b8 */
[-C--:B------:R-:W-:Y:S01]  /*1aa50*/  FMUL.FTZ R184, R4, R2.reuse ;  /* 0x0000000204b87220 */ /* 0x080fe20000410000 */
[-C--:B------:R-:W-:Y:S01]  /*1aa60*/  FMUL.FTZ R0, R0, R2.reuse ;  /* 0x0000000200007220 */ /* 0x080fe20000410000 */
[----:B------:R-:W-:Y:S02]  /*1aa70*/  MUFU.EX2 R3, R3 ;  /* 0x0000000300037308 */ /* 0x000fe40000000800 */
        /* <DEDUP_REMOVED lines=17> */
[----:B------:R-:W-:-:S05]  /*1ab90*/  FFMA.FTZ R183, R183, R2, -R184 ;  /* 0x00000002b7b77223 */ /* 0x000fca00000108b8 */
[----:B------:R-:W1:Y:S01]  /*1aba0*/  MUFU.EX2 R197, R154 ;  /* 0x0000009a00c57308 */ /* 0x000e620000000800 */
[----:B0-----:R-:W-:-:S07]  /*1abb0*/  FFMA.FTZ R221, R3, R221, R152 ;  /* 0x000000dd03dd7223 */ /* 0x001fce0000010098 */
[----:B------:R-:W0:Y:S08]  /*1abc0*/  MUFU.EX2 R153, R153 ;  /* 0x0000009900997308 */ /* 0x000e300000000800 */
[----:B------:R-:W3:Y:S01]  /*1abd0*/  MUFU.EX2 R155, R155 ;  /* 0x0000009b009b7308 */ /* 0x000ee20000000800 */
[----:B-1----:R-:W-:-:S07]  /*1abe0*/  FFMA.FTZ R9, R0, R9, R197 ;  /* 0x0000000900097223 */ /* 0x002fce00000100c5 */
[----:B------:R-:W1:Y:S01]  /*1abf0*/  MUFU.EX2 R156, R156 ;  /* 0x0000009c009c7308 */ /* 0x000e620000000800 */
[----:B0-----:R-:W-:-:S07]  /*1ac00*/  FADD.FTZ R221, R153, R221 ;  /* 0x000000dd99dd7221 */ /* 0x001fce0000010000 */
[----:B------:R-:W0:Y:S01]  /*1ac10*/  MUFU.EX2 R158, R158 ;  /* 0x0000009e009e7308 */ /* 0x000e220000000800 */
[----:B---3--:R-:W-:Y:S01]  /*1ac20*/  FADD.FTZ R154, R155, R9 ;  /* 0x000000099b9a7221 */ /* 0x008fe20000010000 */
[----:B--2---:R-:W-:-:S06]  /*1ac30*/  PRMT R223, R185, 0x654, R223 ;  /* 0x00000654b9df7816 */ /* 0x004fcc00000000df */
[----:B------:R-:W2:Y:S01]  /*1ac40*/  MUFU.EX2 R157, R157 ;  /* 0x0000009d009d7308 */ /* 0x000ea20000000800 */
[----:B-1----:R-:W-:Y:S01]  /*1ac50*/  FADD.FTZ R9, R156, R221 ;  /* 0x000000dd9c097221 */ /* 0x002fe20000010000 */
[----:B------:R1:W-:Y:S06]  /*1ac60*/  SYNCS.ARRIVE.TRANS64.RED.A1T0 RZ, [R223+URZ], RZ ;  /* 0x000000ffdfff79a7 */ /* 0x0003ec000810043f */
[----:B------:R-:W3:Y:S01]  /*1ac70*/  MUFU.EX2 R159, R159 ;  /* 0x0000009f009f7308 */ /* 0x000ee20000000800 */
[----:B0-----:R-:W-:-:S07]  /*1ac80*/  FADD.FTZ R154, R158, R154 ;  /* 0x0000009a9e9a7221 */ /* 0x001fce0000010000 */
[----:B------:R-:W0:Y:S01]  /*1ac90*/  MUFU.EX2 R160, R160 ;  /* 0x000000a000a07308 */ /* 0x000e220000000800 */
[----:B--2---:R-:W-:-:S07]  /*1aca0*/  FADD.FTZ R9, R157, R9 ;  /* 0x000000099d097221 */ /* 0x004fce0000010000 */
[----:B------:R-:W2:Y:S01]  /*1acb0*/  MUFU.EX2 R162, R162 ;  /* 0x000000a200a27308 */ /* 0x000ea20000000800 */
[----:B---3--:R-:W-:-:S07]  /*1acc0*/  FADD.FTZ R154, R159, R154 ;  /* 0x0000009a9f9a7221 */ /* 0x008fce0000010000 */
        /* <DEDUP_REMOVED lines=43> */
[----:B0-----:R-:W-:Y:S01]  /*1af80*/  FADD.FTZ R182, R187, R182 ;  /* 0x000000b6bbb67221 */ /* 0x001fe20000010000 */
[----:B--2---:R-:W-:-:S03]  /*1af90*/  FADD.FTZ R221, R181, R9 ;  /* 0x00000009b5dd7221 */ /* 0x004fc60000010000 */
[----:B---3--:R-:W-:Y:S01]  /*1afa0*/  FADD.FTZ R9, R154, R182 ;  /* 0x000000b69a097221 */ /* 0x008fe20000010000 */
[----:B-1----:R-:W-:Y:S06]  /*1afb0*/  @!P0 BRA `(.L_x_1810) ;  /* 0x0000000000048947 */ /* 0x002fec0003800000 */
[----:B------:R-:W-:Y:S01]  /*1afc0*/  BPT.TRAP 0x1 ;  /* 0x000000040000795c */ /* 0x000fe20000300000 */
.L_x_1810:
[----:B------:R-:W2:Y:S01]  /*1afd0*/  LDL R182, [R1+0x48] ;  /* 0x0000480001b67983 */ /* 0x000ea20000100800 */
[----:B------:R-:W-:Y:S01]  /*1afe0*/  VIADD R8, R8, 0x30860 ;  /* 0x0003086008087836 */ /* 0x000fe20000000000 */
[----:B------:R-:W-:Y:S01]  /*1aff0*/  F2FP.BF16.F32.PACK_AB R196, R153, R152 ;  /* 0x0000009899c4723e */ /* 0x000fe200000010ff */
[----:B------:R-:W-:Y:S01]  /*1b000*/  IMAD.MOV.U32 R226, RZ, RZ, R4 ;  /* 0x000000ffffe27224 */ /* 0x000fe200078e0004 */
[----:B------:R-:W-:Y:S01]  /*1b010*/  F2FP.BF16.F32.PACK_AB R197, R155, R197 ;  /* 0x000000c59bc5723e */ /* 0x000fe200000010ff */
[----:B------:R-:W-:Y:S01]  /*1b020*/  IMAD.MOV.U32 R222, RZ, RZ, R5 ;  /* 0x000000ffffde7224 */ /* 0x000fe200078e0005 */
[----:B------:R-:W-:Y:S01]  /*1b030*/  PRMT R8, R185, 0x654, R8 ;  /* 0x00000654b9087816 */ /* 0x000fe20000000008 */
[----:B------:R-:W-:Y:S01]  /*1b040*/  IMAD.MOV.U32 R229, RZ, RZ, R204 ;  /* 0x000000ffffe57224 */ /* 0x000fe200078e00cc */
        /* <DEDUP_REMOVED lines=17> */
[----:B------:R-:W-:-:S12]  /*1b160*/  VIADD R227, R227, 0xffffffff ;  /* 0xffffffffe3e37836 */ /* 0x000fd80000000000 */
[----:B------:R-:W-:Y:S05]  /*1b170*/  @P1 BRA `(.L_x_1811) ;  /* 0xffffffdc00b01947 */ /* 0x000fea000383ffff */
[----:B------:R-:W-:Y:S05]  /*1b180*/  BSYNC B1 ;  /* 0x0000000000017941 */ /* 0x000fea0003800000 */
.L_x_1798:
[----:B------:R-:W-:-:S07]  /*1b190*/  IMAD.MOV.U32 R8, RZ, RZ, R227 ;  /* 0x000000ffff087224 */ /* 0x000fce00078e00e3 */
.L_x_1797:
[----:B------:R-:W-:Y:S05]  /*1b1a0*/  BSYNC B0 ;  /* 0x0000000000007941 */ /* 0x000fea0003800000 */
.L_x_1796:
[----:B------:R-:W2:Y:S01]  /*1b1b0*/  LDL R152, [R1+0x68] ;  /* 0x0000680001987983 */ /* 0x000ea20000100800 */
[----:B------:R-:W-:Y:S01]  /*1b1c0*/  BSSY B0, `(.L_x_1812) ;  /* 0x00002e4000007945 */ /* 0x000fe20003800000 */
[----:B--2---:R-:W-:-:S13]  /*1b1d0*/  ISETP.GE.AND P1, PT, R8, R152, PT ;  /* 0x000000980800720c */ /* 0x004fda0003f26270 */
[----:B------:R-:W-:Y:S05]  /*1b1e0*/  @!P1 BRA `(.L_x_1813) ;  /* 0x0000002c00849947 */ /* 0x000fea0003800000 */
[----:B------:R-:W-:Y:S02]  /*1b1f0*/  IMAD.MOV.U32 R227, RZ, RZ, R4 ;  /* 0x000000ffffe37224 */ /* 0x000fe400078e0004 */
[----:B------:R-:W-:Y:S02]  /*1b200*/  IMAD.MOV.U32 R226, RZ, RZ, R5 ;  /* 0x000000ffffe27224 */ /* 0x000fe400078e0005 */
[----:B------:R-:W-:Y:S02]  /*1b210*/  IMAD.MOV.U32 R222, RZ, RZ, R218 ;  /* 0x000000ffffde7224 */ /* 0x000fe400078e00da */
[----:B------:R-:W-:-:S07]  /*1b220*/  IMAD.MOV.U32 R229, RZ, RZ, R204 ;  /* 0x000000ffffe57224 */ /* 0x000fce00078e00cc */
.L_x_1834:
[----:B------:R-:W-:-:S04]  /*1b230*/  ISETP.NE.AND P1, PT, R229, 0x1, PT ;  /* 0x00000001e500780c */ /* 0x000fc80003f25270 */
[----:B------:R-:W-:-:S04]  /*1b240*/  SEL R218, RZ, 0x1, P1 ;  /* 0x00000001ffda7807 */ /* 0x000fc80000800000 */
[----:B------:R-:W-:Y:S01]  /*1b250*/  LOP3.LUT R218, R222, R218, RZ, 0x3c, !PT ;  /* 0x000000dadeda7212 */ /* 0x000fe200078e3cff */
[----:B------:R-:W-:Y:S06]  /*1b260*/  @!P0 BRA `(.L_x_1814) ;  /* 0x0000000000048947 */ /* 0x000fec0003800000 */
[----:B------:R-:W-:Y:S01]  /*1b270*/  BPT.TRAP 0x1 ;  /* 0x000000040000795c */ /* 0x000fe20000300000 */
.L_x_1814:
        /* <DEDUP_REMOVED lines=8> */
.L_x_1815:
        /* <DEDUP_REMOVED lines=8> */
.L_x_1817:
[----:B------:R-:W-:Y:S05]  /*1b380*/  BSYNC B1 ;  /* 0x0000000000017941 */ /* 0x000fea0003800000 */
.L_x_1816:
        /* <DEDUP_REMOVED lines=284> */
.L_x_1819:
[----:B------:R-:W-:Y:S01]  /*1c550*/  SHF.L.U32 R0, R222, 0x1f, RZ ;  /* 0x0000001fde007819 */ /* 0x000fe200000006ff */
[----:B-----5:R-:W-:-:S04]  /*1c560*/  IMAD R222, R229, 0x8, R18 ;  /* 0x00000008e5de7824 */ /* 0x020fc800078e0212 */
[----:B------:R0:W1:Y:S01]  /*1c570*/  SYNCS.PHASECHK.TRANS64.TRYWAIT P1, [R222+URZ+0x30850], R0 ;  /* 0x03085000de0075a7 */ /* 0x000062000802017f */
[----:B------:R-:W-:Y:S05]  /*1c580*/  @!P0 BRA `(.L_x_1820) ;  /* 0x0000000000048947 */ /* 0x000fea0003800000 */
[----:B------:R-:W-:Y:S01]  /*1c590*/  BPT.TRAP 0x1 ;  /* 0x000000040000795c */ /* 0x000fe20000300000 */
.L_x_1820:
[----:B------:R-:W-:Y:S04]  /*1c5a0*/  BSSY B1, `(.L_x_1821) ;  /* 0x0000004000017945 */ /* 0x000fe80003800000 */
[----:B-1----:R-:W-:Y:S05]  /*1c5b0*/  @P1 BRA `(.L_x_1822) ;  /* 0x0000000000081947 */ /* 0x002fea0003800000 */
[----:B------:R-:W1:Y:S02]  /*1c5c0*/  SYNCS.PHASECHK.TRANS64.TRYWAIT P1, [R222+URZ+0x30850], R0 ;  /* 0x03085000de0075a7 */ /* 0x000e64000802017f */
[----:B-1----:R-:W-:Y:S05]  /*1c5d0*/  @!P1 BRA `(.L_x_1823) ;  /* 0x000000ec00f09947 */ /* 0x002fea0003800000 */
.L_x_1822:
[----:B------:R-:W-:Y:S05]  /*1c5e0*/  BSYNC B1 ;  /* 0x0000000000017941 */ /* 0x000fea0003800000 */
.L_x_1821:
        /* <DEDUP_REMOVED lines=37> */
.L_x_1824:
[----:B------:R-:W2:Y:S01]  /*1c840*/  LDL R4, [R1+0x4c] ;  /* 0x00004c0001047983 */ /* 0x000ea20000100800 */
[----:B------:R-:W0:Y:S03]  /*1c850*/  LDC R0, c[0x0][0x448] ;  /* 0x00011200ff007b82 */ /* 0x000e260000000800 */
[----:B------:R-:W2:Y:S04]  /*1c860*/  LDL R3, [R1+0x64] ;  /* 0x0000640001037983 */ /* 0x000ea80000100800 */
[----:B------:R-:W3:Y:S04]  /*1c870*/  LDL R190, [R1+0x8] ;  /* 0x0000080001be7983 */ /* 0x000ee80000100800 */
[----:B------:R-:W4:Y:S01]  /*1c880*/  LDL R189, [R1+0x4] ;  /* 0x0000040001bd7983 */ /* 0x000f220000100800 */
[----:B------:R-:W-:Y:S01]  /*1c890*/  VIADD R223, R223, 0x30840 ;  /* 0x00030840dfdf7836 */ /* 0x000fe20000000000 */
[----:B------:R-:W-:Y:S01]  /*1c8a0*/  ULDC UR4, c[0x0][0x9dc] ;  /* 0x0002770000047ab9 */ /* 0x000fe20000000800 */
[----:B------:R-:W-:Y:S01]  /*1c8b0*/  ULDC UR5, c[0x0][0x9e0] ;  /* 0x0002780000057ab9 */ /* 0x000fe20000000800 */
[----:B------:R-:W-:Y:S01]  /*1c8c0*/  ULOP3.LUT UR4, URZ, UR4, URZ, 0x33, !UPT ;  /* 0x000000043f047292 */ /* 0x000fe2000f8e333f */
[----:B0-----:R-:W-:-:S13]  /*1c8d0*/  ISETP.NE.AND P1, PT, R0, 0x1, PT ;  /* 0x000000010000780c */ /* 0x001fda0003f25270 */
[----:B------:R-:W0:Y:S08]  /*1c8e0*/  @P1 LDC R2, c[0x0][0x44c] ;  /* 0x00011300ff021b82 */ /* 0x000e300000000800 */
[----:B------:R-:W1:Y:S01]  /*1c8f0*/  @P1 LDC R0, c[0x0][0x450] ;  /* 0x00011400ff001b82 */ /* 0x000e620000000800 */
[----:B--2---:R-:W-:-:S07]  /*1c900*/  IMAD.IADD R186, R3, 0x1, R4 ;  /* 0x0000000103ba7824 */ /* 0x004fce00078e0204 */
[----:B------:R-:W2:Y:S01]  /*1c910*/  LDC R3, c[0x0][0x9e4] ;  /* 0x00027900ff037b82 */ /* 0x000ea20000000800 */
[----:B0-----:R-:W-:Y:S01]  /*1c920*/  @P1 IMAD.HI.U32 R2, R186, R2, RZ ;  /* 0x00000002ba021227 */ /* 0x001fe200078e00ff */
[----:B----4-:R-:W-:-:S04]  /*1c930*/  PRMT R223, R189, 0x654, R223 ;  /* 0x00000654bddf7816 */ /* 0x010fc800000000df */
[----:B-1----:R-:W-:Y:S01]  /*1c940*/  @P1 SHF.R.U32.HI R186, RZ, R0, R2 ;  /* 0x00000000ffba1219 */ /* 0x002fe20000011602 */
[----:B------:R-:W-:Y:S01]  /*1c950*/  IMAD.SHL.U32 R0, R8, 0x40, RZ ;  /* 0x0000004008007824 */ /* 0x000fe200078e00ff */
[----:B------:R0:W-:Y:S03]  /*1c960*/  SYNCS.ARRIVE.TRANS64.RED.A1T0 RZ, [R223+URZ], RZ ;  /* 0x000000ffdfff79a7 */ /* 0x0001e6000810043f */
[----:B------:R-:W1:Y:S01]  /*1c970*/  SHFL.IDX PT, R187, R186, RZ, 0x1c1f ;  /* 0x001c1fffbabb7589 */ /* 0x000e6200000e0000 */
[----:B------:R-:W-:-:S05]  /*1c980*/  IADD3 R2, -R0, 0x1, RZ ;  /* 0x0000000100027810 */ /* 0x000fca0007ffe1ff */
[----:B---3--:R-:W-:Y:S01]  /*1c990*/  IMAD R2, R190, -0x2, R2 ;  /* 0xfffffffebe027824 */ /* 0x008fe200078e0202 */
[----:B--2---:R-:W-:-:S04]  /*1c9a0*/  ISETP.GE.AND P5, PT, R3, 0x1, PT ;  /* 0x000000010300780c */ /* 0x004fc80003fa6270 */
[----:B------:R-:W-:-:S05]  /*1c9b0*/  IADD3 R184, -R219, R2, R220 ;  /* 0x00000002dbb87210 */ /* 0x000fca0007ffe1dc */
[C---:B------:R-:W-:Y:S02]  /*1c9c0*/  VIADD R185, R184.reuse, UR5 ;  /* 0x00000005b8b97c36 */ /* 0x040fe40008000000 */
[----:B------:R-:W-:Y:S02]  /*1c9d0*/  VIADD R184, R184, UR4 ;  /* 0x00000004b8b87c36 */ /* 0x000fe40008000000 */
[--C-:B-1----:R-:W-:Y:S02]  /*1c9e0*/  IMAD.IADD R5, R185, 0x1, R187.reuse ;  /* 0x00000001b9057824 */ /* 0x102fe400078e02bb */
[----:B------:R-:W-:Y:S01]  /*1c9f0*/  IMAD.IADD R4, R184, 0x1, R187 ;  /* 0x00000001b8047824 */ /* 0x000fe200078e02bb */
[----:B0-----:R-:W-:Y:S06]  /*1ca00*/  @!P5 BRA `(.L_x_1825) ;  /* 0x000000000060d947 */ /* 0x001fec0003800000 */
        /* <DEDUP_REMOVED lines=13> */
.L_x_1827:
[----:B------:R-:W-:Y:S02]  /*1cae0*/  ULDC UR4, c[0x0][0x9e4] ;  /* 0x0002790000047ab9 */ /* 0x000fe40000000800 */
[----:B------:R-:W-:-:S05]  /*1caf0*/  IMAD.U32 R188, RZ, RZ, UR4 ;  /* 0x00000004ffbc7e24 */ /* 0x000fca000f8e00ff */
[----:B------:R-:W-:-:S13]  /*1cb00*/  ISETP.NE.AND P1, PT, R188, 0x1, PT ;  /* 0x00000001bc00780c */ /* 0x000fda0003f25270 */
[----:B------:R-:W0:Y:S02]  /*1cb10*/  @P1 LDC.64 R2, c[0x0][0x9e8] ;  /* 0x00027a00ff021b82 */ /* 0x000e240000000a00 */
[----:B0-----:R-:W-:-:S05]  /*1cb20*/  @P1 IMAD.HI.U32 R2, R187, R2, RZ ;  /* 0x00000002bb021227 */ /* 0x001fca00078e00ff */
[----:B------:R-:W-:-:S07]  /*1cb30*/  @P1 SHF.R.U32.HI R187, RZ, R3, R2 ;  /* 0x00000003ffbb1219 */ /* 0x000fce0000011602 */
.L_x_1828:
[----:B------:R-:W-:Y:S05]  /*1cb40*/  BSYNC B1 ;  /* 0x0000000000017941 */ /* 0x000fea0003800000 */
.L_x_1826:
[----:B------:R-:W-:-:S04]  /*1cb50*/  IMAD R187, R187, R188, -R0 ;  /* 0x000000bcbbbb7224 */ /* 0x000fc800078e0a00 */
[----:B------:R-:W-:-:S05]  /*1cb60*/  IMAD R187, R190, -0x2, R187 ;  /* 0xfffffffebebb7824 */ /* 0x000fca00078e02bb */
[----:B------:R-:W-:Y:S02]  /*1cb70*/  VIMNMX R4, R4, R187, !PT ;  /* 0x000000bb04047248 */ /* 0x000fe40007fe0100 */
[----:B------:R-:W-:-:S07]  /*1cb80*/  VIADDMNMX R5, R187, R188, R5, PT ;  /* 0x000000bcbb057246 */ /* 0x000fce0003800105 */
.L_x_1825:
        /* <DEDUP_REMOVED lines=66> */
.L_x_1831:
[----:B------:R-:W-:Y:S02]  /*1cfb0*/  ULDC UR4, c[0x0][0x9e4] ;  /* 0x0002790000047ab9 */ /* 0x000fe40000000800 */
[----:B------:R-:W-:-:S05]  /*1cfc0*/  IMAD.U32 R4, RZ, RZ, UR4 ;  /* 0x00000004ff047e24 */ /* 0x000fca000f8e00ff */
[----:B------:R-:W-:-:S13]  /*1cfd0*/  ISETP.NE.AND P2, PT, R4, 0x1, PT ;  /* 0x000000010400780c */ /* 0x000fda0003f45270 */
[----:B------:R-:W0:Y:S02]  /*1cfe0*/  @P2 LDC.64 R2, c[0x0][0x9e8] ;  /* 0x00027a00ff022b82 */ /* 0x000e240000000a00 */
[----:B0-----:R-:W-:-:S05]  /*1cff0*/  @P2 IMAD.HI.U32 R2, R186, R2, RZ ;  /* 0x00000002ba022227 */ /* 0x001fca00078e00ff */
[----:B------:R-:W-:-:S07]  /*1d000*/  @P2 SHF.R.U32.HI R186, RZ, R3, R2 ;  /* 0x00000003ffba2219 */ /* 0x000fce0000011602 */
.L_x_1832:
[----:B------:R-:W-:Y:S05]  /*1d010*/  BSYNC B1 ;  /* 0x0000000000017941 */ /* 0x000fea0003800000 */
.L_x_1830:
[----:B------:R-:W-:-:S04]  /*1d020*/  IMAD R0, R186, R4, -R0 ;  /* 0x00000004ba007224 */ /* 0x000fc800078e0a00 */
[----:B------:R-:W-:-:S05]  /*1d030*/  IMAD R0, R190, -0x2, R0 ;  /* 0xfffffffebe007824 */ /* 0x000fca00078e0200 */
[----:B------:R-:W-:Y:S02]  /*1d040*/  VIMNMX R184, R184, R0, !PT ;  /* 0x00000000b8b87248 */ /* 0x000fe40007fe0100 */
[----:B------:R-:W-:-:S07]  /*1d050*/  VIADDMNMX R185, R0, R4, R185, PT ;  /* 0x0000000400b97246 */ /* 0x000fce00038001b9 */
.L_x_1829:
[----:B------:R-:W-:Y:S01]  /*1d060*/  FMNMX.FTZ R0, R152, R226, !PT ;  /* 0x000000e298007209 */ /* 0x000fe20007810000 */
[----:B------:R-:W-:Y:S01]  /*1d070*/  ULDC UR4, c[0x0][0x988] ;  /* 0x0002620000047ab9 */ /* 0x000fe20000000800 */
[----:B------:R-:W-:Y:S02]  /*1d080*/  LOP3.LUT R22, R22, 0xffffdfff, RZ, 0xc0, !PT ;  /* 0xffffdfff16167812 */ /* 0x000fe400078ec0ff */
[----:B------:R-:W-:Y:S02]  /*1d090*/  FMNMX.FTZ R0, R153, R0, !PT ;  /* 0x0000000099007209 */ /* 0x000fe40007810000 */
[----:B------:R-:W-:Y:S02]  /*1d0a0*/  ISETP.GT.AND P2, PT, R184, 0x1, P1 ;  /* 0x00000001b800780c */ /* 0x000fe40000f44270 */
[----:B------:R-:W-:Y:S02]  /*1d0b0*/  FMNMX.FTZ R0, R156, R0, !PT ;  /* 0x000000009c007209 */ /* 0x000fe40007810000 */
[----:B------:R-:W-:-:S02]  /*1d0c0*/  ISETP.GT.AND P3, PT, R184, 0x8, P1 ;  /* 0x00000008b800780c */ /* 0x000fc40000f64270 */
[----:B------:R-:W-:Y:S02]  /*1d0d0*/  FMNMX.FTZ R0, R157, R0, !PT ;  /* 0x000000009d007209 */ /* 0x000fe40007810000 */
[----:B------:R-:W-:Y:S02]  /*1d0e0*/  @P0 LOP3.LUT R22, R22, 0x2000, RZ, 0xfc, !PT ;  /* 0x0000200016160812 */ /* 0x000fe400078efcff */
[----:B------:R-:W-:Y:S02]  /*1d0f0*/  FMNMX.FTZ R0, R160, R0, !PT ;  /* 0x00000000a0007209 */ /* 0x000fe40007810000 */
[----:B------:R-:W-:Y:S02]  /*1d100*/  ISETP.LT.OR P2, PT, R185, 0x2, P2 ;  /* 0x00000002b900780c */ /* 0x000fe40001741670 */
[----:B------:R-:W-:Y:S02]  /*1d110*/  FMNMX.FTZ R0, R161, R0, !PT ;  /* 0x00000000a1007209 */ /* 0x000fe40007810000 */
[----:B------:R-:W-:-:S02]  /*1d120*/  ISETP.LT.OR P3, PT, R185, 0x9, P3 ;  /* 0x00000009b900780c */ /* 0x000fc40001f61670 */
[----:B------:R-:W-:Y:S02]  /*1d130*/  FMNMX.FTZ R0, R164, R0, !PT ;  /* 0x00000000a4007209 */ /* 0x000fe40007810000 */
[----:B------:R-:W-:Y:S02]  /*1d140*/  ISETP.GT.AND P0, PT, R184, 0x21, P1 ;  /* 0x00000021b800780c */ /* 0x000fe40000f04270 */
[----:B------:R-:W-:Y:S02]  /*1d150*/  FMNMX.FTZ R0, R165, R0, !PT ;  /* 0x00000000a5007209 */ /* 0x000fe40007810000 */
[----:B------:R-:W-:Y:S02]  /*1d160*/  FSEL R155, R155, -INF , !P2 ;  /* 0xff8000009b9b7808 */ /* 0x000fe40005000000 */
[----:B------:R-:W-:Y:S02]  /*1d170*/  FMNMX.FTZ R0, R168, R0, !PT ;  /* 0x00000000a8007209 */ /* 0x000fe40007810000 */
[----:B------:R-:W-:-:S02]  /*1d180*/  FSEL R158, R158, -INF , !P3 ;  /* 0xff8000009e9e7808 */ /* 0x000fc40005800000 */
[----:B------:R-:W-:Y:S02]  /*1d190*/  FMNMX.FTZ R0, R169, R0, !PT ;  /* 0x00000000a9007209 */ /* 0x000fe40007810000 */
[----:B------:R-:W-:Y:S02]  /*1d1a0*/  ISETP.GT.AND P4, PT, R184, 0x9, P1 ;  /* 0x00000009b800780c */ /* 0x000fe40000f84270 */
[----:B------:R-:W-:Y:S02]  /*1d1b0*/  FMNMX.FTZ R0, R172, R0, !PT ;  /* 0x00000000ac007209 */ /* 0x000fe40007810000 */
[C---:B------:R-:W-:Y:S02]  /*1d1c0*/  ISETP.GT.AND P2, PT, R184.reuse, 0x10, P1 ;  /* 0x00000010b800780c */ /* 0x040fe40000f44270 */
[----:B------:R-:W-:Y:S02]  /*1d1d0*/  FMNMX.FTZ R0, R173, R0, !PT ;  /* 0x00000000ad007209 */ /* 0x000fe40007810000 */
[----:B------:R-:W-:-:S02]  /*1d1e0*/  ISETP.GT.AND P3, PT, R184, 0x11, P1 ;  /* 0x00000011b800780c */ /* 0x000fc40000f64270 */
[----:B------:R-:W-:Y:S02]  /*1d1f0*/  FMNMX.FTZ R0, R176, R0, !PT ;  /* 0x00000000b0007209 */ /* 0x000fe40007810000 */
[----:B------:R-:W-:Y:S02]  /*1d200*/  ISETP.LT.OR P4, PT, R185, 0xa, P4 ;  /* 0x0000000ab900780c */ /* 0x000fe40002781670 */
[----:B------:R-:W-:Y:S02]  /*1d210*/  FMNMX.FTZ R0, R177, R0, !PT ;  /* 0x00000000b1007209 */ /* 0x000fe40007810000 */
[C---:B------:R-:W-:Y:S02]  /*1d220*/  ISETP.LT.OR P2, PT, R185.reuse, 0x11, P2 ;  /* 0x00000011b900780c */ /* 0x040fe40001741670 */
[----:B------:R-:W-:Y:S02]  /*1d230*/  ISETP.LT.OR P3, PT, R185, 0x12, P3 ;  /* 0x00000012b900780c */ /* 0x000fe40001f61670 */
[----:B------:R-:W-:-:S02]  /*1d240*/  LOP3.LUT R22, R22, 0xffff7fff, RZ, 0xc0, !PT ;  /* 0xffff7fff16167812 */ /* 0x000fc400078ec0ff */
[----:B------:R-:W-:Y:S02]  /*1d250*/  FMNMX.FTZ R0, R180, R0, !PT ;  /* 0x00000000b4007209 */ /* 0x000fe40007810000 */
[----:B------:R-:W-:Y:S02]  /*1d260*/  FSEL R159, R159, -INF , !P4 ;  /* 0xff8000009f9f7808 */ /* 0x000fe40006000000 */
[----:B------:R-:W-:Y:S02]  /*1d270*/  FSEL R162, R162, -INF , !P2 ;  /* 0xff800000a2a27808 */ /* 0x000fe40005000000 */
[----:B------:R-:W-:Y:S02]  /*1d280*/  FSEL R163, R163, -INF , !P3 ;  /* 0xff800000a3a37808 */ /* 0x000fe40005800000 */
[C---:B------:R-:W-:Y:S02]  /*1d290*/  ISETP.GT.AND P4, PT, R184.reuse, 0x18, P1 ;  /* 0x00000018b800780c */ /* 0x040fe40000f84270 */
[----:B------:R-:W-:-:S02]  /*1d2a0*/  ISETP.GT.AND P2, PT, R184, 0x19, P1 ;  /* 0x00000019b800780c */ /* 0x000fc40000f44270 */
[----:B------:R-:W-:Y:S02]  /*1d2b0*/  ISETP.GT.AND P3, PT, R184, 0x20, P1 ;  /* 0x00000020b800780c */ /* 0x000fe40000f64270 */
[----:B------:R-:W-:Y:S02]  /*1d2c0*/  @P0 LOP3.LUT R22, R22, 0x8000, RZ, 0xfc, !PT ;  /* 0x0000800016160812 */ /* 0x000fe400078efcff */
[----:B------:R-:W-:Y:S02]  /*1d2d0*/  ISETP.GT.AND P0, PT, R184, RZ, P1 ;  /* 0x000000ffb800720c */ /* 0x000fe40000f04270 */
[----:B------:R-:W-:Y:S02]  /*1d2e0*/  FMNMX.FTZ R0, R181, R0, !PT ;  /* 0x00000000b5007209 */ /* 0x000fe40007810000 */
[C---:B------:R-:W-:Y:S02]  /*1d2f0*/  ISETP.LT.OR P4, PT, R185.reuse, 0x19, P4 ;  /* 0x00000019b900780c */ /* 0x040fe40002781670 */
[C---:B------:R-:W-:Y:S01]  /*1d300*/  ISETP.LT.OR P2, PT, R185.reuse, 0x1a, P2 ;  /* 0x0000001ab900780c */ /* 0x040fe20001741670 */
[----:B------:R-:W0:Y:S01]  /*1d310*/  SHFL.BFLY PT, R2, R0, 0x2, 0x1f ;  /* 0x0c401f0000027f89 */ /* 0x000e2200000e0000 */
[----:B------:R-:W-:-:S02]  /*1d320*/  ISETP.LT.OR P3, PT, R185, 0x21, P3 ;  /* 0x00000021b900780c */ /* 0x000fc40001f61670 */
[----:B------:R-:W-:Y:S02]  /*1d330*/  FSEL R166, R166, -INF , !P4 ;  /* 0xff800000a6a67808 */ /* 0x000fe40006000000 */
[----:B------:R-:W-:Y:S02]  /*1d340*/  FSEL R167, R167, -INF , !P2 ;  /* 0xff800000a7a77808 */ /* 0x000fe40005000000 */
[----:B------:R-:W-:Y:S02]  /*1d350*/  FSEL R170, R170, -INF , !P3 ;  /* 0xff800000aaaa7808 */ /* 0x000fe40005800000 */
[C---:B------:R-:W-:Y:S02]  /*1d360*/  ISETP.GT.AND P2, PT, R184.reuse, 0x28, P1 ;  /* 0x00000028b800780c */ /* 0x040fe40000f44270 */
[C---:B------:R-:W-:Y:S02]  /*1d370*/  ISETP.GT.AND P3, PT, R184.reuse, 0x29, P1 ;  /* 0x00000029b800780c */ /* 0x040fe40000f64270 */
[----:B------:R-:W-:-:S02]  /*1d380*/  ISETP.GT.AND P4, PT, R184, 0x30, P1 ;  /* 0x00000030b800780c */ /* 0x000fc40000f84270 */
[C---:B------:R-:W-:Y:S02]  /*1d390*/  ISETP.GT.AND P5, PT, R184.reuse, 0x31, P1 ;  /* 0x00000031b800780c */ /* 0x040fe40000fa4270 */
[----:B------:R-:W-:Y:S02]  /*1d3a0*/  ISETP.GT.AND P6, PT, R184, 0x38, P1 ;  /* 0x00000038b800780c */ /* 0x000fe40000fc4270 */
[----:B------:R-:W-:Y:S02]  /*1d3b0*/  LOP3.LUT R22, R22, 0xfffffff7, RZ, 0xc0, !PT ;  /* 0xfffffff716167812 */ /* 0x000fe400078ec0ff */
[----:B------:R-:W-:Y:S02]  /*1d3c0*/  ISETP.GT.AND P1, PT, R184, 0x39, P1 ;  /* 0x00000039b800780c */ /* 0x000fe40000f24270 */
[----:B------:R-:W-:Y:S02]  /*1d3d0*/  @P0 LOP3.LUT R22, R22, 0x8, RZ, 0xfc, !PT ;  /* 0x0000000816160812 */ /* 0x000fe400078efcff */
[----:B0-----:R-:W-:-:S02]  /*1d3e0*/  FMNMX.FTZ R2, R0, R2, !PT ;  /* 0x0000000200027209 */ /* 0x001fc40007810000 */
[C---:B------:R-:W-:Y:S02]  /*1d3f0*/  LOP3.LUT P0, RZ, R22.reuse, 0x8000, RZ, 0xc0, !PT ;  /* 0x0000800016ff7812 */ /* 0x040fe4000780c0ff */
[----:B------:R-:W-:Y:S01]  /*1d400*/  LOP3.LUT R22, R22, 0xfffffffd, RZ, 0xc0, !PT ;  /* 0xfffffffd16167812 */ /* 0x000fe200078ec0ff */
[----:B------:R-:W0:Y:S01]  /*1d410*/  SHFL.BFLY PT, R5, R2, 0x1, 0x1f ;  /* 0x0c201f0002057f89 */ /* 0x000e2200000e0000 */
[C---:B------:R-:W-:Y:S02]  /*1d420*/  ISETP.LT.OR P0, PT, R185.reuse, 0x22, P0 ;  /* 0x00000022b900780c */ /* 0x040fe40000701670 */
[C---:B------:R-:W-:Y:S02]  /*1d430*/  ISETP.LT.OR P4, PT, R185.reuse, 0x31, P4 ;  /* 0x00000031b900780c */ /* 0x040fe40002781670 */
[----:B------:R-:W-:Y:S02]  /*1d440*/  @P1 LOP3.LUT R22, R22, 0x2, RZ, 0xfc, !PT ;  /* 0x0000000216161812 */ /* 0x000fe400078efcff */
[----:B------:R-:W-:-:S02]  /*1d450*/  ISETP.LT.OR P5, PT, R185, 0x32, P5 ;  /* 0x00000032b900780c */ /* 0x000fc40002fa1670 */
[C---:B------:R-:W-:Y:S02]  /*1d460*/  LOP3.LUT P1, RZ, R22.reuse, 0x8, RZ, 0xc0, !PT ;  /* 0x0000000816ff7812 */ /* 0x040fe4000782c0ff */
[----:B------:R-:W-:Y:S02]  /*1d470*/  LOP3.LUT R22, R22, 0xffffffef, RZ, 0xc0, !PT ;  /* 0xffffffef16167812 */ /* 0x000fe400078ec0ff */
[C---:B------:R-:W-:Y:S02]  /*1d480*/  ISETP.LT.OR P1, PT, R185.reuse, 0x1, P1 ;  /* 0x00000001b900780c */ /* 0x040fe40000f21670 */
[----:B------:R-:W-:Y:S02]  /*1d490*/  @P0 LOP3.LUT R22, R22, 0x10, RZ, 0xfc, !PT ;  /* 0x0000001016160812 */ /* 0x000fe400078efcff */
[----:B------:R-:W-:Y:S02]  /*1d4a0*/  FSEL R154, R154, -INF , !P1 ;  /* 0xff8000009a9a7808 */ /* 0x000fe40004800000 */
[----:B------:R-:W-:-:S02]  /*1d4b0*/  ISETP.LT.OR P0, PT, R185, 0x29, P2 ;  /* 0x00000029b900780c */ /* 0x000fc40001701670 */
[----:B------:R-:W-:Y:S02]  /*1d4c0*/  FMNMX.FTZ R4, R154, R227, !PT ;  /* 0x000000e39a047209 */ /* 0x000fe40007810000 */
[C---:B------:R-:W-:Y:S02]  /*1d4d0*/  LOP3.LUT P2, RZ, R22.reuse, 0x2, RZ, 0xc0, !PT ;  /* 0x0000000216ff7812 */ /* 0x040fe4000784c0ff */
[----:B------:R-:W-:Y:S02]  /*1d4e0*/  FMNMX.FTZ R4, R155, R4, !PT ;  /* 0x000000049b047209 */ /* 0x000fe40007810000 */
[----:B------:R-:W-:Y:S02]  /*1d4f0*/  LOP3.LUT R22, R22, 0xfffffffb, RZ, 0xc0, !PT ;  /* 0xfffffffb16167812 */ /* 0x000fe400078ec0ff */
[----:B------:R-:W-:Y:S02]  /*1d500*/  FMNMX.FTZ R4, R158, R4, !PT ;  /* 0x000000049e047209 */ /* 0x000fe40007810000 */
[----:B0-----:R-:W-:Y:S01]  /*1d510*/  FMNMX.FTZ R5, R2, R5, !PT ;  /* 0x0000000502057209 */ /* 0x001fe20007810000 */
[----:B------:R-:W-:Y:S01]  /*1d520*/  IMAD.U32 R2, RZ, RZ, UR4 ;  /* 0x00000004ff027e24 */ /* 0x000fe2000f8e00ff */
[----:B------:R-:W-:-:S02]  /*1d530*/  @P0 LOP3.LUT R22, R22, 0x4, RZ, 0xfc, !PT ;  /* 0x0000000416160812 */ /* 0x000fc400078efcff */
[----:B------:R-:W-:Y:S01]  /*1d540*/  ISETP.LT.OR P0, PT, R185, 0x2a, P3 ;  /* 0x0000002ab900780c */ /* 0x000fe20001f01670 */
[----:B------:R-:W-:Y:S01]  /*1d550*/  FMUL.FTZ R3, R5, R2 ;  /* 0x0000000205037220 */ /* 0x000fe20000410000 */
[----:B------:R-:W-:Y:S02]  /*1d560*/  FMNMX.FTZ R4, R159, R4, !PT ;  /* 0x000000049f047209 */ /* 0x000fe40007810000 */
[----:B------:R-:W-:Y:S02]  /*1d570*/  LOP3.LUT R22, R22, 0xffffbfff, RZ, 0xc0, !PT ;  /* 0xffffbfff16167812 */ /* 0x000fe400078ec0ff */
[----:B------:R-:W-:Y:S02]  /*1d580*/  FMNMX.FTZ R4, R162, R4, !PT ;  /* 0x00000004a2047209 */ /* 0x000fe40007810000 */
[----:B------:R-:W-:Y:S02]  /*1d590*/  FSETP.NEU.FTZ.AND P3, PT, R5, -INF , PT ;  /* 0xff8000000500780b */ /* 0x000fe40003f7d000 */
[----:B------:R-:W-:-:S02]  /*1d5a0*/  FMNMX.FTZ R4, R163, R4, !PT ;  /* 0x00000004a3047209 */ /* 0x000fc40007810000 */
[----:B------:R-:W-:Y:S02]  /*1d5b0*/  FSEL R0, R5, RZ, P3 ;  /* 0x000000ff05007208 */ /* 0x000fe40001800000 */
[----:B------:R-:W-:Y:S02]  /*1d5c0*/  @P0 LOP3.LUT R22, R22, 0x4000, RZ, 0xfc, !PT ;  /* 0x0000400016160812 */ /* 0x000fe400078efcff */
[----:B------:R-:W-:Y:S01]  /*1d5d0*/  FMNMX.FTZ R4, R166, R4, !PT ;  /* 0x00000004a6047209 */ /* 0x000fe20007810000 */
[----:B------:R-:W-:Y:S01]  /*1d5e0*/  FADD.FTZ R0, -R0, R226 ;  /* 0x000000e200007221 */ /* 0x000fe20000010100 */
[----:B------:R-:W-:Y:S02]  /*1d5f0*/  LOP3.LUT P0, RZ, R22, 0x10, RZ, 0xc0, !PT ;  /* 0x0000001016ff7812 */ /* 0x000fe4000780c0ff */
[----:B------:R-:W-:Y:S01]  /*1d600*/  FMNMX.FTZ R4, R167, R4, !PT ;  /* 0x00000004a7047209 */ /* 0x000fe20007810000 */
[----:B------:R-:W-:Y:S01]  /*1d610*/  FMUL.FTZ R184, R0, R2 ;  /* 0x0000000200b87220 */ /* 0x000fe20000410000 */
[----:B------:R-:W-:-:S02]  /*1d620*/  FSEL R3, R3, RZ, P3 ;  /* 0x000000ff03037208 */ /* 0x000fc40001800000 */
[----:B------:R-:W-:Y:S02]  /*1d630*/  LOP3.LUT P3, RZ, R22, 0x4, RZ, 0xc0, !PT ;  /* 0x0000000416ff7812 */ /* 0x000fe4000786c0ff */
[----:B------:R-:W-:Y:S01]  /*1d640*/  FSEL R171, R171, -INF , !P0 ;  /* 0xff800000abab7808 */ /* 0x000fe20004000000 */
[--C-:B------:R-:W-:Y:S01]  /*1d650*/  FFMA.FTZ R152, R152, R2, -R3.reuse ;  /* 0x0000000298987223 */ /* 0x100fe20000010803 */
[----:B------:R-:W-:Y:S01]  /*1d660*/  FMNMX.FTZ R4, R170, R4, !PT ;  /* 0x00000004aa047209 */ /* 0x000fe20007810000 */
[-CC-:B------:R-:W-:Y:S01]  /*1d670*/  FFMA.FTZ R153, R153, R2.reuse, -R3.reuse ;  /* 0x0000000299997223 */ /* 0x180fe20000010803 */
[----:B------:R-:W-:Y:S01]  /*1d680*/  LOP3.LUT P0, RZ, R22, 0x4000, RZ, 0xc0, !PT ;  /* 0x0000400016ff7812 */ /* 0x000fe2000780c0ff */
[-CC-:B------:R-:W-:Y:S01]  /*1d690*/  FFMA.FTZ R156, R156, R2.reuse, -R3.reuse ;  /* 0x000000029c9c7223 */ /* 0x180fe20000010803 */
[----:B------:R-:W-:Y:S01]  /*1d6a0*/  FSEL R174, R174, -INF , !P3 ;  /* 0xff800000aeae7808 */ /* 0x000fe20005800000 */
[--C-:B------:R-:W-:Y:S01]  /*1d6b0*/  FFMA.FTZ R157, R157, R2, -R3.reuse ;  /* 0x000000029d9d7223 */ /* 0x100fe20000010803 */
[----:B------:R-:W-:Y:S01]  /*1d6c0*/  FMNMX.FTZ R4, R171, R4, !PT ;  /* 0x00000004ab047209 */ /* 0x000fe20007810000 */
        /* <DEDUP_REMOVED lines=9> */
[----:B------:R-:W-:Y:S01]  /*1d760*/  ISETP.LT.OR P6, PT, R185, 0x39, P6 ;  /* 0x00000039b900780c */ /* 0x000fe200037c1670 */
        /* <DEDUP_REMOVED lines=11> */
[----:B------:R-:W-:Y:S01]  /*1d820*/  FSEL R183, R183, -INF , !P2 ;  /* 0xff800000b7b77808 */ /* 0x000fe20005000000 */
[----:B------:R-:W-:Y:S01]  /*1d830*/  FFMA.FTZ R3, R181, R2, -R3 ;  /* 0x00000002b5037223 */ /* 0x000fe20000010803 */
[----:B------:R-:W-:Y:S01]  /*1d840*/  FMNMX.FTZ R4, R182, R4, !PT ;  /* 0x00000004b6047209 */ /* 0x000fe20007810000 */
[----:B------:R-:W-:Y:S01]  /*1d850*/  MUFU.EX2 R152, R152 ;  /* 0x0000009800987308 */ /* 0x000fe20000000800 */
[----:B------:R-:W-:-:S02]  /*1d860*/  LOP3.LUT P0, RZ, R22, 0x2000, RZ, 0xc0, !PT ;  /* 0x0000200016ff7812 */ /* 0x000fc4000780c0ff */
[----:B------:R-:W-:-:S05]  /*1d870*/  FMNMX.FTZ R4, R183, R4, !PT ;  /* 0x00000004b7047209 */ /* 0x000fca0007810000 */
[----:B------:R-:W0:Y:S01]  /*1d880*/  SHFL.BFLY PT, R181, R4, 0x2, 0x1f ;  /* 0x0c401f0004b57f89 */ /* 0x000e2200000e0000 */
        /* <DEDUP_REMOVED lines=10> */
[C---:B------:R-:W-:Y:S01]  /*1d930*/  FSETP.NEU.FTZ.AND P1, PT, R4.reuse, -INF , PT ;  /* 0xff8000000400780b */ /* 0x040fe20003f3d000 */
[C---:B-1----:R-:W-:Y:S02]  /*1d940*/  FMUL.FTZ R3, R4.reuse, R2 ;  /* 0x0000000204037220 */ /* 0x042fe40000410000 */
[----:B------:R-:W-:Y:S01]  /*1d950*/  MUFU.EX2 R165, R165 ;  /* 0x000000a500a57308 */ /* 0x000fe20000000800 */
[----:B------:R-:W-:Y:S02]  /*1d960*/  FSEL R181, R4, RZ, P1 ;  /* 0x000000ff04b57208 */ /* 0x000fe40000800000 */
[----:B------:R-:W-:-:S03]  /*1d970*/  FSEL R0, R3, RZ, P1 ;  /* 0x000000ff03007208 */ /* 0x000fc60000800000 */
[----:B------:R-:W-:Y:S02]  /*1d980*/  FADD.FTZ R181, -R181, R227 ;  /* 0x000000e3b5b57221 */ /* 0x000fe40000010100 */
[----:B------:R-:W0:Y:S01]  /*1d990*/  MUFU.EX2 R3, R184 ;  /* 0x000000b800037308 */ /* 0x000e220000000800 */
[-CC-:B------:R-:W-:Y:S01]  /*1d9a0*/  FFMA.FTZ R154, R154, R2.reuse, -R0.reuse ;  /* 0x000000029a9a7223 */ /* 0x180fe20000010800 */
[-CC-:B------:R-:W-:Y:S01]  /*1d9b0*/  FFMA.FTZ R155, R155, R2.reuse, -R0.reuse ;  /* 0x000000029b9b7223 */ /* 0x180fe20000010800 */
[-C--:B------:R-:W-:Y:S01]  /*1d9c0*/  FMUL.FTZ R181, R181, R2.reuse ;  /* 0x00000002b5b57220 */ /* 0x080fe20000410000 */
        /* <DEDUP_REMOVED lines=14> */
[----:B------:R-:W-:Y:S01]  /*1dab0*/  MUFU.EX2 R154, R154 ;  /* 0x0000009a009a7308 */ /* 0x000fe20000000800 */
[----:B0-----:R-:W-:-:S04]  /*1dac0*/  FFMA.FTZ R221, R3, R221, R152 ;  /* 0x000000dd03dd7223 */ /* 0x001fc80000010098 */
[----:B------:R-:W-:-:S03]  /*1dad0*/  FADD.FTZ R221, R153, R221 ;  /* 0x000000dd99dd7221 */ /* 0x000fc60000010000 */
[----:B------:R-:W0:Y:S08]  /*1dae0*/  MUFU.EX2 R0, R181 ;  /* 0x000000b500007308 */ /* 0x000e300000000800 */
[----:B------:R-:W1:Y:S08]  /*1daf0*/  MUFU.EX2 R155, R155 ;  /* 0x0000009b009b7308 */ /* 0x000e700000000800 */
[----:B------:R-:W2:Y:S01]  /*1db00*/  MUFU.EX2 R158, R158 ;  /* 0x0000009e009e7308 */ /* 0x000ea20000000800 */
[----:B0-----:R-:W-:-:S07]  /*1db10*/  FFMA.FTZ R9, R0, R9, R154 ;  /* 0x0000000900097223 */ /* 0x001fce000001009a */
[----:B------:R-:W0:Y:S01]  /*1db20*/  MUFU.EX2 R159, R159 ;  /* 0x0000009f009f7308 */ /* 0x000e220000000800 */
[----:B-1----:R-:W-:Y:S01]  /*1db30*/  FADD.FTZ R181, R155, R9 ;  /* 0x000000099bb57221 */ /* 0x002fe20000010000 */
[----:B------:R-:W-:-:S04]  /*1db40*/  FADD.FTZ R9, R156, R221 ;  /* 0x000000dd9c097221 */ /* 0x000fc80000010000 */
[----:B------:R-:W-:Y:S02]  /*1db50*/  FADD.FTZ R9, R157, R9 ;  /* 0x000000099d097221 */ /* 0x000fe40000010000 */
[----:B------:R-:W1:Y:S01]  /*1db60*/  MUFU.EX2 R162, R162 ;  /* 0x000000a200a27308 */ /* 0x000e620000000800 */
[----:B--2---:R-:W-:Y:S01]  /*1db70*/  FADD.FTZ R181, R158, R181 ;  /* 0x000000b59eb57221 */ /* 0x004fe20000010000 */
[----:B------:R-:W-:-:S04]  /*1db80*/  FADD.FTZ R9, R160, R9 ;  /* 0x00000009a0097221 */ /* 0x000fc80000010000 */
[----:B------:R-:W-:Y:S02]  /*1db90*/  FADD.FTZ R9, R161, R9 ;  /* 0x00000009a1097221 */ /* 0x000fe40000010000 */
[----:B------:R-:W2:Y:S01]  /*1dba0*/  MUFU.EX2 R163, R163 ;  /* 0x000000a300a37308 */ /* 0x000ea20000000800 */
[----:B0-----:R-:W-:Y:S01]  /*1dbb0*/  FADD.FTZ R181, R159, R181 ;  /* 0x000000b59fb57221 */ /* 0x001fe20000010000 */
[----:B------:R-:W-:-:S04]  /*1dbc0*/  FADD.FTZ R9, R164, R9 ;  /* 0x00000009a4097221 */ /* 0x000fc80000010000 */
[----:B------:R-:W-:Y:S02]  /*1dbd0*/  FADD.FTZ R9, R165, R9 ;  /* 0x00000009a5097221 */ /* 0x000fe40000010000 */
        /* <DEDUP_REMOVED lines=33> */
[----:B--2---:R-:W-:-:S04]  /*1ddf0*/  FADD.FTZ R9, R180, R9 ;  /* 0x00000009b4097221 */ /* 0x004fc80000010000 */
[----:B------:R-:W-:Y:S01]  /*1de00*/  FADD.FTZ R221, R186, R9 ;  /* 0x00000009badd7221 */ /* 0x000fe20000010000 */
[----:B0-----:R-:W-:-:S04]  /*1de10*/  FADD.FTZ R181, R182, R181 ;  /* 0x000000b5b6b57221 */ /* 0x001fc80000010000 */
[----:B-1----:R-:W-:Y:S01]  /*1de20*/  FADD.FTZ R9, R183, R181 ;  /* 0x000000b5b7097221 */ /* 0x002fe20000010000 */
[----:B------:R-:W-:Y:S06]  /*1de30*/  @!P0 BRA `(.L_x_1833) ;  /* 0x0000000000048947 */ /* 0x000fec0003800000 */
[----:B------:R-:W-:Y:S01]  /*1de40*/  BPT.TRAP 0x1 ;  /* 0x000000040000795c */ /* 0x000fe20000300000 */
.L_x_1833:
        /* <DEDUP_REMOVED lines=27> */
.L_x_1813:
[----:B------:R-:W-:Y:S05]  /*1e000*/  BSYNC B0 ;  /* 0x0000000000007941 */ /* 0x000fea0003800000 */
.L_x_1812:
        /* <DEDUP_REMOVED lines=131> */
.L_x_1835:
[----:B------:R-:W-:Y:S01]  /*1e840*/  IMAD R8, R204, 0x8, R18 ;  /* 0x00000008cc087824 */ /* 0x000fe200078e0212 */
[----:B------:R-:W-:-:S04]  /*1e850*/  SHF.L.U32 R3, R218, 0x1f, RZ ;  /* 0x0000001fda037819 */ /* 0x000fc800000006ff */
[----:B------:R0:W1:Y:S01]  /*1e860*/  SYNCS.PHASECHK.TRANS64.TRYWAIT P1, [R8+URZ+0x30850], R3 ;  /* 0x03085003080075a7 */ /* 0x000062000802017f */
[----:B------:R-:W-:Y:S05]  /*1e870*/  @!P0 BRA `(.L_x_1836) ;  /* 0x0000000000048947 */ /* 0x000fea0003800000 */
[----:B------:R-:W-:Y:S01]  /*1e880*/  BPT.TRAP 0x1 ;  /* 0x000000040000795c */ /* 0x000fe20000300000 */
.L_x_1836:
        /* <DEDUP_REMOVED lines=9> */
.L_x_1838:
[----:B------:R-:W-:Y:S05]  /*1e920*/  BSYNC B0 ;  /* 0x0000000000007941 */ /* 0x000fea0003800000 */
.L_x_1837:
[----:B------:R-:W-:Y:S01]  /*1e930*/  IMAD.MOV.U32 R6, RZ, RZ, R0 ;  /* 0x000000ffff067224 */ /* 0x000fe200078e0000 */
[----:B------:R-:W-:Y:S01]  /*1e940*/  WARPGROUP.ARRIVE ;  /* 0x00000000000079c5 */ /* 0x000fe20000000000 */
[----:B------:R-:W-:-:S03]  /*1e950*/  IMAD.MOV.U32 R7, RZ, RZ, 0x40000040 ;  /* 0x40000040ff077424 */ /* 0x000fc600078e00ff */
        /* <DEDUP_REMOVED lines=17> */
[----:B------:R-:W2:Y:S02]  /*1ea70*/  SHFL.BFLY PT, R0, R221, 0x2, 0x1f ;  /* 0x0c401f00dd007f89 */ /* 0x000ea400000e0000 */
[----:B--2---:R-:W-:-:S05]  /*1ea80*/  FADD.FTZ R0, R0, R221 ;  /* 0x000000dd00007221 */ /* 0x004fca0000010000 */
[----:B01----:R-:W0:Y:S02]  /*1ea90*/  SHFL.BFLY PT, R3, R0, 0x1, 0x1f ;  /* 0x0c201f0000037f89 */ /* 0x003e2400000e0000 */
[----:B0-----:R-:W-:Y:S01]  /*1eaa0*/  FADD.FTZ R13, R0, R3 ;  /* 0x00000003000d7221 */ /* 0x001fe20000010000 */
[----:B------:R-:W-:Y:S02]  /*1eab0*/  IMAD.MOV.U32 R3, RZ, RZ, -0x800000 ;  /* 0xff800000ff037424 */ /* 0x000fe400078e00ff */
[----:B------:R-:W-:Y:S02]  /*1eac0*/  IMAD.MOV.U32 R0, RZ, RZ, -0x800000 ;  /* 0xff800000ff007424 */ /* 0x000fe400078e00ff */
[----:B------:R-:W-:-:S13]  /*1ead0*/  FSETP.NE.FTZ.AND P1, PT, R13, RZ, PT ;  /* 0x000000ff0d00720b */ /* 0x000fda0003f35000 */
[----:B------:R-:W0:Y:S02]  /*1eae0*/  @P1 MUFU.LG2 R11, R13 ;  /* 0x0000000d000b1308 */ /* 0x000e240000000c00 */
[----:B0-----:R-:W-:Y:S01]  /*1eaf0*/  @P1 FMUL.FTZ R11, R11, 0.69314718246459960938 ;  /* 0x3f3172180b0b1820 */ /* 0x001fe20000410000 */
[----:B------:R-:W-:Y:S02]  /*1eb00*/  WARPGROUP.DEPBAR.LE gsb0, 0x0 ;  /* 0x00008000000079c5 */ /* 0x000fe40000010000 */
[----:B------:R-:W-:-:S06]  /*1eb10*/  WARPGROUP.ARRIVE ;  /* 0x00000000000079c5 */ /* 0x000fcc0000000000 */
[----:B------:R-:W-:Y:S01]  /*1eb20*/  HGMMA.64x256x16.F32.BF16 R24, R188, gdesc[UR4].tnspB, R24, gsb0 ;  /* 0x43e00004bc187df0 */ /* 0x000fe20008001818 */
[----:B------:R-:W-:Y:S02]  /*1eb30*/  R2UR UR6, R6 ;  /* 0x00000000060672ca */ /* 0x000fe400000e0000 */
[----:B------:R-:W-:Y:S01]  /*1eb40*/  R2UR UR7, R7 ;  /* 0x00000000070772ca */ /* 0x000fe200000e0000 */
[----:B------:R-:W0:Y:S02]  /*1eb50*/  SHFL.BFLY PT, R6, R9, 0x2, 0x1f ;  /* 0x0c401f0009067f89 */ /* 0x000e2400000e0000 */
[----:B0-----:R-:W-:-:S05]  /*1eb60*/  FADD.FTZ R10, R6, R9 ;  /* 0x00000009060a7221 */ /* 0x001fca0000010000 */
[----:B------:R-:W0:Y:S02]  /*1eb70*/  SHFL.BFLY PT, R7, R10, 0x1, 0x1f ;  /* 0x0c201f000a077f89 */ /* 0x000e2400000e0000 */
[----:B0-----:R-:W-:Y:S01]  /*1eb80*/  FADD.FTZ R14, R10, R7 ;  /* 0x000000070a0e7221 */ /* 0x001fe20000010000 */
[----:B------:R-:W-:Y:S01]  /*1eb90*/  CS2R R6, SRZ ;  /* 0x0000000000067805 */ /* 0x000fe2000001ff00 */
[----:B------:R-:W-:-:S03]  /*1eba0*/  @P1 FMUL.FTZ R10, R2, 0.69314718246459960938 ;  /* 0x3f317218020a1820 */ /* 0x000fc60000410000 */
[----:B------:R-:W-:Y:S01]  /*1ebb0*/  FSETP.NE.FTZ.AND P2, PT, R14, RZ, PT ;  /* 0x000000ff0e00720b */ /* 0x000fe20003f55000 */
[----:B------:R-:W-:Y:S01]  /*1ebc0*/  @P1 FFMA.FTZ R3, R10, R5, R11 ;  /* 0x000000050a031223 */ /* 0x000fe2000001000b */
        /* <DEDUP_REMOVED lines=12> */
.L_x_1840:
[----:B------:R-:W2:Y:S01]  /*1ec90*/  LDL.LU R2, [R1+0x4] ;  /* 0x0000040001027983 */ /* 0x000ea20000300800 */
[----:B------:R-:W-:Y:S02]  /*1eca0*/  VIADD R4, R8, 0x30860 ;  /* 0x0003086008047836 */ /* 0x000fe40000000000 */
[-C--:B------:R-:W-:Y:S01]  /*1ecb0*/  FMUL.FTZ R24, R24, R7.reuse ;  /* 0x0000000718187220 */ /* 0x080fe20000410000 */
[----:B------:R-:W-:Y:S01]  /*1ecc0*/  FMUL.FTZ R25, R25, R7 ;  /* 0x0000000719197220 */ /* 0x000fe20000410000 */
[----:B------:R-:W3:Y:S01]  /*1ecd0*/  LDL.LU R18, [R1+0x7c] ;  /* 0x00007c0001127983 */ /* 0x000ee20000300800 */
[----:B------:R-:W-:Y:S02]  /*1ece0*/  VIADD R204, R204, 0x1 ;  /* 0x00000001cccc7836 */ /* 0x000fe40000000000 */
[----:B------:R-:W-:-:S03]  /*1ecf0*/  FMUL.FTZ R14, R27, R6 ;  /* 0x000000061b0e7220 */ /* 0x000fc60000410000 */
[----:B------:R-:W-:Y:S01]  /*1ed00*/  ISETP.NE.AND P1, PT, R204, 0x2, PT ;  /* 0x00000002cc00780c */ /* 0x000fe20003f25270 */
[-C--:B------:R-:W-:Y:S01]  /*1ed10*/  FMUL.FTZ R172, R112, R7.reuse ;  /* 0x0000000770ac7220 */ /* 0x080fe20000410000 */
[-C--:B------:R-:W-:Y:S02]  /*1ed20*/  FMUL.FTZ R173, R116, R7.reuse ;  /* 0x0000000774ad7220 */ /* 0x080fe40000410000 */
        /* <DEDUP_REMOVED lines=122> */
[----:B------:R-:W-:-:S02]  /*1f4d0*/  LOP3.LUT R218, R218, R27, RZ, 0x3c, !PT ;  /* 0x0000001bdada7212 */ /* 0x000fc400078e3cff */
[----:B------:R-:W-:Y:S02]  /*1f4e0*/  SEL R204, R204, RZ, P1 ;  /* 0x000000ffcccc7207 */ /* 0x000fe40000800000 */
[----:B--2---:R-:W-:Y:S01]  /*1f4f0*/  PRMT R4, R2, 0x654, R4 ;  /* 0x0000065402047816 */ /* 0x004fe20000000004 */
[----:B---3--:R-:W-:Y:S02]  /*1f500*/  VIADD R18, R18, 0x1 ;  /* 0x0000000112127836 */ /* 0x008fe40000000000 */
[----:B------:R-:W-:Y:S01]  /*1f510*/  FMUL.FTZ R2, R37, R7 ;  /* 0x0000000725027220 */ /* 0x000fe20000410000 */
[----:B------:R0:W-:Y:S02]  /*1f520*/  SYNCS.ARRIVE.TRANS64.RED.A1T0 RZ, [R4+URZ], RZ ;  /* 0x000000ff04ff79a7 */ /* 0x0001e4000810043f */
[----:B------:R1:W-:Y:S01]  /*1f530*/  STL [R1+0x7c], R18 ;  /* 0x00007c1201007387 */ /* 0x0003e20000100800 */
[-C--:B------:R-:W-:Y:S01]  /*1f540*/  FMUL.FTZ R7, R38, R6.reuse ;  /* 0x0000000626077220 */ /* 0x080fe20000410000 */
[----:B0-----:R-:W-:-:S07]  /*1f550*/  FMUL.FTZ R4, R26, R6 ;  /* 0x000000061a047220 */ /* 0x001fce0000410000 */
.L_x_1666:
[----:B------:R-:W0:Y:S08]  /*1f560*/  S2UR UR4, SR_CgaCtaId ;  /* 0x00000000000479c3 */ /* 0x000e300000008800 */
[----:B------:R-:W-:Y:S01]  /*1f570*/  BAR.SYNC.DEFER_BLOCKING 0x5, 0x180 ;  /* 0x0146000000007b1d */ /* 0x000fe20000010000 */
[----:B-1----:R-:W-:-:S05]  /*1f580*/  MOV R18, 0x400 ;  /* 0x0000040000127802 */ /* 0x002fca0000000f00 */
[----:B------:R-:W-:Y:S01]  /*1f590*/  BSSY B0, `(.L_x_1841) ;  /* 0x00002d0000007945 */ /* 0x000fe20003800000 */
[----:B0-----:R-:W-:-:S05]  /*1f5a0*/  IMAD.U32 R6, RZ, RZ, UR4 ;  /* 0x00000004ff067e24 */ /* 0x001fca000f8e00ff */
[----:B------:R0:W-:Y:S01]  /*1f5b0*/  STL [R1+0x4], R6 ;  /* 0x0000040601007387 */ /* 0x0001e20000100800 */
[----:B------:R-:W-:-:S05]  /*1f5c0*/  LEA R18, R6, R18, 0x18 ;  /* 0x0000001206127211 */ /* 0x000fca00078ec0ff */
[----:B------:R0:W1:Y:S01]  /*1f5d0*/  LDS.128 R36, [R18+0x308d0] ;  /* 0x0308d00012247984 */ /* 0x0000620000000c00 */
[----:B------:R-:W-:Y:S06]  /*1f5e0*/  BAR.ARV 0x4, 0x180 ;  /* 0x0106000000007b1d */ /* 0x000fec0000002000 */
[----:B------:R-:W-:Y:S05]  /*1f5f0*/  @P0 BRA `(.L_x_1842) ;  /* 0x0000001c00d80947 */ /* 0x000fea0003800000 */
[----:B0-----:R-:W2:Y:S04]  /*1f600*/  LDL R6, [R1+0xb4] ;  /* 0x0000b40001067983 */ /* 0x001ea80000100800 */
[----:B------:R-:W3:Y:S01]  /*1f610*/  LDL R180, [R1+0x78] ;  /* 0x0000780001b47983 */ /* 0x000ee20000100800 */
[----:B------:R-:W0:Y:S01]  /*1f620*/  S2R R27, SR_SWINHI ;  /* 0x00000000001b7919 */ /* 0x000e220000002f00 */
[----:B------:R-:W-:Y:S01]  /*1f630*/  F2FP.BF16.F32.PACK_AB R24, R25, R24 ;  /* 0x000000181918723e */ /* 0x000fe200000010ff */
[----:B------:R-:W-:Y:S01]  /*1f640*/  ULDC.64 UR4, c[0x0][0xc00] ;  /* 0x0003000000047ab9 */ /* 0x000fe20000000a00 */
[----:B------:R-:W4:Y:S01]  /*1f650*/  LDL R178, [R1+0x74] ;  /* 0x0000740001b27983 */ /* 0x000f220000100800 */
        /* <DEDUP_REMOVED lines=26> */
[----:B------:R-:W-:Y:S01]  /*1f800*/  BAR.SYNC.DEFER_BLOCKING 0x1, 0x100 ;  /* 0x0044000000007b1d */ /* 0x000fe20000010000 */
[----:B--2---:R-:W-:-:S03]  /*1f810*/  IMAD.WIDE R134, R6, 0x2, R34 ;  /* 0x0000000206867825 */ /* 0x004fc600078e0222 */
[C---:B------:R-:W-:Y:S02]  /*1f820*/  IADD3 R95, P1, R134.reuse, 0x20, RZ ;  /* 0x00000020865f7810 */ /* 0x040fe40007f3e0ff */
[----:B------:R-:W-:Y:S02]  /*1f830*/  IADD3 R103, P0, R134, 0x40, RZ ;  /* 0x0000004086677810 */ /* 0x000fe40007f1e0ff */
[----:B------:R-:W-:Y:S02]  /*1f840*/  LOP3.LUT R94, R95, 0x380, RZ, 0xc0, !PT ;  /* 0x000003805f5e7812 */ /* 0x000fe400078ec0ff */
[----:B------:R-:W-:Y:S02]  /*1f850*/  LOP3.LUT R102, R103, 0x380, RZ, 0xc0, !PT ;  /* 0x0000038067667812 */ /* 0x000fe400078ec0ff */
[----:B------:R-:W-:Y:S02]  /*1f860*/  SHF.R.U64 R94, R94, 0x3, RZ ;  /* 0x000000035e5e7819 */ /* 0x000fe400000012ff */
[----:B------:R-:W-:-:S02]  /*1f870*/  IADD3 R119, P5, R134, 0x4040, RZ ;  /* 0x0000404086777810 */ /* 0x000fc40007fbe0ff */
[----:B------:R-:W-:Y:S01]  /*1f880*/  LOP3.LUT R94, R94, R95, RZ, 0x3c, !PT ;  /* 0x0000005f5e5e7212 */ /* 0x000fe200078e3cff */
[--C-:B------:R-:W-:Y:S01]  /*1f890*/  IMAD.X R95, RZ, RZ, R135.reuse, P1 ;  /* 0x000000ffff5f7224 */ /* 0x100fe200008e0687 */
[----:B------:R-:W-:Y:S02]  /*1f8a0*/  SHF.R.U64 R102, R102, 0x3, RZ ;  /* 0x0000000366667819 */ /* 0x000fe400000012ff */
[C---:B------:R-:W-:Y:S02]  /*1f8b0*/  IADD3 R123, P1, R134.reuse, 0x8000, RZ ;  /* 0x00008000867b7810 */ /* 0x040fe40007f3e0ff */
[----:B------:R-:W-:Y:S02]  /*1f8c0*/  IADD3 R121, P2, R134, 0x4060, RZ ;  /* 0x0000406086797810 */ /* 0x000fe40007f5e0ff */
[----:B------:R-:W-:Y:S02]  /*1f8d0*/  LOP3.LUT R118, R119, 0x380, RZ, 0xc0, !PT ;  /* 0x0000038077767812 */ /* 0x000fe400078ec0ff */
[----:B------:R-:W-:Y:S01]  /*1f8e0*/  LOP3.LUT R102, R102, R103, RZ, 0x3c, !PT ;  /* 0x0000006766667212 */ /* 0x000fe200078e3cff */
[----:B------:R-:W-:Y:S01]  /*1f8f0*/  IMAD.X R103, RZ, RZ, R135, P0 ;  /* 0x000000ffff677224 */ /* 0x000fe200000e0687 */
[----:B------:R-:W-:-:S02]  /*1f900*/  LOP3.LUT R122, R123, 0x380, RZ, 0xc0, !PT ;  /* 0x000003807b7a7812 */ /* 0x000fc400078ec0ff */
[C---:B------:R-:W-:Y:S02]  /*1f910*/  LOP3.LUT R27, R134.reuse, 0x380, RZ, 0xc0, !PT ;  /* 0x00000380861b7812 */ /* 0x040fe400078ec0ff */
[C---:B------:R-:W-:Y:S02]  /*1f920*/  IADD3 R107, P4, R134.reuse, 0x60, RZ ;  /* 0x00000060866b7810 */ /* 0x040fe40007f9e0ff */
[C---:B------:R-:W-:Y:S02]  /*1f930*/  IADD3 R111, P3, R134.reuse, 0x4000, RZ ;  /* 0x00004000866f7810 */ /* 0x040fe40007f7e0ff */
[----:B------:R-:W-:Y:S02]  /*1f940*/  LOP3.LUT R120, R121, 0x380, RZ, 0xc0, !PT ;  /* 0x0000038079787812 */ /* 0x000fe400078ec0ff */
[----:B------:R-:W-:Y:S02]  /*1f950*/  IADD3 R125, P0, R134, 0x8020, RZ ;  /* 0x00008020867d7810 */ /* 0x000fe40007f1e0ff */
[----:B------:R-:W-:-:S02]  /*1f960*/  SHF.R.U64 R118, R118, 0x3, RZ ;  /* 0x0000000376767819 */ /* 0x000fc400000012ff */
[----:B------:R-:W-:Y:S02]  /*1f970*/  IADD3 R115, P6, R134, 0x4020, RZ ;  /* 0x0000402086737810 */ /* 0x000fe40007fde0ff */
[----:B------:R-:W-:Y:S02]  /*1f980*/  SHF.R.U64 R122, R122, 0x3, RZ ;  /* 0x000000037a7a7819 */ /* 0x000fe400000012ff */
[----:B------:R-:W-:Y:S02]  /*1f990*/  SHF.R.U64 R27, R27, 0x3, RZ ;  /* 0x000000031b1b7819 */ /* 0x000fe400000012ff */
[----:B------:R-:W-:Y:S02]  /*1f9a0*/  LOP3.LUT R106, R107, 0x380, RZ, 0xc0, !PT ;  /* 0x000003806b6a7812 */ /* 0x000fe400078ec0ff */
[----:B------:R-:W-:Y:S02]  /*1f9b0*/  LOP3.LUT R110, R111, 0x380, RZ, 0xc0, !PT ;  /* 0x000003806f6e7812 */ /* 0x000fe400078ec0ff */
[----:B------:R-:W-:-:S02]  /*1f9c0*/  SHF.R.U64 R120, R120, 0x3, RZ ;  /* 0x0000000378787819 */ /* 0x000fc400000012ff */
[----:B------:R-:W-:Y:S02]  /*1f9d0*/  LOP3.LUT R124, R125, 0x380, RZ, 0xc0, !PT ;  /* 0x000003807d7c7812 */ /* 0x000fe400078ec0ff */
[----:B------:R-:W-:Y:S01]  /*1f9e0*/  LOP3.LUT R118, R118, R119, RZ, 0x3c, !PT ;  /* 0x0000007776767212 */ /* 0x000fe200078e3cff */
[--C-:B------:R-:W-:Y:S01]  /*1f9f0*/  IMAD.X R119, RZ, RZ, R135.reuse, P5 ;  /* 0x000000ffff777224 */ /* 0x100fe200028e0687 */
[----:B------:R-:W-:Y:S02]  /*1fa00*/  LOP3.LUT R114, R115, 0x380, RZ, 0xc0, !PT ;  /* 0x0000038073727812 */ /* 0x000fe400078ec0ff */
[----:B------:R-:W-:Y:S01]  /*1fa10*/  LOP3.LUT R122, R122, R123, RZ, 0x3c, !PT ;  /* 0x0000007b7a7a7212 */ /* 0x000fe200078e3cff */
[--C-:B------:R-:W-:Y:S01]  /*1fa20*/  IMAD.X R123, RZ, RZ, R135.reuse, P1 ;  /* 0x000000ffff7b7224 */ /* 0x100fe200008e0687 */
[----:B------:R-:W-:Y:S01]  /*1fa30*/  LOP3.LUT R26, R27, R134, RZ, 0x3c, !PT ;  /* 0x000000861b1a7212 */ /* 0x000fe200078e3cff */
[----:B------:R-:W-:Y:S01]  /*1fa40*/  IMAD.MOV.U32 R27, RZ, RZ, R135 ;  /* 0x000000ffff1b7224 */ /* 0x000fe200078e0087 */
[----:B------:R-:W-:-:S02]  /*1fa50*/  SHF.R.U64 R106, R106, 0x3, RZ ;  /* 0x000000036a6a7819 */ /* 0x000fc400000012ff */
[----:B------:R-:W-:Y:S02]  /*1fa60*/  IADD3 R177, P5, R134, 0xc020, RZ ;  /* 0x0000c02086b17810 */ /* 0x000fe40007fbe0ff */
[----:B------:R-:W-:Y:S02]  /*1fa70*/  SHF.R.U64 R110, R110, 0x3, RZ ;  /* 0x000000036e6e7819 */ /* 0x000fe400000012ff */
[----:B------:R-:W-:Y:S01]  /*1fa80*/  LOP3.LUT R120, R120, R121, RZ, 0x3c, !PT ;  /* 0x0000007978787212 */ /* 0x000fe200078e3cff */
[----:B------:R-:W-:Y:S01]  /*1fa90*/  IMAD.X R121, RZ, RZ, R135, P2 ;  /* 0x000000ffff797224 */ /* 0x000fe200010e0687 */
[----:B------:R-:W-:Y:S02]  /*1faa0*/  SHF.R.U64 R124, R124, 0x3, RZ ;  /* 0x000000037c7c7819 */ /* 0x000fe400000012ff */
[----:B------:R-:W-:Y:S02]  /*1fab0*/  IADD3 R181, P1, R134, 0xc060, RZ ;  /* 0x0000c06086b57810 */ /* 0x000fe40007f3e0ff */
[----:B------:R-:W-:-:S02]  /*1fac0*/  SHF.R.U64 R114, R114, 0x3, RZ ;  /* 0x0000000372727819 */ /* 0x000fc400000012ff */
[----:B------:R-:W-:Y:S02]  /*1fad0*/  IADD3 R179, P2, R134, 0xc040, RZ ;  /* 0x0000c04086b37810 */ /* 0x000fe40007f5e0ff */
[----:B------:R-:W-:Y:S01]  /*1fae0*/  LOP3.LUT R106, R106, R107, RZ, 0x3c, !PT ;  /* 0x0000006b6a6a7212 */ /* 0x000fe200078e3cff */
[--C-:B------:R-:W-:Y:S01]  /*1faf0*/  IMAD.X R107, RZ, RZ, R135.reuse, P4 ;  /* 0x000000ffff6b7224 */ /* 0x100fe200020e0687 */
[----:B------:R-:W-:Y:S02]  /*1fb00*/  LOP3.LUT R4, R177, 0x380, RZ, 0xc0, !PT ;  /* 0x00000380b1047812 */ /* 0x000fe400078ec0ff */
[----:B------:R-:W-:Y:S01]  /*1fb10*/  LOP3.LUT R110, R110, R111, RZ, 0x3c, !PT ;  /* 0x0000006f6e6e7212 */ /* 0x000fe200078e3cff */
[--C-:B------:R-:W-:Y:S01]  /*1fb20*/  IMAD.X R111, RZ, RZ, R135.reuse, P3 ;  /* 0x000000ffff6f7224 */ /* 0x100fe200018e0687 */
[----:B------:R-:W-:Y:S01]  /*1fb30*/  LOP3.LUT R124, R124, R125, RZ, 0x3c, !PT ;  /* 0x0000007d7c7c7212 */ /* 0x000fe200078e3cff */
[----:B------:R-:W-:Y:S01]  /*1fb40*/  IMAD.X R125, RZ, RZ, R135, P0 ;  /* 0x000000ffff7d7224 */ /* 0x000fe200000e0687 */
[----:B------:R-:W-:-:S02]  /*1fb50*/  MOV R6, R26 ;  /* 0x0000001a00067202 */ /* 0x000fc40000000f00 */
[----:B------:R-:W-:Y:S02]  /*1fb60*/  LOP3.LUT R14, R181, 0x380, RZ, 0xc0, !PT ;  /* 0x00000380b50e7812 */ /* 0x000fe400078ec0ff */
[----:B------:R-:W-:Y:S02]  /*1fb70*/  IADD3 R127, P4, R134, 0x8040, RZ ;  /* 0x00008040867f7810 */ /* 0x000fe40007f9e0ff */
[----:B------:R-:W-:Y:S02]  /*1fb80*/  F2FP.BF16.F32.PACK_AB R27, R12, R30 ;  /* 0x0000001e0c1b723e */ /* 0x000fe400000010ff */
[----:B------:R-:W-:Y:S01]  /*1fb90*/  LOP3.LUT R114, R114, R115, RZ, 0x3c, !PT ;  /* 0x0000007372727212 */ /* 0x000fe200078e3cff */
[----:B------:R-:W-:Y:S01]  /*1fba0*/  IMAD.X R115, RZ, RZ, R135, P6 ;  /* 0x000000ffff737224 */ /* 0x000fe200030e0687 */
[----:B------:R-:W-:Y:S02]  /*1fbb0*/  IADD3 R129, P3, R134, 0x8060, RZ ;  /* 0x0000806086817810 */ /* 0x000fe40007f7e0ff */
[----:B------:R-:W-:-:S02]  /*1fbc0*/  F2FP.BF16.F32.PACK_AB R26, R29, R28 ;  /* 0x0000001c1d1a723e */ /* 0x000fc400000010ff */
[----:B------:R-:W-:Y:S02]  /*1fbd0*/  LOP3.LUT R12, R179, 0x380, RZ, 0xc0, !PT ;  /* 0x00000380b30c7812 */ /* 0x000fe400078ec0ff */
[----:B------:R-:W-:Y:S02]  /*1fbe0*/  ISETP.NE.U32.AND P0, PT, RZ, UR4, PT ;  /* 0x00000004ff007c0c */ /* 0x000fe4000bf05070 */
[----:B------:R-:W-:Y:S02]  /*1fbf0*/  SHF.R.U64 R4, R4, 0x3, RZ ;  /* 0x0000000304047819 */ /* 0x000fe400000012ff */
[----:B------:R-:W-:Y:S02]  /*1fc00*/  IADD3 R131, P6, R134, 0xc000, RZ ;  /* 0x0000c00086837810 */ /* 0x000fe40007fde0ff */
[----:B------:R-:W-:Y:S02]  /*1fc10*/  SHF.R.U64 R14, R14, 0x3, RZ ;  /* 0x000000030e0e7819 */ /* 0x000fe400000012ff */
[----:B------:R-:W-:Y:S01]  /*1fc20*/  LOP3.LUT R126, R127, 0x380, RZ, 0xc0, !PT ;  /* 0x000003807f7e7812 */ /* 0x000fe200078ec0ff */
[----:B------:R-:W-:Y:S01]  /*1fc30*/  IMAD.X R29, RZ, RZ, R135, P1 ;  /* 0x000000ffff1d7224 */ /* 0x000fe200008e0687 */
[----:B------:R-:W-:Y:S01]  /*1fc40*/  LOP3.LUT R128, R129, 0x380, RZ, 0xc0, !PT ;  /* 0x0000038081807812 */ /* 0x000fe200078ec0ff */
[----:B------:R0:W-:Y:S01]  /*1fc50*/  STSM.16.M88.4 [R6], R24 ;  /* 0x0000001806007844 */ /* 0x0001e20000000200 */
[----:B------:R-:W-:-:S02]  /*1fc60*/  SHF.R.U64 R12, R12, 0x3, RZ ;  /* 0x000000030c0c7819 */ /* 0x000fc400000012ff */
[----:B------:R-:W-:Y:S01]  /*1fc70*/  ISETP.NE.AND.EX P0, PT, RZ, UR5, PT, P0 ;  /* 0x00000005ff007c0c */ /* 0x000fe2000bf05300 */
[----:B------:R-:W-:Y:S01]  /*1fc80*/  ULDC.64 UR4, c[0x0][0xc08] ;  /* 0x0003020000047ab9 */ /* 0x000fe20000000a00 */
[----:B------:R-:W-:Y:S01]  /*1fc90*/  LOP3.LUT R138, R4, R177, RZ, 0x3c, !PT ;  /* 0x000000b1048a7212 */ /* 0x000fe200078e3cff */
[----:B------:R-:W-:Y:S01]  /*1fca0*/  IMAD.X R143, RZ, RZ, R135, P2 ;  /* 0x000000ffff8f7224 */ /* 0x000fe200010e0687 */
[----:B------:R-:W-:Y:S02]  /*1fcb0*/  LOP3.LUT R130, R131, 0x380, RZ, 0xc0, !PT ;  /* 0x0000038083827812 */ /* 0x000fe400078ec0ff */
[----:B------:R-:W-:Y:S02]  /*1fcc0*/  LOP3.LUT R28, R14, R181, RZ, 0x3c, !PT ;  /* 0x000000b50e1c7212 */ /* 0x000fe400078e3cff */
[----:B------:R-:W-:Y:S02]  /*1fcd0*/  MOV R94, R94 ;  /* 0x0000005e005e7202 */ /* 0x000fe40000000f00 */
[----:B------:R-:W-:-:S02]  /*1fce0*/  F2FP.BF16.F32.PACK_AB R4, R33, R153 ;  /* 0x000000992104723e */ /* 0x000fc400000010ff */
[----:B------:R-:W-:Y:S02]  /*1fcf0*/  SHF.R.U64 R126, R126, 0x3, RZ ;  /* 0x000000037e7e7819 */ /* 0x000fe400000012ff */
[----:B0-----:R-:W-:Y:S02]  /*1fd00*/  F2FP.BF16.F32.PACK_AB R6, R2, R154 ;  /* 0x0000009a0206723e */ /* 0x001fe400000010ff */
[----:B------:R-:W-:Y:S02]  /*1fd10*/  ISETP.NE.U32.AND P2, PT, RZ, UR4, PT ;  /* 0x00000004ff007c0c */ /* 0x000fe4000bf45070 */
[----:B------:R-:W-:Y:S02]  /*1fd20*/  SHF.R.U64 R128, R128, 0x3, RZ ;  /* 0x0000000380807819 */ /* 0x000fe400000012ff */
[----:B------:R-:W-:Y:S02]  /*1fd30*/  LOP3.LUT R142, R12, R179, RZ, 0x3c, !PT ;  /* 0x000000b30c8e7212 */ /* 0x000fe400078e3cff */
[----:B------:R-:W-:-:S02]  /*1fd40*/  MOV R102, R102 ;  /* 0x0000006600667202 */ /* 0x000fc40000000f00 */
[----:B------:R-:W-:Y:S02]  /*1fd50*/  MOV R106, R106 ;  /* 0x0000006a006a7202 */ /* 0x000fe40000000f00 */
[----:B------:R-:W-:Y:S02]  /*1fd60*/  F2FP.BF16.F32.PACK_AB R12, R49, R157 ;  /* 0x0000009d310c723e */ /* 0x000fe400000010ff */
[----:B------:R-:W-:Y:S01]  /*1fd70*/  F2FP.BF16.F32.PACK_AB R14, R53, R52 ;  /* 0x00000034350e723e */ /* 0x000fe200000010ff */
[----:B------:R0:W-:Y:S01]  /*1fd80*/  STSM.16.M88.4 [R94], R4 ;  /* 0x000000045e007844 */ /* 0x0001e20000000200 */
[----:B------:R-:W-:Y:S02]  /*1fd90*/  SHF.R.U64 R130, R130, 0x3, RZ ;  /* 0x0000000382827819 */ /* 0x000fe400000012ff */
[----:B------:R-:W-:Y:S02]  /*1fda0*/  MOV R110, R110 ;  /* 0x0000006e006e7202 */ /* 0x000fe40000000f00 */
[----:B------:R-:W-:-:S02]  /*1fdb0*/  MOV R2, R28 ;  /* 0x0000001c00027202 */ /* 0x000fc40000000f00 */
[----:B------:R-:W-:Y:S02]  /*1fdc0*/  F2FP.BF16.F32.PACK_AB R24, R57, R158 ;  /* 0x0000009e3918723e */ /* 0x000fe400000010ff */
[----:B------:R-:W-:Y:S02]  /*1fdd0*/  F2FP.BF16.F32.PACK_AB R25, R59, R58 ;  /* 0x0000003a3b19723e */ /* 0x000fe400000010ff */
[----:B------:R-:W-:Y:S02]  /*1fde0*/  F2FP.BF16.F32.PACK_AB R26, R61, R159 ;  /* 0x0000009f3d1a723e */ /* 0x000fe400000010ff */
[----:B------:R-:W-:Y:S02]  /*1fdf0*/  F2FP.BF16.F32.PACK_AB R27, R63, R62 ;  /* 0x0000003e3f1b723e */ /* 0x000fe400000010ff */
[----:B------:R-:W-:Y:S01]  /*1fe00*/  LOP3.LUT R126, R126, R127, RZ, 0x3c, !PT ;  /* 0x0000007f7e7e7212 */ /* 0x000fe200078e3cff */
[----:B------:R-:W-:Y:S01]  /*1fe10*/  IMAD.X R127, RZ, RZ, R135, P4 ;  /* 0x000000ffff7f7224 */ /* 0x000fe200020e0687 */
[----:B------:R-:W-:-:S02]  /*1fe20*/  MOV R114, R114 ;  /* 0x0000007200727202 */ /* 0x000fc40000000f00 */
[----:B------:R-:W-:Y:S02]  /*1fe30*/  F2FP.BF16.F32.PACK_AB R28, R65, R160 ;  /* 0x000000a0411c723e */ /* 0x000fe400000010ff */
[----:B------:R-:W-:Y:S02]  /*1fe40*/  F2FP.BF16.F32.PACK_AB R29, R67, R66 ;  /* 0x00000042431d723e */ /* 0x000fe400000010ff */
[----:B------:R-:W-:Y:S02]  /*1fe50*/  F2FP.BF16.F32.PACK_AB R30, R69, R161 ;  /* 0x000000a1451e723e */ /* 0x000fe400000010ff */
[----:B------:R-:W-:Y:S01]  /*1fe60*/  ISETP.NE.AND.EX P2, PT, RZ, UR5, PT, P2 ;  /* 0x00000005ff007c0c */ /* 0x000fe2000bf45320 */
[----:B------:R2:W-:Y:S01]  /*1fe70*/  STSM.16.M88.4 [R102], R8 ;  /* 0x0000000866007844 */ /* 0x0005e20000000200 */
[----:B------:R-:W-:Y:S01]  /*1fe80*/  LOP3.LUT R128, R128, R129, RZ, 0x3c, !PT ;  /* 0x0000008180807212 */ /* 0x000fe200078e3cff */
[----:B------:R-:W-:Y:S01]  /*1fe90*/  IMAD.X R129, RZ, RZ, R135, P3 ;  /* 0x000000ffff817224 */ /* 0x000fe200018e0687 */
[----:B------:R-:W-:-:S02]  /*1fea0*/  MOV R118, R118 ;  /* 0x0000007600767202 */ /* 0x000fc40000000f00 */
[----:B0-----:R-:W-:Y:S02]  /*1feb0*/  F2FP.BF16.F32.PACK_AB R4, R73, R162 ;  /* 0x000000a24904723e */ /* 0x001fe400000010ff */
[----:B------:R-:W-:Y:S02]  /*1fec0*/  F2FP.BF16.F32.PACK_AB R5, R75, R74 ;  /* 0x0000004a4b05723e */ /* 0x000fe400000010ff */
[----:B------:R-:W-:Y:S02]  /*1fed0*/  F2FP.BF16.F32.PACK_AB R6, R77, R163 ;  /* 0x000000a34d06723e */ /* 0x000fe400000010ff */
[----:B------:R-:W-:Y:S01]  /*1fee0*/  F2FP.BF16.F32.PACK_AB R7, R79, R78 ;  /* 0x0000004e4f07723e */ /* 0x000fe200000010ff */
[----:B------:R0:W-:Y:S01]  /*1fef0*/  STSM.16.M88.4 [R106], R12 ;  /* 0x0000000c6a007844 */ /* 0x0001e20000000200 */
[----:B------:R-:W-:Y:S01]  /*1ff00*/  LOP3.LUT R130, R130, R131, RZ, 0x3c, !PT ;  /* 0x0000008382827212 */ /* 0x000fe200078e3cff */
[----:B------:R-:W-:Y:S01]  /*1ff10*/  IMAD.X R131, RZ, RZ, R135, P6 ;  /* 0x000000ffff837224 */ /* 0x000fe200030e0687 */
[----:B------:R-:W-:Y:S01]  /*1ff20*/  MOV R120, R120 ;  /* 0x0000007800787202 */ /* 0x000fe20000000f00 */
[----:B------:R-:W-:Y:S01]  /*1ff30*/  STSM.16.M88.4 [R110], R24 ;  /* 0x000000186e007844 */ /* 0x000fe20000000200 */
[----:B--2---:R-:W-:-:S02]  /*1ff40*/  F2FP.BF16.F32.PACK_AB R8, R81, R164 ;  /* 0x000000a45108723e */ /* 0x004fc400000010ff */
[----:B------:R-:W-:Y:S02]  /*1ff50*/  F2FP.BF16.F32.PACK_AB R9, R83, R82 ;  /* 0x000000525309723e */ /* 0x000fe400000010ff */
[----:B------:R-:W-:Y:S02]  /*1ff60*/  F2FP.BF16.F32.PACK_AB R10, R85, R165 ;  /* 0x000000a5550a723e */ /* 0x000fe400000010ff */
[----:B------:R-:W-:Y:S01]  /*1ff70*/  F2FP.BF16.F32.PACK_AB R11, R87, R86 ;  /* 0x00000056570b723e */ /* 0x000fe200000010ff */
[----:B------:R-:W-:Y:S01]  /*1ff80*/  IMAD.X R139, RZ, RZ, R135, P5 ;  /* 0x000000ffff8b7224 */ /* 0x000fe200028e0687 */
[----:B------:R-:W-:Y:S01]  /*1ff90*/  MOV R122, R122 ;  /* 0x0000007a007a7202 */ /* 0x000fe20000000f00 */
[----:B------:R-:W-:Y:S01]  /*1ffa0*/  STSM.16.M88.4 [R114], R28 ;  /* 0x0000001c72007844 */ /* 0x000fe20000000200 */
[----:B------:R-:W-:Y:S02]  /*1ffb0*/  MOV R124, R124 ;  /* 0x0000007c007c7202 */ /* 0x000fe40000000f00 */
[----:B0-----:R-:W-:-:S02]  /*1ffc0*/  F2FP.BF16.F32.PACK_AB R12, R89, R166 ;  /* 0x000000a6590c723e */ /* 0x001fc400000010ff */
[----:B------:R-:W-:Y:S02]  /*1ffd0*/  F2FP.BF16.F32.PACK_AB R13, R91, R90 ;  /* 0x0000005a5b0d723e */ /* 0x000fe400000010ff */
[----:B------:R-:W-:Y:S02]  /*1ffe0*/  F2FP.BF16.F32.PACK_AB R14, R93, R167 ;  /* 0x000000a75d0e723e */ /* 0x000fe400000010ff */
[----:B------:R-:W-:Y:S01]  /*1fff0*/  F2FP.BF16.F32.PACK_AB R15, R21, R20 ;  /* 0x00000014150f723e */ /* 0x000fe200000010ff */
[----:B------:R0:W-:Y:S01]  /*20000*/  STSM.16.M88.4 [R118], R4 ;  /* 0x0000000476007844 */ /* 0x0001e20000000200 */
[----:B------:R-:W-:Y:S02]  /*20010*/  F2FP.BF16.F32.PACK_AB R52, R97, R168 ;  /* 0x000000a86134723e */ /* 0x000fe400000010ff */
[----:B------:R-:W-:Y:S02]  /*20020*/  F2FP.BF16.F32.PACK_AB R53, R99, R98 ;  /* 0x000000626335723e */ /* 0x000fe400000010ff */
[----:B------:R-:W-:Y:S01]  /*20030*/  MOV R126, R126 ;  /* 0x0000007e007e7202 */ /* 0x000fe20000000f00 */
[----:B------:R2:W-:Y:S01]  /*20040*/  STSM.16.M88.4 [R120], R8 ;  /* 0x0000000878007844 */ /* 0x0005e20000000200 */
[----:B------:R-:W-:-:S02]  /*20050*/  MOV R128, R128 ;  /* 0x0000008000807202 */ /* 0x000fc40000000f00 */
[----:B------:R-:W-:Y:S01]  /*20060*/  MOV R130, R130 ;  /* 0x0000008200827202 */ /* 0x000fe20000000f00 */
[----:B------:R3:W-:Y:S01]  /*20070*/  STSM.16.M88.4 [R122], R12 ;  /* 0x0000000c7a007844 */ /* 0x0007e20000000200 */
[----:B-1----:R-:W-:Y:S02]  /*20080*/  MOV R36, R138 ;  /* 0x0000008a00247202 */ /* 0x002fe40000000f00 */
[----:B------:R-:W-:Y:S02]  /*20090*/  F2FP.BF16.F32.PACK_AB R153, R84, R80 ;  /* 0x000000505499723e */ /* 0x000fe400000010ff */
[----:B0-----:R-:W-:Y:S02]  /*200a0*/  F2FP.BF16.F32.PACK_AB R4, R113, R172 ;  /* 0x000000ac7104723e */ /* 0x001fe400000010ff */
[----:B------:R-:W-:Y:S02]  /*200b0*/  F2FP.BF16.F32.PACK_AB R5, R56, R50 ;  /* 0x000000323805723e */ /* 0x000fe400000010ff */
[----:B------:R-:W-:-:S02]  /*200c0*/  F2FP.BF16.F32.PACK_AB R6, R117, R173 ;  /* 0x000000ad7506723e */ /* 0x000fc400000010ff */
[----:B------:R-:W-:Y:S01]  /*200d0*/  F2FP.BF16.F32.PACK_AB R7, R64, R60 ;  /* 0x0000003c4007723e */ /* 0x000fe200000010ff */
[----:B------:R-:W-:Y:S01]  /*200e0*/  STSM.16.M88.4 [R124], R52 ;  /* 0x000000347c007844 */ /* 0x000fe20000000200 */
[----:B--2---:R-:W-:Y:S02]  /*200f0*/  F2FP.BF16.F32.PACK_AB R8, R112, R174 ;  /* 0x000000ae7008723e */ /* 0x004fe400000010ff */
[----:B------:R-:W-:Y:S02]  /*20100*/  F2FP.BF16.F32.PACK_AB R154, R133, R132 ;  /* 0x00000084859a723e */ /* 0x000fe400000010ff */
[----:B------:R-:W-:Y:S02]  /*20110*/  F2FP.BF16.F32.PACK_AB R9, R71, R68 ;  /* 0x000000444709723e */ /* 0x000fe400000010ff */
[----:B------:R-:W-:Y:S02]  /*20120*/  F2FP.BF16.F32.PACK_AB R10, R116, R175 ;  /* 0x000000af740a723e */ /* 0x000fe400000010ff */
[----:B------:R-:W-:Y:S01]  /*20130*/  F2FP.BF16.F32.PACK_AB R11, R76, R72 ;  /* 0x000000484c0b723e */ /* 0x000fe200000010ff */
[----:B------:R-:W-:Y:S01]  /*20140*/  STSM.16.M88.4 [R126], R40 ;  /* 0x000000287e007844 */ /* 0x000fe20000000200 */
[----:B------:R-:W-:Y:S01]  /*20150*/  MOV R142, R142 ;  /* 0x0000008e008e7202 */ /* 0x000fe20000000f00 */
[----:B---3--:R-:W0:Y:S01]  /*20160*/  LDC.64 R12, c[0x0][0xc00] ;  /* 0x00030000ff0c7b82 */ /* 0x008e220000000a00 */
[----:B------:R-:W-:Y:S01]  /*20170*/  F2FP.BF16.F32.PACK_AB R138, R141, R140 ;  /* 0x0000008c8d8a723e */ /* 0x000fe200000010ff */
[----:B------:R1:W-:Y:S01]  /*20180*/  STSM.16.M88.4 [R128], R4 ;  /* 0x0000000480007844 */ /* 0x0003e20000000200 */
[----:B------:R-:W-:-:S03]  /*20190*/  F2FP.BF16.F32.PACK_AB R139, R108, R104 ;  /* 0x000000686c8b723e */ /* 0x000fc600000010ff */
[----:B------:R-:W-:Y:S01]  /*201a0*/  STSM.16.M88.4 [R130], R8 ;  /* 0x0000000882007844 */ /* 0x000fe20000000200 */
[----:B------:R-:W-:Y:S01]  /*201b0*/  ULDC UR4, c[0x0][0xa88] ;  /* 0x0002a20000047ab9 */ /* 0x000fe20000000800 */
[----:B------:R-:W-:Y:S01]  /*201c0*/  IMAD.MOV.U32 R20, RZ, RZ, RZ ;  /* 0x000000ffff147224 */ /* 0x000fe200078e00ff */
[----:B------:R-:W2:Y:S01]  /*201d0*/  LDC R80, c[0x0][0xbe8] ;  /* 0x0002fa00ff507b82 */ /* 0x000ea20000000800 */
[----:B------:R-:W-:Y:S04]  /*201e0*/  STSM.16.M88.4 [R36], R152 ;  /* 0x0000009824007844 */ /* 0x000fe80000000200 */
[----:B------:R-:W-:Y:S03]  /*201f0*/  STSM.16.M88.4 [R142], R136 ;  /* 0x000000888e007844 */ /* 0x000fe60000000200 */
[----:B-1----:R-:W1:Y:S01]  /*20200*/  @P2 LDC.64 R4, c[0x0][0xc08] ;  /* 0x00030200ff042b82 */ /* 0x002e620000000a00 */
[----:B------:R4:W-:Y:S01]  /*20210*/  STSM.16.M88.4 [R2], R144 ;  /* 0x0000009002007844 */ /* 0x0009e20000000200 */
[----:B------:R-:W-:-:S02]  /*20220*/  IMAD.U32 R7, RZ, RZ, UR4 ;  /* 0x00000004ff077e24 */ /* 0x000fc4000f8e00ff */
[----:B0-----:R-:W-:-:S04]  /*20230*/  IMAD.WIDE R12, R180, 0x4, R12 ;  /* 0x00000004b40c7825 */ /* 0x001fc800078e020c */
[----:B------:R-:W-:Y:S01]  /*20240*/  BAR.SYNC.DEFER_BLOCKING 0x1, 0x100 ;  /* 0x0044000000007b1d */ /* 0x000fe20000010000 */
[----:B-1----:R-:W-:-:S05]  /*20250*/  @P2 IMAD.WIDE R4, R180, 0x4, R4 ;  /* 0x00000004b4042825 */ /* 0x002fca00078e0204 */
[----:B------:R0:W5:Y:S04]  /*20260*/  @P0 LDG.E R20, desc[UR60][R12.64] ;  /* 0x0000003c0c140981 */ /* 0x000168000c1e1900 */
[----:B------:R0:W5:Y:S01]  /*20270*/  @P2 LDG.E R7, desc[UR60][R4.64] ;  /* 0x0000003c04072981 */ /* 0x000162000c1e1900 */
[----:B--2---:R-:W-:-:S13]  /*20280*/  ISETP.NE.AND P1, PT, R80, 0x1, PT ;  /* 0x000000015000780c */ /* 0x004fda0003f25270 */
[----:B------:R-:W1:Y:S08]  /*20290*/  @P1 LDC R6, c[0x0][0xbec] ;  /* 0x0002fb00ff061b82 */ /* 0x000e700000000800 */
[----:B------:R-:W2:Y:S01]  /*202a0*/  @P1 LDC R15, c[0x0][0xbf0] ;  /* 0x0002fc00ff0f1b82 */ /* 0x000ea20000000800 */
[----:B----4-:R-:W-:Y:S01]  /*202b0*/  SHF.R.S32.HI R2, RZ, 0x1f, R178 ;  /* 0x0000001fff027819 */ /* 0x010fe200000114b2 */
[----:B0-----:R-:W-:Y:S06]  /*202c0*/  @P2 BRA `(.L_x_1843) ;  /* 0x0000000000102947 */ /* 0x001fec0003800000 */
[----:B------:R-:W-:Y:S05]  /*202d0*/  @!P0 BRA `(.L_x_1843) ;  /* 0x00000000000c8947 */ /* 0x000fea0003800000 */
[----:B------:R-:W3:Y:S04]  /*202e0*/  LDG.E R4, desc[UR60][R12.64] ;  /* 0x0000003c0c047981 */ /* 0x000ee8000c1e1900 */
[----:B-----5:R-:W3:Y:S02]  /*202f0*/  LDG.E R7, desc[UR60][R12.64+0x4] ;  /* 0x0000043c0c077981 */ /* 0x020ee4000c1e1900 */
[----:B---3--:R-:W-:-:S07]  /*20300*/  IMAD.IADD R7, R7, 0x1, -R4 ;  /* 0x0000000107077824 */ /* 0x008fce00078e0a04 */
.L_x_1843:
[----:B------:R-:W3:Y:S01]  /*20310*/  LDL R5, [R1+0x64] ;  /* 0x0000640001057983 */ /* 0x000ee20000100800 */
[----:B------:R-:W-:-:S03]  /*20320*/  ULDC.64 UR4, c[0x0][0xb90] ;  /* 0x0002e40000047ab9 */ /* 0x000fc60000000a00 */
[----:B------:R-:W4:Y:S01]  /*20330*/  LDL R87, [R1+0x70] ;  /* 0x0000700001577983 */ /* 0x000f220000100800 */
[----:B-----5:R-:W-:Y:S02]  /*20340*/  SHF.R.S32.HI R21, RZ, 0x1f, R20 ;  /* 0x0000001fff157819 */ /* 0x020fe40000011414 */
[----:B------:R-:W-:Y:S01]  /*20350*/  SHF.R.S32.HI R36, RZ, 0x1f, R180 ;  /* 0x0000001fff247819 */ /* 0x000fe200000114b4 */
[----:B------:R-:W3:Y:S01]  /*20360*/  LDL.LU R86, [R1+0x4c] ;  /* 0x00004c0001567983 */ /* 0x000ee20000300800 */
[----:B------:R-:W-:Y:S01]  /*20370*/  SEL R81, R180, RZ, !P0 ;  /* 0x000000ffb4517207 */ /* 0x000fe20004000000 */
[----:B------:R-:W-:Y:S01]  /*20380*/  IMAD R82, R7, R80, RZ ;  /* 0x0000005007527224 */ /* 0x000fe200078e02ff */
[----:B------:R-:W0:Y:S01]  /*20390*/  @P1 LDC R83, c[0x0][0xbec] ;  /* 0x0002fb00ff531b82 */ /* 0x000e220000000800 */
[----:B------:R-:W4:Y:S01]  /*203a0*/  LDL R84, [R1+0xc] ;  /* 0x00000c0001547983 */ /* 0x000f220000100800 */
[----:B------:R-:W-:Y:S01]  /*203b0*/  IMAD R4, R2, UR4, RZ ;  /* 0x0000000402047c24 */ /* 0x000fe2000f8e02ff */
[----:B------:R-:W-:-:S02]  /*203c0*/  SEL R36, R36, RZ, !P0 ;  /* 0x000000ff24247207 */ /* 0x000fc40004000000 */
[----:B------:R-:W4:Y:S01]  /*203d0*/  LDL R14, [R1+0xb0] ;  /* 0x0000b000010e7983 */ /* 0x000f220000100800 */
[C---:B------:R-:W-:Y:S02]  /*203e0*/  IMAD R13, R178.reuse, UR5, R4 ;  /* 0x00000005b20d7c24 */ /* 0x040fe4000f8e0204 */
[----:B------:R-:W0:Y:S01]  /*203f0*/  @P1 LDC R85, c[0x0][0xbf0] ;  /* 0x0002fc00ff551b82 */ /* 0x000e220000000800 */
[----:B------:R-:W4:Y:S01]  /*20400*/  LDL R10, [R1+0x80] ;  /* 0x00008000010a7983 */ /* 0x000f220000100800 */
[----:B---3--:R-:W-:Y:S02]  /*20410*/  IMAD.IADD R25, R5, 0x1, R86 ;  /* 0x0000000105197824 */ /* 0x008fe400078e0256 */
[----:B------:R-:W-:Y:S01]  /*20420*/  IMAD.WIDE.U32 R4, R178, UR4, R20 ;  /* 0x00000004b2047c25 */ /* 0x000fe2000f8e0014 */
[----:B------:R-:W-:-:S03]  /*20430*/  ULDC.64 UR4, c[0x0][0xb98] ;  /* 0x0002e60000047ab9 */ /* 0x000fc60000000a00 */
[----:B-1----:R-:W-:-:S04]  /*20440*/  @P1 IMAD.HI.U32 R6, R25, R6, RZ ;  /* 0x0000000619061227 */ /* 0x002fc800078e00ff */
[----:B------:R-:W-:Y:S01]  /*20450*/  IMAD.MOV.U32 R9, RZ, RZ, R25 ;  /* 0x000000ffff097224 */ /* 0x000fe200078e0019 */
[----:B--2---:R-:W-:Y:S01]  /*20460*/  @P1 SHF.R.U32.HI R9, RZ, R15, R6 ;  /* 0x0000000fff091219 */ /* 0x004fe20000011606 */
[----:B----4-:R-:W-:Y:S02]  /*20470*/  IMAD R11, R84, 0x8, R87 ;  /* 0x00000008540b7824 */ /* 0x010fe400078e0257 */
[----:B------:R-:W-:Y:S02]  /*20480*/  IMAD.IADD R5, R5, 0x1, R13 ;  /* 0x0000000105057824 */ /* 0x000fe400078e020d */
[----:B------:R-:W-:Y:S02]  /*20490*/  IMAD.SHL.U32 R11, R11, 0x8, RZ ;  /* 0x000000080b0b7824 */ /* 0x000fe400078e00ff */
[----:B------:R-:W-:Y:S02]  /*204a0*/  IMAD.MOV R13, RZ, RZ, -R9 ;  /* 0x000000ffff0d7224 */ /* 0x000fe400078e0a09 */
[----:B------:R-:W-:-:S04]  /*204b0*/  IMAD.WIDE R34, R11, 0x2, R34 ;  /* 0x000000020b227825 */ /* 0x000fc800078e0222 */
[----:B------:R-:W-:Y:S02]  /*204c0*/  IMAD R6, R36, UR4, RZ ;  /* 0x0000000424067c24 */ /* 0x000fe4000f8e02ff */
[----:B------:R-:W-:-:S04]  /*204d0*/  IMAD.WIDE.U32 R4, R81, UR4, R4 ;  /* 0x0000000451047c25 */ /* 0x000fc8000f8e0004 */
[----:B------:R-:W-:Y:S01]  /*204e0*/  IMAD R11, R80, R13, R25 ;  /* 0x0000000d500b7224 */ /* 0x000fe200078e0219 */
[----:B------:R-:W-:Y:S01]  /*204f0*/  SHF.R.S32.HI R13, RZ, 0x1f, R9 ;  /* 0x0000001fff0d7819 */ /* 0x000fe20000011409 */
[----:B------:R-:W-:Y:S01]  /*20500*/  IMAD R8, R81, UR5, R6 ;  /* 0x0000000551087c24 */ /* 0x000fe2000f8e0206 */
[----:B------:R-:W-:Y:S01]  /*20510*/  IADD3 R4, P0, R9, R4, RZ ;  /* 0x0000000409047210 */ /* 0x000fe20007f1e0ff */
[----:B------:R-:W-:Y:S01]  /*20520*/  ULDC.64 UR4, c[0x0][0xb88] ;  /* 0x0002e20000047ab9 */ /* 0x000fe20000000a00 */
        /* <DEDUP_REMOVED lines=8> */
[----:B------:R-:W-:Y:S02]  /*205b0*/  LEA.HI.X R4, R4, UR5, R5, 0x2, P0 ;  /* 0x0000000504047c11 */ /* 0x000fe400080f1405 */
[C---:B------:R-:W-:Y:S01]  /*205c0*/  IADD3 R33, P2, R34.reuse, 0x5000, RZ ;  /* 0x0000500022217810 */ /* 0x040fe20007f5e0ff */
[----:B------:R-:W-:Y:S01]  /*205d0*/  SHFL.IDX PT, R54, R6, RZ, 0x1c1f ;  /* 0x001c1fff06367589 */ /* 0x000fe200000e0000 */
[----:B------:R-:W-:Y:S01]  /*205e0*/  IADD3 R25, P0, R34, 0x3000, RZ ;  /* 0x0000300022197810 */ /* 0x000fe20007f1e0ff */
[----:B------:R-:W-:Y:S01]  /*205f0*/  IMAD.IADD R15, R14, 0x1, R86 ;  /* 0x000000010e0f7824 */ /* 0x000fe200078e0256 */
[----:B------:R-:W-:Y:S02]  /*20600*/  ULDC.64 UR4, c[0x0][0xaa0] ;  /* 0x0002a80000047ab9 */ /* 0x000fe40000000a00 */
[----:B------:R-:W-:Y:S02]  /*20610*/  LOP3.LUT R24, R25, 0x380, RZ, 0xc0, !PT ;  /* 0x0000038019187812 */ /* 0x000fe400078ec0ff */
[----:B------:R-:W-:-:S02]  /*20620*/  LOP3.LUT R32, R33, 0x380, RZ, 0xc0, !PT ;  /* 0x0000038021207812 */ /* 0x000fc400078ec0ff */
[----:B------:R-:W-:Y:S02]  /*20630*/  SHF.R.U64 R24, R24, 0x3, RZ ;  /* 0x0000000318187819 */ /* 0x000fe400000012ff */
[----:B------:R-:W-:Y:S02]  /*20640*/  SHF.R.U64 R32, R32, 0x3, RZ ;  /* 0x0000000320207819 */ /* 0x000fe400000012ff */
[----:B------:R-:W-:Y:S01]  /*20650*/  LOP3.LUT R24, R24, R25, RZ, 0x3c, !PT ;  /* 0x0000001918187212 */ /* 0x000fe200078e3cff */
[--C-:B------:R-:W-:Y:S01]  /*20660*/  IMAD.X R25, RZ, RZ, R35.reuse, P0 ;  /* 0x000000ffff197224 */ /* 0x100fe200000e0623 */
[----:B------:R-:W-:Y:S02]  /*20670*/  IADD3 R53, P0, R34, 0x9000, RZ ;  /* 0x0000900022357810 */ /* 0x000fe40007f1e0ff */
[----:B------:R-:W-:Y:S01]  /*20680*/  LOP3.LUT R32, R32, R33, RZ, 0x3c, !PT ;  /* 0x0000002120207212 */ /* 0x000fe200078e3cff */
[----:B------:R-:W-:Y:S01]  /*20690*/  IMAD.X R33, RZ, RZ, R35, P2 ;  /* 0x000000ffff217224 */ /* 0x000fe200010e0623 */
[----:B------:R-:W-:-:S02]  /*206a0*/  LOP3.LUT R52, R53, 0x380, RZ, 0xc0, !PT ;  /* 0x0000038035347812 */ /* 0x000fc400078ec0ff */
[----:B------:R-:W-:Y:S01]  /*206b0*/  IADD3 R61, P2, R34, 0xb000, RZ ;  /* 0x0000b000223d7810 */ /* 0x000fe20007f5e0ff */
[----:B------:R-:W1:Y:S01]  /*206c0*/  SHFL.IDX PT, R55, R4, RZ, 0x1c1f ;  /* 0x001c1fff04377589 */ /* 0x000e6200000e0000 */
[----:B------:R-:W-:Y:S02]  /*206d0*/  SHF.R.U64 R52, R52, 0x3, RZ ;  /* 0x0000000334347819 */ /* 0x000fe400000012ff */
[----:B------:R-:W-:Y:S02]  /*206e0*/  LOP3.LUT R60, R61, 0x380, RZ, 0xc0, !PT ;  /* 0x000003803d3c7812 */ /* 0x000fe400078ec0ff */
[----:B------:R-:W-:Y:S01]  /*206f0*/  LOP3.LUT R52, R52, R53, RZ, 0x3c, !PT ;  /* 0x0000003534347212 */ /* 0x000fe200078e3cff */
[----:B------:R-:W-:Y:S01]  /*20700*/  IMAD.X R53, RZ, RZ, R35, P0 ;  /* 0x000000ffff357224 */ /* 0x000fe200000e0623 */
[----:B------:R-:W-:Y:S02]  /*20710*/  SHF.R.U64 R60, R60, 0x3, RZ ;  /* 0x000000033c3c7819 */ /* 0x000fe400000012ff */
[----:B------:R-:W-:-:S02]  /*20720*/  LOP3.LUT P0, RZ, R10, 0x3, RZ, 0xc0, !PT ;  /* 0x000000030aff7812 */ /* 0x000fc4000780c0ff */
[----:B------:R-:W-:Y:S01]  /*20730*/  LOP3.LUT R60, R60, R61, RZ, 0x3c, !PT ;  /* 0x0000003d3c3c7212 */ /* 0x000fe200078e3cff */
[----:B------:R-:W-:Y:S01]  /*20740*/  IMAD.X R61, RZ, RZ, R35, P2 ;  /* 0x000000ffff3d7224 */ /* 0x000fe200010e0623 */
[C---:B------:R-:W-:Y:S01]  /*20750*/  ISETP.GE.OR P2, PT, R15.reuse, R82, P0 ;  /* 0x000000520f00720c */ /* 0x040fe20000746670 */
[----:B------:R-:W-:Y:S04]  /*20760*/  SHFL.IDX PT, R58, R6, 0x1, 0x1c1f ;  /* 0x003c1f00063a7f89 */ /* 0x000fe800000e0000 */
[----:B------:R-:W2:Y:S01]  /*20770*/  SHFL.IDX PT, R59, R4, 0x1, 0x1c1f ;  /* 0x003c1f00043b7f89 */ /* 0x000ea200000e0000 */
[----:B------:R-:W-:-:S05]  /*20780*/  VIADD R5, R15, 0x8 ;  /* 0x000000080f057836 */ /* 0x000fca0000000000 */
[----:B------:R-:W-:Y:S02]  /*20790*/  ISETP.GE.OR P0, PT, R5, R82, P0 ;  /* 0x000000520500720c */ /* 0x000fe40000706670 */
[----:B-1----:R1:W-:Y:S02]  /*207a0*/  @!P2 ST.E desc[UR60][R54.64], R3 ;  /* 0x000000033600a985 */ /* 0x0023e4000c10193c */
[----:B-1----:R-:W-:-:S04]  /*207b0*/  IMAD R3, R21, UR4, RZ ;  /* 0x0000000415037c24 */ /* 0x002fc8000f8e02ff */
[C---:B------:R-:W-:Y:S02]  /*207c0*/  IMAD R3, R20.reuse, UR5, R3 ;  /* 0x0000000514037c24 */ /* 0x040fe4000f8e0203 */
[----:B------:R-:W-:Y:S01]  /*207d0*/  IMAD.WIDE.U32 R20, R20, UR4, RZ ;  /* 0x0000000414147c25 */ /* 0x000fe2000f8e00ff */
[----:B------:R-:W-:Y:S02]  /*207e0*/  ULDC.64 UR4, c[0x0][0xae8] ;  /* 0x0002ba0000047ab9 */ /* 0x000fe40000000a00 */
[----:B--2---:R1:W-:Y:S01]  /*207f0*/  @!P0 ST.E desc[UR60][R58.64], R0 ;  /* 0x000000003a008985 */ /* 0x0043e2000c10193c */
[----:B------:R-:W-:Y:S02]  /*20800*/  IMAD.IADD R3, R21, 0x1, R3 ;  /* 0x0000000115037824 */ /* 0x000fe400078e0203 */
[----:B------:R-:W-:Y:S01]  /*20810*/  IMAD R21, R87, 0x20, R84 ;  /* 0x0000002057157824 */ /* 0x000fe200078e0254 */
[----:B------:R-:W-:Y:S01]  /*20820*/  IADD3 R9, P5, R34, 0x1000, RZ ;  /* 0x0000100022097810 */ /* 0x000fe20007fbe0ff */
[----:B------:R-:W-:Y:S01]  /*20830*/  IMAD.IADD R87, R84, 0x1, R86 ;  /* 0x0000000154577824 */ /* 0x000fe200078e0256 */
[----:B------:R-:W-:-:S02]  /*20840*/  IADD3 R13, P4, R34, 0x2000, RZ ;  /* 0x00002000220d7810 */ /* 0x000fc40007f9e0ff */
[C---:B------:R-:W-:Y:S02]  /*20850*/  IADD3 R29, P3, R34.reuse, 0x4000, RZ ;  /* 0x00004000221d7810 */ /* 0x040fe40007f7e0ff */
[----:B------:R-:W-:Y:S01]  /*20860*/  IADD3 R41, P6, R34, 0x6000, RZ ;  /* 0x0000600022297810 */ /* 0x000fe20007fde0ff */
[----:B-1----:R-:W-:Y:S01]  /*20870*/  IMAD R0, R2, UR4, RZ ;  /* 0x0000000402007c24 */ /* 0x002fe2000f8e02ff */
[----:B------:R-:W-:Y:S01]  /*20880*/  LOP3.LUT R11, R34, 0x380, RZ, 0xc0, !PT ;  /* 0x00000380220b7812 */ /* 0x000fe200078ec0ff */
[----:B------:R-:W-:Y:S01]  /*20890*/  IMAD.MOV.U32 R2, RZ, RZ, R20 ;  /* 0x000000ffff027224 */ /* 0x000fe200078e0014 */
[----:B------:R-:W5:Y:S01]  /*208a0*/  LD.E.128 R24, desc[UR60][R24.64] ;  /* 0x0000003c18187980 */ /* 0x000f62000c101d00 */
[----:B------:R-:W-:-:S03]  /*208b0*/  IMAD.IADD R20, R86, 0x1, R21 ;  /* 0x0000000156147824 */ /* 0x000fc600078e0215 */
[----:B------:R1:W5:Y:S01]  /*208c0*/  LDL R86, [R1] ;  /* 0x0000000001567983 */ /* 0x0003620000100800 */
[----:B------:R-:W-:Y:S02]  /*208d0*/  LOP3.LUT R8, R9, 0x380, RZ, 0xc0, !PT ;  /* 0x0000038009087812 */ /* 0x000fe400078ec0ff */
[----:B------:R-:W-:Y:S01]  /*208e0*/  LOP3.LUT R12, R13, 0x380, RZ, 0xc0, !PT ;  /* 0x000003800d0c7812 */ /* 0x000fe200078ec0ff */
[----:B------:R-:W-:Y:S01]  /*208f0*/  IMAD.MOV.U32 R5, RZ, RZ, R35 ;  /* 0x000000ffff057224 */ /* 0x000fe200078e0023 */
[----:B------:R-:W-:Y:S01]  /*20900*/  LOP3.LUT R28, R29, 0x380, RZ, 0xc0, !PT ;  /* 0x000003801d1c7812 */ /* 0x000fe200078ec0ff */
[----:B------:R-:W5:Y:S01]  /*20910*/  LD.E.128 R52, desc[UR60][R52.64] ;  /* 0x0000003c34347980 */ /* 0x000f62000c101d00 */
[----:B------:R-:W-:Y:S02]  /*20920*/  SHF.R.U64 R8, R8, 0x3, RZ ;  /* 0x0000000308087819 */ /* 0x000fe400000012ff */
[----:B------:R-:W-:Y:S01]  /*20930*/  SHF.R.U64 R12, R12, 0x3, RZ ;  /* 0x000000030c0c7819 */ /* 0x000fe200000012ff */
[----:B------:R-:W5:Y:S01]  /*20940*/  LD.E.128 R60, desc[UR60][R60.64] ;  /* 0x0000003c3c3c7980 */ /* 0x000f62000c101d00 */
[----:B------:R-:W-:-:S02]  /*20950*/  SHF.R.U64 R28, R28, 0x3, RZ ;  /* 0x000000031c1c7819 */ /* 0x000fc400000012ff */
[----:B------:R-:W-:Y:S01]  /*20960*/  LOP3.LUT R8, R8, R9, RZ, 0x3c, !PT ;  /* 0x0000000908087212 */ /* 0x000fe200078e3cff */
[--C-:B------:R-:W-:Y:S01]  /*20970*/  IMAD.X R9, RZ, RZ, R35.reuse, P5 ;  /* 0x000000ffff097224 */ /* 0x100fe200028e0623 */
[----:B------:R-:W-:Y:S01]  /*20980*/  LOP3.LUT R12, R12, R13, RZ, 0x3c, !PT ;  /* 0x0000000d0c0c7212 */ /* 0x000fe200078e3cff */
[--C-:B------:R-:W-:Y:S01]  /*20990*/  IMAD.X R13, RZ, RZ, R35.reuse, P4 ;  /* 0x000000ffff0d7224 */ /* 0x100fe200020e0623 */
[----:B------:R-:W-:Y:S01]  /*209a0*/  LOP3.LUT R28, R28, R29, RZ, 0x3c, !PT ;  /* 0x0000001d1c1c7212 */ /* 0x000fe200078e3cff */
[----:B------:R-:W-:Y:S01]  /*209b0*/  IMAD.X R29, RZ, RZ, R35, P3 ;  /* 0x000000ffff1d7224 */ /* 0x000fe200018e0623 */
[C---:B------:R-:W-:Y:S02]  /*209c0*/  IADD3 R45, P5, R34.reuse, 0x7000, RZ ;  /* 0x00007000222d7810 */ /* 0x040fe40007fbe0ff */
[----:B------:R-:W-:Y:S02]  /*209d0*/  IADD3 R49, P4, R34, 0x8000, RZ ;  /* 0x0000800022317810 */ /* 0x000fe40007f9e0ff */
[----:B------:R-:W-:Y:S01]  /*209e0*/  LOP3.LUT R40, R41, 0x380, RZ, 0xc0, !PT ;  /* 0x0000038029287812 */ /* 0x000fe200078ec0ff */
[----:B------:R-:W-:Y:S01]  /*209f0*/  IMAD R21, R178, UR5, R0 ;  /* 0x00000005b2157c24 */ /* 0x000fe2000f8e0200 */
[----:B------:R-:W-:Y:S01]  /*20a00*/  IADD3 R57, P3, R34, 0xa000, RZ ;  /* 0x0000a00022397810 */ /* 0x000fe20007f7e0ff */
[----:B------:R-:W-:Y:S01]  /*20a10*/  IMAD.WIDE.U32 R2, R178, UR4, R2 ;  /* 0x00000004b2027c25 */ /* 0x000fe2000f8e0002 */
[----:B------:R-:W-:Y:S01]  /*20a20*/  LOP3.LUT R44, R45, 0x380, RZ, 0xc0, !PT ;  /* 0x000003802d2c7812 */ /* 0x000fe200078ec0ff */
[----:B------:R-:W-:Y:S01]  /*20a30*/  ULDC.64 UR4, c[0x0][0xaf0] ;  /* 0x0002bc0000047ab9 */ /* 0x000fe20000000a00 */
[----:B------:R-:W-:Y:S01]  /*20a40*/  LOP3.LUT R48, R49, 0x380, RZ, 0xc0, !PT ;  /* 0x0000038031307812 */ /* 0x000fe200078ec0ff */
[----:B------:R-:W5:Y:S01]  /*20a50*/  LD.E.128 R12, desc[UR60][R12.64] ;  /* 0x0000003c0c0c7980 */ /* 0x000f62000c101d00 */
[----:B------:R-:W-:-:S02]  /*20a60*/  LOP3.LUT R56, R57, 0x380, RZ, 0xc0, !PT ;  /* 0x0000038039387812 */ /* 0x000fc400078ec0ff */
[----:B------:R-:W-:Y:S01]  /*20a70*/  SHF.R.U64 R40, R40, 0x3, RZ ;  /* 0x0000000328287819 */ /* 0x000fe200000012ff */
[----:B------:R-:W5:Y:S01]  /*20a80*/  LD.E.128 R28, desc[UR60][R28.64] ;  /* 0x0000003c1c1c7980 */ /* 0x000f62000c101d00 */
        /* <DEDUP_REMOVED lines=11> */
[----:B------:R-:W-:Y:S01]  /*20b40*/  IADD3 R65, P6, R34, 0xc000, RZ ;  /* 0x0000c00022417810 */ /* 0x000fe20007fde0ff */
[----:B0-----:R-:W-:Y:S01]  /*20b50*/  @P1 IMAD.HI.U32 R0, R20, R83, RZ ;  /* 0x0000005314001227 */ /* 0x001fe200078e00ff */
[C---:B------:R-:W-:Y:S01]  /*20b60*/  IADD3 R69, P5, R34.reuse, 0xd000, RZ ;  /* 0x0000d00022457810 */ /* 0x040fe20007fbe0ff */
[----:B------:R-:W5:Y:S01]  /*20b70*/  LD.E.128 R40, desc[UR60][R40.64] ;  /* 0x0000003c28287980 */ /* 0x000f62000c101d00 */
[----:B------:R-:W-:-:S02]  /*20b80*/  IADD3 R73, P4, R34, 0xe000, RZ ;  /* 0x0000e00022497810 */ /* 0x000fc40007f9e0ff */
[----:B------:R-:W-:Y:S01]  /*20b90*/  IADD3 R7, P3, R34, 0xf000, RZ ;  /* 0x0000f00022077810 */ /* 0x000fe20007f7e0ff */
[----:B------:R-:W-:Y:S01]  /*20ba0*/  IMAD.IADD R3, R3, 0x1, R21 ;  /* 0x0000000103037824 */ /* 0x000fe200078e0215 */
[----:B------:R-:W-:Y:S01]  /*20bb0*/  LOP3.LUT R64, R65, 0x380, RZ, 0xc0, !PT ;  /* 0x0000038041407812 */ /* 0x000fe200078ec0ff */
[----:B------:R-:W-:Y:S01]  /*20bc0*/  IMAD R36, R36, UR4, RZ ;  /* 0x0000000424247c24 */ /* 0x000fe2000f8e02ff */
[----:B------:R-:W-:Y:S01]  /*20bd0*/  LOP3.LUT R68, R69, 0x380, RZ, 0xc0, !PT ;  /* 0x0000038045447812 */ /* 0x000fe200078ec0ff */
[----:B------:R-:W5:Y:S01]  /*20be0*/  LD.E.128 R44, desc[UR60][R44.64] ;  /* 0x0000003c2c2c7980 */ /* 0x000f62000c101d00 */
[----:B------:R-:W-:Y:S02]  /*20bf0*/  LOP3.LUT R72, R73, 0x380, RZ, 0xc0, !PT ;  /* 0x0000038049487812 */ /* 0x000fe400078ec0ff */
[----:B------:R-:W-:Y:S01]  /*20c00*/  LOP3.LUT R6, R7, 0x380, RZ, 0xc0, !PT ;  /* 0x0000038007067812 */ /* 0x000fe200078ec0ff */
[----:B------:R-:W-:Y:S01]  /*20c10*/  IMAD.MOV.U32 R21, RZ, RZ, R20 ;  /* 0x000000ffff157224 */ /* 0x000fe200078e0014 */
[----:B------:R-:W-:Y:S01]  /*20c20*/  SHF.R.U64 R64, R64, 0x3, RZ ;  /* 0x0000000340407819 */ /* 0x000fe200000012ff */
[----:B------:R-:W5:Y:S01]  /*20c30*/  LD.E.128 R48, desc[UR60][R48.64] ;  /* 0x0000003c30307980 */ /* 0x000f62000c101d00 */
[----:B------:R-:W-:-:S02]  /*20c40*/  SHF.R.U64 R68, R68, 0x3, RZ ;  /* 0x0000000344447819 */ /* 0x000fc400000012ff */
[----:B------:R-:W-:Y:S01]  /*20c50*/  SHF.R.U64 R72, R72, 0x3, RZ ;  /* 0x0000000348487819 */ /* 0x000fe200000012ff */
[----:B------:R-:W5:Y:S01]  /*20c60*/  LD.E.128 R56, desc[UR60][R56.64] ;  /* 0x0000003c38387980 */ /* 0x000f62000c101d00 */
[----:B------:R-:W-:Y:S02]  /*20c70*/  @P1 SHF.R.U32.HI R21, RZ, R85, R0 ;  /* 0x00000055ff151219 */ /* 0x000fe40000011600 */
[----:B------:R-:W-:Y:S02]  /*20c80*/  SHF.R.U64 R11, R11, 0x3, RZ ;  /* 0x000000030b0b7819 */ /* 0x000fe400000012ff */
[----:B------:R-:W-:Y:S01]  /*20c90*/  SHF.R.U64 R6, R6, 0x3, RZ ;  /* 0x0000000306067819 */ /* 0x000fe200000012ff */
[C---:B------:R-:W-:Y:S01]  /*20ca0*/  IMAD R83, R81.reuse, UR5, R36 ;  /* 0x0000000551537c24 */ /* 0x040fe2000f8e0224 */
[----:B------:R-:W-:Y:S01]  /*20cb0*/  LOP3.LUT R64, R64, R65, RZ, 0x3c, !PT ;  /* 0x0000004140407212 */ /* 0x000fe200078e3cff */
[----:B------:R-:W-:Y:S01]  /*20cc0*/  IMAD.WIDE.U32 R2, R81, UR4, R2 ;  /* 0x0000000451027c25 */ /* 0x000fe2000f8e0002 */
[----:B------:R-:W-:Y:S01]  /*20cd0*/  LOP3.LUT R68, R68, R69, RZ, 0x3c, !PT ;  /* 0x0000004544447212 */ /* 0x000fe200078e3cff */
[----:B------:R-:W-:Y:S01]  /*20ce0*/  ULDC.64 UR4, c[0x0][0xae0] ;  /* 0x0002b80000047ab9 */ /* 0x000fe20000000a00 */
[----:B------:R-:W-:Y:S01]  /*20cf0*/  LOP3.LUT R72, R72, R73, RZ, 0x3c, !PT ;  /* 0x0000004948487212 */ /* 0x000fe200078e3cff */
[----:B------:R-:W-:Y:S01]  /*20d00*/  IMAD.X R65, RZ, RZ, R35, P6 ;  /* 0x000000ffff417224 */ /* 0x000fe200030e0623 */
[----:B------:R-:W-:Y:S01]  /*20d10*/  SHF.R.S32.HI R0, RZ, 0x1f, R21 ;  /* 0x0000001fff007819 */ /* 0x000fe20000011415 */
[--C-:B------:R-:W-:Y:S01]  /*20d20*/  IMAD.X R69, RZ, RZ, R35.reuse, P5 ;  /* 0x000000ffff457224 */ /* 0x100fe200028e0623 */
[----:B------:R-:W-:Y:S01]  /*20d30*/  LOP3.LUT R4, R11, R34, RZ, 0x3c, !PT ;  /* 0x000000220b047212 */ /* 0x000fe200078e3cff */
[--C-:B------:R-:W-:Y:S01]  /*20d40*/  IMAD.X R73, RZ, RZ, R35.reuse, P4 ;  /* 0x000000ffff497224 */ /* 0x100fe200020e0623 */
[----:B------:R-:W-:Y:S01]  /*20d50*/  LOP3.LUT R76, R6, R7, RZ, 0x3c, !PT ;  /* 0x00000007064c7212 */ /* 0x000fe200078e3cff */
[----:B------:R-:W-:Y:S01]  /*20d60*/  IMAD.X R77, RZ, RZ, R35, P3 ;  /* 0x000000ffff4d7224 */ /* 0x000fe200018e0623 */
[----:B------:R-:W5:Y:S01]  /*20d70*/  LD.E.128 R8, desc[UR60][R8.64] ;  /* 0x0000003c08087980 */ /* 0x000f62000c101d00 */
[----:B------:R-:W-:-:S02]  /*20d80*/  IMAD.MOV R81, RZ, RZ, -R21 ;  /* 0x000000ffff517224 */ /* 0x000fc400078e0a15 */
[----:B------:R-:W-:Y:S01]  /*20d90*/  IMAD R0, R0, UR4, RZ ;  /* 0x0000000400007c24 */ /* 0x000fe2000f8e02ff */
[----:B------:R-:W5:Y:S01]  /*20da0*/  LD.E.128 R4, desc[UR60][R4.64] ;  /* 0x0000003c04047980 */ /* 0x000f62000c101d00 */
[----:B------:R-:W-:Y:S02]  /*20db0*/  IMAD R81, R80, R81, R20 ;  /* 0x0000005150517224 */ /* 0x000fe400078e0214 */
[----:B------:R-:W-:Y:S01]  /*20dc0*/  IMAD.IADD R3, R3, 0x1, R83 ;  /* 0x0000000103037824 */ /* 0x000fe200078e0253 */
[----:B------:R-:W5:Y:S01]  /*20dd0*/  LD.E.128 R32, desc[UR60][R32.64] ;  /* 0x0000003c20207980 */ /* 0x000f62000c101d00 */
[----:B------:R-:W-:-:S03]  /*20de0*/  IMAD R83, R21, UR5, R0 ;  /* 0x0000000515537c24 */ /* 0x000fc6000f8e0200 */
[----:B------:R-:W5:Y:S01]  /*20df0*/  LD.E.128 R64, desc[UR60][R64.64] ;  /* 0x0000003c40407980 */ /* 0x000f62000c101d00 */
[----:B------:R-:W-:-:S03]  /*20e00*/  SHF.R.S32.HI R0, RZ, 0x1f, R81 ;  /* 0x0000001fff007819 */ /* 0x000fc60000011451 */
[----:B------:R-:W5:Y:S04]  /*20e10*/  LD.E.128 R68, desc[UR60][R68.64] ;  /* 0x0000003c44447980 */ /* 0x000f68000c101d00 */
[----:B------:R-:W5:Y:S04]  /*20e20*/  LD.E.128 R72, desc[UR60][R72.64] ;  /* 0x0000003c48487980 */ /* 0x000f68000c101d00 */
[----:B------:R-:W5:Y:S01]  /*20e30*/  LD.E.128 R76, desc[UR60][R76.64] ;  /* 0x0000003c4c4c7980 */ /* 0x000f62000c101d00 */
[----:B------:R-:W-:Y:S01]  /*20e40*/  IMAD.WIDE.U32 R2, R21, UR4, R2 ;  /* 0x0000000415027c25 */ /* 0x000fe2000f8e0002 */
[----:B------:R-:W-:Y:S01]  /*20e50*/  ULDC.64 UR4, c[0x0][0xad8] ;  /* 0x0002b60000047ab9 */ /* 0x000fe20000000a00 */
        /* <DEDUP_REMOVED lines=8> */
[----:B------:R-:W-:Y:S01]  /*20ee0*/  IMAD.WIDE.U32 R2, R81, UR4, R2 ;  /* 0x0000000451027c25 */ /* 0x000fe2000f8e0002 */
[----:B------:R-:W-:-:S03]  /*20ef0*/  ISETP.GE.AND P2, PT, R87, R82, PT ;  /* 0x000000525700720c */ /* 0x000fc60003f46270 */
[----:B------:R-:W-:Y:S01]  /*20f00*/  IMAD R83, R81, UR5, R0 ;  /* 0x0000000551537c24 */ /* 0x000fe2000f8e0200 */
[----:B------:R-:W-:Y:S01]  /*20f10*/  ULDC.64 UR4, c[0x0][0xa80] ;  /* 0x0002a00000047ab9 */ /* 0x000fe20000000a00 */
[----:B------:R-:W-:Y:S01]  /*20f20*/  VIADD R0, R18, 0x30820 ;  /* 0x0003082012007836 */ /* 0x000fe20000000000 */
[C---:B------:R-:W-:Y:S01]  /*20f30*/  LEA R36, P3, R2.reuse, UR4, 0x1 ;  /* 0x0000000402247c11 */ /* 0x040fe2000f8608ff */
[----:B------:R-:W-:Y:S02]  /*20f40*/  IMAD.IADD R3, R3, 0x1, R83 ;  /* 0x0000000103037824 */ /* 0x000fe400078e0253 */
[----:B------:R-:W-:Y:S01]  /*20f50*/  VIADD R21, R87, 0x20 ;  /* 0x0000002057157836 */ /* 0x000fe20000000000 */
[----:B------:R-:W-:Y:S02]  /*20f60*/  PRMT R0, RZ, 0x654, R0 ;  /* 0x00000654ff007816 */ /* 0x000fe40000000000 */
[----:B------:R-:W-:Y:S02]  /*20f70*/  LEA.HI.X R83, R2, UR5, R3, 0x1, P3 ;  /* 0x0000000502537c11 */ /* 0x000fe400098f0c03 */
[-C--:B------:R-:W-:Y:S01]  /*20f80*/  ISETP.GE.AND P1, PT, R21, R82.reuse, PT ;  /* 0x000000521500720c */ /* 0x080fe20003f26270 */
[----:B------:R-:W-:Y:S01]  /*20f90*/  VIADD R21, R87, 0x40 ;  /* 0x0000004057157836 */ /* 0x000fe20000000000 */
[----:B0-----:R1:W0:Y:S01]  /*20fa0*/  SHFL.IDX PT, R84, R36, RZ, 0x181f ;  /* 0x00181fff24547589 */ /* 0x00122200000e0000 */
[----:B------:R-:W-:Y:S01]  /*20fb0*/  BSSY B1, `(.L_x_1844) ;  /* 0x0000016000017945 */ /* 0x000fe20003800000 */
[----:B------:R2:W-:Y:S02]  /*20fc0*/  SYNCS.ARRIVE.TRANS64.RED.A1T0 RZ, [R0+URZ], RZ ;  /* 0x000000ff00ff79a7 */ /* 0x0005e4000810043f */
[----:B------:R-:W-:Y:S01]  /*20fd0*/  ISETP.GE.AND P0, PT, R21, R82, PT ;  /* 0x000000521500720c */ /* 0x000fe20003f06270 */
[----:B--2---:R1:W2:Y:S01]  /*20fe0*/  SHFL.IDX PT, R0, R83, RZ, 0x181f ;  /* 0x00181fff53007589 */ /* 0x0042a200000e0000 */
[----:B------:R-:W-:Y:S11]  /*20ff0*/  @P2 BRA `(.L_x_1845) ;  /* 0x0000000000442947 */ /* 0x000ff60003800000 */
        /* <DEDUP_REMOVED lines=17> */
.L_x_1845:
[----:B------:R-:W-:Y:S05]  /*21110*/  BSYNC B1 ;  /* 0x0000000000017941 */ /* 0x000fea0003800000 */
.L_x_1844:
        /* <DEDUP_REMOVED lines=9> */
[CC--:B---3--:R-:W-:Y:S02]  /*211b0*/  @!P4 LEA R2, P6, R16.reuse, R20.reuse, 0x1 ;  /* 0x000000141002c211 */ /* 0x0c8fe400078c08ff */
        /* <DEDUP_REMOVED lines=11> */
.L_x_1847:
[----:B------:R-:W-:Y:S05]  /*21270*/  BSYNC B1 ;  /* 0x0000000000017941 */ /* 0x000fea0003800000 */
.L_x_1846:
        /* <DEDUP_REMOVED lines=9> */
[CC--:B---3--:R-:W-:Y:S02]  /*21310*/  @!P3 LEA R2, P6, R16.reuse, R8.reuse, 0x1 ;  /* 0x000000081002b211 */ /* 0x0c8fe400078c08ff */
        /* <DEDUP_REMOVED lines=11> */
.L_x_1849:
[----:B------:R-:W-:Y:S05]  /*213d0*/  BSYNC B1 ;  /* 0x0000000000017941 */ /* 0x000fea0003800000 */
.L_x_1848:
[----:B0-----:R-:W-:Y:S01]  /*213e0*/  VIADD R3, R87, 0x60 ;  /* 0x0000006057037836 */ /* 0x001fe20000000000 */
[----:B-12-4-:R-:W4:Y:S04]  /*213f0*/  SHFL.IDX PT, R83, R83, 0x3, 0x181f ;  /* 0x00781f0053537f89 */ /* 0x016f2800000e0000 */
[----:B------:R-:W-:Y:S01]  /*21400*/  ISETP.GE.AND P0, PT, R3, R82, PT ;  /* 0x000000520300720c */ /* 0x000fe20003f06270 */
[----:B------:R-:W0:-:S12]  /*21410*/  SHFL.IDX PT, R36, R36, 0x3, 0x181f ;  /* 0x00781f0024247f89 */ /* 0x000e1800000e0000 */
[----:B------:R-:W-:Y:S05]  /*21420*/  @P0 BRA `(.L_x_1850) ;  /* 0x0000000c00980947 */ /* 0x000fea0003800000 */
[----:B------:R-:W-:Y:S02]  /*21430*/  ULDC UR4, c[0x0][0xac8] ;  /* 0x0002b20000047ab9 */ /* 0x000fe40000000800 */
[----:B------:R-:W-:Y:S02]  /*21440*/  ISETP.GE.AND P3, PT, R16, UR4, PT ;  /* 0x0000000410007c0c */ /* 0x000fe4000bf66270 */
[----:B------:R-:W-:Y:S02]  /*21450*/  ISETP.GE.AND P4, PT, R205, UR4, PT ;  /* 0x00000004cd007c0c */ /* 0x000fe4000bf86270 */
[----:B------:R-:W-:-:S09]  /*21460*/  ISETP.GE.AND P5, PT, R19, UR4, PT ;  /* 0x0000000413007c0c */ /* 0x000fd2000bfa6270 */
[CC--:B0-----:R-:W-:Y:S02]  /*21470*/  @!P3 LEA R2, P0, R16.reuse, R36.reuse, 0x1 ;  /* 0x000000241002b211 */ /* 0x0c1fe400078008ff */
[-C--:B------:R-:W-:Y:S02]  /*21480*/  @!P4 LEA R4, P1, R203, R36.reuse, 0x1 ;  /* 0x00000024cb04c211 */ /* 0x080fe400078208ff */
[----:B------:R-:W-:Y:S02]  /*21490*/  @!P5 LEA R6, P2, R19, R36, 0x1 ;  /* 0x000000241306d211 */ /* 0x000fe400078408ff */
[-C--:B----4-:R-:W-:Y:S02]  /*214a0*/  @!P3 LEA.HI.X R3, R16, R83.reuse, R17, 0x1, P0 ;  /* 0x000000531003b211 */ /* 0x090fe400000f0c11 */
        /* <DEDUP_REMOVED lines=11> */
.L_x_1842:
[----:B------:R-:W2:Y:S01]  /*21560*/  LDL R9, [R1+0x78] ;  /* 0x0000780001097983 */ /* 0x000ea20000100800 */
[----:B------:R-:W-:Y:S01]  /*21570*/  ULDC.64 UR4, c[0x0][0xc00] ;  /* 0x0003000000047ab9 */ /* 0x000fe20000000a00 */
[----:B------:R-:W2:Y:S01]  /*21580*/  LDC.64 R2, c[0x0][0xc00] ;  /* 0x00030000ff027b82 */ /* 0x000ea20000000a00 */
[----:B------:R-:W-:Y:S01]  /*21590*/  ISETP.NE.U32.AND P0, PT, RZ, UR4, PT ;  /* 0x00000004ff007c0c */ /* 0x000fe2000bf05070 */
[----:B0-----:R-:W-:-:S03]  /*215a0*/  IMAD.MOV.U32 R6, RZ, RZ, RZ ;  /* 0x000000ffff067224 */ /* 0x001fc600078e00ff */
[----:B------:R-:W-:Y:S01]  /*215b0*/  ISETP.NE.AND.EX P0, PT, RZ, UR5, PT, P0 ;  /* 0x00000005ff007c0c */ /* 0x000fe2000bf05300 */
[----:B------:R-:W-:Y:S02]  /*215c0*/  ULDC.64 UR4, c[0x0][0xc08] ;  /* 0x0003020000047ab9 */ /* 0x000fe40000000a00 */
[----:B------:R-:W-:Y:S01]  /*215d0*/  ISETP.NE.U32.AND P1, PT, RZ, UR4, PT ;  /* 0x00000004ff007c0c */ /* 0x000fe2000bf25070 */
[----:B------:R-:W0:Y:S03]  /*215e0*/  LDC R25, c[0x0][0xbe8] ;  /* 0x0002fa00ff197b82 */ /* 0x000e260000000800 */
[----:B------:R-:W-:-:S13]  /*215f0*/  ISETP.NE.AND.EX P1, PT, RZ, UR5, PT, P1 ;  /* 0x00000005ff007c0c */ /* 0x000fda000bf25310 */
[----:B------:R-:W3:Y:S01]  /*21600*/  @P1 LDC.64 R4, c[0x0][0xc08] ;  /* 0x00030200ff041b82 */ /* 0x000ee20000000a00 */
[----:B------:R-:W-:Y:S02]  /*21610*/  ULDC UR4, c[0x0][0xa88] ;  /* 0x0002a20000047ab9 */ /* 0x000fe40000000800 */
[----:B------:R-:W-:Y:S01]  /*21620*/  IMAD.U32 R0, RZ, RZ, UR4 ;  /* 0x00000004ff007e24 */ /* 0x000fe2000f8e00ff */
[----:B------:R-:W4:Y:S01]  /*21630*/  S2R R8, SR_TID.X ;  /* 0x0000000000087919 */ /* 0x000f220000002100 */
[----:B--2---:R-:W-:-:S04]  /*21640*/  IMAD.WIDE R2, R9, 0x4, R2 ;  /* 0x0000000409027825 */ /* 0x004fc800078e0202 */
[----:B---3--:R-:W-:Y:S01]  /*21650*/  @P1 IMAD.WIDE R4, R9, 0x4, R4 ;  /* 0x0000000409041825 */ /* 0x008fe200078e0204 */
[----:B------:R2:W5:Y:S04]  /*21660*/  @P0 LDG.E R6, desc[UR60][R2.64] ;  /* 0x0000003c02060981 */ /* 0x000568000c1e1900 */
[----:B------:R2:W5:Y:S01]  /*21670*/  @P1 LDG.E R0, desc[UR60][R4.64] ;  /* 0x0000003c04001981 */ /* 0x000562000c1e1900 */
[----:B0-----:R-:W-:Y:S01]  /*21680*/  ISETP.NE.AND P2, PT, R25, 0x1, PT ;  /* 0x000000011900780c */ /* 0x001fe20003f45270 */
[----:B----4-:R-:W-:-:S05]  /*21690*/  VIADD R7, R8, 0xffffff80 ;  /* 0xffffff8008077836 */ /* 0x010fca0000000000 */
[----:B------:R-:W-:Y:S02]  /*216a0*/  ISETP.GE.AND P3, PT, R7, 0x80, PT ;  /* 0x000000800700780c */ /* 0x000fe40003f66270 */
[----:B------:R-:W-:-:S05]  /*216b0*/  SHF.R.S32.HI R7, RZ, 0x1f, R9 ;  /* 0x0000001fff077819 */ /* 0x000fca0000011409 */
[----:B------:R-:W0:Y:S08]  /*216c0*/  @P2 LDC R14, c[0x0][0xbec] ;  /* 0x0002fb00ff0e2b82 */ /* 0x000e300000000800 */
[----:B------:R-:W3:Y:S01]  /*216d0*/  @P2 LDC R27, c[0x0][0xbf0] ;  /* 0x0002fc00ff1b2b82 */ /* 0x000ee20000000800 */
[----:B--2---:R-:W-:Y:S05]  /*216e0*/  @P1 BRA `(.L_x_1851) ;  /* 0x0000000000101947 */ /* 0x004fea0003800000 */
[----:B------:R-:W-:Y:S05]  /*216f0*/  @!P0 BRA `(.L_x_1851) ;  /* 0x00000000000c8947 */ /* 0x000fea0003800000 */
[----:B------:R-:W2:Y:S04]  /*21700*/  LDG.E R5, desc[UR60][R2.64] ;  /* 0x0000003c02057981 */ /* 0x000ea8000c1e1900 */
[----:B-----5:R-:W2:Y:S02]  /*21710*/  LDG.E R0, desc[UR60][R2.64+0x4] ;  /* 0x0000043c02007981 */ /* 0x020ea4000c1e1900 */
[----:B--2---:R-:W-:-:S07]  /*21720*/  IMAD.IADD R0, R0, 0x1, -R5 ;  /* 0x0000000100007824 */ /* 0x004fce00078e0a05 */
.L_x_1851:
[----:B------:R-:W2:Y:S04]  /*21730*/  LDL R24, [R1+0x74] ;  /* 0x0000740001187983 */ /* 0x000ea80000100800 */
[----:B------:R4:W5:Y:S01]  /*21740*/  LDL R20, [R1+0x4c] ;  /* 0x00004c0001147983 */ /* 0x0009620000100800 */
[----:B------:R-:W-:Y:S01]  /*21750*/  BSSY B1, `(.L_x_1852) ;  /* 0x000002c000017945 */ /* 0x000fe20003800000 */
[----:B------:R-:W-:Y:S02]  /*21760*/  SEL R13, R9, RZ, !P0 ;  /* 0x000000ff090d7207 */ /* 0x000fe40004000000 */
[----:B------:R-:W-:Y:S02]  /*21770*/  SEL R12, R7, RZ, !P0 ;  /* 0x000000ff070c7207 */ /* 0x000fe40004000000 */
[----:B-----5:R-:W-:-:S02]  /*21780*/  SHF.R.S32.HI R11, RZ, 0x1f, R6 ;  /* 0x0000001fff0b7819 */ /* 0x020fc40000011406 */
[----:B--2---:R-:W-:Y:S01]  /*21790*/  SHF.R.S32.HI R10, RZ, 0x1f, R24 ;  /* 0x0000001fff0a7819 */ /* 0x004fe20000011418 */
[----:B----4-:R-:W-:Y:S06]  /*217a0*/  @P3 BRA `(.L_x_1853) ;  /* 0x0000000000983947 */ /* 0x010fec0003800000 */
[----:B------:R-:W2:Y:S01]  /*217b0*/  LDC R9, c[0x0][0xbe8] ;  /* 0x0002fa00ff097b82 */ /* 0x000ea20000000800 */
[----:B------:R-:W-:Y:S01]  /*217c0*/  IADD3 R8, R20, -0x80, R8 ;  /* 0xffffff8014087810 */ /* 0x000fe20007ffe008 */
[----:B--2---:R-:W-:-:S05]  /*217d0*/  IMAD R2, R0, R9, RZ ;  /* 0x0000000900027224 */ /* 0x004fca00078e02ff */
[----:B------:R-:W-:-:S13]  /*217e0*/  ISETP.GE.AND P0, PT, R8, R2, PT ;  /* 0x000000020800720c */ /* 0x000fda0003f06270 */
[----:B------:R-:W-:Y:S05]  /*217f0*/  @P0 BRA `(.L_x_1853) ;  /* 0x0000000000840947 */ /* 0x000fea0003800000 */
[----:B------:R-:W-:Y:S01]  /*21800*/  ISETP.NE.AND P0, PT, R9, 0x1, PT ;  /* 0x000000010900780c */ /* 0x000fe20003f05270 */
[----:B------:R-:W-:Y:S01]  /*21810*/  ULDC.64 UR4, c[0x0][0xb90] ;  /* 0x0002e40000047ab9 */ /* 0x000fe20000000a00 */
[----:B------:R-:W-:Y:S02]  /*21820*/  IMAD.MOV.U32 R2, RZ, RZ, R6 ;  /* 0x000000ffff027224 */ /* 0x000fe400078e0006 */
[----:B------:R-:W-:Y:S02]  /*21830*/  IMAD R7, R10, UR4, RZ ;  /* 0x000000040a077c24 */ /* 0x000fe4000f8e02ff */
[----:B------:R-:W-:Y:S02]  /*21840*/  IMAD.MOV.U32 R3, RZ, RZ, R11 ;  /* 0x000000ffff037224 */ /* 0x000fe400078e000b */
[----:B------:R-:W-:Y:S02]  /*21850*/  IMAD.MOV.U32 R5, RZ, RZ, R8 ;  /* 0x000000ffff057224 */ /* 0x000fe400078e0008 */
[----:B------:R-:W-:-:S03]  /*21860*/  IMAD.WIDE.U32 R2, R24, UR4, R2 ;  /* 0x0000000418027c25 */ /* 0x000fc6000f8e0002 */
[----:B------:R-:W2:Y:S01]  /*21870*/  @P0 LDC R15, c[0x0][0xbec] ;  /* 0x0002fb00ff0f0b82 */ /* 0x000ea20000000800 */
[----:B------:R-:W-:Y:S01]  /*21880*/  IMAD R7, R24, UR5, R7 ;  /* 0x0000000518077c24 */ /* 0x000fe2000f8e0207 */
[----:B------:R-:W-:-:S03]  /*21890*/  ULDC.64 UR4, c[0x0][0xb98] ;  /* 0x0002e60000047ab9 */ /* 0x000fc60000000a00 */
[----:B------:R-:W-:-:S03]  /*218a0*/  IMAD.IADD R3, R3, 0x1, R7 ;  /* 0x0000000103037824 */ /* 0x000fc600078e0207 */
[----:B------:R-:W4:Y:S01]  /*218b0*/  @P0 LDC R21, c[0x0][0xbf0] ;  /* 0x0002fc00ff150b82 */ /* 0x000f220000000800 */
[----:B------:R-:W-:-:S04]  /*218c0*/  IMAD.WIDE.U32 R2, R13, UR4, R2 ;  /* 0x000000040d027c25 */ /* 0x000fc8000f8e0002 */
[----:B--2---:R-:W-:-:S05]  /*218d0*/  @P0 IMAD.HI.U32 R4, R8, R15, RZ ;  /* 0x0000000f08040227 */ /* 0x004fca00078e00ff */
        /* <DEDUP_REMOVED lines=19> */
.L_x_1853:
[----:B------:R-:W-:Y:S05]  /*21a10*/  BSYNC B1 ;  /* 0x0000000000017941 */ /* 0x000fea0003800000 */
.L_x_1852:
[----:B--2---:R-:W2:Y:S01]  /*21a20*/  LDL R4, [R1+0x70] ;  /* 0x0000700001047983 */ /* 0x004ea20000100800 */
[----:B------:R-:W-:-:S03]  /*21a30*/  ULDC.64 UR4, c[0x0][0xaa0] ;  /* 0x0002a80000047ab9 */ /* 0x000fc60000000a00 */
[----:B------:R-:W2:Y:S04]  /*21a40*/  LDL R8, [R1+0xc] ;  /* 0x00000c0001087983 */ /* 0x000ea80000100800 */
[----:B------:R4:W5:Y:S01]  /*21a50*/  LDL R15, [R1] ;  /* 0x00000000010f7983 */ /* 0x0009620000100800 */
        /* <DEDUP_REMOVED lines=15> */
[----:B------:R-:W-:Y:S01]  /*21b50*/  BSSY B1, `(.L_x_1854) ;  /* 0x0000031000017945 */ /* 0x000fe20003800000 */
[----:B--2---:R-:W-:-:S04]  /*21b60*/  IMAD R4, R4, 0x20, R8 ;  /* 0x0000002004047824 */ /* 0x004fc800078e0208 */
[----:B------:R-:W-:-:S04]  /*21b70*/  IMAD.IADD R9, R20, 0x1, R4 ;  /* 0x0000000114097824 */ /* 0x000fc800078e0204 */
[----:B0-----:R-:W-:-:S04]  /*21b80*/  @P2 IMAD.HI.U32 R4, R9, R14, RZ ;  /* 0x0000000e09042227 */ /* 0x001fc800078e00ff */
[----:B------:R-:W-:Y:S01]  /*21b90*/  IMAD.MOV.U32 R5, RZ, RZ, R9 ;  /* 0x000000ffff057224 */ /* 0x000fe200078e0009 */
[----:B---3--:R-:W-:-:S04]  /*21ba0*/  @P2 SHF.R.U32.HI R5, RZ, R27, R4 ;  /* 0x0000001bff052219 */ /* 0x008fc80000011604 */
[--C-:B------:R-:W-:Y:S01]  /*21bb0*/  SHF.R.S32.HI R4, RZ, 0x1f, R5.reuse ;  /* 0x0000001fff047819 */ /* 0x100fe20000011405 */
[----:B------:R-:W-:-:S04]  /*21bc0*/  IMAD.MOV R6, RZ, RZ, -R5 ;  /* 0x000000ffff067224 */ /* 0x000fc800078e0a05 */
[----:B------:R-:W-:Y:S02]  /*21bd0*/  IMAD R4, R4, UR4, RZ ;  /* 0x0000000404047c24 */ /* 0x000fe4000f8e02ff */
[----:B------:R-:W-:Y:S02]  /*21be0*/  IMAD R7, R25, R6, R9 ;  /* 0x0000000619077224 */ /* 0x000fe400078e0209 */
[C---:B------:R-:W-:Y:S02]  /*21bf0*/  IMAD R9, R5.reuse, UR5, R4 ;  /* 0x0000000505097c24 */ /* 0x040fe4000f8e0204 */
[----:B------:R-:W-:Y:S01]  /*21c00*/  IMAD.WIDE.U32 R2, R5, UR4, R2 ;  /* 0x0000000405027c25 */ /* 0x000fe2000f8e0002 */
[----:B------:R-:W-:Y:S01]  /*21c10*/  SHF.R.S32.HI R4, RZ, 0x1f, R7 ;  /* 0x0000001fff047819 */ /* 0x000fe20000011407 */
[----:B------:R-:W-:Y:S02]  /*21c20*/  ULDC.64 UR4, c[0x0][0xad8] ;  /* 0x0002b60000047ab9 */ /* 0x000fe40000000a00 */
[----:B------:R-:W-:-:S02]  /*21c30*/  IMAD.IADD R3, R3, 0x1, R9 ;  /* 0x0000000103037824 */ /* 0x000fc400078e0209 */
[----:B------:R-:W-:Y:S02]  /*21c40*/  IMAD R4, R4, UR4, RZ ;  /* 0x0000000404047c24 */ /* 0x000fe4000f8e02ff */
[----:B------:R-:W-:Y:S02]  /*21c50*/  IMAD.IADD R6, R8, 0x1, R20 ;  /* 0x0000000108067824 */ /* 0x000fe400078e0214 */
[----:B------:R-:W-:Y:S02]  /*21c60*/  IMAD R25, R0, R25, RZ ;  /* 0x0000001900197224 */ /* 0x000fe400078e02ff */
        /* <DEDUP_REMOVED lines=10> */
[----:B------:R4:W0:Y:S02]  /*21d10*/  SHFL.IDX PT, R2, R4, RZ, 0x181f ;  /* 0x00181fff04027589 */ /* 0x00082400000e0000 */
        /* <DEDUP_REMOVED lines=11> */
[----:B------:R3:W-:Y:S01]  /*21dd0*/  @!P5 ST.E.128 desc[UR60][R8.64], RZ ;  /* 0x000000ff0800d985 */ /* 0x0007e2000c101d3c */
[----:B------:R-:W-:Y:S02]  /*21de0*/  @!P4 LEA.HI.X R11, R203, R0, R224, 0x1, P6 ;  /* 0x00000000cb0bc211 */ /* 0x000fe400030f0ce0 */
[----:B------:R-:W-:-:S03]  /*21df0*/  @!P3 LEA R12, P6, R19, R2, 0x1 ;  /* 0x00000002130cb211 */ /* 0x000fc600078c08ff */
[----:B------:R3:W-:Y:S01]  /*21e00*/  @!P4 ST.E.128 desc[UR60][R10.64], RZ ;  /* 0x000000ff0a00c985 */ /* 0x0007e2000c101d3c */
[----:B-----5:R-:W-:Y:S02]  /*21e10*/  @!P3 LEA.HI.X R13, R19, R0, R15, 0x1, P6 ;  /* 0x00000000130db211 */ /* 0x020fe400030f0c0f */
[----:B------:R-:W-:-:S03]  /*21e20*/  @!P2 LEA R2, P6, R23, R2, 0x1 ;  /* 0x000000021702a211 */ /* 0x000fc600078c08ff */
[----:B------:R3:W-:Y:S01]  /*21e30*/  @!P3 ST.E.128 desc[UR60][R12.64], RZ ;  /* 0x000000ff0c00b985 */ /* 0x0007e2000c101d3c */
[----:B------:R-:W-:-:S05]  /*21e40*/  @!P2 LEA.HI.X R3, R23, R0, R228, 0x1, P6 ;  /* 0x000000001703a211 */ /* 0x000fca00030f0ce4 */
[----:B------:R3:W-:Y:S04]  /*21e50*/  @!P2 ST.E.128 desc[UR60][R2.64], RZ ;  /* 0x000000ff0200a985 */ /* 0x0007e8000c101d3c */
.L_x_1855:
[----:B------:R-:W-:Y:S05]  /*21e60*/  BSYNC B1 ;  /* 0x0000000000017941 */ /* 0x000fea0003800000 */
.L_x_1854:
[----:B--2---:R2:W1:Y:S01]  /*21e70*/  SHFL.IDX PT, R0, R5, 0x1, 0x181f ;  /* 0x00381f0005007f89 */ /* 0x00446200000e0000 */
[----:B------:R-:W-:Y:S03]  /*21e80*/  BSSY B1, `(.L_x_1856) ;  /* 0x0000014000017945 */ /* 0x000fe60003800000 */
[----:B0--3--:R2:W0:Y:S01]  /*21e90*/  SHFL.IDX PT, R2, R4, 0x1, 0x181f ;  /* 0x00381f0004027f89 */ /* 0x00942200000e0000 */
[----:B------:R-:W-:Y:S05]  /*21ea0*/  @P1 BRA `(.L_x_1857) ;  /* 0x0000000000441947 */ /* 0x000fea0003800000 */
[----:B------:R-:W-:Y:S02]  /*21eb0*/  ULDC UR4, c[0x0][0xac8] ;  /* 0x0002b20000047ab9 */ /* 0x000fe40000000800 */
[----:B------:R-:W-:Y:S02]  /*21ec0*/  ISETP.GE.AND P4, PT, R16, UR4, PT ;  /* 0x0000000410007c0c */ /* 0x000fe4000bf86270 */
[----:B------:R-:W-:Y:S02]  /*21ed0*/  ISETP.GE.AND P3, PT, R205, UR4, PT ;  /* 0x00000004cd007c0c */ /* 0x000fe4000bf66270 */
[----:B------:R-:W-:Y:S02]  /*21ee0*/  ISETP.GE.AND P2, PT, R19, UR4, PT ;  /* 0x0000000413007c0c */ /* 0x000fe4000bf46270 */
[----:B------:R-:W-:-:S07]  /*21ef0*/  ISETP.GE.AND P1, PT, R23, UR4, PT ;  /* 0x0000000417007c0c */ /* 0x000fce000bf26270 */
[CC--:B0-----:R-:W-:Y:S02]  /*21f00*/  @!P4 LEA R8, P6, R16.reuse, R2.reuse, 0x1 ;  /* 0x000000021008c211 */ /* 0x0c1fe400078c08ff */
[----:B------:R-:W-:Y:S02]  /*21f10*/  @!P3 LEA R10, P5, R203, R2, 0x1 ;  /* 0x00000002cb0ab211 */ /* 0x000fe400078a08ff */
[----:B-1----:R-:W-:Y:S02]  /*21f20*/  @!P4 LEA.HI.X R9, R16, R0, R17, 0x1, P6 ;  /* 0x000000001009c211 */ /* 0x002fe400030f0c11 */
[----:B------:R-:W-:Y:S02]  /*21f30*/  @!P2 LEA R12, P6, R19, R2, 0x1 ;  /* 0x00000002130ca211 */ /* 0x000fe400078c08ff */
[----:B------:R-:W-:Y:S01]  /*21f40*/  @!P3 LEA.HI.X R11, R203, R0, R224, 0x1, P5 ;  /* 0x00000000cb0bb211 */ /* 0x000fe200028f0ce0 */
[----:B------:R3:W-:Y:S01]  /*21f50*/  @!P4 ST.E.128 desc[UR60][R8.64], RZ ;  /* 0x000000ff0800c985 */ /* 0x0007e2000c101d3c */
[----:B------:R-:W-:-:S02]  /*21f60*/  @!P1 LEA R2, P5, R23, R2, 0x1 ;  /* 0x0000000217029211 */ /* 0x000fc400078a08ff */
[-C--:B-----5:R-:W-:Y:S01]  /*21f70*/  @!P2 LEA.HI.X R13, R19, R0.reuse, R15, 0x1, P6 ;  /* 0x00000000130da211 */ /* 0x0a0fe200030f0c0f */
[----:B------:R3:W-:Y:S01]  /*21f80*/  @!P3 ST.E.128 desc[UR60][R10.64], RZ ;  /* 0x000000ff0a00b985 */ /* 0x0007e2000c101d3c */
[----:B------:R-:W-:-:S03]  /*21f90*/  @!P1 LEA.HI.X R3, R23, R0, R228, 0x1, P5 ;  /* 0x0000000017039211 */ /* 0x000fc600028f0ce4 */
[----:B------:R3:W-:Y:S04]  /*21fa0*/  @!P2 ST.E.128 desc[UR60][R12.64], RZ ;  /* 0x000000ff0c00a985 */ /* 0x0007e8000c101d3c */
[----:B------:R3:W-:Y:S02]  /*21fb0*/  @!P1 ST.E.128 desc[UR60][R2.64], RZ ;  /* 0x000000ff02009985 */ /* 0x0007e4000c101d3c */
.L_x_1857:
[----:B------:R-:W-:Y:S05]  /*21fc0*/  BSYNC B1 ;  /* 0x0000000000017941 */ /* 0x000fea0003800000 */
.L_x_1856:
[----:B-1----:R1:W1:Y:S01]  /*21fd0*/  SHFL.IDX PT, R0, R5, 0x2, 0x181f ;  /* 0x00581f0005007f89 */ /* 0x00226200000e0000 */
[----:B------:R-:W-:Y:S03]  /*21fe0*/  BSSY B1, `(.L_x_1858) ;  /* 0x0000014000017945 */ /* 0x000fe60003800000 */
[----:B0--3--:R0:W3:Y:S01]  /*21ff0*/  SHFL.IDX PT, R2, R4, 0x2, 0x181f ;  /* 0x00581f0004027f89 */ /* 0x0090e200000e0000 */
        /* <DEDUP_REMOVED lines=9> */
[----:B-1----:R-:W-:Y:S02]  /*22090*/  @!P3 LEA.HI.X R9, R16, R0, R17, 0x1, P6 ;  /* 0x000000001009b211 */ /* 0x002fe400030f0c11 */
[----:B------:R-:W-:Y:S02]  /*220a0*/  @!P0 LEA R2, P6, R23, R2, 0x1 ;  /* 0x0000000217028211 */ /* 0x000fe400078c08ff */
[-C--:B------:R-:W-:Y:S01]  /*220b0*/  @!P2 LEA.HI.X R11, R203, R0.reuse, R224, 0x1, P5 ;  /* 0x00000000cb0ba211 */ /* 0x080fe200028f0ce0 */
[----:B------:R1:W-:Y:S01]  /*220c0*/  @!P3 ST.E.128 desc[UR60][R8.64], RZ ;  /* 0x000000ff0800b985 */ /* 0x0003e2000c101d3c */
[----:B-----5:R-:W-:-:S02]  /*220d0*/  @!P1 LEA.HI.X R13, R19, R0, R15, 0x1, P4 ;  /* 0x00000000130d9211 */ /* 0x020fc400020f0c0f */
[----:B------:R-:W-:Y:S01]  /*220e0*/  @!P0 LEA.HI.X R3, R23, R0, R228, 0x1, P6 ;  /* 0x0000000017038211 */ /* 0x000fe200030f0ce4 */
[----:B------:R1:W-:Y:S04]  /*220f0*/  @!P2 ST.E.128 desc[UR60][R10.64], RZ ;  /* 0x000000ff0a00a985 */ /* 0x0003e8000c101d3c */
[----:B------:R1:W-:Y:S04]  /*22100*/  @!P1 ST.E.128 desc[UR60][R12.64], RZ ;  /* 0x000000ff0c009985 */ /* 0x0003e8000c101d3c */
[----:B------:R1:W-:Y:S02]  /*22110*/  @!P0 ST.E.128 desc[UR60][R2.64], RZ ;  /* 0x000000ff02008985 */ /* 0x0003e4000c101d3c */
.L_x_1859:
[----:B------:R-:W-:Y:S05]  /*22120*/  BSYNC B1 ;  /* 0x0000000000017941 */ /* 0x000fea0003800000 */
.L_x_1858:
[----:B-1----:R-:W-:Y:S01]  /*22130*/  VIADD R0, R6, 0x60 ;  /* 0x0000006006007836 */ /* 0x002fe20000000000 */
[----:B--2-4-:R-:W1:Y:S04]  /*22140*/  SHFL.IDX PT, R5, R5, 0x3, 0x181f ;  /* 0x00781f0005057f89 */ /* 0x014e6800000e0000 */
[----:B------:R-:W-:Y:S01]  /*22150*/  ISETP.GE.AND P0, PT, R0, R25, PT ;  /* 0x000000190000720c */ /* 0x000fe20003f06270 */
[----:B---3--:R2:W3:-:S12]  /*22160*/  SHFL.IDX PT, R2, R4, 0x3, 0x181f ;  /* 0x00781f0004027f89 */ /* 0x0084d800000e0000 */
[----:B--2---:R-:W-:Y:S05]  /*22170*/  @P0 BRA `(.L_x_1850) ;  /* 0x0000000000440947 */ /* 0x004fea0003800000 */
[----:B------:R-:W-:Y:S02]  /*22180*/  ULDC UR4, c[0x0][0xac8] ;  /* 0x0002b20000047ab9 */ /* 0x000fe40000000800 */
[----:B------:R-:W-:Y:S02]  /*22190*/  ISETP.GE.AND P3, PT, R16, UR4, PT ;  /* 0x0000000410007c0c */ /* 0x000fe4000bf66270 */
[----:B------:R-:W-:Y:S02]  /*221a0*/  ISETP.GE.AND P2, PT, R205, UR4, PT ;  /* 0x00000004cd007c0c */ /* 0x000fe4000bf46270 */
[----:B------:R-:W-:Y:S02]  /*221b0*/  ISETP.GE.AND P1, PT, R19, UR4, PT ;  /* 0x0000000413007c0c */ /* 0x000fe4000bf26270 */
[----:B------:R-:W-:-:S07]  /*221c0*/  ISETP.GE.AND P0, PT, R23, UR4, PT ;  /* 0x0000000417007c0c */ /* 0x000fce000bf06270 */
[CC--:B---3--:R-:W-:Y:S02]  /*221d0*/  @!P3 LEA R6, P6, R16.reuse, R2.reuse, 0x1 ;  /* 0x000000021006b211 */ /* 0x0c8fe400078c08ff */
[-C--:B------:R-:W-:Y:S02]  /*221e0*/  @!P2 LEA R8, P5, R203, R2.reuse, 0x1 ;  /* 0x00000002cb08a211 */ /* 0x080fe400078a08ff */
[-C--:B------:R-:W-:Y:S02]  /*221f0*/  @!P1 LEA R10, P4, R19, R2.reuse, 0x1 ;  /* 0x00000002130a9211 */ /* 0x080fe400078808ff */
[-C--:B-1----:R-:W-:Y:S02]  /*22200*/  @!P3 LEA.HI.X R7, R16, R5.reuse, R17, 0x1, P6 ;  /* 0x000000051007b211 */ /* 0x082fe400030f0c11 */
        /* <DEDUP_REMOVED lines=8> */
.L_x_1850:
[----:B------:R-:W-:Y:S05]  /*22290*/  BSYNC B0 ;  /* 0x0000000000007941 */ /* 0x000fea0003800000 */
.L_x_1841:
[----:B------:R-:W-:Y:S02]  /*222a0*/  ULDC UR4, c[0x0][0xc3c] ;  /* 0x00030f0000047ab9 */ /* 0x000fe40000000800 */
[----:B------:R-:W-:-:S13]  /*222b0*/  ISETP.GE.AND P0, PT, R39, UR4, PT ;  /* 0x0000000427007c0c */ /* 0x000fda000bf06270 */
[----:B------:R-:W-:Y:S05]  /*222c0*/  @!P0 BRA `(.L_x_1860) ;  /* 0xfffffdf000488947 */ /* 0x000fea000383ffff */
[----:B------:R-:W-:Y:S05]  /*222d0*/  BRA `(.L_x_1557) ;  /* 0x0000007800687947 */ /* 0x000fea0003800000 */
.L_x_1555:
        /* <DEDUP_REMOVED lines=16> */
.L_x_1861:
        /* <DEDUP_REMOVED lines=41> */
.L_x_1867:
        /* <DEDUP_REMOVED lines=12> */
.L_x_1866:
[----:B------:R-:W-:Y:S05]  /*22730*/  BSYNC B0 ;  /* 0x0000000000007941 */ /* 0x000fea0003800000 */
.L_x_1865:
        /* <DEDUP_REMOVED lines=20> */
.L_x_1863:
        /* <DEDUP_REMOVED lines=20> */
.L_x_1868:
[----:B---3--:R-:W-:Y:S01]  /*229c0*/  IMAD R16, R16, UR5, R13 ;  /* 0x0000000510107c24 */ /* 0x008fe2000f8e020d */
[----:B------:R-:W-:Y:S01]  /*229d0*/  IABS R2, R6 ;  /* 0x0000000600027213 */ /* 0x000fe20000000000 */
[----:B01----:R-:W-:-:S03]  /*229e0*/  IMAD.MOV R11, RZ, RZ, -R3 ;  /* 0x000000ffff0b7224 */ /* 0x003fc600078e0a03 */
[----:B--2---:R-:W-:Y:S01]  /*229f0*/  IADD3 R9, -R16, UR6, RZ ;  /* 0x0000000610097c10 */ /* 0x004fe2000fffe1ff */
        /* <DEDUP_REMOVED lines=24> */
[----:B------:R-:W-:-:S04]  /*22b80*/  VIADDMNMX R18, R10, UR5, R7, PT ;  /* 0x000000050a127c46 */ /* 0x000fc8000b800107 */
[-C--:B------:R-:W-:Y:S02]  /*22b90*/  IABS R10, R18.reuse ;  /* 0x00000012000a7213 */ /* 0x080fe40000000000 */
[----:B------:R-:W-:Y:S02]  /*22ba0*/  IABS R6, R18 ;  /* 0x0000001200067213 */ /* 0x000fe40000000000 */
        /* <DEDUP_REMOVED lines=20> */
[----:B------:R-:W-:-:S06]  /*22cf0*/  @P0 VIADD R2, R2, 0x1 ;  /* 0x0000000102020836 */ /* 0x000fcc0000000000 */
[----:B------:R-:W-:Y:S01]  /*22d00*/  @!P2 IMAD.MOV R2, RZ, RZ, -R2 ;  /* 0x000000ffff02a224 */ /* 0x000fe200078e0a02 */
[----:B------:R-:W-:Y:S01]  /*22d10*/  @!P1 LOP3.LUT R2, RZ, R18, RZ, 0x33, !PT ;  /* 0x00000012ff029212 */ /* 0x000fe200078e33ff */
[----:B------:R-:W-:-:S03]  /*22d20*/  IMAD.MOV R18, RZ, RZ, -R18 ;  /* 0x000000ffff127224 */ /* 0x000fc600078e0a12 */
[----:B------:R-:W-:Y:S01]  /*22d30*/  LOP3.LUT R17, RZ, R2, RZ, 0x33, !PT ;  /* 0x00000002ff117212 */ /* 0x000fe200078e33ff */
[----:B------:R-:W-:-:S04]  /*22d40*/  IMAD R18, R2, R18, R3 ;  /* 0x0000001202127224 */ /* 0x000fc800078e0203 */
[----:B------:R-:W-:Y:S01]  /*22d50*/  IMAD.IADD R17, R4, 0x1, R17 ;  /* 0x0000000104117824 */ /* 0x000fe200078e0211 */
[----:B------:R-:W-:Y:S06]  /*22d60*/  BRA `(.L_x_1869) ;  /* 0x00000000000c7947 */ /* 0x000fec0003800000 */
.L_x_1864:
[----:B------:R-:W-:Y:S02]  /*22d70*/  IMAD.MOV.U32 R17, RZ, RZ, RZ ;  /* 0x000000ffff117224 */ /* 0x000fe400078e00ff */
[----:B------:R-:W-:Y:S02]  /*22d80*/  IMAD.U32 R16, RZ, RZ, UR6 ;  /* 0x00000006ff107e24 */ /* 0x000fe4000f8e00ff */
[----:B------:R-:W-:-:S07]  /*22d90*/  IMAD.MOV.U32 R18, RZ, RZ, RZ ;  /* 0x000000ffff127224 */ /* 0x000fce00078e00ff */
.L_x_1869:
[----:B------:R-:W-:-:S13]  /*22da0*/  ISETP.NE.AND P0, PT, R5, RZ, PT ;  /* 0x000000ff0500720c */ /* 0x000fda0003f05270 */
[----:B------:R-:W0:Y:S01]  /*22db0*/  @!P0 S2R R3, SR_CgaCtaId ;  /* 0x0000000000038919 */ /* 0x000e220000008800 */
[----:B------:R-:W-:-:S04]  /*22dc0*/  @!P0 MOV R2, 0x400 ;  /* 0x0000040000028802 */ /* 0x000fc80000000f00 */
[----:B0-----:R-:W-:-:S05]  /*22dd0*/  @!P0 LEA R2, R3, R2, 0x18 ;  /* 0x0000000203028211 */ /* 0x001fca00078ec0ff */
[----:B------:R0:W-:Y:S01]  /*22de0*/  @!P0 STS.128 [R2+0x308d0], R16 ;  /* 0x0308d01002008388 */ /* 0x0001e20000000c00 */
[----:B------:R-:W-:Y:S06]  /*22df0*/  BAR.ARV 0x5, 0x180 ;  /* 0x0146000000007b1d */ /* 0x000fec0000002000 */
.L_x_1862:
[----:B------:R2:W-:Y:S01]  /*22e00*/  STL [R1+0x34], RZ ;  /* 0x000034ff01007387 */ /* 0x0005e20000100800 */
[----:B------:R-:W-:Y:S01]  /*22e10*/  ULDC UR4, c[0x0][0xc3c] ;  /* 0x00030f0000047ab9 */ /* 0x000fe20000000800 */
[----:B------:R-:W-:Y:S01]  /*22e20*/  IMAD.MOV.U32 R29, RZ, RZ, 0x1 ;  /* 0x00000001ff1d7424 */ /* 0x000fe200078e00ff */
[----:B-1----:R-:W-:Y:S01]  /*22e30*/  ISETP.GE.AND P0, PT, R19, UR4, PT ;  /* 0x0000000413007c0c */ /* 0x002fe2000bf06270 */
[----:B------:R-:W-:-:S12]  /*22e40*/  IMAD.MOV.U32 R25, RZ, RZ, RZ ;  /* 0x000000ffff197224 */ /* 0x000fd800078e00ff */
[----:B--2---:R-:W-:Y:S05]  /*22e50*/  @P0 BRA `(.L_x_1870) ;  /* 0x0000006800ac0947 */ /* 0x004fea0003800000 */
[----:B------:R-:W2:Y:S01]  /*22e60*/  LDL R4, [R1+0x20] ;  /* 0x0000200001047983 */ /* 0x000ea20000100800 */
[C---:B------:R-:W-:Y:S01]  /*22e70*/  IMAD.SHL.U32 R37, R0.reuse, 0x8, RZ ;  /* 0x0000000800257824 */ /* 0x040fe200078e00ff */
[----:B0-----:R-:W-:Y:S01]  /*22e80*/  LOP3.LUT R2, R0, 0x7f, RZ, 0xc0, !PT ;  /* 0x0000007f00027812 */ /* 0x001fe200078ec0ff */
[----:B------:R-:W0:Y:S01]  /*22e90*/  S2UR UR5, SR_CgaCtaId ;  /* 0x00000000000579c3 */ /* 0x000e220000008800 */
[----:B------:R-:W-:Y:S01]  /*22ea0*/  UMOV UR4, 0x400 ;  /* 0x0000040000047882 */ /* 0x000fe20000000000 */
[----:B------:R-:W-:Y:S01]  /*22eb0*/  BSSY B8, `(.L_x_1870) ;  /* 0x00006a5000087945 */ /* 0x000fe20003800000 */
[----:B------:R-:W-:Y:S01]  /*22ec0*/  LOP3.LUT R3, R37, 0x1f8, RZ, 0xc0, !PT ;  /* 0x000001f825037812 */ /* 0x000fe200078ec0ff */
[----:B------:R-:W-:Y:S01]  /*22ed0*/  IMAD.SHL.U32 R34, R2, 0x8, RZ ;  /* 0x0000000802227824 */ /* 0x000fe200078e00ff */
[----:B------:R-:W-:Y:S01]  /*22ee0*/  SHF.R.U32.HI R2, RZ, 0x3, R2 ;  /* 0x00000003ff027819 */ /* 0x000fe20000011602 */
[----:B------:R-:W-:Y:S01]  /*22ef0*/  IMAD.MOV.U32 R30, RZ, RZ, 0x1 ;  /* 0x00000001ff1e7424 */ /* 0x000fe200078e00ff */
[----:B------:R-:W-:Y:S01]  /*22f00*/  LOP3.LUT R3, R3, 0x38, R0, 0x78, !PT ;  /* 0x0000003803037812 */ /* 0x000fe200078e7800 */
[----:B------:R-:W-:Y:S01]  /*22f10*/  IMAD.SHL.U32 R0, R0, 0x10, RZ ;  /* 0x0000001000007824 */ /* 0x000fe200078e00ff */
[----:B------:R-:W-:Y:S01]  /*22f20*/  LOP3.LUT R37, R37, 0x38, RZ, 0xc0, !PT ;  /* 0x0000003825257812 */ /* 0x000fe200078ec0ff */
[----:B------:R-:W-:Y:S01]  /*22f30*/  IMAD.MOV.U32 R27, RZ, RZ, RZ ;  /* 0x000000ffff1b7224 */ /* 0x000fe200078e00ff */
[----:B------:R-:W-:Y:S01]  /*22f40*/  LOP3.LUT R34, R3, 0x200, R34, 0xf8, !PT ;  /* 0x0000020003227812 */ /* 0x000fe200078ef822 */
[----:B------:R-:W-:Y:S01]  /*22f50*/  IMAD.MOV.U32 R25, RZ, RZ, RZ ;  /* 0x000000ffff197224 */ /* 0x000fe200078e00ff */
[----:B------:R-:W-:Y:S01]  /*22f60*/  LOP3.LUT R0, R2, 0x70, R0, 0xf8, !PT ;  /* 0x0000007002007812 */ /* 0x000fe200078ef800 */
[----:B------:R-:W-:Y:S01]  /*22f70*/  IMAD.MOV.U32 R29, RZ, RZ, 0x1 ;  /* 0x00000001ff1d7424 */ /* 0x000fe200078e00ff */
[C---:B------:R-:W-:Y:S01]  /*22f80*/  LOP3.LUT R2, R37.reuse, 0x80, RZ, 0xfc, !PT ;  /* 0x0000008025027812 */ /* 0x040fe200078efcff */
[----:B------:R-:W-:Y:S01]  /*22f90*/  ULDC.64 UR36, c[0x0][0x198] ;  /* 0x0000660000247ab9 */ /* 0x000fe20000000a00 */
[----:B------:R-:W-:Y:S01]  /*22fa0*/  LOP3.LUT R0, R37, 0xc0, RZ, 0xfc, !PT ;  /* 0x000000c025007812 */ /* 0x000fe200078efcff */
[----:B------:R-:W-:Y:S01]  /*22fb0*/  ULDC UR38, c[0x0][0xc] ;  /* 0x0000030000267ab9 */ /* 0x000fe20000000800 */
[----:B0-----:R-:W-:-:S06]  /*22fc0*/  ULEA UR4, UR5, UR4, 0x18 ;  /* 0x0000000405047291 */ /* 0x001fcc000f8ec03f */
[----:B------:R-:W-:-:S04]  /*22fd0*/  IMAD.U32 R23, RZ, RZ, UR4 ;  /* 0x00000004ff177e24 */ /* 0x000fc8000f8e00ff */
[----:B------:R-:W-:Y:S01]  /*22fe0*/  IMAD R36, R34, 0x2, R23 ;  /* 0x0000000222247824 */ /* 0x000fe200078e0217 */
[----:B--2---:R-:W-:-:S05]  /*22ff0*/  LOP3.LUT R3, R4, 0x2, RZ, 0xfc, !PT ;  /* 0x0000000204037812 */ /* 0x004fca00078efcff */
[----:B------:R0:W-:Y:S04]  /*23000*/  STL [R1+0x44], R3 ;  /* 0x0000440301007387 */ /* 0x0001e80000100800 */
[----:B------:R1:W-:Y:S01]  /*23010*/  STL [R1+0x34], RZ ;  /* 0x000034ff01007387 */ /* 0x0003e20000100800 */
[----:B0-----:R-:W-:-:S07]  /*23020*/  LOP3.LUT R3, R37, 0x40, RZ, 0xfc, !PT ;  /* 0x0000004025037812 */ /* 0x001fce00078efcff */
.L_x_1993:
[----:B------:R-:W-:Y:S05]  /*23030*/  YIELD ;  /* 0x0000000000007946 */ /* 0x000fea0003800000 */
[----:B------:R-:W-:Y:S01]  /*23040*/  ULDC.64 UR4, c[0x0][0xa28] ;  /* 0x00028a0000047ab9 */ /* 0x000fe20000000a00 */
[----:B------:R-:W-:Y:S01]  /*23050*/  IMAD.MOV.U32 R11, RZ, RZ, RZ ;  /* 0x000000ffff0b7224 */ /* 0x000fe200078e00ff */
[----:B------:R-:W-:Y:S01]  /*23060*/  ISETP.NE.U32.AND P0, PT, RZ, UR4, PT ;  /* 0x00000004ff007c0c */ /* 0x000fe2000bf05070 */
[----:B0-----:R-:W0:Y:S01]  /*23070*/  LDC.64 R4, c[0x0][0xa00] ;  /* 0x00028000ff047b82 */ /* 0x001e220000000a00 */
[----:B------:R-:W-:Y:S02]  /*23080*/  ULDC.64 UR6, c[0x0][0xa10] ;  /* 0x0002840000067ab9 */ /* 0x000fe40000000a00 */
[----:B------:R-:W-:Y:S01]  /*23090*/  ISETP.NE.AND.EX P0, PT, RZ, UR5, PT, P0 ;  /* 0x00000005ff007c0c */ /* 0x000fe2000bf05300 */
[----:B------:R-:W-:-:S12]  /*230a0*/  ULDC.64 UR4, c[0x0][0xa18] ;  /* 0x0002860000047ab9 */ /* 0x000fd80000000a00 */
[----:B--2---:R-:W2:Y:S01]  /*230b0*/  @P0 LDC.64 R2, c[0x0][0xa28] ;  /* 0x00028a00ff020b82 */ /* 0x004ea20000000a00 */
[----:B------:R-:W-:Y:S01]  /*230c0*/  ISETP.NE.U32.AND P1, PT, RZ, UR6, PT ;  /* 0x00000006ff007c0c */ /* 0x000fe2000bf25070 */
[----:B--2---:R-:W-:-:S05]  /*230d0*/  @P0 IMAD.WIDE R2, R19, 0x4, R2 ;  /* 0x0000000413020825 */ /* 0x004fca00078e0202 */
[----:B------:R2:W3:Y:S01]  /*230e0*/  @P0 LDG.E R11, desc[UR60][R2.64] ;  /* 0x0000003c020b0981 */ /* 0x0004e2000c1e1900 */
[----:B------:R-:W-:Y:S01]  /*230f0*/  ISETP.NE.U32.AND P0, PT, RZ, UR4, PT ;  /* 0x00000004ff007c0c */ /* 0x000fe2000bf05070 */
[----:B------:R-:W-:Y:S01]  /*23100*/  IMAD.MOV.U32 R35, RZ, RZ, RZ ;  /* 0x000000ffff237224 */ /* 0x000fe200078e00ff */
[----:B------:R-:W-:Y:S01]  /*23110*/  ISETP.NE.AND.EX P1, PT, RZ, UR7, PT, P1 ;  /* 0x00000007ff007c0c */ /* 0x000fe2000bf25310 */
[----:B------:R-:W-:Y:S01]  /*23120*/  IMAD.MOV.U32 R0, RZ, RZ, RZ ;  /* 0x000000ffff007224 */ /* 0x000fe200078e00ff */
[----:B------:R-:W-:Y:S01]  /*23130*/  ISETP.NE.AND.EX P2, PT, RZ, UR5, PT, P0 ;  /* 0x00000005ff007c0c */ /* 0x000fe2000bf45300 */
[----:B------:R-:W-:Y:S01]  /*23140*/  ULDC.64 UR4, c[0x0][0xa00] ;  /* 0x0002800000047ab9 */ /* 0x000fe20000000a00 */
[----:B0-----:R-:W-:Y:S01]  /*23150*/  IMAD.WIDE R4, R19, 0x4, R4 ;  /* 0x0000000413047825 */ /* 0x001fe200078e0204 */
[----:B------:R-:W-:Y:S01]  /*23160*/  ISETP.NE.U32.AND P0, PT, RZ, UR4, PT ;  /* 0x00000004ff007c0c */ /* 0x000fe2000bf05070 */
[----:B--2---:R-:W0:Y:S03]  /*23170*/  LDC.64 R2, c[0x0][0xa10] ;  /* 0x00028400ff027b82 */ /* 0x004e260000000a00 */
[----:B------:R-:W-:-:S06]  /*23180*/  ISETP.NE.AND.EX P0, PT, RZ, UR5, PT, P0 ;  /* 0x00000005ff007c0c */ /* 0x000fcc000bf05300 */
[----:B------:R-:W2:Y:S07]  /*23190*/  @P2 LDC.64 R6, c[0x0][0xa18] ;  /* 0x00028600ff062b82 */ /* 0x000eae0000000a00 */
[----:B------:R-:W5:Y:S01]  /*231a0*/  @P0 LDG.E R35, desc[UR60][R4.64] ;  /* 0x0000003c04230981 */ /* 0x000f62000c1e1900 */
[----:B0-----:R-:W-:-:S05]  /*231b0*/  IMAD.WIDE R2, R19, 0x4, R2 ;  /* 0x0000000413027825 */ /* 0x001fca00078e0202 */
[----:B------:R-:W5:Y:S01]  /*231c0*/  @P1 LDG.E R0, desc[UR60][R2.64] ;  /* 0x0000003c02001981 */ /* 0x000f62000c1e1900 */
[----:B------:R-:W-:Y:S02]  /*231d0*/  ULDC UR4, c[0x0][0x288] ;  /* 0x0000a20000047ab9 */ /* 0x000fe40000000800 */
[----:B------:R-:W-:Y:S01]  /*231e0*/  IMAD.U32 R31, RZ, RZ, UR4 ;  /* 0x00000004ff1f7e24 */ /* 0x000fe2000f8e00ff */
[----:B------:R-:W-:Y:S02]  /*231f0*/  ULDC.64 UR4, c[0x0][0x418] ;  /* 0x0001060000047ab9 */ /* 0x000fe40000000a00 */
[----:B------:R-:W-:-:S03]  /*23200*/  UISETP.NE.U32.AND UP0, UPT, UR4, URZ, UPT ;  /* 0x0000003f0400728c */ /* 0x000fc6000bf05070 */
[----:B------:R-:W-:Y:S01]  /*23210*/  ULDC UR4, c[0x0][0x424] ;  /* 0x0001090000047ab9 */ /* 0x000fe20000000800 */
[----:B------:R-:W-:Y:S01]  /*23220*/  UISETP.NE.AND.EX UP0, UPT, UR5, URZ, UPT, UP0 ;  /* 0x0000003f0500728c */ /* 0x000fe2000bf05300 */
[----:B--2---:R-:W-:Y:S02]  /*23230*/  @P2 IMAD.WIDE R6, R19, 0x4, R6 ;  /* 0x0000000413062825 */ /* 0x004fe400078e0206 */
[----:B------:R-:W-:Y:S01]  /*23240*/  ULDC UR5, c[0x0][0x2f0] ;  /* 0x0000bc0000057ab9 */ /* 0x000fe20000000800 */
[----:B------:R-:W-:Y:S02]  /*23250*/  USEL UR4, UR4, 0x1, UP0 ;  /* 0x0000000104047887 */ /* 0x000fe40008000000 */
[----:B------:R0:W5:Y:S02]  /*23260*/  @P2 LDG.E R31, desc[UR60][R6.64] ;  /* 0x0000003c061f2981 */ /* 0x000164000c1e1900 */
[----:B------:R-:W-:-:S03]  /*23270*/  UIMAD UR4, UR4, UR5, URZ ;  /* 0x00000005040472a4 */ /* 0x000fc6000f8e023f */
[----:B------:R-:W-:-:S03]  /*23280*/  ULDC UR5, c[0x0][0x348] ;  /* 0x0000d20000057ab9 */ /* 0x000fc60000000800 */
[----:B------:R-:W-:Y:S02]  /*23290*/  IMAD.U32 R9, RZ, RZ, UR4 ;  /* 0x00000004ff097e24 */ /* 0x000fe4000f8e00ff */
[----:B0-----:R-:W-:Y:S01]  /*232a0*/  IMAD.U32 R6, RZ, RZ, UR5 ;  /* 0x00000005ff067e24 */ /* 0x001fe2000f8e00ff */
[----:B---3--:R0:W-:Y:S01]  /*232b0*/  STL [R1+0x10], R11 ;  /* 0x0000100b01007387 */ /* 0x0081e20000100800 */
[----:B------:R-:W-:Y:S05]  /*232c0*/  @P2 BRA `(.L_x_1871) ;  /* 0x0000000000102947 */ /* 0x000fea0003800000 */
[----:B------:R-:W-:Y:S05]  /*232d0*/  @!P0 BRA `(.L_x_1871) ;  /* 0x00000000000c8947 */ /* 0x000fea0003800000 */
[----:B------:R-:W2:Y:S04]  /*232e0*/  LDG.E R8, desc[UR60][R4.64] ;  /* 0x0000003c04087981 */ /* 0x000ea8000c1e1900 */
[----:B-----5:R-:W2:Y:S02]  /*232f0*/  LDG.E R31, desc[UR60][R4.64+0x4] ;  /* 0x0000043c041f7981 */ /* 0x020ea4000c1e1900 */
[----:B--2---:R-:W-:-:S07]  /*23300*/  IMAD.IADD R31, R31, 0x1, -R8 ;  /* 0x000000011f1f7824 */ /* 0x004fce00078e0a08 */
.L_x_1871:
[----:B------:R-:W-:Y:S02]  /*23310*/  ULDC.64 UR4, c[0x0][0xa20] ;  /* 0x0002880000047ab9 */ /* 0x000fe40000000a00 */
[----:B------:R-:W-:-:S04]  /*23320*/  ISETP.NE.U32.AND P0, PT, RZ, UR4, PT ;  /* 0x00000004ff007c0c */ /* 0x000fc8000bf05070 */
[----:B------:R-:W-:-:S13]  /*23330*/  ISETP.NE.AND.EX P0, PT, RZ, UR5, PT, P0 ;  /* 0x00000005ff007c0c */ /* 0x000fda000bf05300 */
[----:B------:R-:W-:Y:S05]  /*23340*/  @!P0 BRA `(.L_x_1872) ;  /* 0x0000000000108947 */ /* 0x000fea0003800000 */
[----:B------:R-:W2:Y:S02]  /*23350*/  LDC.64 R4, c[0x0][0xa20] ;  /* 0x00028800ff047b82 */ /* 0x000ea40000000a00 */
[----:B--2---:R-:W-:-:S05]  /*23360*/  IMAD.WIDE R4, R19, 0x4, R4 ;  /* 0x0000000413047825 */ /* 0x004fca00078e0204 */
[----:B------:R2:W5:Y:S01]  /*23370*/  LDG.E R9, desc[UR60][R4.64] ;  /* 0x0000003c04097981 */ /* 0x000562000c1e1900 */
[----:B------:R-:W-:Y:S05]  /*23380*/  BRA `(.L_x_1873) ;  /* 0x0000000000247947 */ /* 0x000fea0003800000 */
.L_x_1872:
[----:B------:R-:W-:Y:S02]  /*23390*/  ULDC.64 UR4, c[0x0][0xa08] ;  /* 0x0002820000047ab9 */ /* 0x000fe40000000a00 */
[----:B------:R-:W-:-:S04]  /*233a0*/  ISETP.NE.U32.AND P0, PT, RZ, UR4, PT ;  /* 0x00000004ff007c0c */ /* 0x000fc8000bf05070 */
[----:B------:R-:W-:-:S13]  /*233b0*/  ISETP.NE.AND.EX P0, PT, RZ, UR5, PT, P0 ;  /* 0x00000005ff007c0c */ /* 0x000fda000bf05300 */
[----:B------:R-:W-:Y:S05]  /*233c0*/  @!P0 BRA `(.L_x_1873) ;  /* 0x0000000000148947 */ /* 0x000fea0003800000 */
[----:B------:R-:W2:Y:S02]  /*233d0*/  LDC.64 R4, c[0x0][0xa08] ;  /* 0x00028200ff047b82 */ /* 0x000ea40000000a00 */
[----:B--2---:R-:W-:-:S05]  /*233e0*/  IMAD.WIDE R4, R19, 0x4, R4 ;  /* 0x0000000413047825 */ /* 0x004fca00078e0204 */
[----:B------:R-:W2:Y:S04]  /*233f0*/  LDG.E R9, desc[UR60][R4.64] ;  /* 0x0000003c04097981 */ /* 0x000ea8000c1e1900 */
[----:B------:R-:W2:Y:S02]  /*23400*/  LDG.E R8, desc[UR60][R4.64+0x4] ;  /* 0x0000043c04087981 */ /* 0x000ea4000c1e1900 */
[----:B--2---:R-:W-:-:S07]  /*23410*/  IMAD.IADD R9, R8, 0x1, -R9 ;  /* 0x0000000108097824 */ /* 0x004fce00078e0a09 */
.L_x_1873:
[----:B------:R-:W3:Y:S01]  /*23420*/  @P1 LDG.E R8, desc[UR60][R2.64] ;  /* 0x0000003c02081981 */ /* 0x000ee2000c1e1900 */
[----:B--2---:R-:W2:Y:S03]  /*23430*/  LDC R4, c[0x0][0x448] ;  /* 0x00011200ff047b82 */ /* 0x004ea60000000800 */
[----:B------:R-:W3:Y:S01]  /*23440*/  @P1 LDG.E R5, desc[UR60][R2.64+0x4] ;  /* 0x0000043c02051981 */ /* 0x000ee2000c1e1900 */
[----:B-----5:R-:W-:Y:S02]  /*23450*/  IMAD.IADD R9, R9, 0x1, -R11 ;  /* 0x0000000109097824 */ /* 0x020fe400078e0a0b */
[----:B------:R-:W-:-:S04]  /*23460*/  IMAD.SHL.U32 R28, R17, 0x80, RZ ;  /* 0x00000080111c7824 */ /* 0x000fc800078e00ff */
[----:B------:R-:W-:Y:S01]  /*23470*/  VIADD R7, R28, 0x7f ;  /* 0x0000007f1c077836 */ /* 0x000fe20000000000 */
[----:B--2---:R-:W-:-:S13]  /*23480*/  ISETP.NE.AND P2, PT, R4, 0x1, PT ;  /* 0x000000010400780c */ /* 0x004fda0003f45270 */
[----:B------:R-:W2:Y:S08]  /*23490*/  @P2 LDC R10, c[0x0][0x44c] ;  /* 0x00011300ff0a2b82 */ /* 0x000eb00000000800 */
[----:B------:R-:W4:Y:S01]  /*234a0*/  @P2 LDC R4, c[0x0][0x450] ;  /* 0x00011400ff042b82 */ /* 0x000f220000000800 */
[----:B---3--:R-:W-:Y:S02]  /*234b0*/  @P1 IMAD.IADD R6, R5, 0x1, -R8 ;  /* 0x0000000105061824 */ /* 0x008fe400078e0a08 */
[----:B--2---:R-:W-:-:S04]  /*234c0*/  @P2 IMAD.HI.U32 R5, R7, R10, RZ ;  /* 0x0000000a07052227 */ /* 0x004fc800078e00ff */
[----:B------:R-:W-:Y:S01]  /*234d0*/  IMAD.IADD R12, R9, 0x1, R6 ;  /* 0x00000001090c7824 */ /* 0x000fe200078e0206 */
[----:B----4-:R-:W-:-:S03]  /*234e0*/  @P2 SHF.R.U32.HI R7, RZ, R4, R5 ;  /* 0x00000004ff072219 */ /* 0x010fc60000011605 */
[C---:B------:R-:W-:Y:S01]  /*234f0*/  VIADD R2, R12.reuse, 0x3f ;  /* 0x0000003f0c027836 */ /* 0x040fe20000000000 */
[----:B------:R2:W-:Y:S01]  /*23500*/  STL [R1+0xc], R12 ;  /* 0x00000c0c01007387 */ /* 0x0005e20000100800 */
[----:B------:R-:W-:-:S03]  /*23510*/  IADD3 R8, R12, 0x1, -R31 ;  /* 0x000000010c087810 */ /* 0x000fc60007ffe81f */
[----:B------:R-:W-:Y:S02]  /*23520*/  SHF.R.S32.HI R3, RZ, 0x1f, R2 ;  /* 0x0000001fff037819 */ /* 0x000fe40000011402 */
[----:B------:R-:W-:Y:S02]  /*23530*/  IMAD.IADD R7, R8, 0x1, R7 ;  /* 0x0000000108077824 */ /* 0x000fe400078e0207 */
[----:B------:R-:W-:Y:S02]  /*23540*/  LEA.HI R10, R3, R2, RZ, 0x6 ;  /* 0x00000002030a7211 */ /* 0x000fe400078f30ff */
[----:B------:R-:W3:Y:S02]  /*23550*/  LDC.64 R2, c[0x0][0x9e0] ;  /* 0x00027800ff027b82 */ /* 0x000ee40000000a00 */
[----:B------:R-:W-:Y:S02]  /*23560*/  SHF.R.S32.HI R10, RZ, 0x6, R10 ;  /* 0x00000006ff0a7819 */ /* 0x000fe4000001140a */
[----:B---3--:R-:W-:Y:S01]  /*23570*/  ISETP.GE.AND P3, PT, R3, 0x1, PT ;  /* 0x000000010300780c */ /* 0x008fe20003f66270 */
[----:B------:R-:W-:-:S12]  /*23580*/  IMAD.IADD R2, R7, 0x1, R2 ;  /* 0x0000000107027824 */ /* 0x000fd800078e0202 */
[----:B--2---:R-:W-:Y:S05]  /*23590*/  @!P3 BRA `(.L_x_1874) ;  /* 0x000000000048b947 */ /* 0x004fea0003800000 */
[C---:B------:R-:W-:Y:S01]  /*235a0*/  ISETP.GT.AND P0, PT, R7.reuse, RZ, PT ;  /* 0x000000ff0700720c */ /* 0x040fe20003f04270 */
[----:B------:R-:W-:Y:S01]  /*235b0*/  BSSY B0, `(.L_x_1875) ;  /* 0x000000e000007945 */ /* 0x000fe20003800000 */
[----:B0-----:R-:W-:-:S11]  /*235c0*/  VIADD R11, R7, 0xffffffff ;  /* 0xffffffff070b7836 */ /* 0x001fd60000000000 */
        /* <DEDUP_REMOVED lines=8> */
.L_x_1876:
[----:B------:R-:W-:-:S13]  /*23650*/  ISETP.NE.AND P0, PT, R3, 0x1, PT ;  /* 0x000000010300780c */ /* 0x000fda0003f05270 */
[----:B------:R-:W0:Y:S02]  /*23660*/  @P0 LDC.64 R4, c[0x0][0x9e8] ;  /* 0x00027a00ff040b82 */ /* 0x000e240000000a00 */
[----:B0-----:R-:W-:-:S05]  /*23670*/  @P0 IMAD.HI.U32 R4, R11, R4, RZ ;  /* 0x000000040b040227 */ /* 0x001fca00078e00ff */
[----:B------:R-:W-:-:S07]  /*23680*/  @P0 SHF.R.U32.HI R11, RZ, R5, R4 ;  /* 0x00000005ff0b0219 */ /* 0x000fce0000011604 */
.L_x_1877:
[----:B------:R-:W-:Y:S05]  /*23690*/  BSYNC B0 ;  /* 0x0000000000007941 */ /* 0x000fea0003800000 */
.L_x_1875:
[----:B------:R-:W-:-:S05]  /*236a0*/  IMAD R11, R11, R3, R3 ;  /* 0x000000030b0b7224 */ /* 0x000fca00078e0203 */
[----:B------:R-:W-:-:S07]  /*236b0*/  VIMNMX R2, R2, R11, PT ;  /* 0x0000000b02027248 */ /* 0x000fce0003fe0100 */
.L_x_1874:
[----:B------:R-:W2:Y:S01]  /*236c0*/  @P2 LDC R7, c[0x0][0x44c] ;  /* 0x00011300ff072b82 */ /* 0x000ea20000000800 */
[----:B------:R-:W-:Y:S01]  /*236d0*/  IMAD.MOV.U32 R4, RZ, RZ, R28 ;  /* 0x000000ffff047224 */ /* 0x000fe200078e001c */
[----:B------:R-:W-:-:S06]  /*236e0*/  ULDC UR4, c[0x0][0x9dc] ;  /* 0x0002770000047ab9 */ /* 0x000fcc0000000800 */
[----:B------:R-:W3:Y:S01]  /*236f0*/  @P2 LDC R5, c[0x0][0x450] ;  /* 0x00011400ff052b82 */ /* 0x000ee20000000800 */
[----:B--2---:R-:W-:-:S05]  /*23700*/  @P2 IMAD.HI.U32 R7, R28, R7, RZ ;  /* 0x000000071c072227 */ /* 0x004fca00078e00ff */
[----:B---3--:R-:W-:Y:S01]  /*23710*/  @P2 SHF.R.U32.HI R4, RZ, R5, R7 ;  /* 0x00000005ff042219 */ /* 0x008fe20000011607 */
[----:B------:R-:W-:-:S04]  /*23720*/  IMAD.IADD R7, R12, 0x1, -R31 ;  /* 0x000000010c077824 */ /* 0x000fc800078e0a1f */
[----:B------:R-:W-:-:S04]  /*23730*/  IMAD.IADD R12, R7, 0x1, R4 ;  /* 0x00000001070c7824 */ /* 0x000fc800078e0204 */
[----:B0-----:R-:W-:Y:S01]  /*23740*/  VIADD R11, R12, -UR4 ;  /* 0x800000040c0b7c36 */ /* 0x001fe20008000000 */
        /* <DEDUP_REMOVED lines=11> */
.L_x_1880:
[----:B------:R-:W-:-:S13]  /*23800*/  ISETP.NE.AND P0, PT, R3, 0x1, PT ;  /* 0x000000010300780c */ /* 0x000fda0003f05270 */
[----:B------:R-:W0:Y:S02]  /*23810*/  @P0 LDC.64 R4, c[0x0][0x9e8] ;  /* 0x00027a00ff040b82 */ /* 0x000e240000000a00 */
[----:B0-----:R-:W-:-:S05]  /*23820*/  @P0 IMAD.HI.U32 R4, R12, R4, RZ ;  /* 0x000000040c040227 */ /* 0x001fca00078e00ff */
[----:B------:R-:W-:-:S07]  /*23830*/  @P0 SHF.R.U32.HI R12, RZ, R5, R4 ;  /* 0x00000005ff0c0219 */ /* 0x000fce0000011604 */
.L_x_1881:
[----:B------:R-:W-:Y:S05]  /*23840*/  BSYNC B0 ;  /* 0x0000000000007941 */ /* 0x000fea0003800000 */
.L_x_1879:
[----:B------:R-:W-:-:S05]  /*23850*/  IMAD R12, R12, R3, RZ ;  /* 0x000000030c0c7224 */ /* 0x000fca00078e02ff */
[----:B------:R-:W-:-:S07]  /*23860*/  VIMNMX R11, R11, R12, !PT ;  /* 0x0000000c0b0b7248 */ /* 0x000fce0007fe0100 */
.L_x_1878:
[----:B------:R-:W-:Y:S01]  /*23870*/  VIADD R2, R2, 0x3f ;  /* 0x0000003f02027836 */ /* 0x000fe20000000000 */
[----:B------:R-:W-:Y:S01]  /*23880*/  SHF.R.S32.HI R4, RZ, 0x1f, R11 ;  /* 0x0000001fff047819 */ /* 0x000fe2000001140b */
[----:B------:R-:W-:Y:S03]  /*23890*/  BSSY B0, `(.L_x_1882) ;  /* 0x0000196000007945 */ /* 0x000fe60003800000 */
[----:B------:R-:W-:Y:S02]  /*238a0*/  SHF.R.S32.HI R3, RZ, 0x1f, R2 ;  /* 0x0000001fff037819 */ /* 0x000fe40000011402 */
[----:B------:R-:W-:Y:S02]  /*238b0*/  LEA.HI R4, R4, R11, RZ, 0x6 ;  /* 0x0000000b04047211 */ /* 0x000fe400078f30ff */
[----:B------:R-:W-:Y:S02]  /*238c0*/  LEA.HI R2, R3, R2, RZ, 0x6 ;  /* 0x0000000203027211 */ /* 0x000fe400078f30ff */
[----:B------:R-:W-:-:S02]  /*238d0*/  SHF.R.S32.HI R4, RZ, 0x6, R4 ;  /* 0x00000006ff047819 */ /* 0x000fc40000011404 */
[----:B------:R-:W-:Y:S02]  /*238e0*/  SHF.R.S32.HI R3, RZ, 0x6, R2 ;  /* 0x00000006ff037819 */ /* 0x000fe40000011402 */
[----:B------:R-:W-:Y:S02]  /*238f0*/  VIMNMX R2, RZ, R4, !PT ;  /* 0x00000004ff027248 */ /* 0x000fe40007fe0100 */
[----:B------:R-:W-:-:S03]  /*23900*/  VIMNMX R4, R10, R3, PT ;  /* 0x000000030a047248 */ /* 0x000fc60003fe0100 */
[--C-:B------:R-:W-:Y:S02]  /*23910*/  IMAD R2, R2, 0x40, -R9.reuse ;  /* 0x0000004002027824 */ /* 0x100fe400078e0a09 */
[----:B------:R-:W-:-:S03]  /*23920*/  IMAD R9, R4, 0x40, -R9 ;  /* 0x0000004004097824 */ /* 0x000fc600078e0a09 */
[----:B------:R-:W-:Y:S02]  /*23930*/  VIMNMX R2, RZ, R2, !PT ;  /* 0x00000002ff027248 */ /* 0x000fe40007fe0100 */
[----:B------:R-:W-:Y:S02]  /*23940*/  VIMNMX R9, R9, R6, PT ;  /* 0x0000000609097248 */ /* 0x000fe40003fe0100 */
[----:B------:R-:W-:Y:S02]  /*23950*/  SHF.R.U32.HI R5, RZ, 0x6, R2 ;  /* 0x00000006ff057819 */ /* 0x000fe40000011602 */
[----:B------:R-:W-:-:S13]  /*23960*/  ISETP.GT.AND P0, PT, R9, R2, PT ;  /* 0x000000020900720c */ /* 0x000fda0003f04270 */
[----:B------:R-:W-:-:S05]  /*23970*/  @P0 VIADD R3, R9, 0x3f ;  /* 0x0000003f09030836 */ /* 0x000fca0000000000 */
[----:B------:R-:W-:-:S04]  /*23980*/  @P0 SHF.R.S32.HI R2, RZ, 0x1f, R3 ;  /* 0x0000001fff020819 */ /* 0x000fc80000011403 */
[----:B------:R-:W-:Y:S01]  /*23990*/  @P0 LEA.HI R3, R2, R3, RZ, 0x6 ;  /* 0x0000000302030211 */ /* 0x000fe200078f30ff */
[----:B------:R-:W-:-:S03]  /*239a0*/  IMAD.MOV.U32 R2, RZ, RZ, R5 ;  /* 0x000000ffff027224 */ /* 0x000fc600078e0005 */
[----:B------:R-:W-:Y:S02]  /*239b0*/  @P0 SHF.R.S32.HI R2, RZ, 0x6, R3 ;  /* 0x00000006ff020819 */ /* 0x000fe40000011403 */
        /* <DEDUP_REMOVED lines=9> */
[----:B------:R0:W2:Y:S02]  /*23a50*/  SHFL.IDX PT, R14, R3, RZ, 0x1f ;  /* 0x00001fff030e7589 */ /* 0x0000a400000e0000 */
.L_x_2085:
[----:B--2---:R-:W-:Y:S02]  /*23a60*/  ISETP.NE.AND P0, PT, R14, RZ, PT ;  /* 0x000000ff0e00720c */ /* 0x004fe40003f05270 */
[----:B------:R-:W-:-:S11]  /*23a70*/  PLOP3.LUT P6, PT, PT, PT, PT, 0x8, 0x0 ;  /* 0x000000000000781c */ /* 0x000fd60003fce170 */
[----:B------:R-:W-:Y:S05]  /*23a80*/  @P0 BRA `(.L_x_1885) ;  /* 0x00000000000c0947 */ /* 0x000fea0003800000 */
[----:B------:R-:W-:-:S03]  /*23a90*/  UMOV UR4, 0xffffffff ;  /* 0xffffffff00047882 */ /* 0x000fc60000000000 */
[----:B------:R-:W-:Y:S05]  /*23aa0*/  BRA.DIV UR4, `(.L_x_1886) ;  /* 0x0000007e04187947 */ /* 0x000fea000b800000 */
[----:B------:R-:W-:-:S13]  /*23ab0*/  ELECT P6, URZ, PT ;  /* 0x00000000003f782f */ /* 0x000fda00038c0000 */
.L_x_1885:
        /* <DEDUP_REMOVED lines=9> */
.L_x_2088:
[----:B------:R-:W-:Y:S05]  /*23b50*/  BSYNC B1 ;  /* 0x0000000000017941 */ /* 0x000fea0003800000 */
.L_x_1887:
[----:B------:R-:W-:Y:S04]  /*23b60*/  BSSY B1, `(.L_x_1889) ;  /* 0x00000ac000017945 */ /* 0x000fe80003800000 */
[----:B------:R-:W-:Y:S05]  /*23b70*/  @!P6 BRA `(.L_x_1890) ;  /* 0x0000000800a8e947 */ /* 0x000fea0003800000 */
[----:B------:R-:W-:Y:S01]  /*23b80*/  IMAD R13, R27, 0x8, R23 ;  /* 0x000000081b0d7824 */ /* 0x000fe200078e0217 */
[----:B------:R-:W-:Y:S01]  /*23b90*/  SHF.L.U32 R12, R30, 0x1f, RZ ;  /* 0x0000001f1e0c7819 */ /* 0x000fe200000006ff */
[----:B------:R-:W2:Y:S01]  /*23ba0*/  S2R R3, SR_TID.X ;  /* 0x0000000000037919 */ /* 0x000ea20000002100 */
[----:B------:R-:W-:Y:S02]  /*23bb0*/  BSSY B2, `(.L_x_1891) ;  /* 0x0000005000027945 */ /* 0x000fe40003800000 */
[----:B------:R-:W3:Y:S01]  /*23bc0*/  SYNCS.PHASECHK.TRANS64.TRYWAIT P0, [R13+URZ+0x308a0], R12 ;  /* 0x0308a00c0d0075a7 */ /* 0x000ee2000800017f */
[----:B--2---:R-:W-:-:S04]  /*23bd0*/  LOP3.LUT R3, R3, 0x7f, RZ, 0xc0, !PT ;  /* 0x0000007f03037812 */ /* 0x004fc800078ec0ff */
[----:B------:R-:W-:Y:S01]  /*23be0*/  ISETP.NE.AND P1, PT, R3, RZ, PT ;  /* 0x000000ff0300720c */ /* 0x000fe20003f25270 */
[----:B---3--:R-:W-:-:S12]  /*23bf0*/  @!P0 BRA `(.L_x_1892) ;  /* 0x0000007800f88947 */ /* 0x008fd80003800000 */
.L_x_2089:
[----:B------:R-:W-:Y:S05]  /*23c00*/  BSYNC B2 ;  /* 0x0000000000027941 */ /* 0x000fea0003800000 */
.L_x_1891:
[----:B------:R-:W-:Y:S04]  /*23c10*/  BSSY B2, `(.L_x_1893) ;  /* 0x0000009000027945 */ /* 0x000fe80003800000 */
[----:B------:R-:W-:Y:S05]  /*23c20*/  @P1 BRA `(.L_x_1894) ;  /* 0x00000000001c1947 */ /* 0x000fea0003800000 */
[----:B0-----:R-:W0:Y:S01]  /*23c30*/  S2R R6, SR_TID.X ;  /* 0x0000000000067919 */ /* 0x001e220000002100 */
[----:B------:R-:W-:-:S04]  /*23c40*/  IMAD.MOV.U32 R3, RZ, RZ, 0x8000 ;  /* 0x00008000ff037424 */ /* 0x000fc800078e00ff */
[----:B------:R3:W-:Y:S01]  /*23c50*/  SYNCS.ARRIVE.TRANS64 RZ, [R13+URZ+0x30890], R3 ;  /* 0x030890030dff79a7 */ /* 0x0007e2000800003f */
[----:B0-----:R-:W-:-:S04]  /*23c60*/  LOP3.LUT R6, R6, 0x1f, RZ, 0xc0, !PT ;  /* 0x0000001f06067812 */ /* 0x001fc800078ec0ff */
[----:B------:R-:W-:-:S13]  /*23c70*/  ISETP.NE.AND P0, PT, R6, RZ, PT ;  /* 0x000000ff0600720c */ /* 0x000fda0003f05270 */
[----:B---3--:R-:W-:Y:S05]  /*23c80*/  @!P0 BRA `(.L_x_1894) ;  /* 0x0000000000048947 */ /* 0x008fea0003800000 */
[----:B------:R-:W-:Y:S01]  /*23c90*/  BPT.TRAP 0x1 ;  /* 0x000000040000795c */ /* 0x000fe20000300000 */
.L_x_1894:
[----:B------:R-:W-:Y:S05]  /*23ca0*/  BSYNC B2 ;  /* 0x0000000000027941 */ /* 0x000fea0003800000 */
.L_x_1893:
        /* <DEDUP_REMOVED lines=8> */
[----:B0-----:R-:W-:Y:S01]  /*23d30*/  IMAD.SHL.U32 R6, R27, 0x4000, RZ ;  /* 0x000040001b067824 */ /* 0x001fe200078e00ff */
[----:B------:R-:W-:Y:S01]  /*23d40*/  UMOV UR6, 0x0 ;  /* 0x0000000000067882 */ /* 0x000fe20000000000 */
[----:B------:R-:W-:Y:S01]  /*23d50*/  VIADD R3, R13, 0x30890 ;  /* 0x000308900d037836 */ /* 0x000fe20000000000 */
[----:B------:R-:W-:Y:S01]  /*23d60*/  UMOV UR7, 0x12f00000 ;  /* 0x12f0000000077882 */ /* 0x000fe20000000000 */
[----:B------:R-:W-:-:S08]  /*23d70*/  VIADD R14, R9, 0x20400 ;  /* 0x00020400090e7836 */ /* 0x000fd00000000000 */
.L_x_1895:
        /* <DEDUP_REMOVED lines=16> */
.L_x_1896:
        /* <DEDUP_REMOVED lines=16> */
.L_x_1897:
        /* <DEDUP_REMOVED lines=16> */
.L_x_1898:
        /* <DEDUP_REMOVED lines=13> */
.L_x_2090:
[----:B------:R-:W-:Y:S05]  /*24150*/  BSYNC B2 ;  /* 0x0000000000027941 */ /* 0x000fea0003800000 */
.L_x_1899:
[----:B------:R-:W-:Y:S01]  /*24160*/  BSSY B2, `(.L_x_1901) ;  /* 0x000000b000027945 */ /* 0x000fe20003800000 */
[----:B------:R-:W-:Y:S02]  /*24170*/  IMAD.MOV.U32 R14, RZ, RZ, 0x0 ;  /* 0x00000000ff0e7424 */ /* 0x000fe400078e00ff */
[----:B------:R-:W-:Y:S01]  /*24180*/  IMAD.MOV.U32 R15, RZ, RZ, 0x12f00000 ;  /* 0x12f00000ff0f7424 */ /* 0x000fe200078e00ff */
[----:B------:R-:W-:Y:S06]  /*24190*/  @P1 BRA `(.L_x_1902) ;  /* 0x00000000001c1947 */ /* 0x000fec0003800000 */
[----:B------:R-:W3:Y:S01]  /*241a0*/  S2R R9, SR_TID.X ;  /* 0x0000000000097919 */ /* 0x000ee20000002100 */
[----:B------:R-:W-:-:S04]  /*241b0*/  IMAD.MOV.U32 R3, RZ, RZ, 0x8000 ;  /* 0x00008000ff037424 */ /* 0x000fc800078e00ff */
[----:B------:R4:W-:Y:S01]  /*241c0*/  SYNCS.ARRIVE.TRANS64 RZ, [R13+URZ+0x308b0], R3 ;  /* 0x0308b0030dff79a7 */ /* 0x0009e2000800003f */
[----:B---3--:R-:W-:-:S04]  /*241d0*/  LOP3.LUT R9, R9, 0x1f, RZ, 0xc0, !PT ;  /* 0x0000001f09097812 */ /* 0x008fc800078ec0ff */
[----:B------:R-:W-:-:S13]  /*241e0*/  ISETP.NE.AND P0, PT, R9, RZ, PT ;  /* 0x000000ff0900720c */ /* 0x000fda0003f05270 */
[----:B----4-:R-:W-:Y:S05]  /*241f0*/  @!P0 BRA `(.L_x_1902) ;  /* 0x0000000000048947 */ /* 0x010fea0003800000 */
[----:B------:R-:W-:Y:S01]  /*24200*/  BPT.TRAP 0x1 ;  /* 0x000000040000795c */ /* 0x000fe20000300000 */
.L_x_1902:
[----:B------:R-:W-:Y:S05]  /*24210*/  BSYNC B2 ;  /* 0x0000000000027941 */ /* 0x000fea0003800000 */
.L_x_1901:
[----:B------:R-:W-:Y:S01]  /*24220*/  R2UR UR10, R17 ;  /* 0x00000000110a72ca */ /* 0x000fe200000e0000 */
[----:B------:R-:W-:Y:S01]  /*24230*/  IMAD R6, R6, 0x2, R23 ;  /* 0x0000000206067824 */ /* 0x000fe200078e0217 */
[----:B------:R-:W-:Y:S01]  /*24240*/  R2UR UR6, R14 ;  /* 0x000000000e0672ca */ /* 0x000fe200000e0000 */
[----:B------:R-:W-:Y:S01]  /*24250*/  UIADD3 UR4, UP0, UR36, 0x670, URZ ;  /* 0x0000067024047890 */ /* 0x000fe2000ff1e03f */
[----:B------:R-:W-:Y:S01]  /*24260*/  R2UR UR7, R15 ;  /* 0x000000000f0772ca */ /* 0x000fe200000e0000 */
[----:B0-2---:R-:W-:Y:S01]  /*24270*/  VIADD R13, R13, 0x308b0 ;  /* 0x000308b00d0d7836 */ /* 0x005fe20000000000 */
[----:B------:R-:W-:Y:S01]  /*24280*/  PLOP3.LUT P0, PT, PT, PT, PT, 0x80, 0x0 ;  /* 0x000000000000781c */ /* 0x000fe20003f0f070 */
[----:B------:R-:W-:Y:S01]  /*24290*/  VIADD R3, R6, 0x400 ;  /* 0x0000040006037836 */ /* 0x000fe20000000000 */
[----:B------:R-:W-:-:S12]  /*242a0*/  UIADD3.X UR5, URZ, UR37, URZ, UP0, !UPT ;  /* 0x000000253f057290 */ /* 0x000fd800087fe43f */
.L_x_1903:
        /* <DEDUP_REMOVED lines=15> */
.L_x_1904:
        /* <DEDUP_REMOVED lines=15> */
.L_x_1905:
        /* <DEDUP_REMOVED lines=15> */
.L_x_1906:
        /* <DEDUP_REMOVED lines=9> */
[----:B--2---:R-:W-:Y:S05]  /*24610*/  @P0 BRA.U.ANY `(.L_x_1906) ;  /* 0xfffffffd00d80947 */ /* 0x004fea000393ffff */
.L_x_1890:
[----:B------:R-:W-:Y:S05]  /*24620*/  BSYNC B1 ;  /* 0x0000000000017941 */ /* 0x000fea0003800000 */
.L_x_1889:
        /* <DEDUP_REMOVED lines=9> */
.L_x_1925:
[----:B------:R-:W-:Y:S05]  /*246c0*/  YIELD ;  /* 0x0000000000007946 */ /* 0x000fea0003800000 */
[----:B------:R-:W-:Y:S04]  /*246d0*/  BSSY B1, `(.L_x_1907) ;  /* 0x00000a9000017945 */ /* 0x000fe80003800000 */
[----:B------:R-:W-:Y:S05]  /*246e0*/  @!P6 BRA `(.L_x_1908) ;  /* 0x00000008009ce947 */ /* 0x000fea0003800000 */
[----:B0-----:R-:W-:Y:S01]  /*246f0*/  IMAD R6, R27, 0x8, R23 ;  /* 0x000000081b067824 */ /* 0x001fe200078e0217 */
[----:B------:R-:W-:Y:S01]  /*24700*/  SHF.L.U32 R3, R30, 0x1f, RZ ;  /* 0x0000001f1e037819 */ /* 0x000fe200000006ff */
[----:B------:R-:W0:Y:S01]  /*24710*/  S2R R2, SR_TID.X ;  /* 0x0000000000027919 */ /* 0x000e220000002100 */
[----:B------:R-:W-:Y:S02]  /*24720*/  BSSY B2, `(.L_x_1909) ;  /* 0x0000005000027945 */ /* 0x000fe40003800000 */
[----:B------:R-:W2:Y:S01]  /*24730*/  SYNCS.PHASECHK.TRANS64.TRYWAIT P1, [R6+URZ+0x308a0], R3 ;  /* 0x0308a003060075a7 */ /* 0x000ea2000802017f */
[----:B0-----:R-:W-:-:S04]  /*24740*/  LOP3.LUT R2, R2, 0x7f, RZ, 0xc0, !PT ;  /* 0x0000007f02027812 */ /* 0x001fc800078ec0ff */
[----:B------:R-:W-:Y:S01]  /*24750*/  ISETP.NE.AND P2, PT, R2, RZ, PT ;  /* 0x000000ff0200720c */ /* 0x000fe20003f45270 */
[----:B--2---:R-:W-:-:S12]  /*24760*/  @!P1 BRA `(.L_x_1910) ;  /* 0x0000007000449947 */ /* 0x004fd80003800000 */
.L_x_2091:
[----:B------:R-:W-:Y:S05]  /*24770*/  BSYNC B2 ;  /* 0x0000000000027941 */ /* 0x000fea0003800000 */
.L_x_1909:
[----:B------:R-:W-:Y:S04]  /*24780*/  BSSY B2, `(.L_x_1911) ;  /* 0x0000009000027945 */ /* 0x000fe80003800000 */
        /* <DEDUP_REMOVED lines=8> */
.L_x_1912:
[----:B------:R-:W-:Y:S05]  /*24810*/  BSYNC B2 ;  /* 0x0000000000027941 */ /* 0x000fea0003800000 */
.L_x_1911:
        /* <DEDUP_REMOVED lines=8> */
[----:B------:R-:W-:Y:S01]  /*248a0*/  VIADD R13, R11, 0x20400 ;  /* 0x000204000b0d7836 */ /* 0x000fe20000000000 */
[----:B------:R-:W-:Y:S01]  /*248b0*/  UMOV UR6, 0x0 ;  /* 0x0000000000067882 */ /* 0x000fe20000000000 */
[----:B------:R-:W-:-:S10]  /*248c0*/  UMOV UR7, 0x12f00000 ;  /* 0x12f0000000077882 */ /* 0x000fd40000000000 */
.L_x_1913:
        /* <DEDUP_REMOVED lines=10> */
[----:B------:R-:W-:Y:S01]  /*24970*/  IMAD.MOV.U32 R20, RZ, RZ, 0x40 ;  /* 0x00000040ff147424 */ /* 0x000fe200078e00ff */
[----:B------:R-:W-:Y:S01]  /*24980*/  PLOP3.LUT P1, PT, PT, PT, PT, 0x80, 0x0 ;  /* 0x000000000000781c */ /* 0x000fe20003f2f070 */
[----:B------:R-:W-:Y:S01]  /*24990*/  VIADD R13, R11, 0x22400 ;  /* 0x000224000b0d7836 */ /* 0x000fe20000000000 */
[----:B------:R-:W-:Y:S01]  /*249a0*/  UMOV UR6, 0x0 ;  /* 0x0000000000067882 */ /* 0x000fe20000000000 */
[----:B------:R-:W-:Y:S01]  /*249b0*/  UMOV UR7, 0x12f00000 ;  /* 0x12f0000000077882 */ /* 0x000fe20000000000 */
[----:B------:R-:W-:-:S15]  /*249c0*/  R2UR UR10, R20 ;  /* 0x00000000140a72ca */ /* 0x000fde00000e0000 */
.L_x_1914:
        /* <DEDUP_REMOVED lines=16> */
.L_x_1915:
        /* <DEDUP_REMOVED lines=16> */
.L_x_1916:
        /* <DEDUP_REMOVED lines=10> */
[----:B------:R-:W2:Y:S01]  /*24c70*/  SYNCS.PHASECHK.TRANS64.TRYWAIT P1, [R6+URZ+0x308c0], R3 ;  /* 0x0308c003060075a7 */ /* 0x000ea2000802017f */
[----:B------:R-:W-:Y:S04]  /*24c80*/  BSSY B2, `(.L_x_1917) ;  /* 0x0000002000027945 */ /* 0x000fe80003800000 */
[----:B--2---:R-:W-:Y:S05]  /*24c90*/  @!P1 BRA `(.L_x_1918) ;  /* 0x0000006c000c9947 */ /* 0x004fea0003800000 */
.L_x_2092:
[----:B------:R-:W-:Y:S05]  /*24ca0*/  BSYNC B2 ;  /* 0x0000000000027941 */ /* 0x000fea0003800000 */
.L_x_1917:
[----:B------:R-:W-:Y:S01]  /*24cb0*/  BSSY B2, `(.L_x_1919) ;  /* 0x000000b000027945 */ /* 0x000fe20003800000 */
[----:B------:R-:W-:Y:S02]  /*24cc0*/  IMAD.MOV.U32 R2, RZ, RZ, 0x0 ;  /* 0x00000000ff027424 */ /* 0x000fe400078e00ff */
[----:B0-2---:R-:W-:Y:S01]  /*24cd0*/  IMAD.MOV.U32 R3, RZ, RZ, 0x12f00000 ;  /* 0x12f00000ff037424 */ /* 0x005fe200078e00ff */
[----:B------:R-:W-:Y:S06]  /*24ce0*/  @P2 BRA `(.L_x_1920) ;  /* 0x00000000001c2947 */ /* 0x000fec0003800000 */
[----:B------:R-:W0:Y:S01]  /*24cf0*/  S2R R21, SR_TID.X ;  /* 0x0000000000157919 */ /* 0x000e220000002100 */
[----:B------:R-:W-:-:S04]  /*24d00*/  IMAD.MOV.U32 R13, RZ, RZ, 0x8000 ;  /* 0x00008000ff0d7424 */ /* 0x000fc800078e00ff */
[----:B------:R2:W-:Y:S01]  /*24d10*/  SYNCS.ARRIVE.TRANS64 RZ, [R6+URZ+0x308b0], R13 ;  /* 0x0308b00d06ff79a7 */ /* 0x0005e2000800003f */
[----:B0-----:R-:W-:-:S04]  /*24d20*/  LOP3.LUT R21, R21, 0x1f, RZ, 0xc0, !PT ;  /* 0x0000001f15157812 */ /* 0x001fc800078ec0ff */
[----:B------:R-:W-:-:S13]  /*24d30*/  ISETP.NE.AND P1, PT, R21, RZ, PT ;  /* 0x000000ff1500720c */ /* 0x000fda0003f25270 */
[----:B--2---:R-:W-:Y:S05]  /*24d40*/  @!P1 BRA `(.L_x_1920) ;  /* 0x0000000000049947 */ /* 0x004fea0003800000 */
[----:B------:R-:W-:Y:S01]  /*24d50*/  BPT.TRAP 0x1 ;  /* 0x000000040000795c */ /* 0x000fe20000300000 */
.L_x_1920:
[----:B------:R-:W-:Y:S05]  /*24d60*/  BSYNC B2 ;  /* 0x0000000000027941 */ /* 0x000fea0003800000 */
.L_x_1919:
[----:B------:R-:W-:Y:S01]  /*24d70*/  R2UR UR10, R14 ;  /* 0x000000000e0a72ca */ /* 0x000fe200000e0000 */
[----:B------:R-:W-:Y:S01]  /*24d80*/  UIADD3 UR4, UP0, UR36, 0x670, URZ ;  /* 0x0000067024047890 */ /* 0x000fe2000ff1e03f */
[----:B------:R-:W-:Y:S01]  /*24d90*/  R2UR UR6, R2 ;  /* 0x00000000020672ca */ /* 0x000fe200000e0000 */
[----:B------:R-:W-:Y:S01]  /*24da0*/  VIADD R6, R6, 0x308b0 ;  /* 0x000308b006067836 */ /* 0x000fe20000000000 */
[----:B------:R-:W-:Y:S01]  /*24db0*/  R2UR UR7, R3 ;  /* 0x00000000030772ca */ /* 0x000fe200000e0000 */
[----:B------:R-:W-:Y:S01]  /*24dc0*/  VIADD R13, R11, 0x400 ;  /* 0x000004000b0d7836 */ /* 0x000fe20000000000 */
[----:B------:R-:W-:Y:S01]  /*24dd0*/  PLOP3.LUT P1, PT, PT, PT, PT, 0x80, 0x0 ;  /* 0x000000000000781c */ /* 0x000fe20003f2f070 */
[----:B------:R-:W-:-:S12]  /*24de0*/  UIADD3.X UR5, URZ, UR37, URZ, UP0, !UPT ;  /* 0x000000253f057290 */ /* 0x000fd800087fe43f */
.L_x_1921:
        /* <DEDUP_REMOVED lines=15> */
.L_x_1922:
        /* <DEDUP_REMOVED lines=15> */
.L_x_1923:
        /* <DEDUP_REMOVED lines=15> */
.L_x_1924:
        /* <DEDUP_REMOVED lines=10> */
.L_x_1908:
[----:B------:R-:W-:Y:S05]  /*25160*/  BSYNC B1 ;  /* 0x0000000000017941 */ /* 0x000fea0003800000 */
.L_x_1907:
[----:B------:R-:W-:Y:S01]  /*25170*/  ISETP.GT.AND P2, PT, R9, R5, PT ;  /* 0x000000050900720c */ /* 0x000fe20003f44270 */
[----:B------:R-:W-:Y:S02]  /*25180*/  VIADD R27, R27, 0x1 ;  /* 0x000000011b1b7836 */ /* 0x000fe40000000000 */
[----:B------:R-:W-:-:S03]  /*25190*/  VIADD R9, R9, 0xffffffff ;  /* 0xffffffff09097836 */ /* 0x000fc60000000000 */
[----:B------:R-:W-:-:S04]  /*251a0*/  ISETP.NE.AND P1, PT, R27, 0x2, PT ;  /* 0x000000021b00780c */ /* 0x000fc80003f25270 */
[----:B------:R-:W-:Y:S02]  /*251b0*/  SEL R3, RZ, 0x1, P1 ;  /* 0x00000001ff037807 */ /* 0x000fe40000800000 */
[----:B------:R-:W-:Y:S02]  /*251c0*/  SEL R27, R27, RZ, P1 ;  /* 0x000000ff1b1b7207 */ /* 0x000fe40000800000 */
[----:B------:R-:W-:Y:S01]  /*251d0*/  LOP3.LUT R30, R30, R3, RZ, 0x3c, !PT ;  /* 0x000000031e1e7212 */ /* 0x000fe200078e3cff */
[----:B------:R-:W-:Y:S06]  /*251e0*/  @P2 BRA `(.L_x_1925) ;  /* 0xfffffff400342947 */ /* 0x000fec000383ffff */
.L_x_1883:
[----:B------:R-:W-:Y:S05]  /*251f0*/  BSYNC B0 ;  /* 0x0000000000007941 */ /* 0x000fea0003800000 */
.L_x_1882:
[----:B------:R-:W2:Y:S01]  /*25200*/  LDC R0, c[0x0][0x448] ;  /* 0x00011200ff007b82 */ /* 0x000ea20000000800 */
[----:B------:R-:W-:Y:S01]  /*25210*/  VIADD R5, R28, 0x7f ;  /* 0x0000007f1c057836 */ /* 0x000fe20000000000 */
[----:B------:R-:W-:Y:S06]  /*25220*/  @!P0 WARPSYNC.ALL ;  /* 0x0000000000008948 */ /* 0x000fec0003800000 */
[----:B------:R-:W-:Y:S01]  /*25230*/  @!P0 BAR.SYNC.DEFER_BLOCKING 0xc, 0x180 ;  /* 0x0306000000008b1d */ /* 0x000fe20000010000 */
[----:B--2---:R-:W-:-:S13]  /*25240*/  ISETP.NE.AND P1, PT, R0, 0x1, PT ;  /* 0x000000010000780c */ /* 0x004fda0003f25270 */
[----:B------:R-:W2:Y:S08]  /*25250*/  @P1 LDC R0, c[0x0][0x44c] ;  /* 0x00011300ff001b82 */ /* 0x000eb00000000800 */
[----:B------:R-:W3:Y:S01]  /*25260*/  @P1 LDC R3, c[0x0][0x450] ;  /* 0x00011400ff031b82 */ /* 0x000ee20000000800 */
[----:B--2---:R-:W-:-:S05]  /*25270*/  @P1 IMAD.HI.U32 R0, R5, R0, RZ ;  /* 0x0000000005001227 */ /* 0x004fca00078e00ff */
[----:B---3--:R-:W-:Y:S02]  /*25280*/  @P1 SHF.R.U32.HI R5, RZ, R3, R0 ;  /* 0x00000003ff051219 */ /* 0x008fe40000011600 */
[----:B------:R-:W2:Y:S03]  /*25290*/  LDC.64 R2, c[0x0][0x9e0] ;  /* 0x00027800ff027b82 */ /* 0x000ea60000000a00 */
[----:B------:R-:W-:Y:S01]  /*252a0*/  IMAD.IADD R9, R8, 0x1, R5 ;  /* 0x0000000108097824 */ /* 0x000fe200078e0205 */
[----:B--2---:R-:W-:-:S03]  /*252b0*/  ISETP.GE.AND P2, PT, R3, 0x1, PT ;  /* 0x000000010300780c */ /* 0x004fc60003f46270 */
[----:B------:R-:W-:-:S10]  /*252c0*/  IMAD.IADD R2, R9, 0x1, R2 ;  /* 0x0000000109027824 */ /* 0x000fd400078e0202 */
[----:B------:R-:W-:Y:S05]  /*252d0*/  @!P2 BRA `(.L_x_1926) ;  /* 0x000000000048a947 */ /* 0x000fea0003800000 */
        /* <DEDUP_REMOVED lines=11> */
.L_x_1928:
[----:B------:R-:W-:-:S13]  /*25390*/  ISETP.NE.AND P0, PT, R3, 0x1, PT ;  /* 0x000000010300780c */ /* 0x000fda0003f05270 */
[----:B------:R-:W2:Y:S02]  /*253a0*/  @P0 LDC.64 R4, c[0x0][0x9e8] ;  /* 0x00027a00ff040b82 */ /* 0x000ea40000000a00 */
[----:B--2---:R-:W-:-:S05]  /*253b0*/  @P0 IMAD.HI.U32 R4, R0, R4, RZ ;  /* 0x0000000400040227 */ /* 0x004fca00078e00ff */
[----:B------:R-:W-:-:S07]  /*253c0*/  @P0 SHF.R.U32.HI R0, RZ, R5, R4 ;  /* 0x00000005ff000219 */ /* 0x000fce0000011604 */
.L_x_1929:
[----:B------:R-:W-:Y:S05]  /*253d0*/  BSYNC B0 ;  /* 0x0000000000007941 */ /* 0x000fea0003800000 */
.L_x_1927:
[----:B------:R-:W-:-:S05]  /*253e0*/  IMAD R5, R0, R3, R3 ;  /* 0x0000000300057224 */ /* 0x000fca00078e0203 */
[----:B------:R-:W-:-:S07]  /*253f0*/  VIMNMX R2, R2, R5, PT ;  /* 0x0000000502027248 */ /* 0x000fce0003fe0100 */
.L_x_1926:
[----:B------:R-:W-:Y:S01]  /*25400*/  VIADD R2, R2, 0x3f ;  /* 0x0000003f02027836 */ /* 0x000fe20000000000 */
[----:B------:R-:W2:Y:S01]  /*25410*/  @P1 LDC R9, c[0x0][0x44c] ;  /* 0x00011300ff091b82 */ /* 0x000ea20000000800 */
[----:B------:R-:W-:-:S03]  /*25420*/  ULDC UR4, c[0x0][0x9dc] ;  /* 0x0002770000047ab9 */ /* 0x000fc60000000800 */
[----:B------:R-:W-:-:S04]  /*25430*/  SHF.R.S32.HI R5, RZ, 0x1f, R2 ;  /* 0x0000001fff057819 */ /* 0x000fc80000011402 */
[----:B------:R-:W3:Y:S01]  /*25440*/  @P1 LDC R0, c[0x0][0x450] ;  /* 0x00011400ff001b82 */ /* 0x000ee20000000800 */
[----:B------:R-:W-:Y:S01]  /*25450*/  LEA.HI R5, R5, R2, RZ, 0x6 ;  /* 0x0000000205057211 */ /* 0x000fe200078f30ff */
[----:B------:R-:W-:-:S03]  /*25460*/  IMAD.MOV.U32 R2, RZ, RZ, R28 ;  /* 0x000000ffff027224 */ /* 0x000fc600078e001c */
[----:B------:R-:W-:-:S04]  /*25470*/  SHF.R.S32.HI R5, RZ, 0x6, R5 ;  /* 0x00000006ff057819 */ /* 0x000fc80000011405 */
[----:B------:R-:W-:-:S05]  /*25480*/  VIMNMX R26, R10, R5, PT ;  /* 0x000000050a1a7248 */ /* 0x000fca0003fe0100 */
[----:B------:R4:W-:Y:S01]  /*25490*/  STL [R1+0x30], R26 ;  /* 0x0000301a01007387 */ /* 0x0009e20000100800 */
[----:B--2---:R-:W-:-:S05]  /*254a0*/  @P1 IMAD.HI.U32 R9, R28, R9, RZ ;  /* 0x000000091c091227 */ /* 0x004fca00078e00ff */
[----:B---3--:R-:W-:-:S05]  /*254b0*/  @P1 SHF.R.U32.HI R2, RZ, R0, R9 ;  /* 0x00000000ff021219 */ /* 0x008fca0000011609 */
[----:B------:R-:W-:-:S04]  /*254c0*/  IMAD.IADD R7, R7, 0x1, R2 ;  /* 0x0000000107077824 */ /* 0x000fc800078e0202 */
[----:B------:R-:W-:Y:S01]  /*254d0*/  VIADD R0, R7, -UR4 ;  /* 0x8000000407007c36 */ /* 0x000fe20008000000 */
[----:B----4-:R-:W-:Y:S06]  /*254e0*/  @!P2 BRA `(.L_x_1930) ;  /* 0x000000000044a947 */ /* 0x010fec0003800000 */
        /* <DEDUP_REMOVED lines=10> */
.L_x_1932:
[----:B------:R-:W-:-:S13]  /*25590*/  ISETP.NE.AND P0, PT, R3, 0x1, PT ;  /* 0x000000010300780c */ /* 0x000fda0003f05270 */
[----:B------:R-:W2:Y:S02]  /*255a0*/  @P0 LDC.64 R4, c[0x0][0x9e8] ;  /* 0x00027a00ff040b82 */ /* 0x000ea40000000a00 */
[----:B--2---:R-:W-:-:S05]  /*255b0*/  @P0 IMAD.HI.U32 R4, R7, R4, RZ ;  /* 0x0000000407040227 */ /* 0x004fca00078e00ff */
[----:B------:R-:W-:-:S07]  /*255c0*/  @P0 SHF.R.U32.HI R7, RZ, R5, R4 ;  /* 0x00000005ff070219 */ /* 0x000fce0000011604 */
.L_x_1933:
[----:B------:R-:W-:Y:S05]  /*255d0*/  BSYNC B0 ;  /* 0x0000000000007941 */ /* 0x000fea0003800000 */
.L_x_1931:
[----:B------:R-:W-:-:S05]  /*255e0*/  IMAD R3, R7, R3, RZ ;  /* 0x0000000307037224 */ /* 0x000fca00078e02ff */
[----:B------:R-:W-:-:S07]  /*255f0*/  VIMNMX R0, R0, R3, !PT ;  /* 0x0000000300007248 */ /* 0x000fce0007fe0100 */
.L_x_1930:
[----:B------:R-:W-:Y:S01]  /*25600*/  SHF.R.S32.HI R3, RZ, 0x1f, R0 ;  /* 0x0000001fff037819 */ /* 0x000fe20000011400 */
[----:B------:R-:W-:Y:S03]  /*25610*/  BSSY B7, `(.L_x_1934) ;  /* 0x000036d000077945 */ /* 0x000fe60003800000 */
[----:B------:R-:W-:-:S04]  /*25620*/  LEA.HI R3, R3, R0, RZ, 0x6 ;  /* 0x0000000003037211 */ /* 0x000fc800078f30ff */
[----:B------:R-:W-:-:S04]  /*25630*/  SHF.R.S32.HI R3, RZ, 0x6, R3 ;  /* 0x00000006ff037819 */ /* 0x000fc80000011403 */
[----:B------:R-:W-:-:S04]  /*25640*/  VIMNMX R2, RZ, R3, !PT ;  /* 0x00000003ff027248 */ /* 0x000fc80007fe0100 */
[----:B------:R-:W-:Y:S01]  /*25650*/  ISETP.GT.AND P0, PT, R26, R2, PT ;  /* 0x000000021a00720c */ /* 0x000fe20003f04270 */
[----:B------:R2:W-:-:S12]  /*25660*/  STL [R1+0x14], R2 ;  /* 0x0000140201007387 */ /* 0x0005d80000100800 */
[----:B--2---:R-:W-:Y:S05]  /*25670*/  @P0 BRA `(.L_x_1935) ;  /* 0x0000000000440947 */ /* 0x004fea0003800000 */
[----:B------:R-:W2:Y:S02]  /*25680*/  S2R R2, SR_TID.X ;  /* 0x0000000000027919 */ /* 0x000ea40000002100 */
[----:B--2---:R-:W-:-:S04]  /*25690*/  LOP3.LUT R2, R2, 0x7f, RZ, 0xc0, !PT ;  /* 0x0000007f02027812 */ /* 0x004fc800078ec0ff */
[----:B------:R-:W-:-:S13]  /*256a0*/  ISETP.NE.AND P0, PT, R2, RZ, PT ;  /* 0x000000ff0200720c */ /* 0x000fda0003f05270 */
[----:B------:R-:W-:Y:S05]  /*256b0*/  @P0 BRA `(.L_x_1936) ;  /* 0x0000003400880947 */ /* 0x000fea0003800000 */
[----:B------:R-:W2:Y:S01]  /*256c0*/  S2R R5, SR_LANEID ;  /* 0x0000000000057919 */ /* 0x000ea20000000000 */
[----:B------:R-:W-:Y:S01]  /*256d0*/  VOTEU.ANY UR4, UPT, PT ;  /* 0x0000000000047886 */ /* 0x000fe200038e0100 */
[----:B------:R-:W3:Y:S01]  /*256e0*/  LDC.64 R2, c[0x0][0xc60] ;  /* 0x00031800ff027b82 */ /* 0x000ee20000000a00 */
[----:B------:R-:W2:Y:S02]  /*256f0*/  FLO.U32 R0, UR4 ;  /* 0x0000000400007d00 */ /* 0x000ea400080e0000 */
[----:B--2---:R-:W-:-:S06]  /*25700*/  ISETP.EQ.U32.AND P0, PT, R0, R5, PT ;  /* 0x000000050000720c */ /* 0x004fcc0003f02070 */
[----:B------:R-:W3:Y:S07]  /*25710*/  POPC R5, UR4 ;  /* 0x0000000400057d09 */ /* 0x000eee0008000000 */
[----:B---3--:R-:W2:Y:S01]  /*25720*/  @P0 ATOMG.E.ADD.STRONG.GPU PT, R3, desc[UR60][R2.64], R5 ;  /* 0x00000005020309a8 */ /* 0x008ea200081ee1fc */
[----:B------:R-:W3:Y:S02]  /*25730*/  S2R R4, SR_LTMASK ;  /* 0x0000000000047919 */ /* 0x000ee40000003900 */
[----:B---3--:R-:W-:-:S04]  /*25740*/  LOP3.LUT R4, R4, UR4, RZ, 0xc0, !PT ;  /* 0x0000000404047c12 */ /* 0x008fc8000f8ec0ff */
[----:B------:R-:W3:Y:S01]  /*25750*/  POPC R7, R4 ;  /* 0x0000000400077309 */ /* 0x000ee20000000000 */
[----:B--2---:R-:W3:Y:S02]  /*25760*/  SHFL.IDX PT, R0, R3, R0, 0x1f ;  /* 0x00001f0003007589 */ /* 0x004ee400000e0000 */
[----:B---3--:R-:W-:Y:S01]  /*25770*/  IADD3 R16, R0, UR38, R7 ;  /* 0x0000002600107c10 */ /* 0x008fe2000fffe007 */
[----:B------:R-:W-:Y:S06]  /*25780*/  BRA `(.L_x_1936) ;  /* 0x0000003400547947 */ /* 0x000fec0003800000 */
.L_x_1935:
        /* <DEDUP_REMOVED lines=8> */
[----:B------:R-:W-:Y:S02]  /*25810*/  IMAD.U32 R4, RZ, RZ, UR6 ;  /* 0x00000006ff047e24 */ /* 0x000fe4000f8e00ff */
[----:B------:R-:W2:Y:S01]  /*25820*/  LDC.64 R2, c[0x4][R2] ;  /* 0x0100000002027b82 */ /* 0x000ea20000000a00 */
[----:B------:R-:W-:Y:S02]  /*25830*/  IMAD.U32 R5, RZ, RZ, UR7 ;  /* 0x00000007ff057e24 */ /* 0x000fe4000f8e00ff */
[----:B0-----:R-:W-:Y:S02]  /*25840*/  IMAD.U32 R6, RZ, RZ, UR8 ;  /* 0x00000008ff067e24 */ /* 0x001fe4000f8e00ff */
[----:B------:R-:W-:-:S02]  /*25850*/  IMAD.U32 R7, RZ, RZ, UR9 ;  /* 0x00000009ff077e24 */ /* 0x000fc4000f8e00ff */
[----:B------:R-:W-:Y:S02]  /*25860*/  IMAD.U32 R10, RZ, RZ, UR4 ;  /* 0x00000004ff0a7e24 */ /* 0x000fe4000f8e00ff */
[----:B------:R-:W-:Y:S02]  /*25870*/  IMAD.U32 R11, RZ, RZ, UR5 ;  /* 0x00000005ff0b7e24 */ /* 0x000fe4000f8e00ff */
[----:B------:R-:W-:Y:S02]  /*25880*/  IMAD.MOV.U32 R8, RZ, RZ, 0x70 ;  /* 0x00000070ff087424 */ /* 0x000fe400078e00ff */
[----:B------:R-:W-:Y:S02]  /*25890*/  IMAD.MOV.U32 R12, RZ, RZ, 0x1 ;  /* 0x00000001ff0c7424 */ /* 0x000fe400078e00ff */
[----:B------:R-:W-:-:S07]  /*258a0*/  IMAD.MOV.U32 R13, RZ, RZ, RZ ;  /* 0x000000ffff0d7224 */ /* 0x000fce00078e00ff */
[----:B------:R-:W-:-:S07]  /*258b0*/  LEPC R20, `(.L_x_1938) ;  /* 0x000000001014794e */ /* 0x000fce0000000000 */
[----:B-12---:R-:W-:Y:S05]  /*258c0*/  CALL.ABS.NOINC R2 ;  /* 0x0000000002007343 */ /* 0x006fea0003c00000 */
.L_x_1938:
[----:B------:R-:W-:Y:S05]  /*258d0*/  BSYNC B6 ;  /* 0x0000000000067941 */ /* 0x000fea0003800000 */
.L_x_1937:
        /* <DEDUP_REMOVED lines=8> */
[----:B------:R2:W3:Y:S01]  /*25960*/  LDC.64 R2, c[0x4][R17] ;  /* 0x0100000011027b82 */ /* 0x0004e20000000a00 */
[----:B------:R-:W-:Y:S02]  /*25970*/  IMAD.U32 R4, RZ, RZ, UR6 ;  /* 0x00000006ff047e24 */ /* 0x000fe4000f8e00ff */
[----:B------:R-:W-:Y:S02]  /*25980*/  IMAD.U32 R5, RZ, RZ, UR7 ;  /* 0x00000007ff057e24 */ /* 0x000fe4000f8e00ff */
[----:B0-----:R-:W-:Y:S02]  /*25990*/  IMAD.U32 R6, RZ, RZ, UR8 ;  /* 0x00000008ff067e24 */ /* 0x001fe4000f8e00ff */
[----:B------:R-:W-:-:S02]  /*259a0*/  IMAD.U32 R7, RZ, RZ, UR9 ;  /* 0x00000009ff077e24 */ /* 0x000fc4000f8e00ff */
[----:B------:R-:W-:Y:S02]  /*259b0*/  IMAD.U32 R10, RZ, RZ, UR4 ;  /* 0x00000004ff0a7e24 */ /* 0x000fe4000f8e00ff */
[----:B------:R-:W-:Y:S02]  /*259c0*/  IMAD.U32 R11, RZ, RZ, UR5 ;  /* 0x00000005ff0b7e24 */ /* 0x000fe4000f8e00ff */
[----:B------:R-:W-:Y:S02]  /*259d0*/  IMAD.MOV.U32 R8, RZ, RZ, 0x70 ;  /* 0x00000070ff087424 */ /* 0x000fe400078e00ff */
[----:B------:R-:W-:Y:S02]  /*259e0*/  IMAD.MOV.U32 R12, RZ, RZ, 0x1 ;  /* 0x00000001ff0c7424 */ /* 0x000fe400078e00ff */
[----:B--2---:R-:W-:-:S07]  /*259f0*/  IMAD.MOV.U32 R13, RZ, RZ, RZ ;  /* 0x000000ffff0d7224 */ /* 0x004fce00078e00ff */
[----:B------:R-:W-:-:S07]  /*25a00*/  LEPC R20, `(.L_x_1941) ;  /* 0x000000001014794e */ /* 0x000fce0000000000 */
[----:B-1-3--:R-:W-:Y:S05]  /*25a10*/  CALL.ABS.NOINC R2 ;  /* 0x0000000002007343 */ /* 0x00afea0003c00000 */
.L_x_1941:
        /* <DEDUP_REMOVED lines=15> */
.L_x_1940:
[----:B------:R-:W-:Y:S05]  /*25b10*/  BSYNC B6 ;  /* 0x0000000000067941 */ /* 0x000fea0003800000 */
.L_x_1939:
[----:B------:R-:W-:Y:S01]  /*25b20*/  ULDC.64 UR4, c[0x0][0x9f8] ;  /* 0x00027e0000047ab9 */ /* 0x000fe20000000a00 */
[----:B------:R-:W2:Y:S01]  /*25b30*/  LDL R24, [R1+0xc] ;  /* 0x00000c0001187983 */ /* 0x000ea20000100800 */
[----:B------:R-:W-:-:S03]  /*25b40*/  ISETP.NE.U32.AND P0, PT, RZ, UR4, PT ;  /* 0x00000004ff007c0c */ /* 0x000fc6000bf05070 */
[----:B------:R-:W3:Y:S01]  /*25b50*/  LDL R21, [R1+0x10] ;  /* 0x0000100001157983 */ /* 0x000ee20000100800 */
[----:B------:R-:W-:Y:S01]  /*25b60*/  ISETP.NE.AND.EX P0, PT, RZ, UR5, PT, P0 ;  /* 0x00000005ff007c0c */ /* 0x000fe2000bf05300 */
[----:B------:R-:W-:Y:S01]  /*25b70*/  IMAD.MOV.U32 R33, RZ, RZ, R19 ;  /* 0x000000ffff217224 */ /* 0x000fe200078e0013 */
[----:B------:R-:W4:Y:S01]  /*25b80*/  LDC R7, c[0x0][0x430] ;  /* 0x00010c00ff077b82 */ /* 0x000f220000000800 */
[----:B------:R-:W3:Y:S01]  /*25b90*/  LDL R17, [R1+0x44] ;  /* 0x0000440001117983 */ /* 0x000ee20000100800 */
[----:B------:R-:W0:Y:S01]  /*25ba0*/  S2R R20, SR_TID.X ;  /* 0x0000000000147919 */ /* 0x000e220000002100 */
[----:B------:R-:W-:Y:S01]  /*25bb0*/  VIADD R8, R26, 0xffffffff ;  /* 0xffffffff1a087836 */ /* 0x000fe20000000000 */
[----:B------:R-:W-:Y:S01]  /*25bc0*/  LOP3.LUT R22, R22, 0xfffffffe, RZ, 0xc0, !PT ;  /* 0xfffffffe16167812 */ /* 0x000fe200078ec0ff */
[----:B------:R-:W-:-:S06]  /*25bd0*/  ULDC UR4, c[0x0][0x2f4] ;  /* 0x0000bd0000047ab9 */ /* 0x000fcc0000000800 */
[----:B------:R-:W1:Y:S02]  /*25be0*/  @P0 LDC.64 R2, c[0x0][0x9f8] ;  /* 0x00027e00ff020b82 */ /* 0x000e640000000a00 */
[----:B-1----:R-:W-:Y:S01]  /*25bf0*/  @P0 IMAD.WIDE R2, R19, 0x4, R2 ;  /* 0x0000000413020825 */ /* 0x002fe200078e0202 */
[----:B0-----:R-:W-:-:S04]  /*25c00*/  LOP3.LUT R20, R20, 0x7f, RZ, 0xc0, !PT ;  /* 0x0000007f14147812 */ /* 0x001fc800078ec0ff */
[----:B------:R0:W3:Y:S01]  /*25c10*/  @P0 LDG.E R33, desc[UR60][R2.64] ;  /* 0x0000003c02210981 */ /* 0x0000e2000c1e1900 */
[----:B------:R-:W-:Y:S02]  /*25c20*/  SHF.R.U32.HI R32, RZ, 0x3, R20 ;  /* 0x00000003ff207819 */ /* 0x000fe40000011614 */
[----:B------:R-:W1:Y:S01]  /*25c30*/  S2R R20, SR_TID.X ;  /* 0x0000000000147919 */ /* 0x000e620000002100 */
[----:B----4-:R-:W-:-:S13]  /*25c40*/  ISETP.NE.AND P1, PT, R7, 0x1, PT ;  /* 0x000000010700780c */ /* 0x010fda0003f25270 */
[----:B------:R-:W4:Y:S08]  /*25c50*/  @P1 LDC R6, c[0x0][0x434] ;  /* 0x00010d00ff061b82 */ /* 0x000f300000000800 */
[----:B------:R-:W0:Y:S01]  /*25c60*/  @P1 LDC R0, c[0x0][0x438] ;  /* 0x00010e00ff001b82 */ /* 0x000e220000000800 */
[----:B-1----:R-:W-:-:S05]  /*25c70*/  IMAD.SHL.U32 R20, R20, 0x10, RZ ;  /* 0x0000001014147824 */ /* 0x002fca00078e00ff */
[----:B------:R-:W-:-:S05]  /*25c80*/  LOP3.LUT R20, R32, 0x70, R20, 0xf8, !PT ;  /* 0x0000007020147812 */ /* 0x000fca00078ef814 */
[----:B------:R-:W-:Y:S01]  /*25c90*/  IMAD R5, R8, 0x40, R20 ;  /* 0x0000004008057824 */ /* 0x000fe200078e0214 */
[----:B------:R-:W-:-:S04]  /*25ca0*/  LOP3.LUT R11, R37, 0x40, RZ, 0xfc, !PT ;  /* 0x00000040250b7812 */ /* 0x000fc800078efcff */
[----:B------:R-:W-:Y:S02]  /*25cb0*/  ISETP.GE.AND P3, PT, R11, UR4, PT ;  /* 0x000000040b007c0c */ /* 0x000fe4000bf66270 */
[----:B------:R-:W-:-:S04]  /*25cc0*/  LOP3.LUT R10, R37, 0x80, RZ, 0xfc, !PT ;  /* 0x00000080250a7812 */ /* 0x000fc800078efcff */
[----:B------:R-:W-:Y:S01]  /*25cd0*/  ISETP.GE.AND P2, PT, R10, UR4, PT ;  /* 0x000000040a007c0c */ /* 0x000fe2000bf46270 */
[----:B------:R-:W-:Y:S01]  /*25ce0*/  UMOV UR5, 0xffffffff ;  /* 0xffffffff00057882 */ /* 0x000fe20000000000 */
[----:B--2---:R-:W-:-:S04]  /*25cf0*/  ISETP.GE.AND P0, PT, R5, R24, PT ;  /* 0x000000180500720c */ /* 0x004fc80003f06270 */
[----:B------:R-:W-:Y:S01]  /*25d00*/  ISETP.GT.U32.OR P0, PT, R20, 0x3f, P0 ;  /* 0x0000003f1400780c */ /* 0x000fe20000704470 */
[----:B---3--:R-:W-:-:S04]  /*25d10*/  IMAD.IADD R5, R5, 0x1, R21 ;  /* 0x0000000105057824 */ /* 0x008fc800078e0215 */
[----:B----4-:R-:W-:-:S08]  /*25d20*/  @P1 IMAD.HI.U32 R6, R5, R6, RZ ;  /* 0x0000000605061227 */ /* 0x010fd000078e00ff */
[----:B0-----:R-:W0:Y:S01]  /*25d30*/  @!P0 LDC.64 R2, c[0x0][0x428] ;  /* 0x00010a00ff028b82 */ /* 0x001e220000000a00 */
[----:B------:R-:W-:Y:S01]  /*25d40*/  IMAD.MOV.U32 R4, RZ, RZ, R5 ;  /* 0x000000ffff047224 */ /* 0x000fe200078e0005 */
[----:B------:R-:W-:-:S05]  /*25d50*/  @P1 SHF.R.U32.HI R4, RZ, R0, R6 ;  /* 0x00000000ff041219 */ /* 0x000fca0000011606 */
[----:B------:R-:W-:-:S04]  /*25d60*/  IMAD.MOV R0, RZ, RZ, -R4 ;  /* 0x000000ffff007224 */ /* 0x000fc800078e0a04 */
[----:B------:R-:W-:Y:S01]  /*25d70*/  IMAD R0, R7, R0, R5 ;  /* 0x0000000007007224 */ /* 0x000fe200078e0205 */
[--C-:B------:R-:W-:Y:S02]  /*25d80*/  @!P0 SHF.R.S32.HI R5, RZ, 0x1f, R4.reuse ;  /* 0x0000001fff058819 */ /* 0x100fe40000011404 */
[----:B------:R-:W-:Y:S01]  /*25d90*/  SHF.R.S32.HI R9, RZ, 0x1f, R33 ;  /* 0x0000001fff097819 */ /* 0x000fe20000011421 */
[----:B0-----:R-:W-:-:S04]  /*25da0*/  @!P0 IMAD.WIDE.U32 R4, R33, R2, R4 ;  /* 0x0000000221048225 */ /* 0x001fc800078e0004 */
[----:B------:R-:W-:-:S04]  /*25db0*/  @!P0 IMAD R6, R9, R2, RZ ;  /* 0x0000000209068224 */ /* 0x000fc800078e02ff */
[----:B------:R-:W-:Y:S02]  /*25dc0*/  @!P0 IMAD R7, R33, R3, R6 ;  /* 0x0000000321078224 */ /* 0x000fe400078e0206 */
[----:B------:R-:W0:Y:S02]  /*25dd0*/  @!P0 LDC.64 R2, c[0x0][0x418] ;  /* 0x00010600ff028b82 */ /* 0x000e240000000a00 */
[----:B------:R-:W-:Y:S01]  /*25de0*/  @!P0 IMAD.IADD R7, R5, 0x1, R7 ;  /* 0x0000000105078824 */ /* 0x000fe200078e0207 */
[----:B0-----:R-:W-:Y:S01]  /*25df0*/  @!P0 LEA R6, P1, R4, R2, 0x2 ;  /* 0x0000000204068211 */ /* 0x001fe200078210ff */
[----:B------:R-:W-:-:S03]  /*25e00*/  IMAD.MOV.U32 R2, RZ, RZ, RZ ;  /* 0x000000ffff027224 */ /* 0x000fc600078e00ff */
[----:B------:R-:W-:Y:S02]  /*25e10*/  @!P0 LEA.HI.X R7, R4, R3, R7, 0x2, P1 ;  /* 0x0000000304078211 */ /* 0x000fe400008f1407 */
[----:B------:R-:W-:-:S03]  /*25e20*/  ISETP.GT.U32.AND P1, PT, R20, 0x3f, PT ;  /* 0x0000003f1400780c */ /* 0x000fc60003f24070 */
[----:B------:R0:W5:Y:S01]  /*25e30*/  @!P0 LDG.E R2, desc[UR60][R6.64] ;  /* 0x0000003c06028981 */ /* 0x000162000c1e1900 */
[----:B------:R-:W-:-:S09]  /*25e40*/  ISETP.NE.AND P0, PT, R17, 0x3, PT ;  /* 0x000000031100780c */ /* 0x000fd20003f05270 */
[----:B------:R-:W-:Y:S02]  /*25e50*/  @P1 LOP3.LUT R22, R22, 0x1, RZ, 0xfc, !PT ;  /* 0x0000000116161812 */ /* 0x000fe400078efcff */
[----:B------:R-:W-:Y:S02]  /*25e60*/  ISETP.GE.AND P1, PT, R37, UR4, PT ;  /* 0x0000000425007c0c */ /* 0x000fe4000bf26270 */
[----:B------:R-:W-:-:S04]  /*25e70*/  LOP3.LUT R22, R22, 0xffffffdf, RZ, 0xc0, !PT ;  /* 0xffffffdf16167812 */ /* 0x000fc800078ec0ff */
[----:B------:R-:W-:-:S04]  /*25e80*/  @P0 LOP3.LUT R22, R22, 0x20, RZ, 0xfc, !PT ;  /* 0x0000002016160812 */ /* 0x000fc800078efcff */
[----:B------:R-:W-:-:S04]  /*25e90*/  LOP3.LUT R22, R22, 0xffffffef, RZ, 0xc0, !PT ;  /* 0xffffffef16167812 */ /* 0x000fc800078ec0ff */
[----:B------:R-:W-:Y:S01]  /*25ea0*/  @P1 LOP3.LUT R22, R22, 0x10, RZ, 0xfc, !PT ;  /* 0x0000001016161812 */ /* 0x000fe200078efcff */
[----:B------:R1:W-:Y:S03]  /*25eb0*/  STL [R1+0x18], R9 ;  /* 0x0000180901007387 */ /* 0x0003e60000100800 */
[----:B------:R-:W-:-:S04]  /*25ec0*/  LOP3.LUT R22, R22, 0xfffffff7, RZ, 0xc0, !PT ;  /* 0xfffffff716167812 */ /* 0x000fc800078ec0ff */
[----:B------:R-:W-:Y:S02]  /*25ed0*/  @P3 LOP3.LUT R22, R22, 0x8, RZ, 0xfc, !PT ;  /* 0x0000000816163812 */ /* 0x000fe400078efcff */
[----:B-1----:R-:W-:Y:S02]  /*25ee0*/  LOP3.LUT R9, R37, 0xc0, RZ, 0xfc, !PT ;  /* 0x000000c025097812 */ /* 0x002fe400078efcff */
[----:B------:R-:W-:Y:S02]  /*25ef0*/  LOP3.LUT R22, R22, 0xfffffffd, RZ, 0xc0, !PT ;  /* 0xfffffffd16167812 */ /* 0x000fe400078ec0ff */
[----:B------:R-:W-:Y:S02]  /*25f00*/  ISETP.GE.AND P1, PT, R9, UR4, PT ;  /* 0x0000000409007c0c */ /* 0x000fe4000bf26270 */
[----:B------:R-:W-:-:S04]  /*25f10*/  LOP3.LUT R22, R22, 0xfffffffb, RZ, 0xc0, !PT ;  /* 0xfffffffb16167812 */ /* 0x000fc800078ec0ff */
[----:B------:R-:W-:-:S07]  /*25f20*/  @P2 LOP3.LUT R22, R22, 0x4, RZ, 0xfc, !PT ;  /* 0x0000000416162812 */ /* 0x000fce00078efcff */
[----:B------:R-:W-:Y:S01]  /*25f30*/  @P1 LOP3.LUT R22, R22, 0x2, RZ, 0xfc, !PT ;  /* 0x0000000216161812 */ /* 0x000fe200078efcff */
[----:B0-----:R-:W-:Y:S06]  /*25f40*/  BRA.DIV UR5, `(.L_x_1942) ;  /* 0x0000005a05747947 */ /* 0x001fec000b800000 */
.L_x_2095:
[----:B------:R-:W-:Y:S01]  /*25f50*/  SHF.R.S32.HI R32, RZ, 0x1f, R18 ;  /* 0x0000001fff207819 */ /* 0x000fe20000011412 */
[----:B------:R-:W-:Y:S01]  /*25f60*/  IMAD.MOV.U32 R26, RZ, RZ, R8 ;  /* 0x000000ffff1a7224 */ /* 0x000fe200078e0008 */
[----:B------:R-:W-:Y:S06]  /*25f70*/  @!P0 BRA `(.L_x_1943) ;  /* 0x0000000000048947 */ /* 0x000fec0003800000 */
[----:B------:R-:W-:Y:S01]  /*25f80*/  BPT.TRAP 0x1 ;  /* 0x000000040000795c */ /* 0x000fe20000300000 */
.L_x_1943:
        /* <DEDUP_REMOVED lines=19> */
[C---:B------:R-:W-:Y:S02]  /*260c0*/  LEA R17, P0, R4.reuse, UR4, 0x1 ;  /* 0x0000000404117c11 */ /* 0x040fe4000f8008ff */
[----:B------:R-:W-:Y:S02]  /*260d0*/  SHF.L.U32 R5, R29, 0x1f, RZ ;  /* 0x0000001f1d057819 */ /* 0x000fe400000006ff */
[----:B------:R-:W-:Y:S01]  /*260e0*/  LEA.HI.X R24, R4, UR5, R24, 0x1, P0 ;  /* 0x0000000504187c11 */ /* 0x000fe200080f0c18 */
[----:B------:R-:W-:-:S07]  /*260f0*/  IMAD R4, R25, 0x8, R23 ;  /* 0x0000000819047824 */ /* 0x000fce00078e0217 */
[----:B------:R-:W0:Y:S02]  /*26100*/  SYNCS.PHASECHK.TRANS64.TRYWAIT P0, [R4+URZ+0x30840], R5 ;  /* 0x03084005040075a7 */ /* 0x000e24000800017f */
[----:B0-----:R-:W-:Y:S05]  /*26110*/  @!P0 BRA `(.L_x_1945) ;  /* 0x0000005800348947 */ /* 0x001fea0003800000 */
.L_x_2096:
[----:B------:R-:W-:Y:S05]  /*26120*/  BSYNC B0 ;  /* 0x0000000000007941 */ /* 0x000fea0003800000 */
.L_x_1944:
[----:B------:R-:W0:Y:S01]  /*26130*/  LDL R11, [R1+0xc] ;  /* 0x00000c00010b7983 */ /* 0x000e220000100800 */
[----:B------:R-:W-:Y:S01]  /*26140*/  ULDC.64 UR4, c[0x0][0x300] ;  /* 0x0000c00000047ab9 */ /* 0x000fe20000000a00 */
[----:B------:R-:W-:Y:S01]  /*26150*/  LOP3.LUT P5, RZ, R22, 0x10, RZ, 0xc0, !PT ;  /* 0x0000001016ff7812 */ /* 0x000fe200078ac0ff */
[----:B------:R-:W-:Y:S01]  /*26160*/  IMAD R3, R3, UR4, RZ ;  /* 0x0000000403037c24 */ /* 0x000fe2000f8e02ff */
[----:B------:R-:W1:Y:S01]  /*26170*/  S2R R10, SR_TID.X ;  /* 0x00000000000a7919 */ /* 0x000e620000002100 */
[----:B------:R-:W-:Y:S01]  /*26180*/  IMAD.WIDE.U32 R6, R0, UR4, RZ ;  /* 0x0000000400067c25 */ /* 0x000fe2000f8e00ff */
[C---:B------:R-:W-:Y:S02]  /*26190*/  LOP3.LUT P4, RZ, R22.reuse, 0x8, RZ, 0xc0, !PT ;  /* 0x0000000816ff7812 */ /* 0x040fe4000788c0ff */
[----:B------:R-:W-:Y:S01]  /*261a0*/  LOP3.LUT P3, RZ, R22, 0x4, RZ, 0xc0, !PT ;  /* 0x0000000416ff7812 */ /* 0x000fe2000786c0ff */
[----:B------:R-:W-:Y:S01]  /*261b0*/  IMAD R3, R0, UR5, R3 ;  /* 0x0000000500037c24 */ /* 0x000fe2000f8e0203 */
[----:B------:R-:W-:Y:S01]  /*261c0*/  ULDC.64 UR4, c[0x0][0x310] ;  /* 0x0000c40000047ab9 */ /* 0x000fe20000000a00 */
[----:B------:R-:W-:Y:S01]  /*261d0*/  LOP3.LUT P2, RZ, R22, 0x2, RZ, 0xc0, !PT ;  /* 0x0000000216ff7812 */ /* 0x000fe2000784c0ff */
[----:B------:R-:W-:-:S02]  /*261e0*/  IMAD R9, R9, UR4, RZ ;  /* 0x0000000409097c24 */ /* 0x000fc4000f8e02ff */
[----:B------:R-:W-:Y:S02]  /*261f0*/  IMAD.IADD R7, R7, 0x1, R3 ;  /* 0x0000000107077824 */ /* 0x000fe400078e0203 */
[----:B------:R-:W-:-:S04]  /*26200*/  IMAD.WIDE.U32 R6, R2, UR4, R6 ;  /* 0x0000000402067c25 */ /* 0x000fc8000f8e0006 */
[----:B------:R-:W-:Y:S01]  /*26210*/  IMAD R2, R2, UR5, R9 ;  /* 0x0000000502027c24 */ /* 0x000fe2000f8e0209 */
[----:B------:R-:W-:Y:S02]  /*26220*/  ULDC.64 UR4, c[0x0][0x308] ;  /* 0x0000c20000047ab9 */ /* 0x000fe40000000a00 */
[----:B------:R-:W-:Y:S02]  /*26230*/  IMAD R0, R32, UR4, RZ ;  /* 0x0000000420007c24 */ /* 0x000fe4000f8e02ff */
[----:B------:R-:W-:Y:S02]  /*26240*/  IMAD.IADD R3, R7, 0x1, R2 ;  /* 0x0000000107037824 */ /* 0x000fe400078e0202 */
[----:B------:R-:W-:Y:S02]  /*26250*/  IMAD.MOV.U32 R2, RZ, RZ, R6 ;  /* 0x000000ffff027224 */ /* 0x000fe400078e0006 */
[C---:B------:R-:W-:Y:S02]  /*26260*/  IMAD R0, R18.reuse, UR5, R0 ;  /* 0x0000000512007c24 */ /* 0x040fe4000f8e0200 */
[----:B------:R-:W-:Y:S01]  /*26270*/  IMAD.WIDE.U32 R2, R18, UR4, R2 ;  /* 0x0000000412027c25 */ /* 0x000fe2000f8e0002 */
[----:B------:R-:W-:Y:S01]  /*26280*/  ULDC.64 UR4, c[0x0][0x2e8] ;  /* 0x0000ba0000047ab9 */ /* 0x000fe20000000a00 */
[----:B-1----:R-:W-:-:S02]  /*26290*/  LOP3.LUT R10, R10, 0x7f, RZ, 0xc0, !PT ;  /* 0x0000007f0a0a7812 */ /* 0x002fc400078ec0ff */
[----:B------:R-:W-:Y:S01]  /*262a0*/  IMAD.IADD R6, R3, 0x1, R0 ;  /* 0x0000000103067824 */ /* 0x000fe200078e0200 */
[C---:B------:R-:W-:Y:S01]  /*262b0*/  LEA R0, P0, R2.reuse, UR4, 0x1 ;  /* 0x0000000402007c11 */ /* 0x040fe2000f8008ff */
[----:B------:R-:W-:Y:S01]  /*262c0*/  UMOV UR4, 0xffffffff ;  /* 0xffffffff00047882 */ /* 0x000fe20000000000 */
[----:B------:R-:W-:Y:S01]  /*262d0*/  SHF.R.U32.HI R10, RZ, 0x3, R10 ;  /* 0x00000003ff0a7819 */ /* 0x000fe2000001160a */
[----:B------:R-:W-:Y:S01]  /*262e0*/  IMAD R7, R25, 0x4000, R34 ;  /* 0x0000400019077824 */ /* 0x000fe200078e0222 */
[----:B------:R-:W-:Y:S01]  /*262f0*/  LEA.HI.X R6, R2, UR5, R6, 0x1, P0 ;  /* 0x0000000502067c11 */ /* 0x000fe200080f0c06 */
[----:B0-----:R-:W-:-:S04]  /*26300*/  IMAD R5, R8, -0x40, R11 ;  /* 0xffffffc008057824 */ /* 0x001fc800078e020b */
        /* <DEDUP_REMOVED lines=37> */
.L_x_2106:
[----:B------:R-:W-:-:S13]  /*26560*/  ISETP.GE.AND P0, PT, R5, 0x31, PT ;  /* 0x000000310500780c */ /* 0x000fda0003f06270 */
[----:B0-----:R-:W-:Y:S01]  /*26570*/  @P0 LEA R2, P1, R37, R0, 0x1 ;  /* 0x0000000025020211 */ /* 0x001fe200078208ff */
[----:B------:R-:W-:-:S04]  /*26580*/  @P0 IMAD R7, R7, 0x2, R23 ;  /* 0x0000000207070824 */ /* 0x000fc800078e0217 */
[----:B--2---:R-:W-:-:S05]  /*26590*/  @P0 IMAD.X R3, RZ, RZ, R8, P1 ;  /* 0x000000ffff030224 */ /* 0x004fca00008e0608 */
        /* <DEDUP_REMOVED lines=9> */
.L_x_1947:
[----:B------:R-:W-:Y:S02]  /*26630*/  PLOP3.LUT P1, PT, P1, P0, PT, 0xa2, 0x0 ;  /* 0x000000000000781c */ /* 0x000fe40000f21472 */
[----:B------:R-:W-:-:S08]  /*26640*/  @P0 R2UR P1, UR4, R4 ;  /* 0x00000000040402ca */ /* 0x000fd00000020000 */
[----:B------:R-:W-:-:S05]  /*26650*/  @P0 PLOP3.LUT P0, PT, P1, PT, PT, 0x80, 0x0 ;  /* 0x000000000000081c */ /* 0x000fca0000f0f070 */
[----:B------:R-:W-:Y:S01]  /*26660*/  @!P1 SYNCS.ARRIVE.TRANS64.RED.A0T1 RZ, [UR4+0x30830], RZ ;  /* 0x030830ffffff99a7 */ /* 0x000fe20008200404 */
[----:B------:R-:W-:Y:S07]  /*26670*/  @!P1 ARRIVES.LDGSTSBAR.64.TRANSCNT [UR4+0x30830] ;  /* 0x03083000ff0099b0 */ /* 0x000fee0008000a84 */
[----:B------:R-:W-:Y:S05]  /*26680*/  @P0 BRA.U.ANY `(.L_x_1947) ;  /* 0xfffffffd00e80947 */ /* 0x000fea000393ffff */
[----:B------:R-:W-:Y:S01]  /*26690*/  NOP ;  /* 0x0000000000007918 */ /* 0x000fe20000000000 */
[----:B------:R-:W2:Y:S02]  /*266a0*/  LDL R0, [R1+0x44] ;  /* 0x0000440001007983 */ /* 0x000ea40000100800 */
[----:B--2---:R-:W-:-:S13]  /*266b0*/  ISETP.NE.AND P2, PT, R0, 0x3, PT ;  /* 0x000000030000780c */ /* 0x004fda0003f45270 */
[----:B------:R-:W-:Y:S05]  /*266c0*/  @!P2 BRA `(.L_x_1948) ;  /* 0x000000000004a947 */ /* 0x000fea0003800000 */
[----:B------:R-:W-:Y:S01]  /*266d0*/  BPT.TRAP 0x1 ;  /* 0x000000040000795c */ /* 0x000fe20000300000 */
.L_x_1948:
[----:B------:R1:W-:Y:S02]  /*266e0*/  SYNCS.ARRIVE.TRANS64.A1T0 RZ, [R4+URZ+0x30830], RZ ;  /* 0x030830ff04ff79a7 */ /* 0x0003e4000810003f */
[----:B------:R-:W-:Y:S05]  /*266f0*/  WARPSYNC.ALL ;  /* 0x0000000000007948 */ /* 0x000fea0003800000 */
[----:B------:R-:W-:Y:S01]  /*26700*/  ULDC.64 UR4, c[0x0][0xa00] ;  /* 0x0002800000047ab9 */ /* 0x000fe20000000a00 */
[----:B------:R-:W-:Y:S01]  /*26710*/  VIADD R0, R23, 0x10400 ;  /* 0x0001040017007836 */ /* 0x000fe20000000000 */
[----:B------:R-:W-:Y:S01]  /*26720*/  BAR.SYNC.DEFER_BLOCKING 0x8, 0x180 ;  /* 0x0206000000007b1d */ /* 0x000fe20000010000 */
[----:B------:R-:W-:-:S03]  /*26730*/  ISETP.NE.U32.AND P0, PT, RZ, UR4, PT ;  /* 0x00000004ff007c0c */ /* 0x000fc6000bf05070 */
[----:B------:R-:W-:Y:S02]  /*26740*/  LOP3.LUT P1, RZ, R0, 0x3ff, RZ, 0xc0, !PT ;  /* 0x000003ff00ff7812 */ /* 0x000fe4000782c0ff */
[----:B------:R-:W-:Y:S01]  /*26750*/  ISETP.NE.AND.EX P0, PT, RZ, UR5, PT, P0 ;  /* 0x00000005ff007c0c */ /* 0x000fe2000bf05300 */
[----:B------:R-:W-:Y:S01]  /*26760*/  ULDC.64 UR4, c[0x0][0x298] ;  /* 0x0000a60000047ab9 */ /* 0x000fe20000000a00 */
[----:B------:R-:W-:Y:S01]  /*26770*/  SHF.R.S32.HI R0, RZ, 0x1f, R19 ;  /* 0x0000001fff007819 */ /* 0x000fe20000011413 */
[----:B------:R-:W-:Y:S01]  /*26780*/  BSSY B6, `(.L_x_1949) ;  /* 0x000001c000067945 */ /* 0x000fe20003800000 */
[----:B0-----:R-:W-:Y:S02]  /*26790*/  SEL R2, R19, RZ, !P0 ;  /* 0x000000ff13027207 */ /* 0x001fe40004000000 */
[----:B------:R-:W-:-:S05]  /*267a0*/  SEL R0, R0, RZ, !P0 ;  /* 0x000000ff00007207 */ /* 0x000fca0004000000 */
[----:B------:R0:W-:Y:S04]  /*267b0*/  STL [R1+0x38], R0 ;  /* 0x0000380001007387 */ /* 0x0001e80000100800 */
[----:B------:R2:W-:Y:S01]  /*267c0*/  STL [R1+0x24], R2 ;  /* 0x0000240201007387 */ /* 0x0005e20000100800 */
[----:B0-----:R-:W-:Y:S01]  /*267d0*/  SHF.R.S32.HI R0, RZ, 0x1f, R35 ;  /* 0x0000001fff007819 */ /* 0x001fe20000011423 */
[----:B--2---:R-:W-:-:S04]  /*267e0*/  IMAD.WIDE.U32 R2, R35, UR4, RZ ;  /* 0x0000000423027c25 */ /* 0x004fc8000f8e00ff */
[----:B------:R-:W-:Y:S01]  /*267f0*/  IMAD R0, R0, UR4, RZ ;  /* 0x0000000400007c24 */ /* 0x000fe2000f8e02ff */
[----:B------:R0:W-:Y:S03]  /*26800*/  STL.64 [R1+0x28], R2 ;  /* 0x0000280201007387 */ /* 0x0001e60000100a00 */
[----:B------:R-:W-:-:S04]  /*26810*/  IMAD R0, R35, UR5, R0 ;  /* 0x0000000523007c24 */ /* 0x000fc8000f8e0200 */
[----:B------:R-:W-:Y:S01]  /*26820*/  IMAD.IADD R35, R3, 0x1, R0 ;  /* 0x0000000103237824 */ /* 0x000fe200078e0200 */
[----:B------:R-:W-:Y:S06]  /*26830*/  @!P1 BRA `(.L_x_1950) ;  /* 0x0000000000409947 */ /* 0x000fec0003800000 */
        /* <DEDUP_REMOVED lines=16> */
.L_x_1950:
[----:B------:R-:W-:Y:S05]  /*26940*/  BSYNC B6 ;  /* 0x0000000000067941 */ /* 0x000fea0003800000 */
.L_x_1949:
[----:B------:R-:W2:Y:S01]  /*26950*/  LDL.LU R20, [R1+0x38] ;  /* 0x0000380001147983 */ /* 0x000ea20000300800 */
[----:B------:R-:W-:Y:S01]  /*26960*/  ULDC.64 UR4, c[0x0][0x2d8] ;  /* 0x0000b60000047ab9 */ /* 0x000fe20000000a00 */
[----:B------:R-:W3:Y:S02]  /*26970*/  LDC R7, c[0x0][0x448] ;  /* 0x00011200ff077b82 */ /* 0x000ee40000000800 */
[----:B------:R-:W4:Y:S04]  /*26980*/  LDL.LU R21, [R1+0x24] ;  /* 0x0000240001157983 */ /* 0x000f280000300800 */
[----:B0-----:R-:W5:Y:S01]  /*26990*/  LDL.LU.64 R2, [R1+0x28] ;  /* 0x0000280001027983 */ /* 0x001f620000300a00 */
[----:B------:R-:W-:Y:S01]  /*269a0*/  IMAD R0, R32, UR4, RZ ;  /* 0x0000000420007c24 */ /* 0x000fe2000f8e02ff */
[----:B------:R-:W-:-:S02]  /*269b0*/  LOP3.LUT R10, R37, 0x40, RZ, 0xfc, !PT ;  /* 0x00000040250a7812 */ /* 0x000fc400078efcff */
[C---:B------:R-:W-:Y:S01]  /*269c0*/  LOP3.LUT R8, R37.reuse, 0x80, RZ, 0xfc, !PT ;  /* 0x0000008025087812 */ /* 0x040fe200078efcff */
[----:B------:R-:W-:Y:S01]  /*269d0*/  IMAD R0, R18, UR5, R0 ;  /* 0x0000000512007c24 */ /* 0x000fe2000f8e0200 */
[----:B------:R-:W-:Y:S02]  /*269e0*/  LOP3.LUT R9, R37, 0xc0, RZ, 0xfc, !PT ;  /* 0x000000c025097812 */ /* 0x000fe400078efcff */
[----:B---3--:R-:W-:-:S13]  /*269f0*/  ISETP.NE.AND P0, PT, R7, 0x1, PT ;  /* 0x000000010700780c */ /* 0x008fda0003f05270 */
[----:B------:R-:W0:Y:S08]  /*26a00*/  @P0 LDC R5, c[0x0][0x44c] ;  /* 0x00011300ff050b82 */ /* 0x000e300000000800 */
[----:B------:R-:W3:Y:S01]  /*26a10*/  @P0 LDC R6, c[0x0][0x450] ;  /* 0x00011400ff060b82 */ /* 0x000ee20000000800 */
[----:B-----5:R-:W-:Y:S02]  /*26a20*/  IMAD.MOV.U32 R3, RZ, RZ, R35 ;  /* 0x000000ffff037224 */ /* 0x020fe400078e0023 */
[----:B------:R-:W-:Y:S01]  /*26a30*/  IMAD.WIDE.U32 R2, R18, UR4, R2 ;  /* 0x0000000412027c25 */ /* 0x000fe2000f8e0002 */
[----:B------:R-:W-:-:S03]  /*26a40*/  ULDC.64 UR4, c[0x0][0x2e0] ;  /* 0x0000b80000047ab9 */ /* 0x000fc60000000a00 */
[----:B------:R-:W-:Y:S02]  /*26a50*/  IMAD.IADD R3, R3, 0x1, R0 ;  /* 0x0000000103037824 */ /* 0x000fe400078e0200 */
[----:B--2---:R-:W-:Y:S02]  /*26a60*/  IMAD R0, R20, UR4, RZ ;  /* 0x0000000414007c24 */ /* 0x004fe4000f8e02ff */
[----:B------:R-:W2:Y:S01]  /*26a70*/  S2R R20, SR_TID.X ;  /* 0x0000000000147919 */ /* 0x000ea20000002100 */
[----:B----4-:R-:W-:-:S04]  /*26a80*/  IMAD.WIDE.U32 R2, R21, UR4, R2 ;  /* 0x0000000415027c25 */ /* 0x010fc8000f8e0002 */
[----:B------:R-:W-:Y:S01]  /*26a90*/  IMAD R0, R21, UR5, R0 ;  /* 0x0000000515007c24 */ /* 0x000fe2000f8e0200 */
[----:B------:R-:W-:-:S03]  /*26aa0*/  ULDC.64 UR4, c[0x0][0x2d0] ;  /* 0x0000b40000047ab9 */ /* 0x000fc60000000a00 */
[----:B------:R-:W-:Y:S01]  /*26ab0*/  IMAD.IADD R3, R3, 0x1, R0 ;  /* 0x0000000103037824 */ /* 0x000fe200078e0200 */
[----:B--2---:R-:W-:-:S04]  /*26ac0*/  LOP3.LUT R20, R20, 0x7f, RZ, 0xc0, !PT ;  /* 0x0000007f14147812 */ /* 0x004fc800078ec0ff */
[----:B------:R-:W-:Y:S02]  /*26ad0*/  SHF.R.U32.HI R21, RZ, 0x3, R20 ;  /* 0x00000003ff157819 */ /* 0x000fe40000011614 */
[----:B------:R-:W2:Y:S02]  /*26ae0*/  S2R R20, SR_TID.X ;  /* 0x0000000000147919 */ /* 0x000ea40000002100 */
[----:B--2---:R-:W-:-:S05]  /*26af0*/  IMAD.SHL.U32 R20, R20, 0x10, RZ ;  /* 0x0000001014147824 */ /* 0x004fca00078e00ff */
[----:B------:R-:W-:-:S05]  /*26b00*/  LOP3.LUT R20, R21, 0x70, R20, 0xf8, !PT ;  /* 0x0000007015147812 */ /* 0x000fca00078ef814 */
[----:B------:R-:W-:Y:S02]  /*26b10*/  IMAD.IADD R0, R20, 0x1, R28 ;  /* 0x0000000114007824 */ /* 0x000fe400078e021c */
[----:B------:R-:W2:Y:S02]  /*26b20*/  S2R R20, SR_TID.X ;  /* 0x0000000000147919 */ /* 0x000ea40000002100 */
[----:B0-----:R-:W-:-:S04]  /*26b30*/  @P0 IMAD.HI.U32 R5, R0, R5, RZ ;  /* 0x0000000500050227 */ /* 0x001fc800078e00ff */
[----:B-1----:R-:W-:Y:S01]  /*26b40*/  IMAD.MOV.U32 R4, RZ, RZ, R0 ;  /* 0x000000ffff047224 */ /* 0x002fe200078e0000 */
[----:B---3--:R-:W-:-:S05]  /*26b50*/  @P0 SHF.R.U32.HI R4, RZ, R6, R5 ;  /* 0x00000006ff040219 */ /* 0x008fca0000011605 */
[----:B------:R-:W-:Y:S02]  /*26b60*/  IMAD.MOV R5, RZ, RZ, -R4 ;  /* 0x000000ffff057224 */ /* 0x000fe400078e0a04 */
[----:B------:R-:W-:-:S04]  /*26b70*/  IMAD.WIDE.U32 R2, R4, UR4, R2 ;  /* 0x0000000404027c25 */ /* 0x000fc8000f8e0002 */
[----:B------:R-:W-:Y:S01]  /*26b80*/  IMAD R0, R7, R5, R0 ;  /* 0x0000000507007224 */ /* 0x000fe200078e0200 */
[----:B------:R-:W-:-:S05]  /*26b90*/  SHF.R.S32.HI R5, RZ, 0x1f, R4 ;  /* 0x0000001fff057819 */ /* 0x000fca0000011404 */
[----:B------:R-:W-:-:S04]  /*26ba0*/  IMAD R5, R5, UR4, RZ ;  /* 0x0000000405057c24 */ /* 0x000fc8000f8e02ff */
[----:B------:R-:W-:Y:S01]  /*26bb0*/  IMAD R5, R4, UR5, R5 ;  /* 0x0000000504057c24 */ /* 0x000fe2000f8e0205 */
[----:B------:R-:W-:Y:S01]  /*26bc0*/  SHF.R.S32.HI R4, RZ, 0x1f, R0 ;  /* 0x0000001fff047819 */ /* 0x000fe20000011400 */
[----:B------:R-:W-:Y:S02]  /*26bd0*/  ULDC.64 UR4, c[0x0][0x2c8] ;  /* 0x0000b20000047ab9 */ /* 0x000fe40000000a00 */
[----:B------:R-:W-:Y:S01]  /*26be0*/  IMAD.IADD R3, R3, 0x1, R5 ;  /* 0x0000000103037824 */ /* 0x000fe200078e0205 */
[----:B--2---:R-:W-:Y:S01]  /*26bf0*/  LOP3.LUT R20, R20, 0x7f, RZ, 0xc0, !PT ;  /* 0x0000007f14147812 */ /* 0x004fe200078ec0ff */
[----:B------:R-:W-:Y:S02]  /*26c00*/  IMAD R4, R4, UR4, RZ ;  /* 0x0000000404047c24 */ /* 0x000fe4000f8e02ff */
[----:B------:R-:W-:-:S04]  /*26c10*/  IMAD.WIDE.U32 R2, R0, UR4, R2 ;  /* 0x0000000400027c25 */ /* 0x000fc8000f8e0002 */
[----:B------:R-:W-:Y:S01]  /*26c20*/  IMAD R0, R0, UR5, R4 ;  /* 0x0000000500007c24 */ /* 0x000fe2000f8e0204 */
[----:B------:R-:W-:Y:S02]  /*26c30*/  ULDC.64 UR4, c[0x0][0x280] ;  /* 0x0000a00000047ab9 */ /* 0x000fe40000000a00 */
[C---:B------:R-:W-:Y:S01]  /*26c40*/  LEA R4, P0, R2.reuse, UR4, 0x1 ;  /* 0x0000000402047c11 */ /* 0x040fe2000f8008ff */
[----:B------:R-:W-:Y:S01]  /*26c50*/  IMAD.IADD R0, R3, 0x1, R0 ;  /* 0x0000000103007824 */ /* 0x000fe200078e0200 */
[----:B------:R-:W-:Y:S02]  /*26c60*/  ULDC UR4, c[0x0][0x2b8] ;  /* 0x0000ae0000047ab9 */ /* 0x000fe40000000800 */
[----:B------:R-:W-:Y:S02]  /*26c70*/  ISETP.GE.AND P4, PT, R37, UR4, PT ;  /* 0x0000000425007c0c */ /* 0x000fe4000bf86270 */
[----:B------:R-:W-:Y:S01]  /*26c80*/  LEA.HI.X R0, R2, UR5, R0, 0x1, P0 ;  /* 0x0000000502007c11 */ /* 0x000fe200080f0c00 */
[----:B------:R-:W-:Y:S01]  /*26c90*/  UMOV UR5, 0xffffffff ;  /* 0xffffffff00057882 */ /* 0x000fe20000000000 */
[----:B------:R-:W-:-:S02]  /*26ca0*/  ISETP.GE.AND P3, PT, R10, UR4, PT ;  /* 0x000000040a007c0c */ /* 0x000fc4000bf66270 */
[----:B------:R-:W-:Y:S02]  /*26cb0*/  ISETP.GE.AND P2, PT, R8, UR4, PT ;  /* 0x0000000408007c0c */ /* 0x000fe4000bf46270 */
[----:B------:R-:W-:Y:S02]  /*26cc0*/  ISETP.GE.AND P1, PT, R9, UR4, PT ;  /* 0x0000000409007c0c */ /* 0x000fe4000bf26270 */
[----:B------:R-:W-:Y:S01]  /*26cd0*/  SHF.R.U32.HI R8, RZ, 0x3, R20 ;  /* 0x00000003ff087819 */ /* 0x000fe20000011614 */
[----:B------:R-:W-:Y:S10]  /*26ce0*/  BRA.DIV UR5, `(.L_x_1951) ;  /* 0x0000005205b07947 */ /* 0x000ff4000b800000 */
[----:B------:R-:W0:Y:S01]  /*26cf0*/  SHFL.IDX PT, R3, R4, RZ, 0x181f ;  /* 0x00181fff04037589 */ /* 0x000e2200000e0000 */
[----:B------:R-:W-:Y:S02]  /*26d00*/  IMAD R5, R31, R7, RZ ;  /* 0x000000071f057224 */ /* 0x000fe400078e02ff */
[----:B------:R-:W-:Y:S01]  /*26d10*/  IMAD.IADD R28, R8, 0x1, R28 ;  /* 0x00000001081c7824 */ /* 0x000fe200078e021c */
[----:B------:R-:W1:Y:S03]  /*26d20*/  SHFL.IDX PT, R2, R0, RZ, 0x181f ;  /* 0x00181fff00027589 */ /* 0x000e6600000e0000 */
[C---:B------:R-:W-:Y:S01]  /*26d30*/  VIADD R6, R28.reuse, 0x10 ;  /* 0x000000101c067836 */ /* 0x040fe20000000000 */
[----:B------:R-:W-:Y:S01]  /*26d40*/  ISETP.GE.AND P0, PT, R28, R5, PT ;  /* 0x000000051c00720c */ /* 0x000fe20003f06270 */
[----:B------:R-:W-:-:S12]  /*26d50*/  SHFL.IDX PT, R14, R4, 0x7, 0x181f ;  /* 0x00f81f00040e7f89 */ /* 0x000fd800000e0000 */
[----:B0-----:R-:W-:-:S05]  /*26d60*/  @!P0 LEA R3, P5, R37, R3, 0x1 ;  /* 0x0000000325038211 */ /* 0x001fca00078a08ff */
[----:B-1----:R-:W-:-:S05]  /*26d70*/  @!P0 IMAD.X R2, RZ, RZ, R2, P5 ;  /* 0x000000ffff028224 */ /* 0x002fca00028e0602 */
[----:B------:R-:W-:-:S04]  /*26d80*/  @!P0 LOP3.LUT R3, R3, R2, RZ, 0x3c, !PT ;  /* 0x0000000203038212 */ /* 0x000fc800078e3cff */
[----:B------:R-:W-:-:S04]  /*26d90*/  @!P0 LOP3.LUT R2, R3, R2, RZ, 0x3c, !PT ;  /* 0x0000000203028212 */ /* 0x000fc800078e3cff */
[----:B------:R-:W-:-:S05]  /*26da0*/  @!P0 LOP3.LUT R3, R3, R2, RZ, 0x3c, !PT ;  /* 0x0000000203038212 */ /* 0x000fca00078e3cff */
[----:B------:R-:W-:Y:S04]  /*26db0*/  @!P0 LDGSTS.E.BYPASS.LTC128B.128 [R36+0x10400], desc[UR60][R2.64], !P4 ;  /* 0x1040000002248fae */ /* 0x000fe8000e101d7c */
[----:B------:R-:W-:Y:S04]  /*26dc0*/  @!P0 LDGSTS.E.BYPASS.LTC128B.128 [R36+0x14400], desc[UR60][R2.64+0x80], !P3 ;  /* 0x1440008002248fae */ /* 0x000fe8000d901d7c */
[----:B------:R-:W-:Y:S04]  /*26dd0*/  @!P0 LDGSTS.E.BYPASS.LTC128B.128 [R36+0x18400], desc[UR60][R2.64+0x100], !P2 ;  /* 0x1840010002248fae */ /* 0x000fe8000d101d7c */
[----:B------:R0:W-:Y:S01]  /*26de0*/  @!P0 LDGSTS.E.BYPASS.LTC128B.128 [R36+0x1c400], desc[UR60][R2.64+0x180], !P1 ;  /* 0x1c40018002248fae */ /* 0x0001e2000c901d7c */
[----:B------:R-:W-:Y:S01]  /*26df0*/  ISETP.GE.AND P0, PT, R6, R5, PT ;  /* 0x000000050600720c */ /* 0x000fe20003f06270 */
[----:B------:R-:W-:-:S02]  /*26e00*/  VIADD R6, R28, 0x20 ;  /* 0x000000201c067836 */ /* 0x000fc40000000000 */
[----:B0-----:R-:W0:Y:S04]  /*26e10*/  SHFL.IDX PT, R3, R4, 0x1, 0x181f ;  /* 0x00381f0004037f89 */ /* 0x001e2800000e0000 */
[----:B------:R-:W1:Y:S06]  /*26e20*/  SHFL.IDX PT, R2, R0, 0x1, 0x181f ;  /* 0x00381f0000027f89 */ /* 0x000e6c00000e0000 */
        /* <DEDUP_REMOVED lines=61> */
[----:B------:R-:W-:-:S03]  /*27200*/  ISETP.GE.AND P0, PT, R6, R5, PT ;  /* 0x000000050600720c */ /* 0x000fc60003f06270 */
[----:B------:R-:W-:Y:S04]  /*27210*/  SHFL.IDX PT, R6, R0, 0x7, 0x181f ;  /* 0x00f81f0000067f89 */ /* 0x000fe800000e0000 */
[----:B0-----:R-:W0:Y:S04]  /*27220*/  SHFL.IDX PT, R3, R4, 0x6, 0x181f ;  /* 0x00d81f0004037f89 */ /* 0x001e2800000e0000 */
[----:B------:R-:W1:Y:S02]  /*27230*/  SHFL.IDX PT, R2, R0, 0x6, 0x181f ;  /* 0x00d81f0000027f89 */ /* 0x000e6400000e0000 */
[----:B0-----:R-:W-:-:S05]  /*27240*/  @!P0 LEA R3, P5, R37, R3, 0x1 ;  /* 0x0000000325038211 */ /* 0x001fca00078a08ff */
[----:B-1----:R-:W-:-:S05]  /*27250*/  @!P0 IMAD.X R2, RZ, RZ, R2, P5 ;  /* 0x000000ffff028224 */ /* 0x002fca00028e0602 */
[----:B------:R-:W-:-:S04]  /*27260*/  @!P0 LOP3.LUT R3, R3, R2, RZ, 0x3c, !PT ;  /* 0x0000000203038212 */ /* 0x000fc800078e3cff */
[----:B------:R-:W-:-:S04]  /*27270*/  @!P0 LOP3.LUT R2, R3, R2, RZ, 0x3c, !PT ;  /* 0x0000000203028212 */ /* 0x000fc800078e3cff */
[----:B------:R-:W-:-:S05]  /*27280*/  @!P0 LOP3.LUT R3, R3, R2, RZ, 0x3c, !PT ;  /* 0x0000000203038212 */ /* 0x000fca00078e3cff */
[----:B------:R0:W-:Y:S04]  /*27290*/  @!P0 LDGSTS.E.BYPASS.LTC128B.128 [R36+0x13400], desc[UR60][R2.64], !P4 ;  /* 0x1340000002248fae */ /* 0x0001e8000e101d7c */
[----:B------:R0:W-:Y:S04]  /*272a0*/  @!P0 LDGSTS.E.BYPASS.LTC128B.128 [R36+0x17400], desc[UR60][R2.64+0x80], !P3 ;  /* 0x1740008002248fae */ /* 0x0001e8000d901d7c */
[----:B------:R0:W-:Y:S04]  /*272b0*/  @!P0 LDGSTS.E.BYPASS.LTC128B.128 [R36+0x1b400], desc[UR60][R2.64+0x100], !P2 ;  /* 0x1b40010002248fae */ /* 0x0001e8000d101d7c */
[----:B------:R0:W-:Y:S02]  /*272c0*/  @!P0 LDGSTS.E.BYPASS.LTC128B.128 [R36+0x1f400], desc[UR60][R2.64+0x180], !P1 ;  /* 0x1f40018002248fae */ /* 0x0001e4000c901d7c */
.L_x_2123:
[----:B------:R-:W-:Y:S01]  /*272d0*/  VIADD R28, R28, 0x70 ;  /* 0x000000701c1c7836 */ /* 0x000fe20000000000 */
[----:B------:R-:W-:Y:S04]  /*272e0*/  BSSY B0, `(.L_x_1952) ;  /* 0x000000c000007945 */ /* 0x000fe80003800000 */
[----:B------:R-:W-:-:S13]  /*272f0*/  ISETP.GE.AND P0, PT, R28, R5, PT ;  /* 0x000000051c00720c */ /* 0x000fda0003f06270 */
[----:B------:R-:W-:Y:S05]  /*27300*/  @P0 BRA `(.L_x_1953) ;  /* 0x0000000000240947 */ /* 0x000fea0003800000 */
[----:B0-----:R-:W-:-:S05]  /*27310*/  LEA R2, P0, R37, R14, 0x1 ;  /* 0x0000000e25027211 */ /* 0x001fca00078008ff */
        /* <DEDUP_REMOVED lines=8> */
.L_x_1953:
[----:B------:R-:W-:Y:S05]  /*273a0*/  BSYNC B0 ;  /* 0x0000000000007941 */ /* 0x000fea0003800000 */
.L_x_1952:
[----:B------:R-:W-:Y:S01]  /*273b0*/  NOP ;  /* 0x0000000000007918 */ /* 0x000fe20000000000 */
[----:B------:R-:W-:-:S13]  /*273c0*/  PLOP3.LUT P0, PT, PT, PT, PT, 0x80, 0x0 ;  /* 0x000000000000781c */ /* 0x000fda0003f0f070 */
.L_x_1954:
[----:B------:R-:W-:Y:S02]  /*273d0*/  PLOP3.LUT P1, PT, P1, P0, PT, 0xa2, 0x0 ;  /* 0x000000000000781c */ /* 0x000fe40000f21472 */
[----:B------:R-:W-:-:S08]  /*273e0*/  @P0 R2UR P1, UR4, R23 ;  /* 0x00000000170402ca */ /* 0x000fd00000020000 */
[----:B------:R-:W-:-:S05]  /*273f0*/  @P0 PLOP3.LUT P0, PT, P1, PT, PT, 0x80, 0x0 ;  /* 0x000000000000081c */ /* 0x000fca0000f0f070 */
[----:B------:R-:W-:Y:S01]  /*27400*/  @!P1 SYNCS.ARRIVE.TRANS64.RED.A0T1 RZ, [UR4+0x30800], RZ ;  /* 0x030800ffffff99a7 */ /* 0x000fe20008200404 */
[----:B------:R-:W-:Y:S07]  /*27410*/  @!P1 ARRIVES.LDGSTSBAR.64.TRANSCNT [UR4+0x30800] ;  /* 0x03080000ff0099b0 */ /* 0x000fee0008000a84 */
[----:B------:R-:W-:Y:S05]  /*27420*/  @P0 BRA.U.ANY `(.L_x_1954) ;  /* 0xfffffffd00e80947 */ /* 0x000fea000393ffff */
[----:B01----:R-:W2:Y:S04]  /*27430*/  LDL.LU R3, [R1+0x34] ;  /* 0x0000340001037983 */ /* 0x003ea80000300800 */
[----:B------:R-:W3:Y:S01]  /*27440*/  LDL.LU R2, [R1+0x30] ;  /* 0x0000300001027983 */ /* 0x000ee20000300800 */
[----:B--2---:R-:W-:Y:S02]  /*27450*/  VIADD R3, R3, 0x1 ;  /* 0x0000000103037836 */ /* 0x004fe40000000000 */
[----:B---3--:R-:W-:-:S03]  /*27460*/  VIADD R4, R2, 0xfffffffe ;  /* 0xfffffffe02047836 */ /* 0x008fc60000000000 */
        /* <DEDUP_REMOVED lines=10> */
.L_x_2124:
[----:B------:R-:W-:Y:S05]  /*27510*/  BSYNC B0 ;  /* 0x0000000000007941 */ /* 0x000fea0003800000 */
.L_x_1955:
[----:B------:R-:W2:Y:S01]  /*27520*/  LDL R2, [R1+0x14] ;  /* 0x0000140001027983 */ /* 0x000ea20000100800 */
[----:B------:R-:W-:Y:S01]  /*27530*/  BSSY B0, `(.L_x_1957) ;  /* 0x0000105000007945 */ /* 0x000fe20003800000 */
[----:B--2---:R-:W-:-:S13]  /*27540*/  ISETP.GE.AND P0, PT, R4, R2, PT ;  /* 0x000000020400720c */ /* 0x004fda0003f06270 */
[----:B------:R-:W-:Y:S05]  /*27550*/  @!P0 BRA `(.L_x_1958) ;  /* 0x0000001000088947 */ /* 0x000fea0003800000 */
[C---:B------:R-:W-:Y:S01]  /*27560*/  LOP3.LUT R5, R37.reuse, 0x40, RZ, 0xfc, !PT ;  /* 0x0000004025057812 */ /* 0x040fe200078efcff */
[----:B------:R-:W-:Y:S01]  /*27570*/  ULDC UR4, c[0x0][0x2f4] ;  /* 0x0000bd0000047ab9 */ /* 0x000fe20000000800 */
[C---:B------:R-:W-:Y:S01]  /*27580*/  LOP3.LUT R3, R37.reuse, 0x80, RZ, 0xfc, !PT ;  /* 0x0000008025037812 */ /* 0x040fe200078efcff */
[----:B------:R-:W-:Y:S01]  /*27590*/  IMAD.MOV.U32 R6, RZ, RZ, R25 ;  /* 0x000000ffff067224 */ /* 0x000fe200078e0019 */
[C---:B------:R-:W-:Y:S01]  /*275a0*/  LOP3.LUT R2, R37.reuse, 0xc0, RZ, 0xfc, !PT ;  /* 0x000000c025027812 */ /* 0x040fe200078efcff */
[----:B------:R-:W-:Y:S01]  /*275b0*/  IMAD.MOV.U32 R10, RZ, RZ, R29 ;  /* 0x000000ffff0a7224 */ /* 0x000fe200078e001d */
[----:B------:R-:W-:Y:S01]  /*275c0*/  ISETP.GE.AND P4, PT, R37, UR4, PT ;  /* 0x0000000425007c0c */ /* 0x000fe2000bf86270 */
[----:B------:R-:W-:Y:S01]  /*275d0*/  IMAD.MOV.U32 R31, RZ, RZ, R26 ;  /* 0x000000ffff1f7224 */ /* 0x000fe200078e001a */
[----:B------:R-:W-:Y:S02]  /*275e0*/  ISETP.GE.AND P3, PT, R5, UR4, PT ;  /* 0x0000000405007c0c */ /* 0x000fe4000bf66270 */
[----:B------:R-:W-:-:S02]  /*275f0*/  ISETP.GE.AND P2, PT, R3, UR4, PT ;  /* 0x0000000403007c0c */ /* 0x000fc4000bf46270 */
[----:B------:R-:W-:-:S13]  /*27600*/  ISETP.GE.AND P1, PT, R2, UR4, PT ;  /* 0x0000000402007c0c */ /* 0x000fda000bf26270 */
.L_x_1971:
[----:B------:R-:W2:Y:S01]  /*27610*/  LDL R3, [R1+0x10] ;  /* 0x0000100001037983 */ /* 0x000ea20000100800 */
[----:B------:R-:W1:Y:S03]  /*27620*/  LDC R5, c[0x0][0x430] ;  /* 0x00010c00ff057b82 */ /* 0x000e660000000800 */
[----:B------:R-:W3:Y:S04]  /*27630*/  LDL R12, [R1+0x18] ;  /* 0x00001800010c7983 */ /* 0x000ee80000100800 */
[----:B------:R-:W4:Y:S01]  /*27640*/  LDL R11, [R1+0x44] ;  /* 0x00004400010b7983 */ /* 0x000f220000100800 */
[----:B0-----:R-:W0:Y:S01]  /*27650*/  S2R R0, SR_TID.X ;  /* 0x0000000000007919 */ /* 0x001e220000002100 */
[----:B------:R-:W0:Y:S01]  /*27660*/  S2R R8, SR_TID.X ;  /* 0x0000000000087919 */ /* 0x000e220000002100 */
[----:B-1----:R-:W-:-:S13]  /*27670*/  ISETP.NE.AND P0, PT, R5, 0x1, PT ;  /* 0x000000010500780c */ /* 0x002fda0003f05270 */
[----:B------:R-:W1:Y:S01]  /*27680*/  @P0 LDC R2, c[0x0][0x434] ;  /* 0x00010d00ff020b82 */ /* 0x000e620000000800 */
[----:B0-----:R-:W-:Y:S01]  /*27690*/  LOP3.LUT R0, R0, 0x7f, RZ, 0xc0, !PT ;  /* 0x0000007f00007812 */ /* 0x001fe200078ec0ff */
[----:B------:R-:W-:-:S03]  /*276a0*/  IMAD.SHL.U32 R8, R8, 0x10, RZ ;  /* 0x0000001008087824 */ /* 0x000fc600078e00ff */
[----:B------:R-:W-:-:S04]  /*276b0*/  SHF.R.U32.HI R0, RZ, 0x3, R0 ;  /* 0x00000003ff007819 */ /* 0x000fc80000011600 */
[----:B------:R-:W-:Y:S02]  /*276c0*/  LOP3.LUT R8, R0, 0x70, R8, 0xf8, !PT ;  /* 0x0000007000087812 */ /* 0x000fe400078ef808 */
[----:B------:R-:W0:Y:S02]  /*276d0*/  @P0 LDC R0, c[0x0][0x438] ;  /* 0x00010e00ff000b82 */ /* 0x000e240000000800 */
[----:B------:R-:W-:Y:S01]  /*276e0*/  ISETP.GT.U32.AND P5, PT, R8, 0x3f, PT ;  /* 0x0000003f0800780c */ /* 0x000fe20003fa4070 */
[----:B------:R-:W-:Y:S01]  /*276f0*/  VIADD R25, R6, 0x1 ;  /* 0x0000000106197836 */ /* 0x000fe20000000000 */
[----:B------:R-:W-:Y:S05]  /*27700*/  YIELD ;  /* 0x0000000000007946 */ /* 0x000fea0003800000 */
[----:B------:R-:W-:-:S02]  /*27710*/  IMAD.MOV.U32 R26, RZ, RZ, R4 ;  /* 0x000000ffff1a7224 */ /* 0x000fc400078e0004 */
[----:B--2---:R-:W-:-:S04]  /*27720*/  IMAD R3, R4, 0x40, R3 ;  /* 0x0000004004037824 */ /* 0x004fc800078e0203 */
[----:B------:R-:W-:Y:S02]  /*27730*/  IMAD.IADD R3, R8, 0x1, R3 ;  /* 0x0000000108037824 */ /* 0x000fe400078e0203 */
[----:B------:R-:W3:Y:S02]  /*27740*/  @!P5 LDC.64 R8, c[0x0][0x428] ;  /* 0x00010a00ff08db82 */ /* 0x000ee40000000a00 */
[----:B-1----:R-:W-:-:S04]  /*27750*/  @P0 IMAD.HI.U32 R7, R3, R2, RZ ;  /* 0x0000000203070227 */ /* 0x002fc800078e00ff */
[----:B------:R-:W-:Y:S01]  /*27760*/  IMAD.MOV.U32 R2, RZ, RZ, R3 ;  /* 0x000000ffff027224 */ /* 0x000fe200078e0003 */
[----:B0-----:R-:W-:-:S05]  /*27770*/  @P0 SHF.R.U32.HI R2, RZ, R0, R7 ;  /* 0x00000000ff020219 */ /* 0x001fca0000011607 */
[----:B------:R-:W-:-:S04]  /*27780*/  IMAD.MOV R0, RZ, RZ, -R2 ;  /* 0x000000ffff007224 */ /* 0x000fc800078e0a02 */
[----:B------:R-:W-:Y:S01]  /*27790*/  IMAD R5, R5, R0, R3 ;  /* 0x0000000005057224 */ /* 0x000fe200078e0203 */
[--C-:B------:R-:W-:Y:S01]  /*277a0*/  @!P5 SHF.R.S32.HI R3, RZ, 0x1f, R2.reuse ;  /* 0x0000001fff03d819 */ /* 0x100fe20000011402 */
[-C--:B---3--:R-:W-:Y:S02]  /*277b0*/  @!P5 IMAD R0, R12, R8.reuse, RZ ;  /* 0x000000080c00d224 */ /* 0x088fe400078e02ff */
[----:B------:R-:W-:-:S04]  /*277c0*/  @!P5 IMAD.WIDE.U32 R2, R33, R8, R2 ;  /* 0x000000082102d225 */ /* 0x000fc800078e0002 */
[----:B------:R-:W-:Y:S02]  /*277d0*/  @!P5 IMAD R0, R33, R9, R0 ;  /* 0x000000092100d224 */ /* 0x000fe400078e0200 */
[----:B------:R-:W0:Y:S02]  /*277e0*/  @!P5 LDC.64 R8, c[0x0][0x418] ;  /* 0x00010600ff08db82 */ /* 0x000e240000000a00 */
[----:B------:R-:W-:Y:S01]  /*277f0*/  @!P5 IMAD.IADD R0, R0, 0x1, R3 ;  /* 0x000000010000d824 */ /* 0x000fe200078e0203 */
[----:B0-----:R-:W-:-:S04]  /*27800*/  @!P5 LEA R8, P0, R2, R8, 0x2 ;  /* 0x000000080208d211 */ /* 0x001fc800078010ff */
[----:B------:R-:W-:Y:S01]  /*27810*/  @!P5 LEA.HI.X R9, R2, R9, R0, 0x2, P0 ;  /* 0x000000090209d211 */ /* 0x000fe200000f1400 */
[----:B------:R-:W-:-:S06]  /*27820*/  IMAD.MOV.U32 R0, RZ, RZ, RZ ;  /* 0x000000ffff007224 */ /* 0x000fcc00078e00ff */
[----:B------:R0:W5:Y:S01]  /*27830*/  @!P5 LDG.E R0, desc[UR60][R8.64] ;  /* 0x0000003c0800d981 */ /* 0x000162000c1e1900 */
[----:B----4-:R-:W-:Y:S02]  /*27840*/  ISETP.NE.AND P5, PT, R11, 0x3, PT ;  /* 0x000000030b00780c */ /* 0x010fe40003fa5270 */
[----:B------:R-:W-:-:S04]  /*27850*/  ISETP.NE.AND P0, PT, R25, 0x2, PT ;  /* 0x000000021900780c */ /* 0x000fc80003f05270 */
[----:B------:R-:W-:Y:S02]  /*27860*/  SEL R29, RZ, 0x1, P0 ;  /* 0x00000001ff1d7807 */ /* 0x000fe40000000000 */
[----:B------:R-:W-:Y:S02]  /*27870*/  SEL R25, R25, RZ, P0 ;  /* 0x000000ff19197207 */ /* 0x000fe40000000000 */
[----:B------:R-:W-:-:S03]  /*27880*/  LOP3.LUT R29, R10, R29, RZ, 0x3c, !PT ;  /* 0x0000001d0a1d7212 */ /* 0x000fc600078e3cff */
[----:B0-----:R-:W-:Y:S05]  /*27890*/  @!P5 BRA `(.L_x_1959) ;  /* 0x000000000004d947 */ /* 0x001fea0003800000 */
[----:B------:R-:W-:Y:S01]  /*278a0*/  BPT.TRAP 0x1 ;  /* 0x000000040000795c */ /* 0x000fe20000300000 */
.L_x_1959:
[----:B------:R-:W-:Y:S01]  /*278b0*/  IMAD R7, R25, 0x8, R23 ;  /* 0x0000000819077824 */ /* 0x000fe200078e0217 */
[----:B------:R-:W-:Y:S01]  /*278c0*/  SHF.L.U32 R2, R29, 0x1f, RZ ;  /* 0x0000001f1d027819 */ /* 0x000fe200000006ff */
[----:B------:R-:W-:Y:S03]  /*278d0*/  BSSY B1, `(.L_x_1960) ;  /* 0x0000003000017945 */ /* 0x000fe60003800000 */
[----:B------:R-:W0:Y:S02]  /*278e0*/  SYNCS.PHASECHK.TRANS64.TRYWAIT P0, [R7+URZ+0x30840], R2 ;  /* 0x03084002070075a7 */ /* 0x000e24000800017f */
[----:B0-----:R-:W-:Y:S05]  /*278f0*/  @!P0 BRA `(.L_x_1961) ;  /* 0x0000005000b48947 */ /* 0x001fea0003800000 */
.L_x_2125:
[----:B------:R-:W-:Y:S05]  /*27900*/  BSYNC B1 ;  /* 0x0000000000017941 */ /* 0x000fea0003800000 */
.L_x_1960:
        /* <DEDUP_REMOVED lines=61> */
.L_x_2135:
        /* <DEDUP_REMOVED lines=17> */
.L_x_1963:
[----:B------:R-:W-:Y:S02]  /*27df0*/  PLOP3.LUT P5, PT, P5, P0, PT, 0xa2, 0x0 ;  /* 0x000000000000781c */ /* 0x000fe40002fa1472 */
[----:B------:R-:W-:-:S08]  /*27e00*/  @P0 R2UR P5, UR4, R7 ;  /* 0x00000000070402ca */ /* 0x000fd000000a0000 */
[----:B------:R-:W-:-:S05]  /*27e10*/  @P0 PLOP3.LUT P0, PT, P5, PT, PT, 0x80, 0x0 ;  /* 0x000000000000081c */ /* 0x000fca0002f0f070 */
[----:B------:R-:W-:Y:S01]  /*27e20*/  @!P5 SYNCS.ARRIVE.TRANS64.RED.A0T1 RZ, [UR4+0x30830], RZ ;  /* 0x030830ffffffd9a7 */ /* 0x000fe20008200404 */
[----:B------:R-:W-:Y:S07]  /*27e30*/  @!P5 ARRIVES.LDGSTSBAR.64.TRANSCNT [UR4+0x30830] ;  /* 0x03083000ff00d9b0 */ /* 0x000fee0008000a84 */
[----:B------:R-:W-:Y:S05]  /*27e40*/  @P0 BRA.U.ANY `(.L_x_1963) ;  /* 0xfffffffd00e80947 */ /* 0x000fea000393ffff */
[----:B------:R-:W-:Y:S01]  /*27e50*/  NOP ;  /* 0x0000000000007918 */ /* 0x000fe20000000000 */
[----:B-1----:R-:W2:Y:S02]  /*27e60*/  LDL R2, [R1+0x44] ;  /* 0x0000440001027983 */ /* 0x002ea40000100800 */
[----:B--2---:R-:W-:-:S13]  /*27e70*/  ISETP.NE.AND P6, PT, R2, 0x3, PT ;  /* 0x000000030200780c */ /* 0x004fda0003fc5270 */
[----:B------:R-:W-:Y:S05]  /*27e80*/  @!P6 BRA `(.L_x_1964) ;  /* 0x000000000004e947 */ /* 0x000fea0003800000 */
[----:B------:R-:W-:Y:S01]  /*27e90*/  BPT.TRAP 0x1 ;  /* 0x000000040000795c */ /* 0x000fe20000300000 */
.L_x_1964:
[----:B------:R1:W-:Y:S01]  /*27ea0*/  SYNCS.ARRIVE.TRANS64.A1T0 RZ, [R7+URZ+0x30830], RZ ;  /* 0x030830ff07ff79a7 */ /* 0x0003e2000810003f */
[----:B------:R-:W-:Y:S05]  /*27eb0*/  @!P6 BRA `(.L_x_1965) ;  /* 0x000000000004e947 */ /* 0x000fea0003800000 */
[----:B------:R-:W-:Y:S01]  /*27ec0*/  BPT.TRAP 0x1 ;  /* 0x000000040000795c */ /* 0x000fe20000300000 */
.L_x_1965:
[----:B------:R-:W-:Y:S01]  /*27ed0*/  SHF.L.U32 R2, R10, 0x1f, RZ ;  /* 0x0000001f0a027819 */ /* 0x000fe200000006ff */
[----:B-1----:R-:W-:Y:S01]  /*27ee0*/  IMAD R7, R6, 0x8, R23 ;  /* 0x0000000806077824 */ /* 0x002fe200078e0217 */
[----:B------:R-:W-:Y:S03]  /*27ef0*/  BSSY B1, `(.L_x_1966) ;  /* 0x0000003000017945 */ /* 0x000fe60003800000 */
[----:B------:R-:W1:Y:S02]  /*27f00*/  SYNCS.PHASECHK.TRANS64.TRYWAIT P0, [R7+URZ+0x30860], R2 ;  /* 0x03086002070075a7 */ /* 0x000e64000800017f */
[----:B-1----:R-:W-:Y:S05]  /*27f10*/  @!P0 BRA `(.L_x_1967) ;  /* 0x0000005000b48947 */ /* 0x002fea0003800000 */
.L_x_2136:
[----:B------:R-:W-:Y:S05]  /*27f20*/  BSYNC B1 ;  /* 0x0000000000017941 */ /* 0x000fea0003800000 */
.L_x_1966:
        /* <DEDUP_REMOVED lines=49> */
.L_x_2146:
[----:B-1----:R-:W-:Y:S01]  /*28240*/  IADD3 R2, P0, R2, R4, RZ ;  /* 0x0000000402027210 */ /* 0x002fe20007f1e0ff */
        /* <DEDUP_REMOVED lines=28> */
[----:B0-----:R-:W-:Y:S01]  /*28410*/  LEA R17, P0, R2, UR4, 0x1 ;  /* 0x0000000402117c11 */ /* 0x001fe2000f8008ff */
[----:B------:R-:W-:-:S05]  /*28420*/  IMAD.IADD R3, R5, 0x1, R3 ;  /* 0x0000000105037824 */ /* 0x000fca00078e0203 */
[----:B------:R-:W-:Y:S02]  /*28430*/  LEA.HI.X R24, R2, UR5, R3, 0x1, P0 ;  /* 0x0000000502187c11 */ /* 0x000fe400080f0c03 */
[----:B------:R-:W-:-:S13]  /*28440*/  PLOP3.LUT P0, PT, PT, PT, PT, 0x80, 0x0 ;  /* 0x000000000000781c */ /* 0x000fda0003f0f070 */
.L_x_1969:
        /* <DEDUP_REMOVED lines=11> */
.L_x_1970:
[----:B------:R-:W2:Y:S01]  /*28500*/  LDL R0, [R1+0x14] ;  /* 0x0000140001007983 */ /* 0x000ea20000100800 */
[----:B------:R1:W-:Y:S01]  /*28510*/  SYNCS.ARRIVE.TRANS64.A1T0 RZ, [R7+URZ+0x30850], RZ ;  /* 0x030850ff07ff79a7 */ /* 0x0003e2000810003f */
[C---:B------:R-:W-:Y:S02]  /*28520*/  VIADD R4, R26.reuse, 0xffffffff ;  /* 0xffffffff1a047836 */ /* 0x040fe40000000000 */
[----:B------:R-:W-:Y:S02]  /*28530*/  IMAD.MOV.U32 R6, RZ, RZ, R25 ;  /* 0x000000ffff067224 */ /* 0x000fe400078e0019 */
[----:B------:R-:W-:Y:S02]  /*28540*/  IMAD.MOV.U32 R10, RZ, RZ, R29 ;  /* 0x000000ffff0a7224 */ /* 0x000fe400078e001d */
[----:B------:R-:W-:Y:S01]  /*28550*/  IMAD.MOV.U32 R31, RZ, RZ, R26 ;  /* 0x000000ffff1f7224 */ /* 0x000fe200078e001a */
[----:B--2---:R-:W-:-:S13]  /*28560*/  ISETP.GT.AND P0, PT, R26, R0, PT ;  /* 0x000000001a00720c */ /* 0x004fda0003f04270 */
[----:B-1----:R-:W-:Y:S05]  /*28570*/  @P0 BRA `(.L_x_1971) ;  /* 0xfffffff000240947 */ /* 0x002fea000383ffff */
.L_x_1958:
[----:B------:R-:W-:Y:S05]  /*28580*/  BSYNC B0 ;  /* 0x0000000000007941 */ /* 0x000fea0003800000 */
.L_x_1957:
        /* <DEDUP_REMOVED lines=8> */
[----:B------:R-:W0:Y:S02]  /*28610*/  FLO.U32 R0, UR4 ;  /* 0x0000000400007d00 */ /* 0x000e2400080e0000 */
[----:B0-----:R-:W-:-:S06]  /*28620*/  ISETP.EQ.U32.AND P0, PT, R0, R5, PT ;  /* 0x000000050000720c */ /* 0x001fcc0003f02070 */
[----:B------:R-:W1:Y:S07]  /*28630*/  POPC R5, UR4 ;  /* 0x0000000400057d09 */ /* 0x000e6e0008000000 */
[----:B-1----:R-:W2:Y:S01]  /*28640*/  @P0 ATOMG.E.ADD.STRONG.GPU PT, R3, desc[UR60][R2.64], R5 ;  /* 0x00000005020309a8 */ /* 0x002ea200081ee1fc */
[----:B------:R-:W0:Y:S02]  /*28650*/  S2R R4, SR_LTMASK ;  /* 0x0000000000047919 */ /* 0x000e240000003900 */
[----:B0-----:R-:W-:-:S04]  /*28660*/  LOP3.LUT R4, R4, UR4, RZ, 0xc0, !PT ;  /* 0x0000000404047c12 */ /* 0x001fc8000f8ec0ff */
[----:B------:R-:W0:Y:S01]  /*28670*/  POPC R7, R4 ;  /* 0x0000000400077309 */ /* 0x000e220000000000 */
[----:B--2---:R-:W0:Y:S02]  /*28680*/  SHFL.IDX PT, R0, R3, R0, 0x1f ;  /* 0x00001f0003007589 */ /* 0x004e2400000e0000 */
[----:B0-----:R-:W-:-:S07]  /*28690*/  IADD3 R16, R0, UR38, R7 ;  /* 0x0000002600107c10 */ /* 0x001fce000fffe007 */
.L_x_1973:
[----:B------:R-:W-:Y:S05]  /*286a0*/  BSYNC B0 ;  /* 0x0000000000007941 */ /* 0x000fea0003800000 */
.L_x_1972:
[----:B------:R-:W2:Y:S02]  /*286b0*/  LDL R0, [R1+0x44] ;  /* 0x0000440001007983 */ /* 0x000ea40000100800 */
[----:B--2---:R-:W-:-:S13]  /*286c0*/  ISETP.NE.AND P0, PT, R0, 0x3, PT ;  /* 0x000000030000780c */ /* 0x004fda0003f05270 */
[----:B------:R-:W-:Y:S05]  /*286d0*/  @!P0 BRA `(.L_x_1974) ;  /* 0x0000000000048947 */ /* 0x000fea0003800000 */
[----:B------:R-:W-:Y:S01]  /*286e0*/  BPT.TRAP 0x1 ;  /* 0x000000040000795c */ /* 0x000fe20000300000 */
.L_x_1974:
[----:B------:R-:W2:Y:S01]  /*286f0*/  LDL.LU R0, [R1+0xc] ;  /* 0x00000c0001007983 */ /* 0x000ea20000300800 */
[----:B------:R-:W-:Y:S01]  /*28700*/  IMAD R4, R25, 0x8, R23 ;  /* 0x0000000819047824 */ /* 0x000fe200078e0217 */
[----:B------:R-:W-:Y:S01]  /*28710*/  SHF.L.U32 R3, R29, 0x1f, RZ ;  /* 0x0000001f1d037819 */ /* 0x000fe200000006ff */
[----:B------:R-:W-:Y:S03]  /*28720*/  BSSY B0, `(.L_x_1975) ;  /* 0x0000004000007945 */ /* 0x000fe60003800000 */
[----:B------:R-:W0:Y:S01]  /*28730*/  SYNCS.PHASECHK.TRANS64.TRYWAIT P0, [R4+URZ+0x30860], R3 ;  /* 0x03086003040075a7 */ /* 0x000e22000800017f */
[----:B--2---:R-:W-:Y:S01]  /*28740*/  IMAD R5, R26, -0x40, R0 ;  /* 0xffffffc01a057824 */ /* 0x004fe200078e0200 */
[----:B0-----:R-:W-:Y:S06]  /*28750*/  @!P0 BRA `(.L_x_1976) ;  /* 0x0000005000348947 */ /* 0x001fec0003800000 */
.L_x_2147:
[----:B------:R-:W-:Y:S05]  /*28760*/  BSYNC B0 ;  /* 0x0000000000007941 */ /* 0x000fea0003800000 */
.L_x_1975:
[----:B------:R-:W1:Y:S01]  /*28770*/  S2R R0, SR_TID.X ;  /* 0x0000000000007919 */ /* 0x000e620000002100 */
[----:B------:R-:W-:Y:S01]  /*28780*/  UMOV UR4, 0xffffffff ;  /* 0xffffffff00047882 */ /* 0x000fe20000000000 */
[----:B-1----:R-:W-:-:S04]  /*28790*/  LOP3.LUT R0, R0, 0x7f, RZ, 0xc0, !PT ;  /* 0x0000007f00007812 */ /* 0x002fc800078ec0ff */
[----:B------:R-:W-:-:S05]  /*287a0*/  SHF.R.U32.HI R0, RZ, 0x3, R0 ;  /* 0x00000003ff007819 */ /* 0x000fca0000011600 */
[----:B------:R-:W-:Y:S02]  /*287b0*/  IMAD.IADD R5, R5, 0x1, -R0 ;  /* 0x0000000105057824 */ /* 0x000fe400078e0a00 */
[----:B------:R-:W-:Y:S01]  /*287c0*/  IMAD R0, R25, 0x4000, R34 ;  /* 0x0000400019007824 */ /* 0x000fe200078e0222 */
        /* <DEDUP_REMOVED lines=8> */
[----:B------:R-:W-:Y:S02]  /*28850*/  ISETP.LT.OR P4, PT, R5, 0x1, P3 ;  /* 0x000000010500780c */ /* 0x000fe40001f81670 */
        /* <DEDUP_REMOVED lines=40> */
.L_x_2157:
        /* <DEDUP_REMOVED lines=15> */
.L_x_1978:
[----:B------:R-:W-:Y:S02]  /*28bd0*/  PLOP3.LUT P1, PT, P1, P0, PT, 0xa2, 0x0 ;  /* 0x000000000000781c */ /* 0x000fe40000f21472 */
[----:B------:R-:W-:-:S08]  /*28be0*/  @P0 R2UR P1, UR4, R4 ;  /* 0x00000000040402ca */ /* 0x000fd00000020000 */
[----:B------:R-:W-:-:S05]  /*28bf0*/  @P0 PLOP3.LUT P0, PT, P1, PT, PT, 0x80, 0x0 ;  /* 0x000000000000081c */ /* 0x000fca0000f0f070 */
[----:B------:R-:W-:Y:S01]  /*28c00*/  @!P1 SYNCS.ARRIVE.TRANS64.RED.A0T1 RZ, [UR4+0x30850], RZ ;  /* 0x030850ffffff99a7 */ /* 0x000fe20008200404 */
[----:B------:R-:W-:Y:S07]  /*28c10*/  @!P1 ARRIVES.LDGSTSBAR.64.TRANSCNT [UR4+0x30850] ;  /* 0x03085000ff0099b0 */ /* 0x000fee0008000a84 */
[----:B------:R-:W-:Y:S05]  /*28c20*/  @P0 BRA.U.ANY `(.L_x_1978) ;  /* 0xfffffffd00e80947 */ /* 0x000fea000393ffff */
[----:B------:R-:W-:Y:S01]  /*28c30*/  NOP ;  /* 0x0000000000007918 */ /* 0x000fe20000000000 */
[----:B0-----:R-:W2:Y:S02]  /*28c40*/  LDL R0, [R1+0x44] ;  /* 0x0000440001007983 */ /* 0x001ea40000100800 */
[----:B--2---:R-:W-:-:S13]  /*28c50*/  ISETP.NE.AND P2, PT, R0, 0x3, PT ;  /* 0x000000030000780c */ /* 0x004fda0003f45270 */
[----:B------:R-:W-:Y:S05]  /*28c60*/  @!P2 BRA `(.L_x_1979) ;  /* 0x000000000004a947 */ /* 0x000fea0003800000 */
[----:B------:R-:W-:Y:S01]  /*28c70*/  BPT.TRAP 0x1 ;  /* 0x000000040000795c */ /* 0x000fe20000300000 */
.L_x_1979:
[----:B------:R2:W-:Y:S01]  /*28c80*/  SYNCS.ARRIVE.TRANS64.A1T0 RZ, [R4+URZ+0x30850], RZ ;  /* 0x030850ff04ff79a7 */ /* 0x0005e2000810003f */
[----:B------:R-:W-:-:S05]  /*28c90*/  VIADD R25, R25, 0x1 ;  /* 0x0000000119197836 */ /* 0x000fca0000000000 */
[----:B------:R-:W-:-:S04]  /*28ca0*/  ISETP.NE.AND P0, PT, R25, 0x2, PT ;  /* 0x000000021900780c */ /* 0x000fc80003f05270 */
[----:B------:R-:W-:Y:S02]  /*28cb0*/  SEL R0, RZ, 0x1, P0 ;  /* 0x00000001ff007807 */ /* 0x000fe40000000000 */
[----:B------:R-:W-:Y:S02]  /*28cc0*/  SEL R25, R25, RZ, P0 ;  /* 0x000000ff19197207 */ /* 0x000fe40000000000 */
[----:B--2---:R-:W-:-:S07]  /*28cd0*/  LOP3.LUT R29, R29, R0, RZ, 0x3c, !PT ;  /* 0x000000001d1d7212 */ /* 0x004fce00078e3cff */
.L_x_1936:
[----:B------:R-:W-:Y:S05]  /*28ce0*/  BSYNC B7 ;  /* 0x0000000000077941 */ /* 0x000fea0003800000 */
.L_x_1934:
[----:B------:R-:W-:-:S13]  /*28cf0*/  LOP3.LUT P0, RZ, R22, 0x40, RZ, 0xc0, !PT ;  /* 0x0000004016ff7812 */ /* 0x000fda000780c0ff */
[----:B------:R-:W-:Y:S05]  /*28d00*/  @!P0 BRA `(.L_x_1980) ;  /* 0x0000000000248947 */ /* 0x000fea0003800000 */
[----:B------:R-:W-:Y:S05]  /*28d10*/  WARPSYNC.ALL ;  /* 0x0000000000007948 */ /* 0x000fea0003800000 */
[----:B------:R-:W2:Y:S08]  /*28d20*/  S2UR UR5, SR_CgaCtaId ;  /* 0x00000000000579c3 */ /* 0x000eb00000008800 */
[----:B------:R-:W-:Y:S06]  /*28d30*/  BAR.SYNC.DEFER_BLOCKING 0x5, 0x180 ;  /* 0x0146000000007b1d */ /* 0x000fec0000010000 */
[----:B------:R-:W-:-:S02]  /*28d40*/  UMOV UR4, 0x400 ;  /* 0x0000040000047882 */ /* 0x000fc40000000000 */
[----:B--2---:R-:W-:-:S06]  /*28d50*/  ULEA UR4, UR5, UR4, 0x18 ;  /* 0x0000000405047291 */ /* 0x004fcc000f8ec03f */
[----:B0-----:R-:W-:-:S05]  /*28d60*/  IMAD.U32 R23, RZ, RZ, UR4 ;  /* 0x00000004ff177e24 */ /* 0x001fca000f8e00ff */
[----:B------:R2:W3:Y:S01]  /*28d70*/  LDS.128 R16, [R23+0x308d0] ;  /* 0x0308d00017107984 */ /* 0x0004e20000000c00 */
[----:B------:R-:W-:Y:S06]  /*28d80*/  BAR.ARV 0x4, 0x180 ;  /* 0x0106000000007b1d */ /* 0x000fec0000002000 */
[----:B------:R-:W-:Y:S05]  /*28d90*/  BRA `(.L_x_1981) ;  /* 0x0000000800cc7947 */ /* 0x000fea0003800000 */
.L_x_1980:
[----:B------:R-:W2:Y:S01]  /*28da0*/  S2R R8, SR_TID.X ;  /* 0x0000000000087919 */ /* 0x000ea20000002100 */
[----:B------:R-:W-:Y:S01]  /*28db0*/  UMOV UR4, 0xffffffff ;  /* 0xffffffff00047882 */ /* 0x000fe20000000000 */
[----:B--2---:R-:W-:-:S04]  /*28dc0*/  LOP3.LUT R8, R8, 0x1f, RZ, 0xc0, !PT ;  /* 0x0000001f08087812 */ /* 0x004fc800078ec0ff */
[----:B------:R-:W-:Y:S01]  /*28dd0*/  ISETP.NE.AND P0, PT, R8, 0x1f, PT ;  /* 0x0000001f0800780c */ /* 0x000fe20003f05270 */
[----:B------:R-:W-:-:S12]  /*28de0*/  BRA.DIV UR4, `(.L_x_1982) ;  /* 0x00000052044c7947 */ /* 0x000fd8000b800000 */
[----:B------:R-:W-:Y:S01]  /*28df0*/  IMAD.IADD R5, R19, 0x1, R8 ;  /* 0x0000000113057824 */ /* 0x000fe200078e0208 */
[----:B------:R-:W-:-:S04]  /*28e00*/  ULDC UR4, c[0x0][0xc3c] ;  /* 0x00030f0000047ab9 */ /* 0x000fc80000000800 */
[----:B------:R-:W-:-:S13]  /*28e10*/  ISETP.GE.OR P1, PT, R5, UR4, !P0 ;  /* 0x0000000405007c0c */ /* 0x000fda000c726670 */
[----:B------:R-:W2:Y:S02]  /*28e20*/  @!P1 LDC.64 R2, c[0x0][0xc80] ;  /* 0x00032000ff029b82 */ /* 0x000ea40000000a00 */
[----:B--2---:R-:W-:-:S06]  /*28e30*/  @!P1 IMAD.WIDE R2, R5, 0x4, R2 ;  /* 0x0000000405029825 */ /* 0x004fcc00078e0202 */
[----:B------:R-:W2:Y:S01]  /*28e40*/  @!P1 LDG.E R2, desc[UR60][R2.64] ;  /* 0x0000003c02029981 */ /* 0x000ea2000c1e1900 */
[----:B------:R-:W-:Y:S01]  /*28e50*/  IMAD.MOV.U32 R17, RZ, RZ, RZ ;  /* 0x000000ffff117224 */ /* 0x000fe200078e00ff */
[C---:B------:R-:W-:Y:S02]  /*28e60*/  ISETP.GE.U32.AND P2, PT, R8.reuse, 0x2, PT ;  /* 0x000000020800780c */ /* 0x040fe40003f46070 */
[C---:B------:R-:W-:Y:S01]  /*28e70*/  ISETP.GE.U32.AND P3, PT, R8.reuse, 0x4, PT ;  /* 0x000000040800780c */ /* 0x040fe20003f66070 */
[----:B------:R-:W-:Y:S01]  /*28e80*/  SHFL.IDX PT, R0, R16, RZ, 0x1f ;  /* 0x00001fff10007589 */ /* 0x000fe200000e0000 */
[C---:B------:R-:W-:Y:S02]  /*28e90*/  ISETP.GE.U32.AND P4, PT, R8.reuse, 0x8, PT ;  /* 0x000000080800780c */ /* 0x040fe40003f86070 */
[C---:B------:R-:W-:Y:S01]  /*28ea0*/  ISETP.GE.U32.AND P5, PT, R8.reuse, 0x10, PT ;  /* 0x000000100800780c */ /* 0x040fe20003fa6070 */
[----:B--2---:R-:W-:Y:S01]  /*28eb0*/  @!P1 IMAD.MOV.U32 R17, RZ, RZ, R2 ;  /* 0x000000ffff119224 */ /* 0x004fe200078e0002 */
[----:B------:R-:W-:-:S04]  /*28ec0*/  ISETP.NE.AND P1, PT, R8, RZ, PT ;  /* 0x000000ff0800720c */ /* 0x000fc80003f25270 */
[----:B------:R-:W2:Y:S02]  /*28ed0*/  SHFL.UP PT, R14, R17, 0x1, RZ ;  /* 0x04200000110e7989 */ /* 0x000ea400000e00ff */
[----:B--2---:R-:W-:-:S05]  /*28ee0*/  SEL R4, R14, RZ, P1 ;  /* 0x000000ff0e047207 */ /* 0x004fca0000800000 */
[----:B------:R-:W-:-:S05]  /*28ef0*/  IMAD.IADD R4, R17, 0x1, R4 ;  /* 0x0000000111047824 */ /* 0x000fca00078e0204 */
[----:B------:R-:W2:Y:S02]  /*28f00*/  SHFL.UP PT, R14, R4, 0x2, RZ ;  /* 0x04400000040e7989 */ /* 0x000ea400000e00ff */
[----:B--2---:R-:W-:-:S05]  /*28f10*/  SEL R5, R14, RZ, P2 ;  /* 0x000000ff0e057207 */ /* 0x004fca0001000000 */
[----:B0-----:R-:W-:Y:S02]  /*28f20*/  IMAD.IADD R6, R4, 0x1, R5 ;  /* 0x0000000104067824 */ /* 0x001fe400078e0205 */
[----:B------:R-:W-:Y:S04]  /*28f30*/  SHFL.IDX PT, R5, R16, 0x1, 0x1f ;  /* 0x00201f0010057f89 */ /* 0x000fe800000e0000 */
        /* <DEDUP_REMOVED lines=9> */
[----:B------:R0:W2:Y:S02]  /*28fd0*/  SHFL.IDX PT, R14, R2, 0x1f, 0x1f ;  /* 0x03e01f00020e7f89 */ /* 0x0000a400000e0000 */
.L_x_2167:
[----:B------:R-:W-:Y:S02]  /*28fe0*/  ULDC UR4, c[0x0][0xc38] ;  /* 0x00030e0000047ab9 */ /* 0x000fe40000000800 */
[----:B------:R-:W-:-:S04]  /*28ff0*/  IMAD.U32 R4, RZ, RZ, UR4 ;  /* 0x00000004ff047e24 */ /* 0x000fc8000f8e00ff */
[----:B--2---:R-:W-:-:S04]  /*29000*/  IMAD R14, R14, R4, RZ ;  /* 0x000000040e0e7224 */ /* 0x004fc800078e02ff */
[----:B------:R-:W-:-:S05]  /*29010*/  IMAD.IADD R5, R5, 0x1, R14 ;  /* 0x0000000105057824 */ /* 0x000fca00078e020e */
[----:B------:R-:W-:-:S13]  /*29020*/  ISETP.GT.AND P6, PT, R5, R0, PT ;  /* 0x000000000500720c */ /* 0x000fda0003fc4270 */
[----:B------:R-:W-:Y:S05]  /*29030*/  @P6 BRA `(.L_x_1983) ;  /* 0x00000000009c6947 */ /* 0x000fea0003800000 */
.L_x_1988:
[----:B0-----:R-:W0:Y:S01]  /*29040*/  LDC R2, c[0x0][0xc3c] ;  /* 0x00030f00ff027b82 */ /* 0x001e220000000800 */
[----:B------:R-:W-:-:S05]  /*29050*/  VIADD R19, R19, 0x1f ;  /* 0x0000001f13137836 */ /* 0x000fca0000000000 */
[----:B0-----:R-:W-:-:S13]  /*29060*/  ISETP.GE.AND P6, PT, R19, R2, PT ;  /* 0x000000021300720c */ /* 0x001fda0003fc6270 */
[----:B------:R-:W-:Y:S05]  /*29070*/  @P6 BRA `(.L_x_1984) ;  /* 0x0000000400d06947 */ /* 0x000fea0003800000 */
[----:B------:R-:W0:Y:S01]  /*29080*/  S2R R3, SR_TID.X ;  /* 0x0000000000037919 */ /* 0x000e220000002100 */
[----:B------:R-:W-:Y:S01]  /*29090*/  BSSY B0, `(.L_x_1985) ;  /* 0x0000009000007945 */ /* 0x000fe20003800000 */
[----:B------:R-:W-:Y:S01]  /*290a0*/  IMAD.MOV.U32 R17, RZ, RZ, RZ ;  /* 0x000000ffff117224 */ /* 0x000fe200078e00ff */
[----:B0-----:R-:W-:-:S05]  /*290b0*/  LOP3.LUT R3, R3, 0x1f, RZ, 0xc0, !PT ;  /* 0x0000001f03037812 */ /* 0x001fca00078ec0ff */
[----:B------:R-:W-:-:S05]  /*290c0*/  IMAD.IADD R7, R19, 0x1, R3 ;  /* 0x0000000113077824 */ /* 0x000fca00078e0203 */
[----:B------:R-:W-:-:S13]  /*290d0*/  ISETP.GE.OR P6, PT, R7, R2, !P0 ;  /* 0x000000020700720c */ /* 0x000fda00047c6670 */
[----:B------:R-:W-:Y:S05]  /*290e0*/  @P6 BRA `(.L_x_1986) ;  /* 0x00000000000c6947 */ /* 0x000fea0003800000 */
[----:B------:R-:W0:Y:S02]  /*290f0*/  LDC.64 R2, c[0x0][0xc80] ;  /* 0x00032000ff027b82 */ /* 0x000e240000000a00 */
[----:B0-----:R-:W-:-:S05]  /*29100*/  IMAD.WIDE R2, R7, 0x4, R2 ;  /* 0x0000000407027825 */ /* 0x001fca00078e0202 */
[----:B------:R0:W5:Y:S02]  /*29110*/  LDG.E R17, desc[UR60][R2.64] ;  /* 0x0000003c02117981 */ /* 0x000164000c1e1900 */
.L_x_1986:
[----:B------:R-:W-:Y:S05]  /*29120*/  BSYNC B0 ;  /* 0x0000000000007941 */ /* 0x000fea0003800000 */
.L_x_1985:
[----:B------:R-:W-:-:S03]  /*29130*/  UMOV UR4, 0xffffffff ;  /* 0xffffffff00047882 */ /* 0x000fc60000000000 */
[----:B------:R-:W-:Y:S05]  /*29140*/  BRA.DIV UR4, `(.L_x_1987) ;  /* 0x0000005204987947 */ /* 0x000fea000b800000 */
[----:B-----5:R-:W2:Y:S02]  /*29150*/  SHFL.UP PT, R14, R17, 0x1, RZ ;  /* 0x04200000110e7989 */ /* 0x020ea400000e00ff */
[----:B--2---:R-:W-:-:S05]  /*29160*/  SEL R14, R14, RZ, P1 ;  /* 0x000000ff0e0e7207 */ /* 0x004fca0000800000 */
        /* <DEDUP_REMOVED lines=14> */
.L_x_2175:
[----:B------:R-:W-:Y:S02]  /*29250*/  ULDC UR4, c[0x0][0xc38] ;  /* 0x00030e0000047ab9 */ /* 0x000fe40000000800 */
[----:B------:R-:W-:-:S04]  /*29260*/  IMAD.U32 R4, RZ, RZ, UR4 ;  /* 0x00000004ff047e24 */ /* 0x000fc8000f8e00ff */
[----:B--2---:R-:W-:-:S04]  /*29270*/  IMAD R14, R14, R4, RZ ;  /* 0x000000040e0e7224 */ /* 0x004fc800078e02ff */
[----:B------:R-:W-:-:S05]  /*29280*/  IMAD.IADD R5, R14, 0x1, R5 ;  /* 0x000000010e057824 */ /* 0x000fca00078e0205 */
[----:B------:R-:W-:-:S13]  /*29290*/  ISETP.GT.AND P6, PT, R5, R0, PT ;  /* 0x000000000500720c */ /* 0x000fda0003fc4270 */
[----:B------:R-:W-:Y:S05]  /*292a0*/  @!P6 BRA `(.L_x_1988) ;  /* 0xfffffffc0064e947 */ /* 0x000fea000383ffff */
.L_x_1983:
        /* <DEDUP_REMOVED lines=8> */
.L_x_2179:
[----:B------:R-:W-:Y:S01]  /*29330*/  ISETP.NE.AND P0, PT, R3, RZ, PT ;  /* 0x000000ff0300720c */ /* 0x000fe20003f05270 */
[----:B------:R-:W-:-:S12]  /*29340*/  IMAD.MOV.U32 R14, RZ, RZ, RZ ;  /* 0x000000ffff0e7224 */ /* 0x000fd800078e00ff */
[----:B------:R-:W-:Y:S05]  /*29350*/  @!P0 BRA `(.L_x_1990) ;  /* 0x0000000000108947 */ /* 0x000fea0003800000 */
[----:B------:R-:W-:Y:S01]  /*29360*/  UMOV UR4, 0xffffffff ;  /* 0xffffffff00047882 */ /* 0x000fe20000000000 */
[----:B------:R-:W-:Y:S02]  /*29370*/  VIADD R12, R6, 0xffffffff ;  /* 0xffffffff060c7836 */ /* 0x000fe40000000000 */
[----:B------:R-:W-:Y:S05]  /*29380*/  BRA.DIV UR4, `(.L_x_1991) ;  /* 0x00000056040c7947 */ /* 0x000fea000b800000 */
[----:B------:R4:W0:Y:S02]  /*29390*/  SHFL.IDX PT, R14, R2, R12, 0x1f ;  /* 0x00001f0c020e7589 */ /* 0x00082400000e0000 */
.L_x_1990:
[----:B0---4-:R-:W0:Y:S01]  /*293a0*/  LDC.64 R2, c[0x0][0xc90] ;  /* 0x00032400ff027b82 */ /* 0x011e220000000a00 */
[----:B------:R-:W-:-:S04]  /*293b0*/  IMAD.IADD R19, R6, 0x1, R19 ;  /* 0x0000000106137824 */ /* 0x000fc800078e0213 */
[----:B0-----:R-:W-:-:S05]  /*293c0*/  IMAD.WIDE R2, R19, 0x4, R2 ;  /* 0x0000000413027825 */ /* 0x001fca00078e0202 */
[----:B------:R0:W2:Y:S01]  /*293d0*/  LDG.E R7, desc[UR60][R2.64] ;  /* 0x0000003c02077981 */ /* 0x0000a2000c1e1900 */
[----:B------:R-:W-:Y:S02]  /*293e0*/  IMAD R16, R14, R4, R5 ;  /* 0x000000040e107224 */ /* 0x000fe400078e0205 */
[----:B0-----:R-:W-:Y:S02]  /*293f0*/  IMAD.MOV.U32 R2, RZ, RZ, RZ ;  /* 0x000000ffff027224 */ /* 0x001fe400078e00ff */
        /* <DEDUP_REMOVED lines=60> */
.L_x_1984:
[----:B------:R-:W-:Y:S01]  /*297c0*/  UMOV UR4, URZ ;  /* 0x0000003f00047c82 */ /* 0x000fe20008000000 */
[----:B------:R-:W-:Y:S01]  /*297d0*/  UMOV UR5, URZ ;  /* 0x0000003f00057c82 */ /* 0x000fe20008000000 */
[----:B------:R-:W-:Y:S01]  /*297e0*/  ULDC UR6, c[0x0][0xc3c] ;  /* 0x00030f0000067ab9 */ /* 0x000fe20000000800 */
[----:B------:R-:W-:Y:S02]  /*297f0*/  IMAD.MOV.U32 R16, RZ, RZ, R0 ;  /* 0x000000ffff107224 */ /* 0x000fe400078e0000 */
[----:B------:R-:W-:Y:S02]  /*29800*/  IMAD.U32 R17, RZ, RZ, UR4 ;  /* 0x00000004ff117e24 */ /* 0x000fe4000f8e00ff */
[----:B------:R-:W-:Y:S02]  /*29810*/  IMAD.U32 R18, RZ, RZ, UR5 ;  /* 0x00000005ff127e24 */ /* 0x000fe4000f8e00ff */
[----:B------:R-:W-:-:S07]  /*29820*/  IMAD.U32 R19, RZ, RZ, UR6 ;  /* 0x00000006ff137e24 */ /* 0x000fce000f8e00ff */
.L_x_1992:
[----:B------:R-:W0:Y:S01]  /*29830*/  S2R R0, SR_TID.X ;  /* 0x0000000000007919 */ /* 0x000e220000002100 */
[----:B------:R-:W-:Y:S05]  /*29840*/  WARPSYNC.ALL ;  /* 0x0000000000007948 */ /* 0x000fea0003800000 */
[----:B------:R-:W-:Y:S01]  /*29850*/  BAR.SYNC.DEFER_BLOCKING 0x4, 0x180 ;  /* 0x0106000000007b1d */ /* 0x000fe20000010000 */
[----:B0-----:R-:W-:-:S04]  /*29860*/  LOP3.LUT R0, R0, 0x1f, RZ, 0xc0, !PT ;  /* 0x0000001f00007812 */ /* 0x001fc800078ec0ff */
[----:B------:R-:W-:-:S13]  /*29870*/  ISETP.NE.AND P0, PT, R0, RZ, PT ;  /* 0x000000ff0000720c */ /* 0x000fda0003f05270 */
[----:B------:R-:W0:Y:S01]  /*29880*/  @!P0 S2R R3, SR_CgaCtaId ;  /* 0x0000000000038919 */ /* 0x000e220000008800 */
[----:B------:R-:W-:-:S04]  /*29890*/  @!P0 MOV R0, 0x400 ;  /* 0x0000040000008802 */ /* 0x000fc80000000f00 */
[----:B0-----:R-:W-:-:S05]  /*298a0*/  @!P0 LEA R23, R3, R0, 0x18 ;  /* 0x0000000003178211 */ /* 0x001fca00078ec0ff */
[----:B------:R0:W-:Y:S01]  /*298b0*/  @!P0 STS.128 [R23+0x308d0], R16 ;  /* 0x0308d01017008388 */ /* 0x0001e20000000c00 */
[----:B------:R-:W-:Y:S06]  /*298c0*/  BAR.ARV 0x5, 0x180 ;  /* 0x0146000000007b1d */ /* 0x000fec0000002000 */
.L_x_1981:
[----:B------:R-:W-:Y:S02]  /*298d0*/  ULDC UR4, c[0x0][0xc3c] ;  /* 0x00030f0000047ab9 */ /* 0x000fe40000000800 */
[----:B---3--:R-:W-:-:S13]  /*298e0*/  ISETP.GE.AND P0, PT, R19, UR4, PT ;  /* 0x0000000413007c0c */ /* 0x008fda000bf06270 */
[----:B------:R-:W-:Y:S05]  /*298f0*/  @!P0 BRA `(.L_x_1993) ;  /* 0xffffff9400cc8947 */ /* 0x000fea000383ffff */
[----:B------:R-:W-:Y:S05]  /*29900*/  BSYNC B8 ;  /* 0x0000000000087941 */ /* 0x000fea0003800000 */
.L_x_1870:
[----:B------:R-:W3:Y:S01]  /*29910*/  LDL.LU R0, [R1+0x34] ;  /* 0x0000340001007983 */ /* 0x000ee20000300800 */
[----:B------:R-:W-:Y:S01]  /*29920*/  BSSY B0, `(.L_x_1994) ;  /* 0x000000b000007945 */ /* 0x000fe20003800000 */
[----:B------:R-:W4:Y:S01]  /*29930*/  S2R R5, SR_CgaCtaId ;  /* 0x0000000000057919 */ /* 0x000f220000008800 */
[----:B---3--:R-:W-:-:S05]  /*29940*/  VIADD R0, R0, 0x1 ;  /* 0x0000000100007836 */ /* 0x008fca0000000000 */
[----:B0-----:R-:W-:-:S04]  /*29950*/  LEA.HI R2, R0, R0, RZ, 0x1 ;  /* 0x0000000000027211 */ /* 0x001fc800078f08ff */
[----:B------:R-:W-:Y:S02]  /*29960*/  LOP3.LUT R3, R2, 0xfffffffe, RZ, 0xc0, !PT ;  /* 0xfffffffe02037812 */ /* 0x000fe400078ec0ff */
[----:B------:R-:W-:-:S03]  /*29970*/  MOV R2, 0x400 ;  /* 0x0000040000027802 */ /* 0x000fc60000000f00 */
[----:B------:R-:W-:Y:S01]  /*29980*/  IMAD.IADD R0, R0, 0x1, -R3 ;  /* 0x0000000100007824 */ /* 0x000fe200078e0a03 */
[----:B----4-:R-:W-:-:S04]  /*29990*/  LEA R5, R5, R2, 0x18 ;  /* 0x0000000205057211 */ /* 0x010fc800078ec0ff */
[----:B------:R-:W-:-:S04]  /*299a0*/  SHF.L.U32 R0, R0, 0x1f, RZ ;  /* 0x0000001f00007819 */ /* 0x000fc800000006ff */
[----:B------:R-:W0:Y:S02]  /*299b0*/  SYNCS.PHASECHK.TRANS64.TRYWAIT P0, [R5+URZ+0x30820], R0 ;  /* 0x03082000050075a7 */ /* 0x000e24000800017f */
[----:B0-----:R-:W-:Y:S05]  /*299c0*/  @!P0 BRA `(.L_x_1995) ;  /* 0x0000004c00a08947 */ /* 0x001fea0003800000 */
.L_x_2182:
[----:B------:R-:W-:Y:S05]  /*299d0*/  BSYNC B0 ;  /* 0x0000000000007941 */ /* 0x000fea0003800000 */
.L_x_1994:
[----:B------:R-:W-:-:S03]  /*299e0*/  UMOV UR4, 0xffffffff ;  /* 0xffffffff00047882 */ /* 0x000fc60000000000 */
[----:B------:R-:W-:Y:S05]  /*299f0*/  BRA.DIV UR4, `(.L_x_1996) ;  /* 0x0000004e04a87947 */ /* 0x000fea000b800000 */
[----:B0-----:R-:W0:Y:S02]  /*29a00*/  S2R R0, SR_TID.X ;  /* 0x0000000000007919 */ /* 0x001e240000002100 */
[----:B0-----:R-:W-:-:S04]  /*29a10*/  SHF.R.U32.HI R0, RZ, 0x5, R0 ;  /* 0x00000005ff007819 */ /* 0x001fc80000011600 */
[----:B------:R-:W-:-:S05]  /*29a20*/  LOP3.LUT R0, R0, 0x3, RZ, 0xc0, !PT ;  /* 0x0000000300007812 */ /* 0x000fca00078ec0ff */
[----:B------:R0:W3:Y:S02]  /*29a30*/  SHFL.IDX PT, R14, R0, RZ, 0x1f ;  /* 0x00001fff000e7589 */ /* 0x0000e400000e0000 */
.L_x_2185:
[----:B---3--:R-:W-:-:S13]  /*29a40*/  ISETP.NE.AND P0, PT, R14, RZ, PT ;  /* 0x000000ff0e00720c */ /* 0x008fda0003f05270 */
[----:B------:R-:W-:Y:S05]  /*29a50*/  @P0 BRA `(.L_x_1557) ;  /* 0x0000000000880947 */ /* 0x000fea0003800000 */
[----:B------:R-:W-:-:S03]  /*29a60*/  UMOV UR4, 0xffffffff ;  /* 0xffffffff00047882 */ /* 0x000fc60000000000 */
[----:B------:R-:W-:Y:S05]  /*29a70*/  BRA.DIV UR4, `(.L_x_1997) ;  /* 0x0000004e04bc7947 */ /* 0x000fea000b800000 */
[----:B------:R-:W-:-:S13]  /*29a80*/  ELECT P6, URZ, PT ;  /* 0x00000000003f782f */ /* 0x000fda00038c0000 */
.L_x_2188:
[----:B------:R-:W-:Y:S05]  /*29a90*/  @!P6 BRA `(.L_x_1557) ;  /* 0x000000000078e947 */ /* 0x000fea0003800000 */
[----:B0-----:R-:W3:Y:S02]  /*29aa0*/  LDL.LU R0, [R1+0x20] ;  /* 0x0000200001007983 */ /* 0x001ee40000300800 */
[----:B---3--:R-:W-:-:S04]  /*29ab0*/  LOP3.LUT R0, R0, 0x2, RZ, 0xfc, !PT ;  /* 0x0000000200007812 */ /* 0x008fc800078efcff */
[----:B------:R-:W-:-:S13]  /*29ac0*/  ISETP.NE.AND P0, PT, R0, 0x3, PT ;  /* 0x000000030000780c */ /* 0x000fda0003f05270 */
[----:B------:R-:W-:Y:S05]  /*29ad0*/  @!P0 BRA `(.L_x_1998) ;  /* 0x0000000000048947 */ /* 0x000fea0003800000 */
[----:B------:R-:W-:Y:S01]  /*29ae0*/  BPT.TRAP 0x1 ;  /* 0x000000040000795c */ /* 0x000fe20000300000 */
.L_x_1998:
[----:B------:R-:W-:Y:S01]  /*29af0*/  IMAD R3, R25, 0x8, R5 ;  /* 0x0000000819037824 */ /* 0x000fe200078e0205 */
[----:B------:R-:W-:Y:S01]  /*29b00*/  SHF.L.U32 R2, R29, 0x1f, RZ ;  /* 0x0000001f1d027819 */ /* 0x000fe200000006ff */
[----:B------:R-:W-:-:S03]  /*29b10*/  VIADD R25, R25, 0x1 ;  /* 0x0000000119197836 */ /* 0x000fc60000000000 */
[----:B------:R-:W0:Y:S02]  /*29b20*/  SYNCS.PHASECHK.TRANS64.TRYWAIT P1, [R3+URZ+0x30840], R2 ;  /* 0x03084002030075a7 */ /* 0x000e24000802017f */
[----:B------:R-:W-:-:S04]  /*29b30*/  ISETP.NE.AND P2, PT, R25, 0x2, PT ;  /* 0x000000021900780c */ /* 0x000fc80003f45270 */
[----:B------:R-:W-:Y:S01]  /*29b40*/  SEL R0, RZ, 0x1, P2 ;  /* 0x00000001ff007807 */ /* 0x000fe20001000000 */
[----:B0-----:R-:W-:Y:S08]  /*29b50*/  @!P1 BRA `(.L_x_1999) ;  /* 0x0000004c00a49947 */ /* 0x001ff00003800000 */
.L_x_2189:
[----:B------:R-:W-:Y:S02]  /*29b60*/  SEL R25, R25, RZ, P2 ;  /* 0x000000ff19197207 */ /* 0x000fe40001000000 */
[----:B------:R-:W-:Y:S01]  /*29b70*/  LOP3.LUT R0, R29, R0, RZ, 0x3c, !PT ;  /* 0x000000001d007212 */ /* 0x000fe200078e3cff */
[----:B------:R-:W-:Y:S06]  /*29b80*/  @!P0 BRA `(.L_x_2000) ;  /* 0x0000000000048947 */ /* 0x000fec0003800000 */
[----:B------:R-:W-:Y:S01]  /*29b90*/  BPT.TRAP 0x1 ;  /* 0x000000040000795c */ /* 0x000fe20000300000 */
.L_x_2000:
[----:B------:R-:W-:Y:S01]  /*29ba0*/  IMAD R25, R25, 0x8, R5 ;  /* 0x0000000819197824 */ /* 0x000fe200078e0205 */
[----:B------:R-:W-:-:S04]  /*29bb0*/  SHF.L.U32 R0, R0, 0x1f, RZ ;  /* 0x0000001f00007819 */ /* 0x000fc800000006ff */
[----:B------:R-:W3:Y:S02]  /*29bc0*/  SYNCS.PHASECHK.TRANS64.TRYWAIT P1, [R25+URZ+0x30840], R0 ;  /* 0x03084000190075a7 */ /* 0x000ee4000802017f */
[----:B---3--:R-:W-:Y:S05]  /*29bd0*/  @!P1 BRA `(.L_x_2001) ;  /* 0x0000004c00989947 */ /* 0x008fea0003800000 */
.L_x_2190:
[----:B------:R-:W-:Y:S05]  /*29be0*/  @!P0 BRA `(.L_x_2002) ;  /* 0x0000000000048947 */ /* 0x000fea0003800000 */
[----:B------:R-:W-:Y:S01]  /*29bf0*/  BPT.TRAP 0x1 ;  /* 0x000000040000795c */ /* 0x000fe20000300000 */
.L_x_2002:
[----:B------:R-:W4:Y:S02]  /*29c00*/  SYNCS.PHASECHK.TRANS64.TRYWAIT P1, [R3+URZ+0x30860], R2 ;  /* 0x03086002030075a7 */ /* 0x000f24000802017f */
[----:B----4-:R-:W-:Y:S05]  /*29c10*/  @!P1 BRA `(.L_x_2003) ;  /* 0x0000004c009c9947 */ /* 0x010fea0003800000 */
.L_x_2191:
[----:B------:R-:W-:Y:S05]  /*29c20*/  @!P0 BRA `(.L_x_2004) ;  /* 0x0000000000048947 */ /* 0x000fea0003800000 */
[----:B------:R-:W-:Y:S01]  /*29c30*/  BPT.TRAP 0x1 ;  /* 0x000000040000795c */ /* 0x000fe20000300000 */
.L_x_2004:
[----:B------:R0:W0:Y:S02]  /*29c40*/  SYNCS.PHASECHK.TRANS64.TRYWAIT P0, [R25+URZ+0x30860], R0 ;  /* 0x03086000190075a7 */ /* 0x000024000800017f */
[----:B0-----:R-:W-:Y:S05]  /*29c50*/  @!P0 NANOSLEEP.SYNCS 0x989680 ;  /* 0x009896800000895d */ /* 0x001fea0003900000 */
[----:B------:R-:W0:Y:S02]  /*29c60*/  @!P0 SYNCS.PHASECHK.TRANS64 P0, [R25+URZ+0x30860], R0 ;  /* 0x03086000190085a7 */ /* 0x000e24000800007f */
[----:B0-----:R-:W-:Y:S05]  /*29c70*/  @!P0 BRA `(.L_x_2004) ;  /* 0xfffffffc00f08947 */ /* 0x001fea000383ffff */
.L_x_1557:
[----:B------:R-:W-:Y:S05]  /*29c80*/  BSYNC B9 ;  /* 0x0000000000097941 */ /* 0x000fea0003800000 */
.L_x_1554:
[----:B------:R-:W-:Y:S05]  /*29c90*/  EXIT ;  /* 0x000000000000794d */ /* 0x000fea0003800000 */
.L_x_1583:
[----:B0-----:R0:W1:Y:S02]  /*29ca0*/  SYNCS.PHASECHK.TRANS64.TRYWAIT P6, [R89+URZ+0x30890], R103 ;  /* 0x03089067590075a7 */ /* 0x00106400080c017f */
[----:B-1----:R-:W-:Y:S05]  /*29cb0*/  @!P6 NANOSLEEP.SYNCS 0x989680 ;  /* 0x009896800000e95d */ /* 0x002fea0003900000 */
[----:B------:R-:W1:Y:S02]  /*29cc0*/  @!P6 SYNCS.PHASECHK.TRANS64 P6, [R89+URZ+0x30890], R103 ;  /* 0x030890675900e5a7 */ /* 0x000e6400080c007f */
[----:B-1----:R-:W-:Y:S05]  /*29cd0*/  @!P6 BRA `(.L_x_1583) ;  /* 0xfffffffc00f0e947 */ /* 0x002fea000383ffff */
[----:B------:R-:W-:Y:S05]  /*29ce0*/  BRA `(.L_x_2005) ;  /* 0xfffffd9800507947 */ /* 0x000fea000383ffff */
.L_x_1584:
        /* <DEDUP_REMOVED lines=8> */
.L_x_2007:
[----:B------:R-:W-:Y:S05]  /*29d70*/  BSYNC B1 ;  /* 0x0000000000017941 */ /* 0x000fea0003800000 */
.L_x_2006:
        /* <DEDUP_REMOVED lines=8> */
.L_x_2008:
[----:B------:R-:W-:Y:S01]  /*29e00*/  IMAD.MOV.U32 R106, RZ, RZ, R14 ;  /* 0x000000ffff6a7224 */ /* 0x000fe200078e000e */
[----:B------:R-:W-:Y:S06]  /*29e10*/  BRA `(.L_x_2009) ;  /* 0xfffffd9800187947 */ /* 0x000fec000383ffff */
.L_x_1601:
        /* <DEDUP_REMOVED lines=8> */
.L_x_2011:
[----:B------:R-:W-:Y:S05]  /*29ea0*/  BSYNC B1 ;  /* 0x0000000000017941 */ /* 0x000fea0003800000 */
.L_x_2010:
        /* <DEDUP_REMOVED lines=8> */
.L_x_2012:
[----:B------:R-:W-:Y:S01]  /*29f30*/  IMAD.MOV.U32 R56, RZ, RZ, R14 ;  /* 0x000000ffff387224 */ /* 0x000fe200078e000e */
[----:B------:R-:W-:Y:S06]  /*29f40*/  BRA `(.L_x_2013) ;  /* 0xfffffda4007c7947 */ /* 0x000fec000383ffff */
.L_x_1623:
[----:B0-----:R0:W1:Y:S02]  /*29f50*/  SYNCS.PHASECHK.TRANS64.TRYWAIT P6, [R89+URZ+0x30890], R103 ;  /* 0x03089067590075a7 */ /* 0x00106400080c017f */
[----:B-1----:R-:W-:Y:S05]  /*29f60*/  @!P6 NANOSLEEP.SYNCS 0x989680 ;  /* 0x009896800000e95d */ /* 0x002fea0003900000 */
[----:B------:R-:W1:Y:S02]  /*29f70*/  @!P6 SYNCS.PHASECHK.TRANS64 P6, [R89+URZ+0x30890], R103 ;  /* 0x030890675900e5a7 */ /* 0x000e6400080c007f */
[----:B-1----:R-:W-:Y:S05]  /*29f80*/  @!P6 BRA `(.L_x_1623) ;  /* 0xfffffffc00f0e947 */ /* 0x002fea000383ffff */
[----:B------:R-:W-:Y:S05]  /*29f90*/  BRA `(.L_x_2014) ;  /* 0xfffffdbc005c7947 */ /* 0x000fea000383ffff */
.L_x_1624:
        /* <DEDUP_REMOVED lines=8> */
.L_x_2016:
[----:B------:R-:W-:Y:S05]  /*2a020*/  BSYNC B1 ;  /* 0x0000000000017941 */ /* 0x000fea0003800000 */
.L_x_2015:
        /* <DEDUP_REMOVED lines=8> */
.L_x_2017:
[----:B------:R-:W-:Y:S01]  /*2a0b0*/  IMAD.MOV.U32 R106, RZ, RZ, R14 ;  /* 0x000000ffff6a7224 */ /* 0x000fe200078e000e */
[----:B------:R-:W-:Y:S06]  /*2a0c0*/  BRA `(.L_x_2018) ;  /* 0xfffffdbc00287947 */ /* 0x000fec000383ffff */
.L_x_1633:
[----:B------:R-:W-:Y:S01]  /*2a0d0*/  BSSY B1, `(.L_x_2019) ;  /* 0x0000008000017945 */ /* 0x000fe20003800000 */
[----:B---3--:R-:W-:Y:S02]  /*2a0e0*/  IMAD.MOV.U32 R13, RZ, RZ, R112 ;  /* 0x000000ffff0d7224 */ /* 0x008fe400078e0070 */
[----:B------:R-:W-:Y:S02]  /*2a0f0*/  IMAD.MOV.U32 R12, RZ, RZ, 0x1 ;  /* 0x00000001ff0c7424 */ /* 0x000fe400078e00ff */
[----:B--2---:R-:W-:Y:S02]  /*2a100*/  IMAD.MOV.U32 R11, RZ, RZ, 0x181f ;  /* 0x0000181fff0b7424 */ /* 0x004fe400078e00ff */
[----:B------:R-:W-:-:S07]  /*2a110*/  IMAD.MOV.U32 R15, RZ, RZ, -0x1 ;  /* 0xffffffffff0f7424 */ /* 0x000fce00078e00ff */
[----:B01----:R-:W-:Y:S05]  /*2a120*/  WARPSYNC.COLLECTIVE R15, `(.L_x_2020) ;  /* 0x000000000f087348 */ /* 0x003fea0003c00000 */
[----:B------:R2:W3:Y:S02]  /*2a130*/  SHFL.IDX P6, R14, R13, R12, R11 ;  /* 0x0000000c0d0e7389 */ /* 0x0004e400000c000b */
[----:B0123--:R-:W-:Y:S01]  /*2a140*/  ENDCOLLECTIVE ;  /* 0x000000000000791b */ /* 0x00ffe20003800000 */
.L_x_2020:
[----:B------:R-:W-:Y:S05]  /*2a150*/  BSYNC B1 ;  /* 0x0000000000017941 */ /* 0x000fea0003800000 */
.L_x_2019:
        /* <DEDUP_REMOVED lines=8> */
.L_x_2021:
[----:B------:R-:W-:Y:S01]  /*2a1e0*/  IMAD.MOV.U32 R44, RZ, RZ, R14 ;  /* 0x000000ffff2c7224 */ /* 0x000fe200078e000e */
[----:B------:R-:W-:Y:S06]  /*2a1f0*/  BRA `(.L_x_2022) ;  /* 0xfffffdc800e87947 */ /* 0x000fec000383ffff */
.L_x_1642:
[----:B0-----:R0:W1:Y:S02]  /*2a200*/  SYNCS.PHASECHK.TRANS64.TRYWAIT P0, [R89+URZ+0x30890], R103 ;  /* 0x03089067590075a7 */ /* 0x001064000800017f */
[----:B-1----:R-:W-:Y:S05]  /*2a210*/  @!P0 NANOSLEEP.SYNCS 0x989680 ;  /* 0x009896800000895d */ /* 0x002fea0003900000 */
[----:B------:R-:W1:Y:S02]  /*2a220*/  @!P0 SYNCS.PHASECHK.TRANS64 P0, [R89+URZ+0x30890], R103 ;  /* 0x03089067590085a7 */ /* 0x000e64000800007f */
[----:B-1----:R-:W-:Y:S05]  /*2a230*/  @!P0 BRA `(.L_x_1642) ;  /* 0xfffffffc00f08947 */ /* 0x002fea000383ffff */
[----:B------:R-:W-:Y:S05]  /*2a240*/  BRA `(.L_x_2023) ;  /* 0xfffffdd800f87947 */ /* 0x000fea000383ffff */
.L_x_1643:
        /* <DEDUP_REMOVED lines=8> */
.L_x_2025:
[----:B------:R-:W-:Y:S05]  /*2a2d0*/  BSYNC B1 ;  /* 0x0000000000017941 */ /* 0x000fea0003800000 */
.L_x_2024:
        /* <DEDUP_REMOVED lines=8> */
.L_x_2026:
[----:B------:R-:W-:Y:S01]  /*2a360*/  IMAD.MOV.U32 R42, RZ, RZ, R14 ;  /* 0x000000ffff2a7224 */ /* 0x000fe200078e000e */
[----:B------:R-:W-:Y:S06]  /*2a370*/  BRA `(.L_x_2027) ;  /* 0xfffffddc00207947 */ /* 0x000fec000383ffff */
.L_x_1646:
        /* <DEDUP_REMOVED lines=8> */
.L_x_2029:
[----:B------:R-:W-:Y:S05]  /*2a400*/  BSYNC B1 ;  /* 0x0000000000017941 */ /* 0x000fea0003800000 */
.L_x_2028:
        /* <DEDUP_REMOVED lines=8> */
.L_x_2030:
[----:B------:R-:W-:Y:S01]  /*2a490*/  IMAD.MOV.U32 R42, RZ, RZ, R14 ;  /* 0x000000ffff2a7224 */ /* 0x000fe200078e000e */
[----:B------:R-:W-:Y:S06]  /*2a4a0*/  BRA `(.L_x_2031) ;  /* 0xfffffddc00487947 */ /* 0x000fec000383ffff */
.L_x_1650:
[----:B--2---:R2:W0:Y:S02]  /*2a4b0*/  SYNCS.PHASECHK.TRANS64.TRYWAIT P4, [R89+URZ+0x308b0], R103 ;  /* 0x0308b067590075a7 */ /* 0x004424000808017f */
[----:B0-----:R-:W-:Y:S05]  /*2a4c0*/  @!P4 NANOSLEEP.SYNCS 0x989680 ;  /* 0x009896800000c95d */ /* 0x001fea0003900000 */
[----:B------:R-:W0:Y:S02]  /*2a4d0*/  @!P4 SYNCS.PHASECHK.TRANS64 P4, [R89+URZ+0x308b0], R103 ;  /* 0x0308b0675900c5a7 */ /* 0x000e24000808007f */
[----:B0-----:R-:W-:Y:S05]  /*2a4e0*/  @!P4 BRA `(.L_x_1650) ;  /* 0xfffffffc00f0c947 */ /* 0x001fea000383ffff */
[----:B------:R-:W-:Y:S05]  /*2a4f0*/  BRA `(.L_x_2032) ;  /* 0xfffffddc00ec7947 */ /* 0x000fea000383ffff */
.L_x_1678:
        /* <DEDUP_REMOVED lines=8> */
.L_x_2034:
[----:B------:R-:W-:Y:S05]  /*2a580*/  BSYNC B1 ;  /* 0x0000000000017941 */ /* 0x000fea0003800000 */
.L_x_2033:
        /* <DEDUP_REMOVED lines=8> */
.L_x_2035:
[----:B------:R-:W-:Y:S02]  /*2a610*/  IMAD.MOV.U32 R13, RZ, RZ, R8 ;  /* 0x000000ffff0d7224 */ /* 0x000fe400078e0008 */
[----:B------:R-:W-:-:S07]  /*2a620*/  IMAD.MOV.U32 R4, RZ, RZ, R14 ;  /* 0x000000ffff047224 */ /* 0x000fce00078e000e */
[----:B------:R-:W-:Y:S05]  /*2a630*/  WARPSYNC.COLLECTIVE R15, `(.L_x_2036) ;  /* 0x000000000f087348 */ /* 0x000fea0003c00000 */
[----:B------:R0:W1:Y:S02]  /*2a640*/  SHFL.IDX P6, R14, R13, R12, R11 ;  /* 0x0000000c0d0e7389 */ /* 0x00006400000c000b */
[----:B01----:R-:W-:Y:S01]  /*2a650*/  ENDCOLLECTIVE ;  /* 0x000000000000791b */ /* 0x003fe20003800000 */
.L_x_2036:
[----:B------:R-:W-:Y:S02]  /*2a660*/  IMAD.MOV.U32 R13, RZ, RZ, R0 ;  /* 0x000000ffff0d7224 */ /* 0x000fe400078e0000 */
[----:B------:R-:W-:-:S07]  /*2a670*/  IMAD.MOV.U32 R9, RZ, RZ, R14 ;  /* 0x000000ffff097224 */ /* 0x000fce00078e000e */
[----:B------:R-:W-:Y:S05]  /*2a680*/  WARPSYNC.COLLECTIVE R15, `(.L_x_2037) ;  /* 0x000000000f087348 */ /* 0x000fea0003c00000 */
[----:B------:R0:W1:Y:S02]  /*2a690*/  SHFL.IDX P6, R14, R13, R12, R11 ;  /* 0x0000000c0d0e7389 */ /* 0x00006400000c000b */
[----:B01----:R-:W-:Y:S01]  /*2a6a0*/  ENDCOLLECTIVE ;  /* 0x000000000000791b */ /* 0x003fe20003800000 */
.L_x_2037:
[----:B------:R-:W-:Y:S05]  /*2a6b0*/  BRA `(.L_x_2038) ;  /* 0xfffffdf4003c7947 */ /* 0x000fea000383ffff */
.L_x_1681:
[----:B------:R-:W-:Y:S01]  /*2a6c0*/  BSSY B1, `(.L_x_2039) ;  /* 0x0000008000017945 */ /* 0x000fe20003800000 */
[----:B------:R-:W-:Y:S02]  /*2a6d0*/  IMAD.MOV.U32 R13, RZ, RZ, R7 ;  /* 0x000000ffff0d7224 */ /* 0x000fe400078e0007 */
[----:B------:R-:W-:Y:S02]  /*2a6e0*/  IMAD.MOV.U32 R12, RZ, RZ, 0x1 ;  /* 0x00000001ff0c7424 */ /* 0x000fe400078e00ff */
[----:B------:R-:W-:Y:S02]  /*2a6f0*/  IMAD.MOV.U32 R11, RZ, RZ, 0x181f ;  /* 0x0000181fff0b7424 */ /* 0x000fe400078e00ff */
[----:B------:R-:W-:-:S07]  /*2a700*/  IMAD.MOV.U32 R15, RZ, RZ, -0x1 ;  /* 0xffffffffff0f7424 */ /* 0x000fce00078e00ff */
[----:B0---4-:R-:W-:Y:S05]  /*2a710*/  WARPSYNC.COLLECTIVE R15, `(.L_x_2040) ;  /* 0x000000000f087348 */ /* 0x011fea0003c00000 */
[----:B----4-:R1:W2:Y:S02]  /*2a720*/  SHFL.IDX P6, R14, R13, R12, R11 ;  /* 0x0000000c0d0e7389 */ /* 0x0102a400000c000b */
[----:B012---:R-:W-:Y:S01]  /*2a730*/  ENDCOLLECTIVE ;  /* 0x000000000000791b */ /* 0x007fe20003800000 */
.L_x_2040:
[----:B------:R-:W-:Y:S05]  /*2a740*/  BSYNC B1 ;  /* 0x0000000000017941 */ /* 0x000fea0003800000 */
.L_x_2039:
        /* <DEDUP_REMOVED lines=8> */
.L_x_2041:
[----:B------:R-:W-:Y:S02]  /*2a7d0*/  IMAD.MOV.U32 R13, RZ, RZ, R8 ;  /* 0x000000ffff0d7224 */ /* 0x000fe400078e0008 */
[----:B------:R-:W-:-:S07]  /*2a7e0*/  IMAD.MOV.U32 R4, RZ, RZ, R14 ;  /* 0x000000ffff047224 */ /* 0x000fce00078e000e */
[----:B------:R-:W-:Y:S05]  /*2a7f0*/  WARPSYNC.COLLECTIVE R15, `(.L_x_2042) ;  /* 0x000000000f087348 */ /* 0x000fea0003c00000 */
[----:B------:R0:W1:Y:S02]  /*2a800*/  SHFL.IDX P6, R14, R13, R12, R11 ;  /* 0x0000000c0d0e7389 */ /* 0x00006400000c000b */
[----:B01----:R-:W-:Y:S01]  /*2a810*/  ENDCOLLECTIVE ;  /* 0x000000000000791b */ /* 0x003fe20003800000 */
.L_x_2042:
[----:B------:R-:W-:Y:S02]  /*2a820*/  IMAD.MOV.U32 R13, RZ, RZ, R0 ;  /* 0x000000ffff0d7224 */ /* 0x000fe400078e0000 */
[----:B------:R-:W-:-:S07]  /*2a830*/  IMAD.MOV.U32 R9, RZ, RZ, R14 ;  /* 0x000000ffff097224 */ /* 0x000fce00078e000e */
[----:B------:R-:W-:Y:S05]  /*2a840*/  WARPSYNC.COLLECTIVE R15, `(.L_x_2043) ;  /* 0x000000000f087348 */ /* 0x000fea0003c00000 */
[----:B------:R0:W1:Y:S02]  /*2a850*/  SHFL.IDX P6, R14, R13, R12, R11 ;  /* 0x0000000c0d0e7389 */ /* 0x00006400000c000b */
[----:B01----:R-:W-:Y:S01]  /*2a860*/  ENDCOLLECTIVE ;  /* 0x000000000000791b */ /* 0x003fe20003800000 */
.L_x_2043:
[----:B------:R-:W-:Y:S05]  /*2a870*/  BRA `(.L_x_2044) ;  /* 0xfffffdf800447947 */ /* 0x000fea000383ffff */
.L_x_1684:
[----:B------:R-:W-:Y:S01]  /*2a880*/  BSSY B1, `(.L_x_2045) ;  /* 0x0000008000017945 */ /* 0x000fe20003800000 */
[----:B------:R-:W-:Y:S02]  /*2a890*/  IMAD.MOV.U32 R13, RZ, RZ, R7 ;  /* 0x000000ffff0d7224 */ /* 0x000fe400078e0007 */
[----:B------:R-:W-:Y:S02]  /*2a8a0*/  IMAD.MOV.U32 R12, RZ, RZ, 0x2 ;  /* 0x00000002ff0c7424 */ /* 0x000fe400078e00ff */
[----:B------:R-:W-:Y:S02]  /*2a8b0*/  IMAD.MOV.U32 R11, RZ, RZ, 0x181f ;  /* 0x0000181fff0b7424 */ /* 0x000fe400078e00ff */
[----:B------:R-:W-:-:S07]  /*2a8c0*/  IMAD.MOV.U32 R15, RZ, RZ, -0x1 ;  /* 0xffffffffff0f7424 */ /* 0x000fce00078e00ff */
[----:B-1--4-:R-:W-:Y:S05]  /*2a8d0*/  WARPSYNC.COLLECTIVE R15, `(.L_x_2046) ;  /* 0x000000000f087348 */ /* 0x012fea0003c00000 */
[----:B----4-:R0:W2:Y:S02]  /*2a8e0*/  SHFL.IDX P6, R14, R13, R12, R11 ;  /* 0x0000000c0d0e7389 */ /* 0x0100a400000c000b */
[----:B012---:R-:W-:Y:S01]  /*2a8f0*/  ENDCOLLECTIVE ;  /* 0x000000000000791b */ /* 0x007fe20003800000 */
.L_x_2046:
[----:B------:R-:W-:Y:S05]  /*2a900*/  BSYNC B1 ;  /* 0x0000000000017941 */ /* 0x000fea0003800000 */
.L_x_2045:
        /* <DEDUP_REMOVED lines=8> */
.L_x_2047:
[----:B------:R-:W-:Y:S02]  /*2a990*/  IMAD.MOV.U32 R13, RZ, RZ, R8 ;  /* 0x000000ffff0d7224 */ /* 0x000fe400078e0008 */
[----:B------:R-:W-:-:S07]  /*2a9a0*/  IMAD.MOV.U32 R4, RZ, RZ, R14 ;  /* 0x000000ffff047224 */ /* 0x000fce00078e000e */
[----:B------:R-:W-:Y:S05]  /*2a9b0*/  WARPSYNC.COLLECTIVE R15, `(.L_x_2048) ;  /* 0x000000000f087348 */ /* 0x000fea0003c00000 */
[----:B------:R0:W1:Y:S02]  /*2a9c0*/  SHFL.IDX P6, R14, R13, R12, R11 ;  /* 0x0000000c0d0e7389 */ /* 0x00006400000c000b */
[----:B01----:R-:W-:Y:S01]  /*2a9d0*/  ENDCOLLECTIVE ;  /* 0x000000000000791b */ /* 0x003fe20003800000 */
.L_x_2048:
[----:B------:R-:W-:Y:S02]  /*2a9e0*/  IMAD.MOV.U32 R13, RZ, RZ, R0 ;  /* 0x000000ffff0d7224 */ /* 0x000fe400078e0000 */
[----:B------:R-:W-:-:S07]  /*2a9f0*/  IMAD.MOV.U32 R9, RZ, RZ, R14 ;  /* 0x000000ffff097224 */ /* 0x000fce00078e000e */
[----:B------:R-:W-:Y:S05]  /*2aa00*/  WARPSYNC.COLLECTIVE R15, `(.L_x_2049) ;  /* 0x000000000f087348 */ /* 0x000fea0003c00000 */
[----:B------:R0:W1:Y:S02]  /*2aa10*/  SHFL.IDX P6, R14, R13, R12, R11 ;  /* 0x0000000c0d0e7389 */ /* 0x00006400000c000b */
[----:B01----:R-:W-:Y:S01]  /*2aa20*/  ENDCOLLECTIVE ;  /* 0x000000000000791b */ /* 0x003fe20003800000 */
.L_x_2049:
[----:B------:R-:W-:Y:S05]  /*2aa30*/  BRA `(.L_x_2050) ;  /* 0xfffffdfc00447947 */ /* 0x000fea000383ffff */
.L_x_1687:
[----:B------:R-:W-:Y:S01]  /*2aa40*/  BSSY B1, `(.L_x_2051) ;  /* 0x0000008000017945 */ /* 0x000fe20003800000 */
[----:B------:R-:W-:Y:S02]  /*2aa50*/  IMAD.MOV.U32 R13, RZ, RZ, R7 ;  /* 0x000000ffff0d7224 */ /* 0x000fe400078e0007 */
[----:B------:R-:W-:Y:S02]  /*2aa60*/  IMAD.MOV.U32 R12, RZ, RZ, 0x3 ;  /* 0x00000003ff0c7424 */ /* 0x000fe400078e00ff */
[----:B------:R-:W-:Y:S02]  /*2aa70*/  IMAD.MOV.U32 R11, RZ, RZ, 0x181f ;  /* 0x0000181fff0b7424 */ /* 0x000fe400078e00ff */
[----:B------:R-:W-:-:S07]  /*2aa80*/  IMAD.MOV.U32 R15, RZ, RZ, -0x1 ;  /* 0xffffffffff0f7424 */ /* 0x000fce00078e00ff */
[----:B-1--4-:R-:W-:Y:S05]  /*2aa90*/  WARPSYNC.COLLECTIVE R15, `(.L_x_2052) ;  /* 0x000000000f087348 */ /* 0x012fea0003c00000 */
[----:B------:R0:W2:Y:S02]  /*2aaa0*/  SHFL.IDX P6, R14, R13, R12, R11 ;  /* 0x0000000c0d0e7389 */ /* 0x0000a400000c000b */
[----:B012-4-:R-:W-:Y:S01]  /*2aab0*/  ENDCOLLECTIVE ;  /* 0x000000000000791b */ /* 0x017fe20003800000 */
.L_x_2052:
[----:B------:R-:W-:Y:S05]  /*2aac0*/  BSYNC B1 ;  /* 0x0000000000017941 */ /* 0x000fea0003800000 */
.L_x_2051:
        /* <DEDUP_REMOVED lines=8> */
.L_x_2053:
[----:B------:R-:W-:Y:S02]  /*2ab50*/  IMAD.MOV.U32 R13, RZ, RZ, R8 ;  /* 0x000000ffff0d7224 */ /* 0x000fe400078e0008 */
[----:B------:R-:W-:-:S07]  /*2ab60*/  IMAD.MOV.U32 R10, RZ, RZ, R14 ;  /* 0x000000ffff0a7224 */ /* 0x000fce00078e000e */
[----:B------:R-:W-:Y:S05]  /*2ab70*/  WARPSYNC.COLLECTIVE R15, `(.L_x_2054) ;  /* 0x000000000f087348 */ /* 0x000fea0003c00000 */
[----:B------:R0:W1:Y:S02]  /*2ab80*/  SHFL.IDX P6, R14, R13, R12, R11 ;  /* 0x0000000c0d0e7389 */ /* 0x00006400000c000b */
[----:B01----:R-:W-:Y:S01]  /*2ab90*/  ENDCOLLECTIVE ;  /* 0x000000000000791b */ /* 0x003fe20003800000 */
.L_x_2054:
[----:B------:R-:W-:Y:S02]  /*2aba0*/  IMAD.MOV.U32 R13, RZ, RZ, R0 ;  /* 0x000000ffff0d7224 */ /* 0x000fe400078e0000 */
[----:B------:R-:W-:-:S07]  /*2abb0*/  IMAD.MOV.U32 R83, RZ, RZ, R14 ;  /* 0x000000ffff537224 */ /* 0x000fce00078e000e */
[----:B------:R-:W-:Y:S05]  /*2abc0*/  WARPSYNC.COLLECTIVE R15, `(.L_x_2055) ;  /* 0x000000000f087348 */ /* 0x000fea0003c00000 */
[----:B------:R0:W1:Y:S02]  /*2abd0*/  SHFL.IDX P6, R14, R13, R12, R11 ;  /* 0x0000000c0d0e7389 */ /* 0x00006400000c000b */
[----:B01----:R-:W-:Y:S01]  /*2abe0*/  ENDCOLLECTIVE ;  /* 0x000000000000791b */ /* 0x003fe20003800000 */
.L_x_2055:
[----:B------:R-:W-:Y:S01]  /*2abf0*/  IMAD.MOV.U32 R82, RZ, RZ, R14 ;  /* 0x000000ffff527224 */ /* 0x000fe200078e000e */
[----:B------:R-:W-:Y:S06]  /*2ac00*/  BRA `(.L_x_2056) ;  /* 0xfffffe0000487947 */ /* 0x000fec000383ffff */
.L_x_1691:
[----:B0-----:R0:W1:Y:S02]  /*2ac10*/  SYNCS.PHASECHK.TRANS64.TRYWAIT P0, [R18+URZ+0x30800], R127 ;  /* 0x0308007f120075a7 */ /* 0x001064000800017f */
[----:B-1----:R-:W-:Y:S05]  /*2ac20*/  @!P0 NANOSLEEP.SYNCS 0x989680 ;  /* 0x009896800000895d */ /* 0x002fea0003900000 */
[----:B------:R-:W1:Y:S02]  /*2ac30*/  @!P0 SYNCS.PHASECHK.TRANS64 P0, [R18+URZ+0x30800], R127 ;  /* 0x0308007f120085a7 */ /* 0x000e64000800007f */
[----:B-1----:R-:W-:Y:S05]  /*2ac40*/  @!P0 BRA `(.L_x_1691) ;  /* 0xfffffffc00f08947 */ /* 0x002fea000383ffff */
[----:B------:R-:W-:Y:S05]  /*2ac50*/  BRA `(.L_x_2057) ;  /* 0xfffffe0400ac7947 */ /* 0x000fea000383ffff */
.L_x_1723:
        /* <DEDUP_REMOVED lines=8> */
.L_x_2059:
[----:B------:R-:W-:Y:S05]  /*2ace0*/  BSYNC B1 ;  /* 0x0000000000017941 */ /* 0x000fea0003800000 */
.L_x_2058:
        /* <DEDUP_REMOVED lines=8> */
.L_x_2060:
[----:B------:R-:W-:Y:S02]  /*2ad70*/  IMAD.MOV.U32 R13, RZ, RZ, R8 ;  /* 0x000000ffff0d7224 */ /* 0x000fe400078e0008 */
[----:B------:R-:W-:-:S07]  /*2ad80*/  IMAD.MOV.U32 R5, RZ, RZ, R14 ;  /* 0x000000ffff057224 */ /* 0x000fce00078e000e */
[----:B------:R-:W-:Y:S05]  /*2ad90*/  WARPSYNC.COLLECTIVE R15, `(.L_x_2061) ;  /* 0x000000000f087348 */ /* 0x000fea0003c00000 */
[----:B------:R0:W1:Y:S02]  /*2ada0*/  SHFL.IDX P6, R14, R13, R12, R11 ;  /* 0x0000000c0d0e7389 */ /* 0x00006400000c000b */
[----:B01----:R-:W-:Y:S01]  /*2adb0*/  ENDCOLLECTIVE ;  /* 0x000000000000791b */ /* 0x003fe20003800000 */
.L_x_2061:
[----:B------:R-:W-:Y:S02]  /*2adc0*/  IMAD.MOV.U32 R13, RZ, RZ, R0 ;  /* 0x000000ffff0d7224 */ /* 0x000fe400078e0000 */
[----:B------:R-:W-:-:S07]  /*2add0*/  IMAD.MOV.U32 R9, RZ, RZ, R14 ;  /* 0x000000ffff097224 */ /* 0x000fce00078e000e */
[----:B------:R-:W-:Y:S05]  /*2ade0*/  WARPSYNC.COLLECTIVE R15, `(.L_x_2062) ;  /* 0x000000000f087348 */ /* 0x000fea0003c00000 */
[----:B------:R0:W1:Y:S02]  /*2adf0*/  SHFL.IDX P6, R14, R13, R12, R11 ;  /* 0x0000000c0d0e7389 */ /* 0x00006400000c000b */
[----:B01----:R-:W-:Y:S01]  /*2ae00*/  ENDCOLLECTIVE ;  /* 0x000000000000791b */ /* 0x003fe20003800000 */
.L_x_2062:
[----:B------:R-:W-:Y:S05]  /*2ae10*/  BRA `(.L_x_2063) ;  /* 0xfffffe3800807947 */ /* 0x000fea000383ffff */
.L_x_1726:
        /* <DEDUP_REMOVED lines=8> */
.L_x_2065:
[----:B------:R-:W-:Y:S05]  /*2aea0*/  BSYNC B1 ;  /* 0x0000000000017941 */ /* 0x000fea0003800000 */
.L_x_2064:
        /* <DEDUP_REMOVED lines=8> */
.L_x_2066:
[----:B------:R-:W-:Y:S02]  /*2af30*/  IMAD.MOV.U32 R13, RZ, RZ, R8 ;  /* 0x000000ffff0d7224 */ /* 0x000fe400078e0008 */
[----:B------:R-:W-:-:S07]  /*2af40*/  IMAD.MOV.U32 R5, RZ, RZ, R14 ;  /* 0x000000ffff057224 */ /* 0x000fce00078e000e */
[----:B------:R-:W-:Y:S05]  /*2af50*/  WARPSYNC.COLLECTIVE R15, `(.L_x_2067) ;  /* 0x000000000f087348 */ /* 0x000fea0003c00000 */
[----:B------:R0:W1:Y:S02]  /*2af60*/  SHFL.IDX P6, R14, R13, R12, R11 ;  /* 0x0000000c0d0e7389 */ /* 0x00006400000c000b */
[----:B01----:R-:W-:Y:S01]  /*2af70*/  ENDCOLLECTIVE ;  /* 0x000000000000791b */ /* 0x003fe20003800000 */
.L_x_2067:
[----:B------:R-:W-:Y:S02]  /*2af80*/  IMAD.MOV.U32 R13, RZ, RZ, R0 ;  /* 0x000000ffff0d7224 */ /* 0x000fe400078e0000 */
[----:B------:R-:W-:-:S07]  /*2af90*/  IMAD.MOV.U32 R9, RZ, RZ, R14 ;  /* 0x000000ffff097224 */ /* 0x000fce00078e000e */
[----:B------:R-:W-:Y:S05]  /*2afa0*/  WARPSYNC.COLLECTIVE R15, `(.L_x_2068) ;  /* 0x000000000f087348 */ /* 0x000fea0003c00000 */
[----:B------:R0:W1:Y:S02]  /*2afb0*/  SHFL.IDX P6, R14, R13, R12, R11 ;  /* 0x0000000c0d0e7389 */ /* 0x00006400000c000b */
[----:B01----:R-:W-:Y:S01]  /*2afc0*/  ENDCOLLECTIVE ;  /* 0x000000000000791b */ /* 0x003fe20003800000 */
.L_x_2068:
[----:B------:R-:W-:Y:S05]  /*2afd0*/  BRA `(.L_x_2069) ;  /* 0xfffffe3c004c7947 */ /* 0x000fea000383ffff */
.L_x_1729:
        /* <DEDUP_REMOVED lines=8> */
.L_x_2071:
[----:B------:R-:W-:Y:S05]  /*2b060*/  BSYNC B1 ;  /* 0x0000000000017941 */ /* 0x000fea0003800000 */
.L_x_2070:
        /* <DEDUP_REMOVED lines=8> */
.L_x_2072:
[----:B------:R-:W-:Y:S02]  /*2b0f0*/  IMAD.MOV.U32 R13, RZ, RZ, R8 ;  /* 0x000000ffff0d7224 */ /* 0x000fe400078e0008 */
[----:B------:R-:W-:-:S07]  /*2b100*/  IMAD.MOV.U32 R5, RZ, RZ, R14 ;  /* 0x000000ffff057224 */ /* 0x000fce00078e000e */
[----:B------:R-:W-:Y:S05]  /*2b110*/  WARPSYNC.COLLECTIVE R15, `(.L_x_2073) ;  /* 0x000000000f087348 */ /* 0x000fea0003c00000 */
[----:B------:R0:W1:Y:S02]  /*2b120*/  SHFL.IDX P6, R14, R13, R12, R11 ;  /* 0x0000000c0d0e7389 */ /* 0x00006400000c000b */
[----:B01----:R-:W-:Y:S01]  /*2b130*/  ENDCOLLECTIVE ;  /* 0x000000000000791b */ /* 0x003fe20003800000 */
.L_x_2073:
[----:B------:R-:W-:Y:S02]  /*2b140*/  IMAD.MOV.U32 R13, RZ, RZ, R0 ;  /* 0x000000ffff0d7224 */ /* 0x000fe400078e0000 */
[----:B------:R-:W-:-:S07]  /*2b150*/  IMAD.MOV.U32 R9, RZ, RZ, R14 ;  /* 0x000000ffff097224 */ /* 0x000fce00078e000e */
[----:B------:R-:W-:Y:S05]  /*2b160*/  WARPSYNC.COLLECTIVE R15, `(.L_x_2074) ;  /* 0x000000000f087348 */ /* 0x000fea0003c00000 */
[----:B------:R0:W1:Y:S02]  /*2b170*/  SHFL.IDX P6, R14, R13, R12, R11 ;  /* 0x0000000c0d0e7389 */ /* 0x00006400000c000b */
[----:B01----:R-:W-:Y:S01]  /*2b180*/  ENDCOLLECTIVE ;  /* 0x000000000000791b */ /* 0x003fe20003800000 */
.L_x_2074:
[----:B------:R-:W-:Y:S05]  /*2b190*/  BRA `(.L_x_2075) ;  /* 0xfffffe4000107947 */ /* 0x000fea000383ffff */
.L_x_1732:
        /* <DEDUP_REMOVED lines=8> */
.L_x_2077:
[----:B------:R-:W-:Y:S05]  /*2b220*/  BSYNC B1 ;  /* 0x0000000000017941 */ /* 0x000fea0003800000 */
.L_x_2076:
        /* <DEDUP_REMOVED lines=8> */
.L_x_2078:
[----:B------:R-:W-:Y:S02]  /*2b2b0*/  IMAD.MOV.U32 R13, RZ, RZ, R8 ;  /* 0x000000ffff0d7224 */ /* 0x000fe400078e0008 */
[----:B------:R-:W-:-:S07]  /*2b2c0*/  IMAD.MOV.U32 R76, RZ, RZ, R14 ;  /* 0x000000ffff4c7224 */ /* 0x000fce00078e000e */
[----:B------:R-:W-:Y:S05]  /*2b2d0*/  WARPSYNC.COLLECTIVE R15, `(.L_x_2079) ;  /* 0x000000000f087348 */ /* 0x000fea0003c00000 */
[----:B------:R0:W1:Y:S02]  /*2b2e0*/  SHFL.IDX P6, R14, R13, R12, R11 ;  /* 0x0000000c0d0e7389 */ /* 0x00006400000c000b */
[----:B01----:R-:W-:Y:S01]  /*2b2f0*/  ENDCOLLECTIVE ;  /* 0x000000000000791b */ /* 0x003fe20003800000 */
.L_x_2079:
[----:B------:R-:W-:Y:S02]  /*2b300*/  IMAD.MOV.U32 R13, RZ, RZ, R0 ;  /* 0x000000ffff0d7224 */ /* 0x000fe400078e0000 */
[----:B------:R-:W-:-:S07]  /*2b310*/  IMAD.MOV.U32 R77, RZ, RZ, R14 ;  /* 0x000000ffff4d7224 */ /* 0x000fce00078e000e */
[----:B------:R-:W-:Y:S05]  /*2b320*/  WARPSYNC.COLLECTIVE R15, `(.L_x_2080) ;  /* 0x000000000f087348 */ /* 0x000fea0003c00000 */
[----:B------:R0:W1:Y:S02]  /*2b330*/  SHFL.IDX P6, R14, R13, R12, R11 ;  /* 0x0000000c0d0e7389 */ /* 0x00006400000c000b */
[----:B01----:R-:W-:Y:S01]  /*2b340*/  ENDCOLLECTIVE ;  /* 0x000000000000791b */ /* 0x003fe20003800000 */
.L_x_2080:
[----:B------:R-:W-:Y:S01]  /*2b350*/  IMAD.MOV.U32 R0, RZ, RZ, R14 ;  /* 0x000000ffff007224 */ /* 0x000fe200078e000e */
[----:B------:R-:W-:Y:S06]  /*2b360*/  BRA `(.L_x_2081) ;  /* 0xfffffe4000d87947 */ /* 0x000fec000383ffff */
.L_x_1736:
[----:B0-----:R0:W1:Y:S02]  /*2b370*/  SYNCS.PHASECHK.TRANS64.TRYWAIT P0, [R18+URZ+0x30800], R91 ;  /* 0x0308005b120075a7 */ /* 0x001064000800017f */
[----:B-1----:R-:W-:Y:S05]  /*2b380*/  @!P0 NANOSLEEP.SYNCS 0x989680 ;  /* 0x009896800000895d */ /* 0x002fea0003900000 */
[----:B------:R-:W1:Y:S02]  /*2b390*/  @!P0 SYNCS.PHASECHK.TRANS64 P0, [R18+URZ+0x30800], R91 ;  /* 0x0308005b120085a7 */ /* 0x000e64000800007f */
[----:B-1----:R-:W-:Y:S05]  /*2b3a0*/  @!P0 BRA `(.L_x_1736) ;  /* 0xfffffffc00f08947 */ /* 0x002fea000383ffff */
[----:B------:R-:W-:Y:S05]  /*2b3b0*/  BRA `(.L_x_2082) ;  /* 0xfffffe4800147947 */ /* 0x000fea000383ffff */
.L_x_1754:
[----:B-1----:R1:W3:Y:S02]  /*2b3c0*/  SYNCS.PHASECHK.TRANS64.TRYWAIT P1, [R8+URZ+0x30830], R3 ;  /* 0x03083003080075a7 */ /* 0x0022e4000802017f */
[----:B---3--:R-:W-:Y:S05]  /*2b3d0*/  @!P1 NANOSLEEP.SYNCS 0x989680 ;  /* 0x009896800000995d */ /* 0x008fea0003900000 */
[----:B------:R-:W3:Y:S02]  /*2b3e0*/  @!P1 SYNCS.PHASECHK.TRANS64 P1, [R8+URZ+0x30830], R3 ;  /* 0x03083003080095a7 */ /* 0x000ee4000802007f */
[----:B---3--:R-:W-:Y:S05]  /*2b3f0*/  @!P1 BRA `(.L_x_1754) ;  /* 0xfffffffc00f09947 */ /* 0x008fea000383ffff */
[----:B------:R-:W-:Y:S05]  /*2b400*/  BRA `(.L_x_1753) ;  /* 0xfffffe8000607947 */ /* 0x000fea000383ffff */
.L_x_1775:
[----:B-1----:R1:W2:Y:S02]  /*2b410*/  SYNCS.PHASECHK.TRANS64.TRYWAIT P1, [R223+URZ+0x30830], R152 ;  /* 0x03083098df0075a7 */ /* 0x0022a4000802017f */
[----:B--2---:R-:W-:Y:S05]  /*2b420*/  @!P1 NANOSLEEP.SYNCS 0x989680 ;  /* 0x009896800000995d */ /* 0x004fea0003900000 */
[----:B------:R-:W2:Y:S02]  /*2b430*/  @!P1 SYNCS.PHASECHK.TRANS64 P1, [R223+URZ+0x30830], R152 ;  /* 0x03083098df0095a7 */ /* 0x000ea4000802007f */
[----:B--2---:R-:W-:Y:S05]  /*2b440*/  @!P1 BRA `(.L_x_1775) ;  /* 0xfffffffc00f09947 */ /* 0x004fea000383ffff */
[----:B------:R-:W-:Y:S05]  /*2b450*/  BRA `(.L_x_1774) ;  /* 0xfffffea800f87947 */ /* 0x000fea000383ffff */
.L_x_1780:
[----:B-1----:R1:W2:Y:S02]  /*2b460*/  SYNCS.PHASECHK.TRANS64.TRYWAIT P1, [R218+URZ+0x30850], R0 ;  /* 0x03085000da0075a7 */ /* 0x0022a4000802017f */
[----:B--2---:R-:W-:Y:S05]  /*2b470*/  @!P1 NANOSLEEP.SYNCS 0x989680 ;  /* 0x009896800000995d */ /* 0x004fea0003900000 */
[----:B------:R-:W2:Y:S02]  /*2b480*/  @!P1 SYNCS.PHASECHK.TRANS64 P1, [R218+URZ+0x30850], R0 ;  /* 0x03085000da0095a7 */ /* 0x000ea4000802007f */
[----:B--2---:R-:W-:Y:S05]  /*2b490*/  @!P1 BRA `(.L_x_1780) ;  /* 0xfffffffc00f09947 */ /* 0x004fea000383ffff */
[----:B------:R-:W-:Y:S05]  /*2b4a0*/  BRA `(.L_x_1779) ;  /* 0xfffffebc00747947 */ /* 0x000fea000383ffff */
.L_x_1803:
[----:B-1----:R1:W2:Y:S02]  /*2b4b0*/  SYNCS.PHASECHK.TRANS64.TRYWAIT P1, [R223+URZ+0x30830], R4 ;  /* 0x03083004df0075a7 */ /* 0x0022a4000802017f */
[----:B--2---:R-:W-:Y:S05]  /*2b4c0*/  @!P1 NANOSLEEP.SYNCS 0x989680 ;  /* 0x009896800000995d */ /* 0x004fea0003900000 */
[----:B------:R-:W2:Y:S02]  /*2b4d0*/  @!P1 SYNCS.PHASECHK.TRANS64 P1, [R223+URZ+0x30830], R4 ;  /* 0x03083004df0095a7 */ /* 0x000ea4000802007f */
[----:B--2---:R-:W-:Y:S05]  /*2b4e0*/  @!P1 BRA `(.L_x_1803) ;  /* 0xfffffffc00f09947 */ /* 0x004fea000383ffff */
[----:B------:R-:W-:Y:S05]  /*2b4f0*/  BRA `(.L_x_1802) ;  /* 0xfffffedc00247947 */ /* 0x000fea000383ffff */
.L_x_1808:
[----:B-1----:R1:W2:Y:S02]  /*2b500*/  SYNCS.PHASECHK.TRANS64.TRYWAIT P1, [R8+URZ+0x30850], R0 ;  /* 0x03085000080075a7 */ /* 0x0022a4000802017f */
[----:B--2---:R-:W-:Y:S05]  /*2b510*/  @!P1 NANOSLEEP.SYNCS 0x989680 ;  /* 0x009896800000995d */ /* 0x004fea0003900000 */
[----:B------:R-:W2:Y:S02]  /*2b520*/  @!P1 SYNCS.PHASECHK.TRANS64 P1, [R8+URZ+0x30850], R0 ;  /* 0x03085000080095a7 */ /* 0x000ea4000802007f */
[----:B--2---:R-:W-:Y:S05]  /*2b530*/  @!P1 BRA `(.L_x_1808) ;  /* 0xfffffffc00f09947 */ /* 0x004fea000383ffff */
[----:B------:R-:W-:Y:S05]  /*2b540*/  BRA `(.L_x_1807) ;  /* 0xfffffeec00a87947 */ /* 0x000fea000383ffff */
.L_x_1818:
[----:B-1----:R1:W2:Y:S02]  /*2b550*/  SYNCS.PHASECHK.TRANS64.TRYWAIT P1, [R223+URZ+0x30830], R4 ;  /* 0x03083004df0075a7 */ /* 0x0022a4000802017f */
[----:B--2---:R-:W-:Y:S05]  /*2b560*/  @!P1 NANOSLEEP.SYNCS 0x989680 ;  /* 0x009896800000995d */ /* 0x004fea0003900000 */
[----:B------:R-:W2:Y:S02]  /*2b570*/  @!P1 SYNCS.PHASECHK.TRANS64 P1, [R223+URZ+0x30830], R4 ;  /* 0x03083004df0095a7 */ /* 0x000ea4000802007f */
[----:B--2---:R-:W-:Y:S05]  /*2b580*/  @!P1 BRA `(.L_x_1818) ;  /* 0xfffffffc00f09947 */ /* 0x004fea000383ffff */
[----:B------:R-:W-:Y:S05]  /*2b590*/  BRA `(.L_x_1817) ;  /* 0xfffffefc00787947 */ /* 0x000fea000383ffff */
.L_x_1823:
[----:B-1----:R1:W2:Y:S02]  /*2b5a0*/  SYNCS.PHASECHK.TRANS64.TRYWAIT P1, [R222+URZ+0x30850], R0 ;  /* 0x03085000de0075a7 */ /* 0x0022a4000802017f */
[----:B--2---:R-:W-:Y:S05]  /*2b5b0*/  @!P1 NANOSLEEP.SYNCS 0x989680 ;  /* 0x009896800000995d */ /* 0x004fea0003900000 */
[----:B------:R-:W2:Y:S02]  /*2b5c0*/  @!P1 SYNCS.PHASECHK.TRANS64 P1, [R222+URZ+0x30850], R0 ;  /* 0x03085000de0095a7 */ /* 0x000ea4000802007f */
[----:B--2---:R-:W-:Y:S05]  /*2b5d0*/  @!P1 BRA `(.L_x_1823) ;  /* 0xfffffffc00f09947 */ /* 0x004fea000383ffff */
[----:B------:R-:W-:Y:S05]  /*2b5e0*/  BRA `(.L_x_1822) ;  /* 0xffffff0c00fc7947 */ /* 0x000fea000383ffff */
.L_x_1839:
[----:B-1----:R1:W2:Y:S02]  /*2b5f0*/  SYNCS.PHASECHK.TRANS64.TRYWAIT P1, [R8+URZ+0x30850], R3 ;  /* 0x03085003080075a7 */ /* 0x0022a4000802017f */
[----:B--2---:R-:W-:Y:S05]  /*2b600*/  @!P1 NANOSLEEP.SYNCS 0x989680 ;  /* 0x009896800000995d */ /* 0x004fea0003900000 */
[----:B------:R-:W2:Y:S02]  /*2b610*/  @!P1 SYNCS.PHASECHK.TRANS64 P1, [R8+URZ+0x30850], R3 ;  /* 0x03085003080095a7 */ /* 0x000ea4000802007f */
[----:B--2---:R-:W-:Y:S05]  /*2b620*/  @!P1 BRA `(.L_x_1839) ;  /* 0xfffffffc00f09947 */ /* 0x004fea000383ffff */
[----:B------:R-:W-:Y:S05]  /*2b630*/  BRA `(.L_x_1838) ;  /* 0xffffff3000b87947 */ /* 0x000fea000383ffff */
.L_x_1884:
[----:B------:R-:W0:Y:S01]  /*2b640*/  S2R R12, SR_TID.X ;  /* 0x00000000000c7919 */ /* 0x000e220000002100 */
[----:B------:R-:W-:Y:S01]  /*2b650*/  BSSY B1, `(.L_x_2083) ;  /* 0x000000a000017945 */ /* 0x000fe20003800000 */
[----:B------:R-:W-:Y:S02]  /*2b660*/  IMAD.MOV.U32 R11, RZ, RZ, 0x1f ;  /* 0x0000001fff0b7424 */ /* 0x000fe400078e00ff */
[----:B------:R-:W-:Y:S01]  /*2b670*/  IMAD.MOV.U32 R15, RZ, RZ, -0x1 ;  /* 0xffffffffff0f7424 */ /* 0x000fe200078e00ff */
[----:B0-----:R-:W-:-:S04]  /*2b680*/  SHF.R.U32.HI R12, RZ, 0x5, R12 ;  /* 0x00000005ff0c7819 */ /* 0x001fc8000001160c */
[----:B------:R-:W-:-:S05]  /*2b690*/  LOP3.LUT R12, R12, 0x3, RZ, 0xc0, !PT ;  /* 0x000000030c0c7812 */ /* 0x000fca00078ec0ff */
[----:B------:R-:W-:Y:S02]  /*2b6a0*/  IMAD.MOV.U32 R13, RZ, RZ, R12 ;  /* 0x000000ffff0d7224 */ /* 0x000fe400078e000c */
[----:B------:R-:W-:-:S07]  /*2b6b0*/  IMAD.MOV.U32 R12, RZ, RZ, RZ ;  /* 0x000000ffff0c7224 */ /* 0x000fce00078e00ff */
[----:B-1----:R-:W-:Y:S05]  /*2b6c0*/  WARPSYNC.COLLECTIVE R15, `(.L_x_2084) ;  /* 0x000000000f087348 */ /* 0x002fea0003c00000 */
[----:B------:R0:W2:Y:S02]  /*2b6d0*/  SHFL.IDX P6, R14, R13, R12, R11 ;  /* 0x0000000c0d0e7389 */ /* 0x0000a400000c000b */
[----:B012---:R-:W-:Y:S01]  /*2b6e0*/  ENDCOLLECTIVE ;  /* 0x000000000000791b */ /* 0x007fe20003800000 */
.L_x_2084:
[----:B------:R-:W-:Y:S05]  /*2b6f0*/  BSYNC B1 ;  /* 0x0000000000017941 */ /* 0x000fea0003800000 */
.L_x_2083:
[----:B------:R-:W-:Y:S05]  /*2b700*/  BRA `(.L_x_2085) ;  /* 0xffffff8000d47947 */ /* 0x000fea000383ffff */
.L_x_1886:
[----:B------:R-:W-:Y:S01]  /*2b710*/  BSSY B1, `(.L_x_2086) ;  /* 0x0000006000017945 */ /* 0x000fe20003800000 */
[----:B------:R-:W-:-:S07]  /*2b720*/  IMAD.MOV.U32 R15, RZ, RZ, -0x1 ;  /* 0xffffffffff0f7424 */ /* 0x000fce00078e00ff */
[----:B01----:R-:W-:Y:S05]  /*2b730*/  WARPSYNC.COLLECTIVE R15, `(.L_x_2087) ;  /* 0x000000000f0c7348 */ /* 0x003fea0003c00000 */
[----:B------:R-:W-:Y:S02]  /*2b740*/  ELECT P6, UR62, PT ;  /* 0x00000000003e782f */ /* 0x000fe400038c0000 */
[----:B------:R-:W-:Y:S01]  /*2b750*/  MOV R14, UR62 ;  /* 0x0000003e000e7c02 */ /* 0x000fe20008000f00 */
[----:B01----:R-:W-:Y:S10]  /*2b760*/  ENDCOLLECTIVE ;  /* 0x000000000000791b */ /* 0x003ff40003800000 */
.L_x_2087:
[----:B------:R-:W-:Y:S05]  /*2b770*/  BSYNC B1 ;  /* 0x0000000000017941 */ /* 0x000fea0003800000 */
.L_x_2086:
[----:B------:R-:W-:Y:S05]  /*2b780*/  BRA `(.L_x_1885) ;  /* 0xffffff8000cc7947 */ /* 0x000fea000383ffff */
.L_x_1888:
[----:B0-----:R0:W2:Y:S02]  /*2b790*/  SYNCS.PHASECHK.TRANS64.TRYWAIT P0, [R23+URZ+0x30820], R6 ;  /* 0x03082006170075a7 */ /* 0x0010a4000800017f */
[----:B--2---:R-:W-:Y:S05]  /*2b7a0*/  @!P0 NANOSLEEP.SYNCS 0x989680 ;  /* 0x009896800000895d */ /* 0x004fea0003900000 */
[----:B------:R-:W2:Y:S02]  /*2b7b0*/  @!P0 SYNCS.PHASECHK.TRANS64 P0, [R23+URZ+0x30820], R6 ;  /* 0x03082006170085a7 */ /* 0x000ea4000800007f */
[----:B--2---:R-:W-:Y:S05]  /*2b7c0*/  @!P0 BRA `(.L_x_1888) ;  /* 0xfffffffc00f08947 */ /* 0x004fea000383ffff */
[----:B------:R-:W-:Y:S05]  /*2b7d0*/  BRA `(.L_x_2088) ;  /* 0xffffff8000dc7947 */ /* 0x000fea000383ffff */
.L_x_1892:
[----:B--2---:R2:W3:Y:S02]  /*2b7e0*/  SYNCS.PHASECHK.TRANS64.TRYWAIT P0, [R13+URZ+0x308a0], R12 ;  /* 0x0308a00c0d0075a7 */ /* 0x0044e4000800017f */
[----:B---3--:R-:W-:Y:S05]  /*2b7f0*/  @!P0 NANOSLEEP.SYNCS 0x989680 ;  /* 0x009896800000895d */ /* 0x008fea0003900000 */
[----:B------:R-:W3:Y:S02]  /*2b800*/  @!P0 SYNCS.PHASECHK.TRANS64 P0, [R13+URZ+0x308a0], R12 ;  /* 0x0308a00c0d0085a7 */ /* 0x000ee4000800007f */
[----:B---3--:R-:W-:Y:S05]  /*2b810*/  @!P0 BRA `(.L_x_1892) ;  /* 0xfffffffc00f08947 */ /* 0x008fea000383ffff */
[----:B------:R-:W-:Y:S05]  /*2b820*/  BRA `(.L_x_2089) ;  /* 0xffffff8000f47947 */ /* 0x000fea000383ffff */
.L_x_1900:
[----:B0-----:R0:W3:Y:S02]  /*2b830*/  SYNCS.PHASECHK.TRANS64.TRYWAIT P0, [R13+URZ+0x308c0], R12 ;  /* 0x0308c00c0d0075a7 */ /* 0x0010e4000800017f */
[----:B---3--:R-:W-:Y:S05]  /*2b840*/  @!P0 NANOSLEEP.SYNCS 0x989680 ;  /* 0x009896800000895d */ /* 0x008fea0003900000 */
[----:B------:R-:W3:Y:S02]  /*2b850*/  @!P0 SYNCS.PHASECHK.TRANS64 P0, [R13+URZ+0x308c0], R12 ;  /* 0x0308c00c0d0085a7 */ /* 0x000ee4000800007f */
[----:B---3--:R-:W-:Y:S05]  /*2b860*/  @!P0 BRA `(.L_x_1900) ;  /* 0xfffffffc00f08947 */ /* 0x008fea000383ffff */
[----:B------:R-:W-:Y:S05]  /*2b870*/  BRA `(.L_x_2090) ;  /* 0xffffff8800347947 */ /* 0x000fea000383ffff */
.L_x_1910:
[----:B0-----:R0:W2:Y:S02]  /*2b880*/  SYNCS.PHASECHK.TRANS64.TRYWAIT P1, [R6+URZ+0x308a0], R3 ;  /* 0x0308a003060075a7 */ /* 0x0010a4000802017f */
[----:B--2---:R-:W-:Y:S05]  /*2b890*/  @!P1 NANOSLEEP.SYNCS 0x989680 ;  /* 0x009896800000995d */ /* 0x004fea0003900000 */
[----:B------:R-:W2:Y:S02]  /*2b8a0*/  @!P1 SYNCS.PHASECHK.TRANS64 P1, [R6+URZ+0x308a0], R3 ;  /* 0x0308a003060095a7 */ /* 0x000ea4000802007f */
[----:B--2---:R-:W-:Y:S05]  /*2b8b0*/  @!P1 BRA `(.L_x_1910) ;  /* 0xfffffffc00f09947 */ /* 0x004fea000383ffff */
[----:B------:R-:W-:Y:S05]  /*2b8c0*/  BRA `(.L_x_2091) ;  /* 0xffffff8c00a87947 */ /* 0x000fea000383ffff */
.L_x_1918:
[----:B--2---:R2:W3:Y:S02]  /*2b8d0*/  SYNCS.PHASECHK.TRANS64.TRYWAIT P1, [R6+URZ+0x308c0], R3 ;  /* 0x0308c003060075a7 */ /* 0x0044e4000802017f */
[----:B---3--:R-:W-:Y:S05]  /*2b8e0*/  @!P1 NANOSLEEP.SYNCS 0x989680 ;  /* 0x009896800000995d */ /* 0x008fea0003900000 */
[----:B------:R-:W3:Y:S02]  /*2b8f0*/  @!P1 SYNCS.PHASECHK.TRANS64 P1, [R6+URZ+0x308c0], R3 ;  /* 0x0308c003060095a7 */ /* 0x000ee4000802007f */
[----:B---3--:R-:W-:Y:S05]  /*2b900*/  @!P1 BRA `(.L_x_1918) ;  /* 0xfffffffc00f09947 */ /* 0x008fea000383ffff */
[----:B------:R-:W-:Y:S05]  /*2b910*/  BRA `(.L_x_2092) ;  /* 0xffffff9000e07947 */ /* 0x000fea000383ffff */
.L_x_1942:
        /* <DEDUP_REMOVED lines=11> */
.L_x_2094:
[----:B------:R-:W-:Y:S05]  /*2b9d0*/  BSYNC B0 ;  /* 0x0000000000007941 */ /* 0x000fea0003800000 */
.L_x_2093:
[----:B------:R-:W-:Y:S05]  /*2b9e0*/  BRA `(.L_x_2095) ;  /* 0xffffffa400587947 */ /* 0x000fea000383ffff */
.L_x_1945:
[----:B0-----:R0:W1:Y:S02]  /*2b9f0*/  SYNCS.PHASECHK.TRANS64.TRYWAIT P0, [R4+URZ+0x30840], R5 ;  /* 0x03084005040075a7 */ /* 0x001064000800017f */
[----:B-1----:R-:W-:Y:S05]  /*2ba00*/  @!P0 NANOSLEEP.SYNCS 0x989680 ;  /* 0x009896800000895d */ /* 0x002fea0003900000 */
[----:B------:R-:W1:Y:S02]  /*2ba10*/  @!P0 SYNCS.PHASECHK.TRANS64 P0, [R4+URZ+0x30840], R5 ;  /* 0x03084005040085a7 */ /* 0x000e64000800007f */
[----:B-1----:R-:W-:Y:S05]  /*2ba20*/  @!P0 BRA `(.L_x_1945) ;  /* 0xfffffffc00f08947 */ /* 0x002fea000383ffff */
[----:B------:R-:W-:Y:S05]  /*2ba30*/  BRA `(.L_x_2096) ;  /* 0xffffffa400b87947 */ /* 0x000fea000383ffff */
.L_x_1946:
        /* <DEDUP_REMOVED lines=8> */
.L_x_2098:
[----:B------:R-:W-:Y:S05]  /*2bac0*/  BSYNC B0 ;  /* 0x0000000000007941 */ /* 0x000fea0003800000 */
.L_x_2097:
        /* <DEDUP_REMOVED lines=9> */
.L_x_2099:
[----:B------:R-:W-:Y:S02]  /*2bb60*/  IMAD.MOV.U32 R13, RZ, RZ, R6 ;  /* 0x000000ffff0d7224 */ /* 0x000fe400078e0006 */
[----:B------:R-:W-:Y:S02]  /*2bb70*/  IMAD.MOV.U32 R12, RZ, RZ, 0x1 ;  /* 0x00000001ff0c7424 */ /* 0x000fe400078e00ff */
[----:B------:R-:W-:-:S07]  /*2bb80*/  IMAD.MOV.U32 R3, RZ, RZ, R14 ;  /* 0x000000ffff037224 */ /* 0x000fce00078e000e */
[----:B------:R-:W-:Y:S05]  /*2bb90*/  WARPSYNC.COLLECTIVE R15, `(.L_x_2100) ;  /* 0x000000000f087348 */ /* 0x000fea0003c00000 */
[----:B------:R0:W1:Y:S02]  /*2bba0*/  SHFL.IDX P6, R14, R13, R12, R11 ;  /* 0x0000000c0d0e7389 */ /* 0x00006400000c000b */
[----:B01----:R-:W-:Y:S01]  /*2bbb0*/  ENDCOLLECTIVE ;  /* 0x000000000000791b */ /* 0x003fe20003800000 */
.L_x_2100:
        /* <DEDUP_REMOVED lines=10> */
.L_x_2101:
        /* <DEDUP_REMOVED lines=14> */
.L_x_2102:
        /* <DEDUP_REMOVED lines=16> */
.L_x_2103:
[----:B------:R-:W-:Y:S02]  /*2be40*/  @P0 IMAD R9, R7, 0x2, R23 ;  /* 0x0000000207090824 */ /* 0x000fe400078e0217 */
[----:B------:R-:W-:Y:S02]  /*2be50*/  IMAD.MOV.U32 R13, RZ, RZ, R6 ;  /* 0x000000ffff0d7224 */ /* 0x000fe400078e0006 */
[----:B------:R-:W-:Y:S02]  /*2be60*/  IMAD.MOV.U32 R12, RZ, RZ, 0x3 ;  /* 0x00000003ff0c7424 */ /* 0x000fe400078e00ff */
[----:B------:R-:W-:-:S07]  /*2be70*/  IMAD.MOV.U32 R2, RZ, RZ, R14 ;  /* 0x000000ffff027224 */ /* 0x000fce00078e000e */
[----:B------:R-:W-:Y:S05]  /*2be80*/  WARPSYNC.COLLECTIVE R15, `(.L_x_2104) ;  /* 0x000000000f087348 */ /* 0x000fea0003c00000 */
[----:B------:R0:W1:Y:S02]  /*2be90*/  SHFL.IDX P6, R14, R13, R12, R11 ;  /* 0x0000000c0d0e7389 */ /* 0x00006400000c000b */
[----:B01----:R-:W-:Y:S01]  /*2bea0*/  ENDCOLLECTIVE ;  /* 0x000000000000791b */ /* 0x003fe20003800000 */
.L_x_2104:
        /* <DEDUP_REMOVED lines=14> */
.L_x_2105:
[----:B------:R-:W-:Y:S01]  /*2bf90*/  IMAD.MOV.U32 R0, RZ, RZ, R14 ;  /* 0x000000ffff007224 */ /* 0x000fe200078e000e */
[----:B------:R-:W-:Y:S06]  /*2bfa0*/  BRA `(.L_x_2106) ;  /* 0xffffffa4006c7947 */ /* 0x000fec000383ffff */
.L_x_1951:
        /* <DEDUP_REMOVED lines=9> */
.L_x_2107:
[C---:B------:R-:W-:Y:S01]  /*2c040*/  VIADD R6, R28.reuse, 0x10 ;  /* 0x000000101c067836 */ /* 0x040fe20000000000 */
[----:B------:R-:W-:Y:S01]  /*2c050*/  ISETP.GE.AND P0, PT, R28, R5, PT ;  /* 0x000000051c00720c */ /* 0x000fe20003f06270 */
[----:B------:R-:W-:Y:S02]  /*2c060*/  IMAD.MOV.U32 R13, RZ, RZ, R4 ;  /* 0x000000ffff0d7224 */ /* 0x000fe400078e0004 */
[----:B------:R-:W-:-:S10]  /*2c070*/  IMAD.MOV.U32 R2, RZ, RZ, R14 ;  /* 0x000000ffff027224 */ /* 0x000fd400078e000e */
[----:B------:R-:W-:Y:S05]  /*2c080*/  WARPSYNC.COLLECTIVE R15, `(.L_x_2108) ;  /* 0x000000000f087348 */ /* 0x000fea0003c00000 */
[----:B------:R0:W1:Y:S02]  /*2c090*/  SHFL.IDX P6, R14, R13, R12, R11 ;  /* 0x0000000c0d0e7389 */ /* 0x00006400000c000b */
[----:B01----:R-:W-:Y:S01]  /*2c0a0*/  ENDCOLLECTIVE ;  /* 0x000000000000791b */ /* 0x003fe20003800000 */
.L_x_2108:
[----:B------:R-:W-:Y:S02]  /*2c0b0*/  IMAD.MOV.U32 R13, RZ, RZ, R0 ;  /* 0x000000ffff0d7224 */ /* 0x000fe400078e0000 */
[----:B------:R-:W-:Y:S02]  /*2c0c0*/  IMAD.MOV.U32 R12, RZ, RZ, 0x1 ;  /* 0x00000001ff0c7424 */ /* 0x000fe400078e00ff */
[----:B------:R-:W-:-:S07]  /*2c0d0*/  IMAD.MOV.U32 R3, RZ, RZ, R14 ;  /* 0x000000ffff037224 */ /* 0x000fce00078e000e */
[----:B------:R-:W-:Y:S05]  /*2c0e0*/  WARPSYNC.COLLECTIVE R15, `(.L_x_2109) ;  /* 0x000000000f087348 */ /* 0x000fea0003c00000 */
[----:B------:R0:W1:Y:S02]  /*2c0f0*/  SHFL.IDX P6, R14, R13, R12, R11 ;  /* 0x0000000c0d0e7389 */ /* 0x00006400000c000b */
[----:B01----:R-:W-:Y:S01]  /*2c100*/  ENDCOLLECTIVE ;  /* 0x000000000000791b */ /* 0x003fe20003800000 */
.L_x_2109:
[----:B------:R-:W-:-:S05]  /*2c110*/  @!P0 LEA R3, P5, R37, R3, 0x1 ;  /* 0x0000000325038211 */ /* 0x000fca00078a08ff */
[----:B------:R-:W-:-:S05]  /*2c120*/  @!P0 IMAD.X R2, RZ, RZ, R2, P5 ;  /* 0x000000ffff028224 */ /* 0x000fca00028e0602 */
[----:B------:R-:W-:Y:S01]  /*2c130*/  @!P0 LOP3.LUT R3, R3, R2, RZ, 0x3c, !PT ;  /* 0x0000000203038212 */ /* 0x000fe200078e3cff */
[----:B------:R-:W-:-:S03]  /*2c140*/  IMAD.MOV.U32 R13, RZ, RZ, R4 ;  /* 0x000000ffff0d7224 */ /* 0x000fc600078e0004 */
[----:B------:R-:W-:-:S04]  /*2c150*/  @!P0 LOP3.LUT R2, R3, R2, RZ, 0x3c, !PT ;  /* 0x0000000203028212 */ /* 0x000fc800078e3cff */
[----:B------:R-:W-:-:S05]  /*2c160*/  @!P0 LOP3.LUT R3, R3, R2, RZ, 0x3c, !PT ;  /* 0x0000000203038212 */ /* 0x000fca00078e3cff */
        /* <DEDUP_REMOVED lines=12> */
.L_x_2110:
[----:B------:R-:W-:Y:S02]  /*2c230*/  IMAD.MOV.U32 R13, RZ, RZ, R0 ;  /* 0x000000ffff0d7224 */ /* 0x000fe400078e0000 */
[----:B------:R-:W-:Y:S02]  /*2c240*/  IMAD.MOV.U32 R12, RZ, RZ, 0x2 ;  /* 0x00000002ff0c7424 */ /* 0x000fe400078e00ff */
[----:B------:R-:W-:-:S07]  /*2c250*/  IMAD.MOV.U32 R3, RZ, RZ, R14 ;  /* 0x000000ffff037224 */ /* 0x000fce00078e000e */
[----:B------:R-:W-:Y:S05]  /*2c260*/  WARPSYNC.COLLECTIVE R15, `(.L_x_2111) ;  /* 0x000000000f087348 */ /* 0x000fea0003c00000 */
[----:B------:R0:W1:Y:S02]  /*2c270*/  SHFL.IDX P6, R14, R13, R12, R11 ;  /* 0x0000000c0d0e7389 */ /* 0x00006400000c000b */
[----:B01----:R-:W-:Y:S01]  /*2c280*/  ENDCOLLECTIVE ;  /* 0x000000000000791b */ /* 0x003fe20003800000 */
.L_x_2111:
        /* <DEDUP_REMOVED lines=12> */
[----:B------:R0:W-:Y:S02]  /*2c350*/  @!P0 LDGSTS.E.BYPASS.LTC128B.128 [R36+0x1cc00], desc[UR60][R2.64+0x180], !P1 ;  /* 0x1cc0018002248fae */ /* 0x0001e4000c901d7c */
[----:B0-----:R-:W-:-:S05]  /*2c360*/  VIADD R2, R28, 0x20 ;  /* 0x000000201c027836 */ /* 0x001fca0000000000 */
[----:B------:R-:W-:Y:S01]  /*2c370*/  ISETP.GE.AND P0, PT, R2, R5, PT ;  /* 0x000000050200720c */ /* 0x000fe20003f06270 */
[----:B------:R-:W-:-:S12]  /*2c380*/  IMAD.MOV.U32 R2, RZ, RZ, R14 ;  /* 0x000000ffff027224 */ /* 0x000fd800078e000e */
[----:B------:R-:W-:Y:S05]  /*2c390*/  WARPSYNC.COLLECTIVE R15, `(.L_x_2112) ;  /* 0x000000000f087348 */ /* 0x000fea0003c00000 */
[----:B------:R0:W1:Y:S02]  /*2c3a0*/  SHFL.IDX P6, R14, R13, R12, R11 ;  /* 0x0000000c0d0e7389 */ /* 0x00006400000c000b */
[----:B01----:R-:W-:Y:S01]  /*2c3b0*/  ENDCOLLECTIVE ;  /* 0x000000000000791b */ /* 0x003fe20003800000 */
.L_x_2112:
[----:B------:R-:W-:Y:S02]  /*2c3c0*/  IMAD.MOV.U32 R13, RZ, RZ, R0 ;  /* 0x000000ffff0d7224 */ /* 0x000fe400078e0000 */
[----:B------:R-:W-:Y:S02]  /*2c3d0*/  IMAD.MOV.U32 R12, RZ, RZ, 0x3 ;  /* 0x00000003ff0c7424 */ /* 0x000fe400078e00ff */
[----:B------:R-:W-:-:S07]  /*2c3e0*/  IMAD.MOV.U32 R3, RZ, RZ, R14 ;  /* 0x000000ffff037224 */ /* 0x000fce00078e000e */
[----:B------:R-:W-:Y:S05]  /*2c3f0*/  WARPSYNC.COLLECTIVE R15, `(.L_x_2113) ;  /* 0x000000000f087348 */ /* 0x000fea0003c00000 */
[----:B------:R0:W1:Y:S02]  /*2c400*/  SHFL.IDX P6, R14, R13, R12, R11 ;  /* 0x0000000c0d0e7389 */ /* 0x00006400000c000b */
[----:B01----:R-:W-:Y:S01]  /*2c410*/  ENDCOLLECTIVE ;  /* 0x000000000000791b */ /* 0x003fe20003800000 */
.L_x_2113:
        /* <DEDUP_REMOVED lines=19> */
.L_x_2114:
[----:B------:R-:W-:Y:S02]  /*2c550*/  IMAD.MOV.U32 R13, RZ, RZ, R0 ;  /* 0x000000ffff0d7224 */ /* 0x000fe400078e0000 */
[----:B------:R-:W-:Y:S02]  /*2c560*/  IMAD.MOV.U32 R12, RZ, RZ, 0x4 ;  /* 0x00000004ff0c7424 */ /* 0x000fe400078e00ff */
[----:B------:R-:W-:-:S07]  /*2c570*/  IMAD.MOV.U32 R3, RZ, RZ, R14 ;  /* 0x000000ffff037224 */ /* 0x000fce00078e000e */
[----:B------:R-:W-:Y:S05]  /*2c580*/  WARPSYNC.COLLECTIVE R15, `(.L_x_2115) ;  /* 0x000000000f087348 */ /* 0x000fea0003c00000 */
[----:B------:R0:W1:Y:S02]  /*2c590*/  SHFL.IDX P6, R14, R13, R12, R11 ;  /* 0x0000000c0d0e7389 */ /* 0x00006400000c000b */
[----:B01----:R-:W-:Y:S01]  /*2c5a0*/  ENDCOLLECTIVE ;  /* 0x000000000000791b */ /* 0x003fe20003800000 */
.L_x_2115:
        /* <DEDUP_REMOVED lines=19> */
.L_x_2116:
[----:B------:R-:W-:Y:S02]  /*2c6e0*/  IMAD.MOV.U32 R13, RZ, RZ, R0 ;  /* 0x000000ffff0d7224 */ /* 0x000fe400078e0000 */
[----:B------:R-:W-:Y:S02]  /*2c6f0*/  IMAD.MOV.U32 R12, RZ, RZ, 0x5 ;  /* 0x00000005ff0c7424 */ /* 0x000fe400078e00ff */
[----:B------:R-:W-:-:S07]  /*2c700*/  IMAD.MOV.U32 R3, RZ, RZ, R14 ;  /* 0x000000ffff037224 */ /* 0x000fce00078e000e */
[----:B------:R-:W-:Y:S05]  /*2c710*/  WARPSYNC.COLLECTIVE R15, `(.L_x_2117) ;  /* 0x000000000f087348 */ /* 0x000fea0003c00000 */
[----:B------:R0:W1:Y:S02]  /*2c720*/  SHFL.IDX P6, R14, R13, R12, R11 ;  /* 0x0000000c0d0e7389 */ /* 0x00006400000c000b */
[----:B01----:R-:W-:Y:S01]  /*2c730*/  ENDCOLLECTIVE ;  /* 0x000000000000791b */ /* 0x003fe20003800000 */
.L_x_2117:
        /* <DEDUP_REMOVED lines=19> */
.L_x_2118:
[----:B------:R-:W-:Y:S02]  /*2c870*/  IMAD.MOV.U32 R13, RZ, RZ, R0 ;  /* 0x000000ffff0d7224 */ /* 0x000fe400078e0000 */
[----:B------:R-:W-:Y:S02]  /*2c880*/  IMAD.MOV.U32 R12, RZ, RZ, 0x6 ;  /* 0x00000006ff0c7424 */ /* 0x000fe400078e00ff */
[----:B------:R-:W-:-:S07]  /*2c890*/  IMAD.MOV.U32 R3, RZ, RZ, R14 ;  /* 0x000000ffff037224 */ /* 0x000fce00078e000e */
[----:B------:R-:W-:Y:S05]  /*2c8a0*/  WARPSYNC.COLLECTIVE R15, `(.L_x_2119) ;  /* 0x000000000f087348 */ /* 0x000fea0003c00000 */
[----:B------:R0:W1:Y:S02]  /*2c8b0*/  SHFL.IDX P6, R14, R13, R12, R11 ;  /* 0x0000000c0d0e7389 */ /* 0x00006400000c000b */
[----:B01----:R-:W-:Y:S01]  /*2c8c0*/  ENDCOLLECTIVE ;  /* 0x000000000000791b */ /* 0x003fe20003800000 */
.L_x_2119:
        /* <DEDUP_REMOVED lines=19> */
.L_x_2120:
[----:B------:R-:W-:Y:S02]  /*2ca00*/  IMAD.MOV.U32 R13, RZ, RZ, R0 ;  /* 0x000000ffff0d7224 */ /* 0x000fe400078e0000 */
[----:B------:R-:W-:Y:S02]  /*2ca10*/  IMAD.MOV.U32 R12, RZ, RZ, 0x7 ;  /* 0x00000007ff0c7424 */ /* 0x000fe400078e00ff */
[----:B------:R-:W-:-:S07]  /*2ca20*/  IMAD.MOV.U32 R3, RZ, RZ, R14 ;  /* 0x000000ffff037224 */ /* 0x000fce00078e000e */
[----:B------:R-:W-:Y:S05]  /*2ca30*/  WARPSYNC.COLLECTIVE R15, `(.L_x_2121) ;  /* 0x000000000f087348 */ /* 0x000fea0003c00000 */
[----:B------:R0:W1:Y:S02]  /*2ca40*/  SHFL.IDX P6, R14, R13, R12, R11 ;  /* 0x0000000c0d0e7389 */ /* 0x00006400000c000b */
[----:B01----:R-:W-:Y:S01]  /*2ca50*/  ENDCOLLECTIVE ;  /* 0x000000000000791b */ /* 0x003fe20003800000 */
.L_x_2121:
[----:B------:R-:W-:-:S05]  /*2ca60*/  @!P0 LEA R3, P5, R37, R3, 0x1 ;  /* 0x0000000325038211 */ /* 0x000fca00078a08ff */
[----:B------:R-:W-:-:S05]  /*2ca70*/  @!P0 IMAD.X R2, RZ, RZ, R2, P5 ;  /* 0x000000ffff028224 */ /* 0x000fca00028e0602 */
[----:B------:R-:W-:Y:S01]  /*2ca80*/  @!P0 LOP3.LUT R3, R3, R2, RZ, 0x3c, !PT ;  /* 0x0000000203038212 */ /* 0x000fe200078e3cff */
[----:B------:R-:W-:-:S03]  /*2ca90*/  IMAD.MOV.U32 R13, RZ, RZ, R4 ;  /* 0x000000ffff0d7224 */ /* 0x000fc600078e0004 */
[----:B------:R-:W-:-:S04]  /*2caa0*/  @!P0 LOP3.LUT R2, R3, R2, RZ, 0x3c, !PT ;  /* 0x0000000203028212 */ /* 0x000fc800078e3cff */
[----:B------:R-:W-:Y:S01]  /*2cab0*/  @!P0 LOP3.LUT R3, R3, R2, RZ, 0x3c, !PT ;  /* 0x0000000203038212 */ /* 0x000fe200078e3cff */
[----:B------:R-:W-:-:S04]  /*2cac0*/  IMAD.MOV.U32 R6, RZ, RZ, R14 ;  /* 0x000000ffff067224 */ /* 0x000fc800078e000e */
        /* <DEDUP_REMOVED lines=10> */
.L_x_2122:
[----:B------:R-:W-:Y:S05]  /*2cb70*/  BRA `(.L_x_2123) ;  /* 0xffffffa400d47947 */ /* 0x000fea000383ffff */
.L_x_1956:
[----:B0-----:R0:W1:Y:S02]  /*2cb80*/  SYNCS.PHASECHK.TRANS64.TRYWAIT P0, [R23+URZ+0x30820], R0 ;  /* 0x03082000170075a7 */ /* 0x001064000800017f */
[----:B-1----:R-:W-:Y:S05]  /*2cb90*/  @!P0 NANOSLEEP.SYNCS 0x989680 ;  /* 0x009896800000895d */ /* 0x002fea0003900000 */
[----:B------:R-:W1:Y:S02]  /*2cba0*/  @!P0 SYNCS.PHASECHK.TRANS64 P0, [R23+URZ+0x30820], R0 ;  /* 0x03082000170085a7 */ /* 0x000e64000800007f */
[----:B-1----:R-:W-:Y:S05]  /*2cbb0*/  @!P0 BRA `(.L_x_1956) ;  /* 0xfffffffc00f08947 */ /* 0x002fea000383ffff */
[----:B------:R-:W-:Y:S05]  /*2cbc0*/  BRA `(.L_x_2124) ;  /* 0xffffffa800507947 */ /* 0x000fea000383ffff */
.L_x_1961:
[----:B0-----:R0:W1:Y:S02]  /*2cbd0*/  SYNCS.PHASECHK.TRANS64.TRYWAIT P0, [R7+URZ+0x30840], R2 ;  /* 0x03084002070075a7 */ /* 0x001064000800017f */
[----:B-1----:R-:W-:Y:S05]  /*2cbe0*/  @!P0 NANOSLEEP.SYNCS 0x989680 ;  /* 0x009896800000895d */ /* 0x002fea0003900000 */
[----:B------:R-:W1:Y:S02]  /*2cbf0*/  @!P0 SYNCS.PHASECHK.TRANS64 P0, [R7+URZ+0x30840], R2 ;  /* 0x03084002070085a7 */ /* 0x000e64000800007f */
[----:B-1----:R-:W-:Y:S05]  /*2cc00*/  @!P0 BRA `(.L_x_1961) ;  /* 0xfffffffc00f08947 */ /* 0x002fea000383ffff */
[----:B------:R-:W-:Y:S05]  /*2cc10*/  BRA `(.L_x_2125) ;  /* 0xffffffac00387947 */ /* 0x000fea000383ffff */
.L_x_1962:
        /* <DEDUP_REMOVED lines=8> */
.L_x_2127:
[----:B------:R-:W-:Y:S05]  /*2cca0*/  BSYNC B1 ;  /* 0x0000000000017941 */ /* 0x000fea0003800000 */
.L_x_2126:
        /* <DEDUP_REMOVED lines=12> */
.L_x_2128:
        /* <DEDUP_REMOVED lines=8> */
[----:B------:R-:W-:Y:S01]  /*2cdf0*/  LOP3.LUT P1, RZ, R22, 0x4, RZ, 0xc0, !PT ;  /* 0x0000000416ff7812 */ /* 0x000fe2000782c0ff */
[----:B------:R-:W-:-:S12]  /*2ce00*/  IMAD.MOV.U32 R2, RZ, RZ, R14 ;  /* 0x000000ffff027224 */ /* 0x000fd800078e000e */
[----:B------:R-:W-:Y:S05]  /*2ce10*/  WARPSYNC.COLLECTIVE R15, `(.L_x_2129) ;  /* 0x000000000f087348 */ /* 0x000fea0003c00000 */
[----:B------:R0:W1:Y:S02]  /*2ce20*/  SHFL.IDX P6, R14, R13, R12, R11 ;  /* 0x0000000c0d0e7389 */ /* 0x00006400000c000b */
[----:B01----:R-:W-:Y:S01]  /*2ce30*/  ENDCOLLECTIVE ;  /* 0x000000000000791b */ /* 0x003fe20003800000 */
.L_x_2129:
        /* <DEDUP_REMOVED lines=14> */
.L_x_2130:
[----:B------:R-:W-:Y:S02]  /*2cf20*/  IMAD.MOV.U32 R13, RZ, RZ, R21 ;  /* 0x000000ffff0d7224 */ /* 0x000fe400078e0015 */
[----:B------:R-:W-:Y:S02]  /*2cf30*/  IMAD.MOV.U32 R12, RZ, RZ, 0x2 ;  /* 0x00000002ff0c7424 */ /* 0x000fe400078e00ff */
[----:B------:R-:W-:-:S07]  /*2cf40*/  IMAD.MOV.U32 R2, RZ, RZ, R14 ;  /* 0x000000ffff027224 */ /* 0x000fce00078e000e */
[----:B------:R-:W-:Y:S05]  /*2cf50*/  WARPSYNC.COLLECTIVE R15, `(.L_x_2131) ;  /* 0x000000000f087348 */ /* 0x000fea0003c00000 */
[----:B------:R0:W1:Y:S02]  /*2cf60*/  SHFL.IDX P6, R14, R13, R12, R11 ;  /* 0x0000000c0d0e7389 */ /* 0x00006400000c000b */
[----:B01----:R-:W-:Y:S01]  /*2cf70*/  ENDCOLLECTIVE ;  /* 0x000000000000791b */ /* 0x003fe20003800000 */
.L_x_2131:
        /* <DEDUP_REMOVED lines=14> */
.L_x_2132:
[----:B------:R-:W-:Y:S02]  /*2d060*/  IMAD.MOV.U32 R13, RZ, RZ, R21 ;  /* 0x000000ffff0d7224 */ /* 0x000fe400078e0015 */
[----:B------:R-:W-:Y:S02]  /*2d070*/  IMAD.MOV.U32 R12, RZ, RZ, 0x3 ;  /* 0x00000003ff0c7424 */ /* 0x000fe400078e00ff */
[----:B------:R-:W-:-:S07]  /*2d080*/  IMAD.MOV.U32 R2, RZ, RZ, R14 ;  /* 0x000000ffff027224 */ /* 0x000fce00078e000e */
[----:B------:R-:W-:Y:S05]  /*2d090*/  WARPSYNC.COLLECTIVE R15, `(.L_x_2133) ;  /* 0x000000000f087348 */ /* 0x000fea0003c00000 */
[----:B------:R0:W1:Y:S02]  /*2d0a0*/  SHFL.IDX P6, R14, R13, R12, R11 ;  /* 0x0000000c0d0e7389 */ /* 0x00006400000c000b */
[----:B01----:R-:W-:Y:S01]  /*2d0b0*/  ENDCOLLECTIVE ;  /* 0x000000000000791b */ /* 0x003fe20003800000 */
.L_x_2133:
        /* <DEDUP_REMOVED lines=17> */
.L_x_2134:
[----:B------:R-:W-:Y:S01]  /*2d1d0*/  IMAD.MOV.U32 R2, RZ, RZ, R14 ;  /* 0x000000ffff027224 */ /* 0x000fe200078e000e */
[----:B------:R-:W-:Y:S06]  /*2d1e0*/  BRA `(.L_x_2135) ;  /* 0xffffffa800bc7947 */ /* 0x000fec000383ffff */
.L_x_1967:
[----:B-1----:R1:W2:Y:S02]  /*2d1f0*/  SYNCS.PHASECHK.TRANS64.TRYWAIT P0, [R7+URZ+0x30860], R2 ;  /* 0x03086002070075a7 */ /* 0x0022a4000800017f */
[----:B--2---:R-:W-:Y:S05]  /*2d200*/  @!P0 NANOSLEEP.SYNCS 0x989680 ;  /* 0x009896800000895d */ /* 0x004fea0003900000 */
[----:B------:R-:W2:Y:S02]  /*2d210*/  @!P0 SYNCS.PHASECHK.TRANS64 P0, [R7+URZ+0x30860], R2 ;  /* 0x03086002070085a7 */ /* 0x000ea4000800007f */
[----:B--2---:R-:W-:Y:S05]  /*2d220*/  @!P0 BRA `(.L_x_1967) ;  /* 0xfffffffc00f08947 */ /* 0x004fea000383ffff */
[----:B------:R-:W-:Y:S05]  /*2d230*/  BRA `(.L_x_2136) ;  /* 0xffffffac00387947 */ /* 0x000fea000383ffff */
.L_x_1968:
        /* <DEDUP_REMOVED lines=8> */
.L_x_2138:
[----:B------:R-:W-:Y:S05]  /*2d2c0*/  BSYNC B1 ;  /* 0x0000000000017941 */ /* 0x000fea0003800000 */
.L_x_2137:
[----:B------:R-:W-:Y:S02]  /*2d2d0*/  IMAD.MOV.U32 R13, RZ, RZ, R17 ;  /* 0x000000ffff0d7224 */ /* 0x000fe400078e0011 */
[----:B------:R-:W-:Y:S02]  /*2d2e0*/  IMAD.MOV.U32 R12, RZ, RZ, RZ ;  /* 0x000000ffff0c7224 */ /* 0x000fe400078e00ff */
[----:B------:R-:W-:Y:S02]  /*2d2f0*/  IMAD.MOV.U32 R11, RZ, RZ, 0x181f ;  /* 0x0000181fff0b7424 */ /* 0x000fe400078e00ff */
[----:B------:R-:W-:Y:S02]  /*2d300*/  IMAD.MOV.U32 R15, RZ, RZ, -0x1 ;  /* 0xffffffffff0f7424 */ /* 0x000fe400078e00ff */
[----:B------:R-:W-:Y:S02]  /*2d310*/  IMAD.MOV.U32 R3, RZ, RZ, R14 ;  /* 0x000000ffff037224 */ /* 0x000fe400078e000e */
[----:B------:R-:W-:-:S07]  /*2d320*/  IMAD R6, R6, 0x2, R23 ;  /* 0x0000000206067824 */ /* 0x000fce00078e0217 */
[----:B------:R-:W-:Y:S05]  /*2d330*/  WARPSYNC.COLLECTIVE R15, `(.L_x_2139) ;  /* 0x000000000f087348 */ /* 0x000fea0003c00000 */
[----:B------:R0:W1:Y:S02]  /*2d340*/  SHFL.IDX P6, R14, R13, R12, R11 ;  /* 0x0000000c0d0e7389 */ /* 0x00006400000c000b */
[----:B01----:R-:W-:Y:S01]  /*2d350*/  ENDCOLLECTIVE ;  /* 0x000000000000791b */ /* 0x003fe20003800000 */
.L_x_2139:
[----:B------:R-:W-:Y:S02]  /*2d360*/  IMAD.MOV.U32 R13, RZ, RZ, R24 ;  /* 0x000000ffff0d7224 */ /* 0x000fe400078e0018 */
[----:B------:R-:W-:Y:S02]  /*2d370*/  IMAD.MOV.U32 R12, RZ, RZ, 0x1 ;  /* 0x00000001ff0c7424 */ /* 0x000fe400078e00ff */
[----:B------:R-:W-:-:S07]  /*2d380*/  IMAD.MOV.U32 R2, RZ, RZ, R14 ;  /* 0x000000ffff027224 */ /* 0x000fce00078e000e */
[----:B------:R-:W-:Y:S05]  /*2d390*/  WARPSYNC.COLLECTIVE R15, `(.L_x_2140) ;  /* 0x000000000f087348 */ /* 0x000fea0003c00000 */
[----:B------:R0:W1:Y:S02]  /*2d3a0*/  SHFL.IDX P6, R14, R13, R12, R11 ;  /* 0x0000000c0d0e7389 */ /* 0x00006400000c000b */
[----:B01----:R-:W-:Y:S01]  /*2d3b0*/  ENDCOLLECTIVE ;  /* 0x000000000000791b */ /* 0x003fe20003800000 */
.L_x_2140:
        /* <DEDUP_REMOVED lines=18> */
.L_x_2141:
[----:B------:R-:W-:Y:S02]  /*2d4e0*/  IMAD.MOV.U32 R13, RZ, RZ, R24 ;  /* 0x000000ffff0d7224 */ /* 0x000fe400078e0018 */
[----:B------:R-:W-:Y:S02]  /*2d4f0*/  IMAD.MOV.U32 R12, RZ, RZ, 0x2 ;  /* 0x00000002ff0c7424 */ /* 0x000fe400078e00ff */
[----:B------:R-:W-:-:S07]  /*2d500*/  IMAD.MOV.U32 R2, RZ, RZ, R14 ;  /* 0x000000ffff027224 */ /* 0x000fce00078e000e */
[----:B------:R-:W-:Y:S05]  /*2d510*/  WARPSYNC.COLLECTIVE R15, `(.L_x_2142) ;  /* 0x000000000f087348 */ /* 0x000fea0003c00000 */
[----:B------:R0:W1:Y:S02]  /*2d520*/  SHFL.IDX P6, R14, R13, R12, R11 ;  /* 0x0000000c0d0e7389 */ /* 0x00006400000c000b */
[----:B01----:R-:W-:Y:S01]  /*2d530*/  ENDCOLLECTIVE ;  /* 0x000000000000791b */ /* 0x003fe20003800000 */
.L_x_2142:
        /* <DEDUP_REMOVED lines=18> */
.L_x_2143:
[----:B------:R-:W-:Y:S02]  /*2d660*/  IMAD.MOV.U32 R13, RZ, RZ, R24 ;  /* 0x000000ffff0d7224 */ /* 0x000fe400078e0018 */
[----:B------:R-:W-:Y:S02]  /*2d670*/  IMAD.MOV.U32 R12, RZ, RZ, 0x3 ;  /* 0x00000003ff0c7424 */ /* 0x000fe400078e00ff */
[----:B------:R-:W-:-:S07]  /*2d680*/  IMAD.MOV.U32 R2, RZ, RZ, R14 ;  /* 0x000000ffff027224 */ /* 0x000fce00078e000e */
[----:B------:R-:W-:Y:S05]  /*2d690*/  WARPSYNC.COLLECTIVE R15, `(.L_x_2144) ;  /* 0x000000000f087348 */ /* 0x000fea0003c00000 */
[----:B------:R0:W1:Y:S02]  /*2d6a0*/  SHFL.IDX P6, R14, R13, R12, R11 ;  /* 0x0000000c0d0e7389 */ /* 0x00006400000c000b */
[----:B01----:R-:W-:Y:S01]  /*2d6b0*/  ENDCOLLECTIVE ;  /* 0x000000000000791b */ /* 0x003fe20003800000 */
.L_x_2144:
        /* <DEDUP_REMOVED lines=13> */
.L_x_2145:
        /* <DEDUP_REMOVED lines=10> */
.L_x_1976:
[----:B0-----:R0:W1:Y:S02]  /*2d830*/  SYNCS.PHASECHK.TRANS64.TRYWAIT P0, [R4+URZ+0x30860], R3 ;  /* 0x03086003040075a7 */ /* 0x001064000800017f */
[----:B-1----:R-:W-:Y:S05]  /*2d840*/  @!P0 NANOSLEEP.SYNCS 0x989680 ;  /* 0x009896800000895d */ /* 0x002fea0003900000 */
[----:B------:R-:W1:Y:S02]  /*2d850*/  @!P0 SYNCS.PHASECHK.TRANS64 P0, [R4+URZ+0x30860], R3 ;  /* 0x03086003040085a7 */ /* 0x000e64000800007f */
[----:B-1----:R-:W-:Y:S05]  /*2d860*/  @!P0 BRA `(.L_x_1976) ;  /* 0xfffffffc00f08947 */ /* 0x002fea000383ffff */
[----:B------:R-:W-:Y:S05]  /*2d870*/  BRA `(.L_x_2147) ;  /* 0xffffffac00b87947 */ /* 0x000fea000383ffff */
.L_x_1977:
        /* <DEDUP_REMOVED lines=8> */
.L_x_2149:
[----:B------:R-:W-:Y:S05]  /*2d900*/  BSYNC B0 ;  /* 0x0000000000007941 */ /* 0x000fea0003800000 */
.L_x_2148:
        /* <DEDUP_REMOVED lines=11> */
.L_x_2150:
[----:B------:R-:W-:Y:S01]  /*2d9c0*/  ULDC UR4, c[0x0][0x2f4] ;  /* 0x0000bd0000047ab9 */ /* 0x000fe20000000800 */
[----:B------:R-:W-:Y:S01]  /*2d9d0*/  IMAD R0, R0, 0x2, R23 ;  /* 0x0000000200007824 */ /* 0x000fe200078e0217 */
[----:B------:R-:W-:Y:S02]  /*2d9e0*/  ISETP.GE.AND P3, PT, R37, UR4, PT ;  /* 0x0000000425007c0c */ /* 0x000fe4000bf66270 */
[----:B------:R-:W-:Y:S02]  /*2d9f0*/  ISETP.GE.AND P2, PT, R7, UR4, PT ;  /* 0x0000000407007c0c */ /* 0x000fe4000bf46270 */
        /* <DEDUP_REMOVED lines=18> */
.L_x_2151:
[----:B------:R-:W-:Y:S01]  /*2db20*/  @!PT LDS RZ, [RZ] ;  /* 0x00000000fffff984 */ /* 0x000fe20000000800 */
[----:B------:R-:W-:Y:S01]  /*2db30*/  @!PT LDS RZ, [RZ] ;  /* 0x00000000fffff984 */ /* 0x000fe20000000800 */
[----:B------:R-:W-:Y:S01]  /*2db40*/  @!PT LDS RZ, [RZ] ;  /* 0x00000000fffff984 */ /* 0x000fe20000000800 */
[----:B------:R-:W-:Y:S01]  /*2db50*/  LDGSTS.E.BYPASS.LTC128B.128 [R0+0x4400], desc[UR60][R2.64+0x100], !P4 ;  /* 0x0440010002007fae */ /* 0x000fe2000e101d7c */
[----:B------:R-:W-:Y:S01]  /*2db60*/  ISETP.LT.OR P4, PT, R5, 0x1, P0 ;  /* 0x000000010500780c */ /* 0x000fe20000781670 */
[----:B------:R-:W-:-:S12]  /*2db70*/  IMAD.MOV.U32 R13, RZ, RZ, R17 ;  /* 0x000000ffff0d7224 */ /* 0x000fd800078e0011 */
[----:B------:R0:W-:Y:S02]  /*2db80*/  LDGSTS.E.BYPASS.LTC128B.128 [R0+0x6400], desc[UR60][R2.64+0x180], !P4 ;  /* 0x0640018002007fae */ /* 0x0001e4000e101d7c */
[----:B0-----:R-:W-:-:S07]  /*2db90*/  IMAD.MOV.U32 R3, RZ, RZ, R14 ;  /* 0x000000ffff037224 */ /* 0x001fce00078e000e */
[----:B------:R-:W-:Y:S05]  /*2dba0*/  WARPSYNC.COLLECTIVE R15, `(.L_x_2152) ;  /* 0x000000000f087348 */ /* 0x000fea0003c00000 */
[----:B------:R0:W1:Y:S02]  /*2dbb0*/  SHFL.IDX P6, R14, R13, R12, R11 ;  /* 0x0000000c0d0e7389 */ /* 0x00006400000c000b */
[----:B01----:R-:W-:Y:S01]  /*2dbc0*/  ENDCOLLECTIVE ;  /* 0x000000000000791b */ /* 0x003fe20003800000 */
.L_x_2152:
[----:B------:R-:W-:Y:S02]  /*2dbd0*/  IMAD.MOV.U32 R13, RZ, RZ, R24 ;  /* 0x000000ffff0d7224 */ /* 0x000fe400078e0018 */
[----:B------:R-:W-:Y:S01]  /*2dbe0*/  IMAD.MOV.U32 R12, RZ, RZ, 0x2 ;  /* 0x00000002ff0c7424 */ /* 0x000fe200078e00ff */
[----:B------:R-:W-:-:S13]  /*2dbf0*/  IADD3 R2, P4, R14, R8, RZ ;  /* 0x000000080e027210 */ /* 0x000fda0007f9e0ff */
[----:B------:R-:W-:Y:S05]  /*2dc00*/  WARPSYNC.COLLECTIVE R15, `(.L_x_2153) ;  /* 0x000000000f087348 */ /* 0x000fea0003c00000 */
[----:B------:R0:W1:Y:S02]  /*2dc10*/  SHFL.IDX P6, R14, R13, R12, R11 ;  /* 0x0000000c0d0e7389 */ /* 0x00006400000c000b */
[----:B01----:R-:W-:Y:S01]  /*2dc20*/  ENDCOLLECTIVE ;  /* 0x000000000000791b */ /* 0x003fe20003800000 */
.L_x_2153:
        /* <DEDUP_REMOVED lines=12> */
.L_x_2154:
        /* <DEDUP_REMOVED lines=14> */
.L_x_2155:
        /* <DEDUP_REMOVED lines=12> */
.L_x_2156:
        /* <DEDUP_REMOVED lines=9> */
.L_x_1982:
        /* <DEDUP_REMOVED lines=8> */
.L_x_2159:
[----:B------:R-:W-:Y:S05]  /*2dfa0*/  BSYNC B0 ;  /* 0x0000000000007941 */ /* 0x000fea0003800000 */
.L_x_2158:
[----:B------:R-:W-:Y:S02]  /*2dfb0*/  IMAD.MOV.U32 R13, RZ, RZ, R16 ;  /* 0x000000ffff0d7224 */ /* 0x000fe400078e0010 */
        /* <DEDUP_REMOVED lines=8> */
.L_x_2160:
        /* <DEDUP_REMOVED lines=18> */
.L_x_2161:
[----:B------:R-:W-:Y:S01]  /*2e160*/  IMAD.MOV.U32 R12, RZ, RZ, 0x2 ;  /* 0x00000002ff0c7424 */ /* 0x000fe200078e00ff */
[----:B------:R-:W-:-:S05]  /*2e170*/  SEL R4, R14, RZ, P1 ;  /* 0x000000ff0e047207 */ /* 0x000fca0000800000 */
[----:B------:R-:W-:-:S04]  /*2e180*/  IMAD.IADD R4, R17, 0x1, R4 ;  /* 0x0000000111047824 */ /* 0x000fc800078e0204 */
[----:B------:R-:W-:-:S07]  /*2e190*/  IMAD.MOV.U32 R13, RZ, RZ, R4 ;  /* 0x000000ffff0d7224 */ /* 0x000fce00078e0004 */
[----:B------:R-:W-:Y:S05]  /*2e1a0*/  WARPSYNC.COLLECTIVE R15, `(.L_x_2162) ;  /* 0x000000000f087348 */ /* 0x000fea0003c00000 */
[----:B------:R0:W1:Y:S02]  /*2e1b0*/  SHFL.UP P6, R14, R13, R12, R11 ;  /* 0x0400000c0d0e7389 */ /* 0x00006400000c000b */
[----:B01----:R-:W-:Y:S01]  /*2e1c0*/  ENDCOLLECTIVE ;  /* 0x000000000000791b */ /* 0x003fe20003800000 */
.L_x_2162:
[----:B------:R-:W-:Y:S01]  /*2e1d0*/  IMAD.MOV.U32 R12, RZ, RZ, 0x4 ;  /* 0x00000004ff0c7424 */ /* 0x000fe200078e00ff */
[----:B------:R-:W-:-:S05]  /*2e1e0*/  SEL R3, R14, RZ, P2 ;  /* 0x000000ff0e037207 */ /* 0x000fca0001000000 */
[----:B------:R-:W-:-:S04]  /*2e1f0*/  IMAD.IADD R6, R4, 0x1, R3 ;  /* 0x0000000104067824 */ /* 0x000fc800078e0203 */
[----:B------:R-:W-:-:S07]  /*2e200*/  IMAD.MOV.U32 R13, RZ, RZ, R6 ;  /* 0x000000ffff0d7224 */ /* 0x000fce00078e0006 */
[----:B------:R-:W-:Y:S05]  /*2e210*/  WARPSYNC.COLLECTIVE R15, `(.L_x_2163) ;  /* 0x000000000f087348 */ /* 0x000fea0003c00000 */
[----:B------:R0:W1:Y:S02]  /*2e220*/  SHFL.UP P6, R14, R13, R12, R11 ;  /* 0x0400000c0d0e7389 */ /* 0x00006400000c000b */
[----:B01----:R-:W-:Y:S01]  /*2e230*/  ENDCOLLECTIVE ;  /* 0x000000000000791b */ /* 0x003fe20003800000 */
.L_x_2163:
[----:B------:R-:W-:Y:S01]  /*2e240*/  IMAD.MOV.U32 R12, RZ, RZ, 0x8 ;  /* 0x00000008ff0c7424 */ /* 0x000fe200078e00ff */
[----:B------:R-:W-:-:S05]  /*2e250*/  SEL R3, R14, RZ, P3 ;  /* 0x000000ff0e037207 */ /* 0x000fca0001800000 */
[----:B------:R-:W-:-:S04]  /*2e260*/  IMAD.IADD R2, R6, 0x1, R3 ;  /* 0x0000000106027824 */ /* 0x000fc800078e0203 */
[----:B------:R-:W-:-:S07]  /*2e270*/  IMAD.MOV.U32 R13, RZ, RZ, R2 ;  /* 0x000000ffff0d7224 */ /* 0x000fce00078e0002 */
[----:B------:R-:W-:Y:S05]  /*2e280*/  WARPSYNC.COLLECTIVE R15, `(.L_x_2164) ;  /* 0x000000000f087348 */ /* 0x000fea0003c00000 */
[----:B------:R0:W1:Y:S02]  /*2e290*/  SHFL.UP P6, R14, R13, R12, R11 ;  /* 0x0400000c0d0e7389 */ /* 0x00006400000c000b */
[----:B01----:R-:W-:Y:S01]  /*2e2a0*/  ENDCOLLECTIVE ;  /* 0x000000000000791b */ /* 0x003fe20003800000 */
.L_x_2164:
[----:B------:R-:W-:Y:S01]  /*2e2b0*/  IMAD.MOV.U32 R12, RZ, RZ, 0x10 ;  /* 0x00000010ff0c7424 */ /* 0x000fe200078e00ff */
[----:B------:R-:W-:-:S05]  /*2e2c0*/  SEL R3, R14, RZ, P4 ;  /* 0x000000ff0e037207 */ /* 0x000fca0002000000 */
[----:B------:R-:W-:-:S04]  /*2e2d0*/  IMAD.IADD R3, R2, 0x1, R3 ;  /* 0x0000000102037824 */ /* 0x000fc800078e0203 */
[----:B------:R-:W-:-:S07]  /*2e2e0*/  IMAD.MOV.U32 R13, RZ, RZ, R3 ;  /* 0x000000ffff0d7224 */ /* 0x000fce00078e0003 */
[----:B------:R-:W-:Y:S05]  /*2e2f0*/  WARPSYNC.COLLECTIVE R15, `(.L_x_2165) ;  /* 0x000000000f087348 */ /* 0x000fea0003c00000 */
[----:B------:R0:W1:Y:S02]  /*2e300*/  SHFL.UP P6, R14, R13, R12, R11 ;  /* 0x0400000c0d0e7389 */ /* 0x00006400000c000b */
[----:B01----:R-:W-:Y:S01]  /*2e310*/  ENDCOLLECTIVE ;  /* 0x000000000000791b */ /* 0x003fe20003800000 */
.L_x_2165:
        /* <DEDUP_REMOVED lines=8> */
.L_x_2166:
[----:B------:R-:W-:Y:S05]  /*2e3a0*/  BRA `(.L_x_2167) ;  /* 0xffffffac000c7947 */ /* 0x000fea000383ffff */
.L_x_1987:
[----:B------:R-:W-:Y:S01]  /*2e3b0*/  BSSY B0, `(.L_x_2168) ;  /* 0x0000008000007945 */ /* 0x000fe20003800000 */
[----:B-----5:R-:W-:Y:S02]  /*2e3c0*/  IMAD.MOV.U32 R13, RZ, RZ, R17 ;  /* 0x000000ffff0d7224 */ /* 0x020fe400078e0011 */
[----:B------:R-:W-:Y:S02]  /*2e3d0*/  IMAD.MOV.U32 R12, RZ, RZ, 0x1 ;  /* 0x00000001ff0c7424 */ /* 0x000fe400078e00ff */
[----:B------:R-:W-:Y:S02]  /*2e3e0*/  IMAD.MOV.U32 R11, RZ, RZ, RZ ;  /* 0x000000ffff0b7224 */ /* 0x000fe400078e00ff */
[----:B------:R-:W-:-:S07]  /*2e3f0*/  IMAD.MOV.U32 R15, RZ, RZ, -0x1 ;  /* 0xffffffffff0f7424 */ /* 0x000fce00078e00ff */
[----:B01----:R-:W-:Y:S05]  /*2e400*/  WARPSYNC.COLLECTIVE R15, `(.L_x_2169) ;  /* 0x000000000f087348 */ /* 0x003fea0003c00000 */
[----:B------:R2:W3:Y:S02]  /*2e410*/  SHFL.UP P6, R14, R13, R12, R11 ;  /* 0x0400000c0d0e7389 */ /* 0x0004e400000c000b */
[----:B0123--:R-:W-:Y:S01]  /*2e420*/  ENDCOLLECTIVE ;  /* 0x000000000000791b */ /* 0x00ffe20003800000 */
.L_x_2169:
[----:B------:R-:W-:Y:S05]  /*2e430*/  BSYNC B0 ;  /* 0x0000000000007941 */ /* 0x000fea0003800000 */
.L_x_2168:
        /* <DEDUP_REMOVED lines=8> */
.L_x_2170:
[----:B------:R-:W-:Y:S01]  /*2e4c0*/  IMAD.MOV.U32 R12, RZ, RZ, 0x4 ;  /* 0x00000004ff0c7424 */ /* 0x000fe200078e00ff */
[----:B------:R-:W-:-:S05]  /*2e4d0*/  SEL R2, R14, RZ, P2 ;  /* 0x000000ff0e027207 */ /* 0x000fca0001000000 */
[----:B------:R-:W-:-:S04]  /*2e4e0*/  IMAD.IADD R2, R13, 0x1, R2 ;  /* 0x000000010d027824 */ /* 0x000fc800078e0202 */
[----:B------:R-:W-:-:S07]  /*2e4f0*/  IMAD.MOV.U32 R13, RZ, RZ, R2 ;  /* 0x000000ffff0d7224 */ /* 0x000fce00078e0002 */
[----:B------:R-:W-:Y:S05]  /*2e500*/  WARPSYNC.COLLECTIVE R15, `(.L_x_2171) ;  /* 0x000000000f087348 */ /* 0x000fea0003c00000 */
[----:B------:R0:W1:Y:S02]  /*2e510*/  SHFL.UP P6, R14, R13, R12, R11 ;  /* 0x0400000c0d0e7389 */ /* 0x00006400000c000b */
[----:B01----:R-:W-:Y:S01]  /*2e520*/  ENDCOLLECTIVE ;  /* 0x000000000000791b */ /* 0x003fe20003800000 */
.L_x_2171:
[----:B------:R-:W-:Y:S01]  /*2e530*/  IMAD.MOV.U32 R12, RZ, RZ, 0x8 ;  /* 0x00000008ff0c7424 */ /* 0x000fe200078e00ff */
[----:B------:R-:W-:-:S05]  /*2e540*/  SEL R3, R14, RZ, P3 ;  /* 0x000000ff0e037207 */ /* 0x000fca0001800000 */
[----:B------:R-:W-:-:S04]  /*2e550*/  IMAD.IADD R3, R2, 0x1, R3 ;  /* 0x0000000102037824 */ /* 0x000fc800078e0203 */
[----:B------:R-:W-:-:S07]  /*2e560*/  IMAD.MOV.U32 R13, RZ, RZ, R3 ;  /* 0x000000ffff0d7224 */ /* 0x000fce00078e0003 */
[----:B------:R-:W-:Y:S05]  /*2e570*/  WARPSYNC.COLLECTIVE R15, `(.L_x_2172) ;  /* 0x000000000f087348 */ /* 0x000fea0003c00000 */
[----:B------:R0:W1:Y:S02]  /*2e580*/  SHFL.UP P6, R14, R13, R12, R11 ;  /* 0x0400000c0d0e7389 */ /* 0x00006400000c000b */
[----:B01----:R-:W-:Y:S01]  /*2e590*/  ENDCOLLECTIVE ;  /* 0x000000000000791b */ /* 0x003fe20003800000 */
.L_x_2172:
[----:B------:R-:W-:Y:S01]  /*2e5a0*/  IMAD.MOV.U32 R12, RZ, RZ, 0x10 ;  /* 0x00000010ff0c7424 */ /* 0x000fe200078e00ff */
[----:B------:R-:W-:-:S05]  /*2e5b0*/  SEL R4, R14, RZ, P4 ;  /* 0x000000ff0e047207 */ /* 0x000fca0002000000 */
[----:B------:R-:W-:-:S04]  /*2e5c0*/  IMAD.IADD R4, R3, 0x1, R4 ;  /* 0x0000000103047824 */ /* 0x000fc800078e0204 */
[----:B------:R-:W-:-:S07]  /*2e5d0*/  IMAD.MOV.U32 R13, RZ, RZ, R4 ;  /* 0x000000ffff0d7224 */ /* 0x000fce00078e0004 */
[----:B------:R-:W-:Y:S05]  /*2e5e0*/  WARPSYNC.COLLECTIVE R15, `(.L_x_2173) ;  /* 0x000000000f087348 */ /* 0x000fea0003c00000 */
[----:B------:R0:W1:Y:S02]  /*2e5f0*/  SHFL.UP P6, R14, R13, R12, R11 ;  /* 0x0400000c0d0e7389 */ /* 0x00006400000c000b */
[----:B01----:R-:W-:Y:S01]  /*2e600*/  ENDCOLLECTIVE ;  /* 0x000000000000791b */ /* 0x003fe20003800000 */
.L_x_2173:
        /* <DEDUP_REMOVED lines=8> */
.L_x_2174:
[----:B------:R-:W-:Y:S05]  /*2e690*/  BRA `(.L_x_2175) ;  /* 0xffffffa800ec7947 */ /* 0x000fea000383ffff */
.L_x_1989:
[----:B------:R-:W-:Y:S01]  /*2e6a0*/  BSSY B0, `(.L_x_2176) ;  /* 0x0000006000007945 */ /* 0x000fe20003800000 */
[----:B------:R-:W-:Y:S01]  /*2e6b0*/  PLOP3.LUT P6, PT, P6, PT, PT, 0x8, 0x0 ;  /* 0x000000000000781c */ /* 0x000fe200037ce170 */
[----:B------:R-:W-:-:S12]  /*2e6c0*/  IMAD.MOV.U32 R15, RZ, RZ, -0x1 ;  /* 0xffffffffff0f7424 */ /* 0x000fd800078e00ff */
[----:B01----:R-:W-:Y:S05]  /*2e6d0*/  WARPSYNC.COLLECTIVE R15, `(.L_x_2177) ;  /* 0x000000000f087348 */ /* 0x003fea0003c00000 */
[----:B------:R-:W-:Y:S01]  /*2e6e0*/  VOTE.ANY R14, PT, P6 ;  /* 0x00000000000e7806 */ /* 0x000fe200030e0100 */
[----:B01----:R-:W-:Y:S06]  /*2e6f0*/  ENDCOLLECTIVE ;  /* 0x000000000000791b */ /* 0x003fec0003800000 */
.L_x_2177:
[----:B------:R-:W-:Y:S05]  /*2e700*/  BSYNC B0 ;  /* 0x0000000000007941 */ /* 0x000fea0003800000 */
.L_x_2176:
        /* <DEDUP_REMOVED lines=9> */
.L_x_2178:
[----:B------:R-:W-:Y:S01]  /*2e7a0*/  IMAD.MOV.U32 R17, RZ, RZ, R14 ;  /* 0x000000ffff117224 */ /* 0x000fe200078e000e */
[----:B------:R-:W-:Y:S06]  /*2e7b0*/  BRA `(.L_x_2179) ;  /* 0xffffffa800dc7947 */ /* 0x000fec000383ffff */
.L_x_1991:
[----:B------:R-:W-:Y:S01]  /*2e7c0*/  BSSY B0, `(.L_x_2180) ;  /* 0x0000007000007945 */ /* 0x000fe20003800000 */
[----:B------:R-:W-:Y:S02]  /*2e7d0*/  IMAD.MOV.U32 R13, RZ, RZ, R2 ;  /* 0x000000ffff0d7224 */ /* 0x000fe400078e0002 */
[----:B------:R-:W-:Y:S02]  /*2e7e0*/  IMAD.MOV.U32 R11, RZ, RZ, 0x1f ;  /* 0x0000001fff0b7424 */ /* 0x000fe400078e00ff */
[----:B------:R-:W-:-:S07]  /*2e7f0*/  IMAD.MOV.U32 R15, RZ, RZ, -0x1 ;  /* 0xffffffffff0f7424 */ /* 0x000fce00078e00ff */
[----:B0123--:R-:W-:Y:S05]  /*2e800*/  WARPSYNC.COLLECTIVE R15, `(.L_x_2181) ;  /* 0x000000000f087348 */ /* 0x00ffea0003c00000 */
[----:B------:R4:W0:Y:S02]  /*2e810*/  SHFL.IDX P6, R14, R13, R12, R11 ;  /* 0x0000000c0d0e7389 */ /* 0x00082400000c000b */
[----:B01234-:R-:W-:Y:S01]  /*2e820*/  ENDCOLLECTIVE ;  /* 0x000000000000791b */ /* 0x01ffe20003800000 */
.L_x_2181:
[----:B------:R-:W-:Y:S05]  /*2e830*/  BSYNC B0 ;  /* 0x0000000000007941 */ /* 0x000fea0003800000 */
.L_x_2180:
[----:B------:R-:W-:Y:S05]  /*2e840*/  BRA `(.L_x_1990) ;  /* 0xffffffa800d47947 */ /* 0x000fea000383ffff */
.L_x_1995:
[----:B0-----:R0:W3:Y:S02]  /*2e850*/  SYNCS.PHASECHK.TRANS64.TRYWAIT P0, [R5+URZ+0x30820], R0 ;  /* 0x03082000050075a7 */ /* 0x0010e4000800017f */
[----:B---3--:R-:W-:Y:S05]  /*2e860*/  @!P0 NANOSLEEP.SYNCS 0x989680 ;  /* 0x009896800000895d */ /* 0x008fea0003900000 */
[----:B------:R-:W3:Y:S02]  /*2e870*/  @!P0 SYNCS.PHASECHK.TRANS64 P0, [R5+URZ+0x30820], R0 ;  /* 0x03082000050085a7 */ /* 0x000ee4000800007f */
[----:B---3--:R-:W-:Y:S05]  /*2e880*/  @!P0 BRA `(.L_x_1995) ;  /* 0xfffffffc00f08947 */ /* 0x008fea000383ffff */
[----:B------:R-:W-:Y:S05]  /*2e890*/  BRA `(.L_x_2182) ;  /* 0xffffffb0004c7947 */ /* 0x000fea000383ffff */
.L_x_1996:
        /* <DEDUP_REMOVED lines=11> */
.L_x_2184:
[----:B------:R-:W-:Y:S05]  /*2e950*/  BSYNC B0 ;  /* 0x0000000000007941 */ /* 0x000fea0003800000 */
.L_x_2183:
[----:B------:R-:W-:Y:S05]  /*2e960*/  BRA `(.L_x_2185) ;  /* 0xffffffb000347947 */ /* 0x000fea000383ffff */
.L_x_1997:
[----:B------:R-:W-:Y:S01]  /*2e970*/  BSSY B0, `(.L_x_2186) ;  /* 0x0000006000007945 */ /* 0x000fe20003800000 */
[----:B------:R-:W-:-:S07]  /*2e980*/  IMAD.MOV.U32 R15, RZ, RZ, -0x1 ;  /* 0xffffffffff0f7424 */ /* 0x000fce00078e00ff */
[----:B012---:R-:W-:Y:S05]  /*2e990*/  WARPSYNC.COLLECTIVE R15, `(.L_x_2187) ;  /* 0x000000000f0c7348 */ /* 0x007fea0003c00000 */
[----:B------:R-:W-:Y:S02]  /*2e9a0*/  ELECT P6, UR62, PT ;  /* 0x00000000003e782f */ /* 0x000fe400038c0000 */
[----:B------:R-:W-:Y:S01]  /*2e9b0*/  MOV R14, UR62 ;  /* 0x0000003e000e7c02 */ /* 0x000fe20008000f00 */
[----:B012---:R-:W-:Y:S10]  /*2e9c0*/  ENDCOLLECTIVE ;  /* 0x000000000000791b */ /* 0x007ff40003800000 */
.L_x_2187:
[----:B------:R-:W-:Y:S05]  /*2e9d0*/  BSYNC B0 ;  /* 0x0000000000007941 */ /* 0x000fea0003800000 */
.L_x_2186:
[----:B------:R-:W-:Y:S05]  /*2e9e0*/  BRA `(.L_x_2188) ;  /* 0xffffffb000287947 */ /* 0x000fea000383ffff */
.L_x_1999:
[----:B0-----:R0:W3:Y:S02]  /*2e9f0*/  SYNCS.PHASECHK.TRANS64.TRYWAIT P1, [R3+URZ+0x30840], R2 ;  /* 0x03084002030075a7 */ /* 0x0010e4000802017f */
[----:B---3--:R-:W-:Y:S05]  /*2ea00*/  @!P1 NANOSLEEP.SYNCS 0x989680 ;  /* 0x009896800000995d */ /* 0x008fea0003900000 */
[----:B------:R-:W3:Y:S02]  /*2ea10*/  @!P1 SYNCS.PHASECHK.TRANS64 P1, [R3+URZ+0x30840], R2 ;  /* 0x03084002030095a7 */ /* 0x000ee4000802007f */
[----:B---3--:R-:W-:Y:S05]  /*2ea20*/  @!P1 BRA `(.L_x_1999) ;  /* 0xfffffffc00f09947 */ /* 0x008fea000383ffff */
[----:B------:R-:W-:Y:S05]  /*2ea30*/  BRA `(.L_x_2189) ;  /* 0xffffffb000487947 */ /* 0x000fea000383ffff */
.L_x_2001:
[----:B---3--:R3:W4:Y:S02]  /*2ea40*/  SYNCS.PHASECHK.TRANS64.TRYWAIT P1, [R25+URZ+0x30840], R0 ;  /* 0x03084000190075a7 */ /* 0x008724000802017f */
[----:B----4-:R-:W-:Y:S05]  /*2ea50*/  @!P1 NANOSLEEP.SYNCS 0x989680 ;  /* 0x009896800000995d */ /* 0x010fea0003900000 */
[----:B------:R-:W4:Y:S02]  /*2ea60*/  @!P1 SYNCS.PHASECHK.TRANS64 P1, [R25+URZ+0x30840], R0 ;  /* 0x03084000190095a7 */ /* 0x000f24000802007f */
[----:B----4-:R-:W-:Y:S05]  /*2ea70*/  @!P1 BRA `(.L_x_2001) ;  /* 0xfffffffc00f09947 */ /* 0x010fea000383ffff */
[----:B------:R-:W-:Y:S05]  /*2ea80*/  BRA `(.L_x_2190) ;  /* 0xffffffb000547947 */ /* 0x000fea000383ffff */
.L_x_2003:
[----:B----4-:R4:W0:Y:S02]  /*2ea90*/  SYNCS.PHASECHK.TRANS64.TRYWAIT P1, [R3+URZ+0x30860], R2 ;  /* 0x03086002030075a7 */ /* 0x010824000802017f */
[----:B0-----:R-:W-:Y:S05]  /*2eaa0*/  @!P1 NANOSLEEP.SYNCS 0x989680 ;  /* 0x009896800000995d */ /* 0x001fea0003900000 */
[----:B------:R-:W0:Y:S02]  /*2eab0*/  @!P1 SYNCS.PHASECHK.TRANS64 P1, [R3+URZ+0x30860], R2 ;  /* 0x03086002030095a7 */ /* 0x000e24000802007f */
[----:B0-----:R-:W-:Y:S05]  /*2eac0*/  @!P1 BRA `(.L_x_2003) ;  /* 0xfffffffc00f09947 */ /* 0x001fea000383ffff */
[----:B------:R-:W-:Y:S05]  /*2ead0*/  BRA `(.L_x_2191) ;  /* 0xffffffb000507947 */ /* 0x000fea000383ffff */
.L_x_2192:
        /* <DEDUP_REMOVED lines=10> */
.L_x_3298:


//--------------------- .text._ZN7cutlass13device_kernelIN5flash11enable_sm90INS1_16FlashAttnFwdSm90INS1_25CollectiveMainloopFwdSm90ILi2EN4cute5tupleIJNS5_1CILi1EEES8_S8_EEENS6_IJNS7_ILi128EEENS7_ILi80EEENS7_ILi256EEEEEELi256ENS_10bfloat16_tEfNS_4arch4Sm90ELb1ELb0ELb0ELb0ELb1ELb0ELb0ELb1ELb1ELb1ELb0ELb0EEENS1_21CollectiveEpilogueFwdINS6_IJSA_SC_SB_EEES9_SE_SG_Li256ELb0ELb1ELb0ELb0EEENS1_30DynamicPersistentTileSchedulerILi256ELi128ELb0ELb1ELb1EEEEEEEEEvNT_6ParamsE --------------------------
	.section	.text._ZN7cutlass13device_kernelIN5flash11enable_sm90INS1_16FlashAttnFwdSm90INS1_25CollectiveMainloopFwdSm90ILi2EN4cute5tupleIJNS5_1CILi1EEES8_S8_EEENS6_IJNS7_ILi128EEENS7_ILi80EEENS7_ILi256EEEEEELi256ENS_10bfloat16_tEfNS_4arch4Sm90ELb1ELb0ELb0ELb0ELb1ELb0ELb0ELb1ELb1ELb1ELb0ELb0EEENS1_21CollectiveEpilogueFwdINS6_IJSA_SC_SB_EEES9_SE_SG_Li256ELb0ELb1ELb0ELb0EEENS1_30DynamicPersistentTileSchedulerILi256ELi128ELb0ELb1ELb1EEEEEEEEEvNT_6ParamsE,"ax",@progbits
	.align	128
.text._ZN7cutlass13device_kernelIN5flash11enable_sm90INS1_16FlashAttnFwdSm90INS1_25CollectiveMainloopFwdSm90ILi2EN4cute5tupleIJNS5_1CILi1EEES8_S8_EEENS6_IJNS7_ILi128EEENS7_ILi80EEENS7_ILi256EEEEEELi256ENS_10bfloat16_tEfNS_4arch4Sm90ELb1ELb0ELb0ELb0ELb1ELb0ELb0ELb1ELb1ELb1ELb0ELb0EEENS1_21CollectiveEpilogueFwdINS6_IJSA_SC_SB_EEES9_SE_SG_Li256ELb0ELb1ELb0ELb0EEENS1_30DynamicPersistentTileSchedulerILi256ELi128ELb0ELb1ELb1EEEEEEEEEvNT_6ParamsE:
        .type           _ZN7cutlass13device_kernelIN5flash11enable_sm90INS1_16FlashAttnFwdSm90INS1_25CollectiveMainloopFwdSm90ILi2EN4cute5tupleIJNS5_1CILi1EEES8_S8_EEENS6_IJNS7_ILi128EEENS7_ILi80EEENS7_ILi256EEEEEELi256ENS_10bfloat16_tEfNS_4arch4Sm90ELb1ELb0ELb0ELb0ELb1ELb0ELb0ELb1ELb1ELb1ELb0ELb0EEENS1_21CollectiveEpilogueFwdINS6_IJSA_SC_SB_EEES9_SE_SG_Li256ELb0ELb1ELb0ELb0EEENS1_30DynamicPersistentTileSchedulerILi256ELi128ELb0ELb1ELb1EEEEEEEEEvNT_6ParamsE,@function
        .size           _ZN7cutlass13device_kernelIN5flash11enable_sm90INS1_16FlashAttnFwdSm90INS1_25CollectiveMainloopFwdSm90ILi2EN4cute5tupleIJNS5_1CILi1EEES8_S8_EEENS6_IJNS7_ILi128EEENS7_ILi80EEENS7_ILi256EEEEEELi256ENS_10bfloat16_tEfNS_4arch4Sm90ELb1ELb0ELb0ELb0ELb1ELb0ELb0ELb1ELb1ELb1ELb0ELb0EEENS1_21CollectiveEpilogueFwdINS6_IJSA_SC_SB_EEES9_SE_SG_Li256ELb0ELb1ELb0ELb0EEENS1_30DynamicPersistentTileSchedulerILi256ELi128ELb0ELb1ELb1EEEEEEEEEvNT_6ParamsE,(.L_x_3299 - _ZN7cutlass13device_kernelIN5flash11enable_sm90INS1_16FlashAttnFwdSm90INS1_25CollectiveMainloopFwdSm90ILi2EN4cute5tupleIJNS5_1CILi1EEES8_S8_EEENS6_IJNS7_ILi128EEENS7_ILi80EEENS7_ILi256EEEEEELi256ENS_10bfloat16_tEfNS_4arch4Sm90ELb1ELb0ELb0ELb0ELb1ELb0ELb0ELb1ELb1ELb1ELb0ELb0EEENS1_21CollectiveEpilogueFwdINS6_IJSA_SC_SB_EEES9_SE_SG_Li256ELb0ELb1ELb0ELb0EEENS1_30DynamicPersistentTileSchedulerILi256ELi128ELb0ELb1ELb1EEEEEEEEEvNT_6ParamsE)
        .other          _ZN7cutlass13device_kernelIN5flash11enable_sm90INS1_16FlashAttnFwdSm90INS1_25CollectiveMainloopFwdSm90ILi2EN4cute5tupleIJNS5_1CILi1EEES8_S8_EEENS6_IJNS7_ILi128EEENS7_ILi80EEENS7_ILi256EEEEEELi256ENS_10bfloat16_tEfNS_4arch4Sm90ELb1ELb0ELb0ELb0ELb1ELb0ELb0ELb1ELb1ELb1ELb0ELb0EEENS1_21CollectiveEpilogueFwdINS6_IJSA_SC_SB_EEES9_SE_SG_Li256ELb0ELb1ELb0ELb0EEENS1_30DynamicPersistentTileSchedulerILi256ELi128ELb0ELb1ELb1EEEEEEEEEvNT_6ParamsE,@"STO_CUDA_ENTRY STV_DEFAULT"
_ZN7cutlass13device_kernelIN5flash11enable_sm90INS1_16FlashAttnFwdSm90INS1_25CollectiveMainloopFwdSm90ILi2EN4cute5tupleIJNS5_1CILi1EEES8_S8_EEENS6_IJNS7_ILi128EEENS7_ILi80EEENS7_ILi256EEEEEELi256ENS_10bfloat16_tEfNS_4arch4Sm90ELb1ELb0ELb0ELb0ELb1ELb0ELb0ELb1ELb1ELb1ELb0ELb0EEENS1_21CollectiveEpilogueFwdINS6_IJSA_SC_SB_EEES9_SE_SG_Li256ELb0ELb1ELb0ELb0EEENS1_30DynamicPersistentTileSchedulerILi256ELi128ELb0ELb1ELb1EEEEEEEEEvNT_6ParamsE:
        /* <DEDUP_REMOVED lines=45> */
.L_x_2193:
        /* <DEDUP_REMOVED lines=22> */
.L_x_2194:
        /* <DEDUP_REMOVED lines=18> */
.L_x_2195:
        /* <DEDUP_REMOVED lines=22> */
.L_x_2196:
        /* <DEDUP_REMOVED lines=23> */
.L_x_2197:
        /* <DEDUP_REMOVED lines=10> */
.L_x_2199:
        /* <DEDUP_REMOVED lines=10> */
[----:B------:R-:W2:Y:S01]  /*0960*/  LDL R3, [R1+0x4] ;  /* 0x0000040001037983 */ /* 0x000ea20000100800 */
[----:B------:R-:W-:Y:S01]  /*0970*/  UMOV UR36, URZ ;  /* 0x0000003f00247c82 */ /* 0x000fe20008000000 */
[----:B0-----:R-:W0:Y:S02]  /*0980*/  S2R R2, SR_TID.X ;  /* 0x0000000000027919 */ /* 0x001e240000002100 */
[----:B0-----:R-:W-:-:S05]  /*0990*/  VIADD R12, R2, 0xffffff80 ;  /* 0xffffff80020c7836 */ /* 0x001fca0000000000 */
[----:B------:R-:W-:-:S04]  /*09a0*/  SHF.R.S32.HI R0, RZ, 0x1f, R12 ;  /* 0x0000001fff007819 */ /* 0x000fc8000001140c */
[CC--:B------:R-:W-:Y:S02]  /*09b0*/  LEA.HI R2, R0.reuse, R12.reuse, RZ, 0x7 ;  /* 0x0000000c00027211 */ /* 0x0c0fe400078f38ff */
[-C--:B------:R-:W-:Y:S02]  /*09c0*/  LEA.HI R4, R0, R12.reuse, RZ, 0x5 ;  /* 0x0000000c00047211 */ /* 0x080fe400078f28ff */
[----:B------:R-:W-:Y:S02]  /*09d0*/  LOP3.LUT R224, R2, 0xffffff80, RZ, 0xc0, !PT ;  /* 0xffffff8002e07812 */ /* 0x000fe400078ec0ff */
[----:B------:R-:W-:Y:S01]  /*09e0*/  LEA.HI R11, R0, R12, RZ, 0x2 ;  /* 0x0000000c000b7211 */ /* 0x000fe200078f10ff */
[----:B------:R-:W-:Y:S01]  /*09f0*/  IMAD.SHL.U32 R5, R4, 0x20, RZ ;  /* 0x0000002004057824 */ /* 0x000fe200078e00ff */
[----:B------:R-:W-:Y:S01]  /*0a00*/  SHF.R.S32.HI R225, RZ, 0x7, R2 ;  /* 0x00000007ffe17819 */ /* 0x000fe20000011402 */
[----:B------:R-:W-:Y:S01]  /*0a10*/  IMAD.IADD R224, R12, 0x1, -R224 ;  /* 0x000000010ce07824 */ /* 0x000fe200078e0ae0 */
[----:B------:R-:W-:-:S02]  /*0a20*/  LOP3.LUT R11, R11, 0xfffffffc, RZ, 0xc0, !PT ;  /* 0xfffffffc0b0b7812 */ /* 0x000fc400078ec0ff */
[----:B------:R-:W-:Y:S02]  /*0a30*/  LEA.HI R2, R2, R225, RZ, 0x1 ;  /* 0x000000e102027211 */ /* 0x000fe400078f08ff */
[----:B------:R-:W-:Y:S01]  /*0a40*/  SHF.R.S32.HI R7, RZ, 0x1f, R224 ;  /* 0x0000001fff077819 */ /* 0x000fe200000114e0 */
[----:B------:R-:W-:Y:S01]  /*0a50*/  IMAD.IADD R11, R12, 0x1, -R11 ;  /* 0x000000010c0b7824 */ /* 0x000fe200078e0a0b */
[----:B------:R-:W-:Y:S02]  /*0a60*/  LOP3.LUT R5, R5, 0xfffffc00, RZ, 0xc0, !PT ;  /* 0xfffffc0005057812 */ /* 0x000fe400078ec0ff */
[CC--:B------:R-:W-:Y:S02]  /*0a70*/  LEA.HI R8, R7.reuse, R224.reuse, RZ, 0x2 ;  /* 0x000000e007087211 */ /* 0x0c0fe400078f10ff */
[----:B------:R-:W-:Y:S02]  /*0a80*/  LEA.HI R7, R7, R224, RZ, 0x5 ;  /* 0x000000e007077211 */ /* 0x000fe400078f28ff */
[----:B------:R-:W-:-:S02]  /*0a90*/  SHF.R.S32.HI R9, RZ, 0x2, R8 ;  /* 0x00000002ff097819 */ /* 0x000fc40000011408 */
[----:B------:R-:W-:Y:S02]  /*0aa0*/  SHF.R.S32.HI R10, RZ, 0x1f, R8 ;  /* 0x0000001fff0a7819 */ /* 0x000fe40000011408 */
[----:B------:R-:W-:Y:S02]  /*0ab0*/  SHF.R.S32.HI R7, RZ, 0x5, R7 ;  /* 0x00000005ff077819 */ /* 0x000fe40000011407 */
[----:B------:R-:W-:Y:S02]  /*0ac0*/  LEA.HI R10, R10, R9, RZ, 0x3 ;  /* 0x000000090a0a7211 */ /* 0x000fe400078f18ff */
[----:B------:R-:W-:Y:S02]  /*0ad0*/  LOP3.LUT R2, R2, 0x3fffffe, RZ, 0xc0, !PT ;  /* 0x03fffffe02027812 */ /* 0x000fe400078ec0ff */
[----:B------:R-:W-:-:S03]  /*0ae0*/  LOP3.LUT R10, R10, 0xfffffff8, RZ, 0xc0, !PT ;  /* 0xfffffff80a0a7812 */ /* 0x000fc600078ec0ff */
[----:B------:R-:W-:Y:S02]  /*0af0*/  IMAD.IADD R2, R225, 0x1, -R2 ;  /* 0x00000001e1027824 */ /* 0x000fe400078e0a02 */
[----:B------:R-:W-:-:S04]  /*0b00*/  IMAD.IADD R10, R9, 0x1, -R10 ;  /* 0x00000001090a7824 */ /* 0x000fc800078e0a0a */
[----:B------:R-:W-:-:S04]  /*0b10*/  IMAD R7, R7, 0x10, R10 ;  /* 0x0000001007077824 */ /* 0x000fc800078e020a */
[----:B------:R-:W-:Y:S01]  /*0b20*/  IMAD R226, R2, 0x40, R7 ;  /* 0x0000004002e27824 */ /* 0x000fe200078e0207 */
[----:B--2---:R-:W-:Y:S02]  /*0b30*/  R2UR UR5, R3 ;  /* 0x00000000030572ca */ /* 0x004fe400000e0000 */
[CC--:B------:R-:W-:Y:S02]  /*0b40*/  LEA.HI R3, R0.reuse, R12.reuse, RZ, 0x4 ;  /* 0x0000000c00037211 */ /* 0x0c0fe400078f20ff */
[----:B------:R-:W-:Y:S02]  /*0b50*/  LEA.HI R0, R0, R12, RZ, 0x3 ;  /* 0x0000000c00007211 */ /* 0x000fe400078f18ff */
[----:B------:R-:W-:Y:S02]  /*0b60*/  SHF.R.S32.HI R6, RZ, 0x4, R3 ;  /* 0x00000004ff067819 */ /* 0x000fe40000011403 */
[C---:B------:R-:W-:Y:S02]  /*0b70*/  LOP3.LUT R4, R3.reuse, 0x3fffff0, RZ, 0xc0, !PT ;  /* 0x03fffff003047812 */ /* 0x040fe400078ec0ff */
[----:B------:R-:W-:-:S02]  /*0b80*/  LEA.HI R3, R3, R6, RZ, 0x1 ;  /* 0x0000000603037211 */ /* 0x000fc400078f08ff */
[----:B------:R-:W-:Y:S01]  /*0b90*/  LOP3.LUT R219, R0, 0xfffffff8, RZ, 0xc0, !PT ;  /* 0xfffffff800db7812 */ /* 0x000fe200078ec0ff */
[C---:B------:R-:W-:Y:S01]  /*0ba0*/  IMAD.IADD R4, R12.reuse, 0x1, -R4 ;  /* 0x000000010c047824 */ /* 0x040fe200078e0a04 */
[----:B------:R-:W-:Y:S01]  /*0bb0*/  LOP3.LUT R3, R3, 0x1ffffffe, RZ, 0xc0, !PT ;  /* 0x1ffffffe03037812 */ /* 0x000fe200078ec0ff */
[----:B------:R-:W-:Y:S01]  /*0bc0*/  ULOP3.LUT UR6, UR5, 0x1, URZ, 0xfc, !UPT ;  /* 0x0000000105067892 */ /* 0x000fe2000f8efc3f */
[----:B------:R-:W-:Y:S01]  /*0bd0*/  IADD3 R219, R12, -R219, RZ ;  /* 0x800000db0cdb7210 */ /* 0x000fe20007ffe0ff */
[----:B------:R-:W-:Y:S01]  /*0be0*/  IMAD R4, R4, 0x40, R5 ;  /* 0x0000004004047824 */ /* 0x000fe200078e0205 */
[----:B------:R-:W-:Y:S01]  /*0bf0*/  LEA.HI R5, R11, R11, RZ, 0x1 ;  /* 0x0000000b0b057211 */ /* 0x000fe200078f08ff */
[----:B------:R-:W-:Y:S01]  /*0c00*/  IMAD.IADD R3, R6, 0x1, -R3 ;  /* 0x0000000106037824 */ /* 0x000fe200078e0a03 */
[----:B------:R-:W-:Y:S01]  /*0c10*/  UMOV UR5, URZ ;  /* 0x0000003f00057c82 */ /* 0x000fe20008000000 */
[----:B------:R-:W-:Y:S01]  /*0c20*/  IMAD.SHL.U32 R22, R219, 0x8, RZ ;  /* 0x00000008db167824 */ /* 0x000fe200078e00ff */
[----:B------:R-:W-:Y:S01]  /*0c30*/  LOP3.LUT R6, R5, 0x1ffffffe, RZ, 0xc0, !PT ;  /* 0x1ffffffe05067812 */ /* 0x000fe200078ec0ff */
[----:B------:R-:W-:Y:S01]  /*0c40*/  IMAD R227, R3, 0x8, R4 ;  /* 0x0000000803e37824 */ /* 0x000fe200078e0204 */
[----:B------:R-:W-:Y:S01]  /*0c50*/  LOP3.LUT R3, R8, 0x7ffffffc, RZ, 0xc0, !PT ;  /* 0x7ffffffc08037812 */ /* 0x000fe200078ec0ff */
[----:B------:R-:W-:Y:S01]  /*0c60*/  IMAD.U32 R2, RZ, RZ, UR6 ;  /* 0x00000006ff027e24 */ /* 0x000fe2000f8e00ff */
[----:B------:R-:W-:Y:S01]  /*0c70*/  SHF.R.S32.HI R222, RZ, 0x3, R0 ;  /* 0x00000003ffde7819 */ /* 0x000fe20000011400 */
[C---:B------:R-:W-:Y:S01]  /*0c80*/  VIADD R217, R22.reuse, 0x40 ;  /* 0x0000004016d97836 */ /* 0x040fe20000000000 */
[----:B------:R-:W-:Y:S01]  /*0c90*/  SHF.R.S32.HI R0, RZ, 0x1f, R22 ;  /* 0x0000001fff007819 */ /* 0x000fe20000011416 */
[C---:B------:R-:W-:Y:S01]  /*0ca0*/  VIADD R216, R22.reuse, 0x80 ;  /* 0x0000008016d87836 */ /* 0x040fe20000000000 */
[----:B------:R0:W-:Y:S01]  /*0cb0*/  STL [R1], R2 ;  /* 0x0000000201007387 */ /* 0x0001e20000100800 */
[----:B------:R-:W-:Y:S01]  /*0cc0*/  VIADD R218, R22, 0xc0 ;  /* 0x000000c016da7836 */ /* 0x000fe20000000000 */
[----:B------:R-:W-:Y:S01]  /*0cd0*/  SHF.R.S32.HI R4, RZ, 0x1f, R217 ;  /* 0x0000001fff047819 */ /* 0x000fe200000114d9 */
[----:B------:R-:W-:-:S02]  /*0ce0*/  IMAD.IADD R215, R11, 0x1, -R6 ;  /* 0x000000010bd77824 */ /* 0x000fc400078e0a06 */
[----:B------:R-:W-:Y:S01]  /*0cf0*/  IMAD.U32 R223, RZ, RZ, UR5 ;  /* 0x00000005ffdf7e24 */ /* 0x000fe2000f8e00ff */
[----:B------:R-:W-:Y:S01]  /*0d00*/  SHF.R.S32.HI R0, RZ, 0x1f, R218 ;  /* 0x0000001fff007819 */ /* 0x000fe200000114da */
[----:B------:R-:W-:Y:S02]  /*0d10*/  IMAD.IADD R214, R224, 0x1, -R3 ;  /* 0x00000001e0d67824 */ /* 0x000fe400078e0a03 */
[----:B------:R-:W-:Y:S01]  /*0d20*/  IMAD R215, R215, 0x8, R226 ;  /* 0x00000008d7d77824 */ /* 0x000fe200078e02e2 */
[----:B0-----:R-:W-:Y:S01]  /*0d30*/  SHF.R.S32.HI R2, RZ, 0x1f, R216 ;  /* 0x0000001fff027819 */ /* 0x001fe200000114d8 */
[----:B------:R-:W-:-:S07]  /*0d40*/  IMAD.U32 R17, RZ, RZ, UR5 ;  /* 0x00000005ff117e24 */ /* 0x000fce000f8e00ff */
.L_x_2256:
        /* <DEDUP_REMOVED lines=21> */
.L_x_2200:
[----:B------:R-:W-:Y:S01]  /*0ea0*/  ULDC UR8, c[0x0][0xc54] ;  /* 0x0003150000087ab9 */ /* 0x000fe20000000800 */
[----:B------:R-:W-:Y:S01]  /*0eb0*/  UMOV UR4, UR9 ;  /* 0x0000000900047c82 */ /* 0x000fe20008000000 */
[----:B------:R-:W-:-:S11]  /*0ec0*/  UISETP.NE.AND UP0, UPT, UR8, 0x1, UPT ;  /* 0x000000010800788c */ /* 0x000fd6000bf05270 */
[----:B------:R-:W-:Y:S02]  /*0ed0*/  @UP0 ULDC.64 UR10, c[0x0][0xc58] ;  /* 0x00031600000a0ab9 */ /* 0x000fe40000000a00 */
[----:B------:R-:W-:-:S04]  /*0ee0*/  UIMAD.WIDE.U32 UR6, UR9, UR10, URZ ;  /* 0x0000000a090672a5 */ /* 0x000fc8000f8e003f */
[----:B------:R-:W-:-:S04]  /*0ef0*/  @UP0 USHF.R.U32.HI UR4, URZ, UR11, UR7 ;  /* 0x0000000b3f040299 */ /* 0x000fc80008011607 */
[----:B------:R-:W-:-:S12]  /*0f00*/  UIMAD UR6, UR4, UR8, URZ ;  /* 0x00000008040672a4 */ /* 0x000fd8000f8e023f */
.L_x_2201:
[----:B------:R-:W-:Y:S01]  /*0f10*/  ULDC.64 UR10, c[0x0][0x418] ;  /* 0x00010600000a7ab9 */ /* 0x000fe20000000a00 */
[----:B------:R-:W-:Y:S01]  /*0f20*/  ULOP3.LUT UR4, URZ, UR4, URZ, 0x33, !UPT ;  /* 0x000000043f047292 */ /* 0x000fe2000f8e333f */
[----:B------:R-:W-:Y:S01]  /*0f30*/  PLOP3.LUT P0, PT, PT, PT, PT, 0x80, 0x0 ;  /* 0x000000000000781c */ /* 0x000fe20003f0f070 */
[----:B------:R-:W-:Y:S01]  /*0f40*/  UISETP.NE.U32.AND UP0, UPT, UR10, URZ, UPT ;  /* 0x0000003f0a00728c */ /* 0x000fe2000bf05070 */
[----:B------:R-:W-:Y:S01]  /*0f50*/  CS2R R2, SRZ ;  /* 0x0000000000027805 */ /* 0x000fe2000001ff00 */
[----:B------:R-:W-:Y:S01]  /*0f60*/  UIADD3 UR10, UR9, -UR6, URZ ;  /* 0x80000006090a7290 */ /* 0x000fe2000fffe03f */
[----:B------:R-:W-:Y:S01]  /*0f70*/  IMAD.MOV.U32 R0, RZ, RZ, RZ ;  /* 0x000000ffff007224 */ /* 0x000fe200078e00ff */
[----:B------:R-:W-:Y:S01]  /*0f80*/  ULDC UR7, c[0x0][0x448] ;  /* 0x0001120000077ab9 */ /* 0x000fe20000000800 */
[----:B------:R-:W-:Y:S01]  /*0f90*/  ULDC UR6, c[0x0][0xc3c] ;  /* 0x00030f0000067ab9 */ /* 0x000fe20000000800 */
[----:B------:R-:W-:Y:S01]  /*0fa0*/  UISETP.NE.AND UP2, UPT, UR7, 0x1, UPT ;  /* 0x000000010700788c */ /* 0x000fe2000bf45270 */
[----:B------:R-:W-:Y:S01]  /*0fb0*/  CS2R R164, SRZ ;  /* 0x0000000000a47805 */ /* 0x000fe2000001ff00 */
[----:B------:R-:W-:Y:S01]  /*0fc0*/  UIADD3 UR4, UR4, UR6, URZ ;  /* 0x0000000604047290 */ /* 0x000fe2000fffe03f */
[----:B------:R-:W-:Y:S01]  /*0fd0*/  CS2R R162, SRZ ;  /* 0x0000000000a27805 */ /* 0x000fe2000001ff00 */
[----:B------:R-:W-:Y:S01]  /*0fe0*/  UP2UR UR6, UPR, URZ, 0x4 ;  /* 0x000000043f067883 */ /* 0x000fe20008000000 */
[----:B------:R-:W-:Y:S01]  /*0ff0*/  CS2R R148, SRZ ;  /* 0x0000000000947805 */ /* 0x000fe2000001ff00 */
[----:B------:R-:W-:Y:S01]  /*1000*/  USHF.L.U32 UR4, UR4, 0x7, URZ ;  /* 0x0000000704047899 */ /* 0x000fe2000800063f */
[----:B------:R-:W-:Y:S01]  /*1010*/  CS2R R160, SRZ ;  /* 0x0000000000a07805 */ /* 0x000fe2000001ff00 */
[----:B------:R-:W-:Y:S01]  /*1020*/  UISETP.NE.AND.EX UP0, UPT, UR11, URZ, UPT, UP0 ;  /* 0x0000003f0b00728c */ /* 0x000fe2000bf05300 */
[----:B------:R-:W-:-:S02]  /*1030*/  CS2R R144, SRZ ;  /* 0x0000000000907805 */ /* 0x000fc4000001ff00 */
[----:B------:R-:W-:Y:S01]  /*1040*/  MOV R212, UR6 ;  /* 0x0000000600d47c02 */ /* 0x000fe20008000f00 */
[----:B------:R-:W-:Y:S01]  /*1050*/  ULDC UR9, c[0x0][0x424] ;  /* 0x0001090000097ab9 */ /* 0x000fe20000000800 */
[----:B------:R-:W-:Y:S01]  /*1060*/  IMAD.U32 R213, RZ, RZ, UR4 ;  /* 0x00000004ffd57e24 */ /* 0x000fe2000f8e00ff */
[----:B------:R-:W-:Y:S01]  /*1070*/  UIADD3 UR4, UR4, 0x7f, URZ ;  /* 0x0000007f04047890 */ /* 0x000fe2000fffe03f */
[----:B------:R-:W-:Y:S01]  /*1080*/  CS2R R128, SRZ ;  /* 0x0000000000807805 */ /* 0x000fe2000001ff00 */
[----:B------:R-:W-:Y:S01]  /*1090*/  ULDC UR8, c[0x0][0x288] ;  /* 0x0000a20000087ab9 */ /* 0x000fe20000000800 */
[----:B------:R-:W-:Y:S01]  /*10a0*/  @UP2 ULDC UR6, c[0x0][0x44c] ;  /* 0x0001130000062ab9 */ /* 0x000fe20000000800 */
[----:B------:R-:W-:Y:S01]  /*10b0*/  UIADD3 UR8, -UR8, 0x50, URZ ;  /* 0x0000005008087890 */ /* 0x000fe2000fffe13f */
[----:B------:R-:W-:Y:S01]  /*10c0*/  CS2R R140, SRZ ;  /* 0x00000000008c7805 */ /* 0x000fe2000001ff00 */
[----:B------:R-:W-:Y:S01]  /*10d0*/  UIMAD.WIDE.U32 UR6, UR4, UR6, URZ ;  /* 0x00000006040672a5 */ /* 0x000fe2000f8e003f */
[----:B------:R-:W-:Y:S01]  /*10e0*/  CS2R R124, SRZ ;  /* 0x00000000007c7805 */ /* 0x000fe2000001ff00 */
[----:B------:R-:W-:Y:S01]  /*10f0*/  USEL UR14, UR9, 0x1, UP0 ;  /* 0x00000001090e7887 */ /* 0x000fe20008000000 */
[----:B------:R-:W-:Y:S01]  /*1100*/  CS2R R96, SRZ ;  /* 0x0000000000607805 */ /* 0x000fe2000001ff00 */
[----:B------:R-:W-:Y:S01]  /*1110*/  ULDC UR12, c[0x0][0x2f0] ;  /* 0x0000bc00000c7ab9 */ /* 0x000fe20000000800 */
[----:B------:R-:W-:Y:S01]  /*1120*/  @UP2 ULDC UR9, c[0x0][0x450] ;  /* 0x0001140000092ab9 */ /* 0x000fe20000000800 */
[----:B------:R-:W-:Y:S01]  /*1130*/  UIMAD UR8, UR14, UR12, UR8 ;  /* 0x0000000c0e0872a4 */ /* 0x000fe2000f8e0208 */
[----:B------:R-:W-:Y:S01]  /*1140*/  CS2R R136, SRZ ;  /* 0x0000000000887805 */ /* 0x000fe2000001ff00 */
[----:B------:R-:W-:Y:S01]  /*1150*/  @UP2 USHF.R.U32.HI UR4, URZ, UR9, UR7 ;  /* 0x000000093f042299 */ /* 0x000fe20008011607 */
[----:B------:R-:W-:Y:S01]  /*1160*/  IMAD.U32 R23, RZ, RZ, UR14 ;  /* 0x0000000eff177e24 */ /* 0x000fe2000f8e00ff */
[----:B------:R-:W-:Y:S01]  /*1170*/  UIMAD UR6, UR14, UR12, 0x4f ;  /* 0x0000004f0e0674a4 */ /* 0x000fe2000f8e020c */
[----:B------:R-:W-:Y:S01]  /*1180*/  CS2R R92, SRZ ;  /* 0x00000000005c7805 */ /* 0x000fe2000001ff00 */
[----:B------:R-:W-:Y:S01]  /*1190*/  UIADD3 UR8, UR8, UR4, URZ ;  /* 0x0000000408087290 */ /* 0x000fe2000fffe03f */
[----:B------:R-:W-:Y:S01]  /*11a0*/  CS2R R88, SRZ ;  /* 0x0000000000587805 */ /* 0x000fe2000001ff00 */
[----:B------:R-:W-:Y:S01]  /*11b0*/  UIMAD.WIDE UR6, UR6, 0x66666667, URZ ;  /* 0x66666667060678a5 */ /* 0x000fe2000f8e023f */
[----:B------:R-:W-:Y:S01]  /*11c0*/  CS2R R132, SRZ ;  /* 0x0000000000847805 */ /* 0x000fe2000001ff00 */
[----:B------:R-:W-:Y:S01]  /*11d0*/  UIMAD.WIDE UR8, UR8, 0x66666667, URZ ;  /* 0x66666667080878a5 */ /* 0x000fe2000f8e023f */
[----:B------:R-:W-:Y:S01]  /*11e0*/  CS2R R84, SRZ ;  /* 0x0000000000547805 */ /* 0x000fe2000001ff00 */
[----:B------:R-:W-:Y:S01]  /*11f0*/  ULDC UR13, c[0x0][0xc54] ;  /* 0x00031500000d7ab9 */ /* 0x000fe20000000800 */
[----:B------:R-:W-:Y:S01]  /*1200*/  USHF.R.U32.HI UR4, URZ, 0x1f, UR7 ;  /* 0x0000001f3f047899 */ /* 0x000fe20008011607 */
[----:B------:R-:W-:Y:S01]  /*1210*/  CS2R R80, SRZ ;  /* 0x0000000000507805 */ /* 0x000fe2000001ff00 */
[----:B------:R-:W-:Y:S01]  /*1220*/  UIMAD UR12, UR5, UR13, UR10 ;  /* 0x0000000d050c72a4 */ /* 0x000fe2000f8e020a */
[----:B------:R-:W-:Y:S01]  /*1230*/  CS2R R194, SRZ ;  /* 0x0000000000c27805 */ /* 0x000fe2000001ff00 */
[----:B------:R-:W-:Y:S01]  /*1240*/  USHF.R.U32.HI UR5, URZ, 0x1f, UR9 ;  /* 0x0000001f3f057899 */ /* 0x000fe20008011609 */
[----:B------:R-:W-:Y:S01]  /*1250*/  CS2R R76, SRZ ;  /* 0x00000000004c7805 */ /* 0x000fe2000001ff00 */
[----:B------:R-:W-:Y:S01]  /*1260*/  ULDC UR11, c[0x0][0xc48] ;  /* 0x00031200000b7ab9 */ /* 0x000fe20000000800 */
[----:B------:R-:W-:Y:S01]  /*1270*/  ULEA.HI.SX32 UR7, UR7, UR4, 0x1b ;  /* 0x0000000407077291 */ /* 0x000fe2000f8fda3f */
[----:B------:R-:W-:Y:S01]  /*1280*/  CS2R R72, SRZ ;  /* 0x0000000000487805 */ /* 0x000fe2000001ff00 */
[----:B------:R-:W-:Y:S01]  /*1290*/  UISETP.NE.AND UP1, UPT, UR11, 0x1, UPT ;  /* 0x000000010b00788c */ /* 0x000fe2000bf25270 */
[----:B------:R-:W-:Y:S01]  /*12a0*/  CS2R R68, SRZ ;  /* 0x0000000000447805 */ /* 0x000fe2000001ff00 */
[----:B------:R-:W-:Y:S01]  /*12b0*/  ULEA.HI.SX32 UR9, UR9, UR5, 0x1b ;  /* 0x0000000509097291 */ /* 0x000fe2000f8fda3f */
[----:B------:R-:W-:Y:S01]  /*12c0*/  CS2R R64, SRZ ;  /* 0x0000000000407805 */ /* 0x000fe2000001ff00 */
[----:B------:R-:W-:Y:S01]  /*12d0*/  UMOV UR14, UR12 ;  /* 0x0000000c000e7c82 */ /* 0x000fe20008000000 */
[----:B------:R-:W-:Y:S01]  /*12e0*/  CS2R R170, SRZ ;  /* 0x0000000000aa7805 */ /* 0x000fe2000001ff00 */
[----:B------:R-:W-:Y:S01]  /*12f0*/  UISETP.LT.AND UP0, UPT, UR7, UR9, UPT ;  /* 0x000000090700728c */ /* 0x000fe2000bf01270 */
[----:B------:R-:W-:-:S02]  /*1300*/  CS2R R192, SRZ ;  /* 0x0000000000c07805 */ /* 0x000fc4000001ff00 */
[----:B------:R-:W-:Y:S02]  /*1310*/  CS2R R60, SRZ ;  /* 0x00000000003c7805 */ /* 0x000fe4000001ff00 */
[----:B------:R-:W-:Y:S01]  /*1320*/  CS2R R56, SRZ ;  /* 0x0000000000387805 */ /* 0x000fe2000001ff00 */
[----:B------:R-:W-:Y:S01]  /*1330*/  USEL UR60, UR7, UR9, UP0 ;  /* 0x00000009073c7287 */ /* 0x000fe20008000000 */
[----:B------:R-:W-:Y:S01]  /*1340*/  CS2R R168, SRZ ;  /* 0x0000000000a87805 */ /* 0x000fe2000001ff00 */
[----:B------:R-:W-:Y:S01]  /*1350*/  @UP1 ULDC UR10, c[0x0][0xc4c] ;  /* 0x00031300000a1ab9 */ /* 0x000fe20000000800 */
[----:B------:R-:W-:Y:S01]  /*1360*/  @UP1 ULDC UR6, c[0x0][0xc50] ;  /* 0x0003140000061ab9 */ /* 0x000fe20000000800 */
[----:B------:R-:W-:Y:S01]  /*1370*/  UIMAD.WIDE.U32 UR4, UR12, UR10, URZ ;  /* 0x0000000a0c0472a5 */ /* 0x000fe2000f8e003f */
[----:B------:R-:W-:Y:S01]  /*1380*/  CS2R R52, SRZ ;  /* 0x0000000000347805 */ /* 0x000fe2000001ff00 */
[----:B------:R-:W-:Y:S01]  /*1390*/  UISETP.GE.AND UP0, UPT, UR60, 0x1, UPT ;  /* 0x000000013c00788c */ /* 0x000fe2000bf06270 */
[----:B------:R-:W-:Y:S01]  /*13a0*/  CS2R R48, SRZ ;  /* 0x0000000000307805 */ /* 0x000fe2000001ff00 */
[----:B------:R-:W-:Y:S01]  /*13b0*/  @UP1 USHF.R.U32.HI UR14, URZ, UR6, UR5 ;  /* 0x000000063f0e1299 */ /* 0x000fe20008011605 */
[----:B------:R-:W-:-:S02]  /*13c0*/  CS2R R190, SRZ ;  /* 0x0000000000be7805 */ /* 0x000fc4000001ff00 */
[----:B------:R-:W-:Y:S02]  /*13d0*/  CS2R R44, SRZ ;  /* 0x00000000002c7805 */ /* 0x000fe4000001ff00 */
[----:B------:R-:W-:Y:S02]  /*13e0*/  CS2R R40, SRZ ;  /* 0x0000000000287805 */ /* 0x000fe4000001ff00 */
[----:B------:R-:W-:Y:S01]  /*13f0*/  PLOP3.LUT P1, PT, PT, PT, UP0, 0x80, 0x0 ;  /* 0x000000000000781c */ /* 0x000fe20003f2f008 */
[----:B------:R-:W-:Y:S02]  /*1400*/  UIADD3 UR4, -UR14, URZ, URZ ;  /* 0x0000003f0e047290 */ /* 0x000fe4000fffe13f */
[----:B------:R-:W-:Y:S01]  /*1410*/  IMAD.U32 R221, RZ, RZ, UR14 ;  /* 0x0000000effdd7e24 */ /* 0x000fe2000f8e00ff */
[----:B------:R-:W-:Y:S02]  /*1420*/  CS2R R166, SRZ ;  /* 0x0000000000a67805 */ /* 0x000fe4000001ff00 */
[----:B------:R-:W-:Y:S01]  /*1430*/  CS2R R36, SRZ ;  /* 0x0000000000247805 */ /* 0x000fe2000001ff00 */
[----:B------:R-:W-:Y:S01]  /*1440*/  UIMAD UR4, UR11, UR4, UR12 ;  /* 0x000000040b0472a4 */ /* 0x000fe2000f8e020c */
[----:B------:R-:W-:-:S02]  /*1450*/  CS2R R32, SRZ ;  /* 0x0000000000207805 */ /* 0x000fc4000001ff00 */
[----:B------:R-:W-:Y:S01]  /*1460*/  CS2R R188, SRZ ;  /* 0x0000000000bc7805 */ /* 0x000fe2000001ff00 */
[----:B------:R-:W-:Y:S01]  /*1470*/  IMAD.MOV.U32 R16, RZ, RZ, RZ ;  /* 0x000000ffff107224 */ /* 0x000fe200078e00ff */
[----:B------:R-:W-:Y:S02]  /*1480*/  CS2R R98, SRZ ;  /* 0x0000000000627805 */ /* 0x000fe4000001ff00 */
[----:B------:R-:W-:Y:S01]  /*1490*/  CS2R R186, SRZ ;  /* 0x0000000000ba7805 */ /* 0x000fe2000001ff00 */
[----:B------:R-:W-:Y:S01]  /*14a0*/  IMAD.U32 R220, RZ, RZ, UR4 ;  /* 0x00000004ffdc7e24 */ /* 0x000fe2000f8e00ff */
        /* <DEDUP_REMOVED lines=33> */
[----:B------:R-:W-:Y:S02]  /*16c0*/  UIADD3 UR6, UR7, 0x14400, URZ ;  /* 0x0001440007067890 */ /* 0x000fe4000fffe03f */
[----:B------:R-:W-:Y:S02]  /*16d0*/  IMAD.U32 R16, RZ, RZ, UR7 ;  /* 0x00000007ff107e24 */ /* 0x000fe4000f8e00ff */
        /* <DEDUP_REMOVED lines=17> */
[----:B------:R-:W-:Y:S01]  /*17f0*/  MOV R13, RZ ;  /* 0x000000ff000d7202 */ /* 0x000fe20000000f00 */
[----:B------:R-:W-:Y:S02]  /*1800*/  IMAD.U32 R6, RZ, RZ, UR4 ;  /* 0x00000004ff067e24 */ /* 0x000fe4000f8e00ff */
[----:B------:R-:W-:-:S02]  /*1810*/  IMAD.U32 R7, RZ, RZ, UR5 ;  /* 0x00000005ff077e24 */ /* 0x000fc4000f8e00ff */
[----:B------:R-:W-:Y:S02]  /*1820*/  IMAD.U32 R11, RZ, RZ, UR7 ;  /* 0x00000007ff0b7e24 */ /* 0x000fe4000f8e00ff */
[----:B------:R-:W-:Y:S02]  /*1830*/  IMAD.MOV.U32 R8, RZ, RZ, 0x70 ;  /* 0x00000070ff087424 */ /* 0x000fe400078e00ff */
[----:B0-----:R-:W-:-:S07]  /*1840*/  IMAD.MOV.U32 R12, RZ, RZ, 0x1 ;  /* 0x00000001ff0c7424 */ /* 0x001fce00078e00ff */
[----:B------:R-:W-:-:S07]  /*1850*/  LEPC R20, `(.L_x_2203) ;  /* 0x000000001014794e */ /* 0x000fce0000000000 */
[----:B-1----:R-:W-:Y:S05]  /*1860*/  CALL.ABS.NOINC R2 ;  /* 0x0000000002007343 */ /* 0x002fea0003c00000 */
.L_x_2203:
[----:B------:R-:W2:Y:S01]  /*1870*/  LDL R2, [R1] ;  /* 0x0000000001027983 */ /* 0x000ea20000100800 */
[----:B------:R-:W-:Y:S02]  /*1880*/  R2UR UR7, R223 ;  /* 0x00000000df0772ca */ /* 0x000fe400000e0000 */
[----:B------:R-:W-:-:S11]  /*1890*/  R2UR UR6, R16 ;  /* 0x00000000100672ca */ /* 0x000fd600000e0000 */
[----:B------:R-:W-:-:S04]  /*18a0*/  ULEA.HI UR4, UR7, UR7, URZ, 0x1 ;  /* 0x0000000707047291 */ /* 0x000fc8000f8f083f */
[----:B------:R-:W-:-:S04]  /*18b0*/  ULOP3.LUT UR4, UR4, 0xfffffffe, URZ, 0xc0, !UPT ;  /* 0xfffffffe04047892 */ /* 0x000fc8000f8ec03f */
[----:B------:R-:W-:-:S06]  /*18c0*/  UIADD3 UR4, UR7, -UR4, URZ ;  /* 0x8000000407047290 */ /* 0x000fcc000fffe03f */
[----:B------:R-:W-:-:S05]  /*18d0*/  IMAD.U32 R0, RZ, RZ, UR4 ;  /* 0x00000004ff007e24 */ /* 0x000fca000f8e00ff */
[----:B------:R-:W-:-:S04]  /*18e0*/  SHF.L.U32 R0, R0, 0x1f, RZ ;  /* 0x0000001f00007819 */ /* 0x000fc800000006ff */
[----:B------:R-:W0:Y:S01]  /*18f0*/  SYNCS.PHASECHK.TRANS64.TRYWAIT P1, [UR6+0x38800], R0 ;  /* 0x03880000ff0075a7 */ /* 0x000e220008020146 */
[----:B--2---:R-:W-:-:S13]  /*1900*/  R2UR UR5, R2 ;  /* 0x00000000020572ca */ /* 0x004fda00000e0000 */
[----:B------:R-:W-:-:S05]  /*1910*/  IMAD.U32 R2, RZ, RZ, UR5 ;  /* 0x00000005ff027e24 */ /* 0x000fca000f8e00ff */
[----:B------:R-:W-:Y:S01]  /*1920*/  ISETP.NE.AND P0, PT, R2, 0x3, PT ;  /* 0x000000030200780c */ /* 0x000fe20003f05270 */
[----:B0-----:R-:W-:-:S12]  /*1930*/  @!P1 BRA `(.L_x_2204) ;  /* 0x0000013800cc9947 */ /* 0x001fd80003800000 */
.L_x_2322:
[----:B------:R-:W-:Y:S05]  /*1940*/  @!P0 BRA `(.L_x_2205) ;  /* 0x0000000000048947 */ /* 0x000fea0003800000 */
[----:B------:R-:W-:Y:S01]  /*1950*/  BPT.TRAP 0x1 ;  /* 0x000000040000795c */ /* 0x000fe20000300000 */
.L_x_2205:
[----:B------:R-:W-:Y:S01]  /*1960*/  R2UR UR5, R17 ;  /* 0x00000000110572ca */ /* 0x000fe200000e0000 */
[----:B0-----:R-:W-:Y:S01]  /*1970*/  IMAD.U32 R0, RZ, RZ, UR36 ;  /* 0x00000024ff007e24 */ /* 0x001fe2000f8e00ff */
[----:B------:R-:W-:-:S11]  /*1980*/  R2UR UR4, R16 ;  /* 0x00000000100472ca */ /* 0x000fd600000e0000 */
[----:B------:R-:W-:Y:S02]  /*1990*/  IMAD.U32 R3, RZ, RZ, UR5 ;  /* 0x00000005ff037e24 */ /* 0x000fe4000f8e00ff */
[----:B------:R-:W-:-:S03]  /*19a0*/  LEA R0, R0, UR4, 0x3 ;  /* 0x0000000400007c11 */ /* 0x000fc6000f8e18ff */
[----:B------:R-:W-:-:S04]  /*19b0*/  SHF.L.U32 R3, R3, 0x1f, RZ ;  /* 0x0000001f03037819 */ /* 0x000fc800000006ff */
[----:B------:R0:W1:Y:S01]  /*19c0*/  SYNCS.PHASECHK.TRANS64.TRYWAIT P1, [R0+URZ+0x38830], R3 ;  /* 0x03883003000075a7 */ /* 0x000062000802017f */
[----:B------:R-:W-:Y:S05]  /*19d0*/  @!P0 BRA `(.L_x_2206) ;  /* 0x0000000000048947 */ /* 0x000fea0003800000 */
[----:B------:R-:W-:Y:S01]  /*19e0*/  BPT.TRAP 0x1 ;  /* 0x000000040000795c */ /* 0x000fe20000300000 */
.L_x_2206:
[----:B-1----:R-:W-:Y:S05]  /*19f0*/  @P1 BRA `(.L_x_2207) ;  /* 0x0000000000081947 */ /* 0x002fea0003800000 */
[----:B------:R-:W1:Y:S02]  /*1a00*/  SYNCS.PHASECHK.TRANS64.TRYWAIT P1, [R0+URZ+0x38830], R3 ;  /* 0x03883003000075a7 */ /* 0x000e64000802017f */
[----:B-1----:R-:W-:Y:S05]  /*1a10*/  @!P1 BRA `(.L_x_2208) ;  /* 0x0000013800b09947 */ /* 0x002fea0003800000 */
.L_x_2207:
[----:B------:R-:W-:Y:S05]  /*1a20*/  WARPSYNC.ALL ;  /* 0x0000000000007948 */ /* 0x000fea0003800000 */
[----:B------:R-:W-:Y:S01]  /*1a30*/  R2UR UR4, R16 ;  /* 0x00000000100472ca */ /* 0x000fe200000e0000 */
[----:B------:R-:W-:Y:S01]  /*1a40*/  ULOP3.LUT UR5, UR37, 0x10000, URZ, 0xfc, !UPT ;  /* 0x0001000025057892 */ /* 0x000fe2000f8efc3f */
[----:B------:R-:W-:Y:S01]  /*1a50*/  WARPGROUP.ARRIVE ;  /* 0x00000000000079c5 */ /* 0x000fe20000000000 */
[----:B------:R-:W-:Y:S01]  /*1a60*/  UMOV UR17, 0x40000040 ;  /* 0x4000004000117882 */ /* 0x000fe20000000000 */
[----:B------:R-:W-:Y:S01]  /*1a70*/  UMOV UR19, 0x40000040 ;  /* 0x4000004000137882 */ /* 0x000fe20000000000 */
[----:B------:R-:W-:Y:S01]  /*1a80*/  UMOV UR9, UR17 ;  /* 0x0000001100097c82 */ /* 0x000fe20008000000 */
[----:B------:R-:W-:Y:S01]  /*1a90*/  UMOV UR11, 0x40000040 ;  /* 0x40000040000b7882 */ /* 0x000fe20000000000 */
[----:B------:R-:W-:Y:S01]  /*1aa0*/  UMOV UR13, UR17 ;  /* 0x00000011000d7c82 */ /* 0x000fe20008000000 */
[----:B------:R-:W-:Y:S01]  /*1ab0*/  UMOV UR16, UR5 ;  /* 0x0000000500107c82 */ /* 0x000fe20008000000 */
[----:B------:R-:W-:Y:S01]  /*1ac0*/  UMOV UR15, 0x40000040 ;  /* 0x40000040000f7882 */ /* 0x000fe20000000000 */
[----:B------:R-:W-:Y:S01]  /*1ad0*/  UMOV UR8, UR16 ;  /* 0x0000001000087c82 */ /* 0x000fe20008000000 */
[----:B------:R-:W-:Y:S01]  /*1ae0*/  UMOV UR12, UR16 ;  /* 0x00000010000c7c82 */ /* 0x000fe20008000000 */
[----:B------:R-:W-:Y:S01]  /*1af0*/  IMAD.U32 R14, RZ, RZ, UR16 ;  /* 0x00000010ff0e7e24 */ /* 0x000fe2000f8e00ff */
[----:B------:R-:W-:Y:S01]  /*1b00*/  UIADD3 UR4, UR4, 0x24400, URZ ;  /* 0x0002440004047890 */ /* 0x000fe2000fffe03f */
[----:B------:R-:W-:Y:S01]  /*1b10*/  IMAD.U32 R15, RZ, RZ, UR17 ;  /* 0x00000011ff0f7e24 */ /* 0x000fe2000f8e00ff */
[----:B------:R-:W-:Y:S01]  /*1b20*/  UMOV UR23, 0x40000040 ;  /* 0x4000004000177882 */ /* 0x000fe20000000000 */
[----:B------:R-:W-:Y:S01]  /*1b30*/  UMOV UR27, 0x40000040 ;  /* 0x40000040001b7882 */ /* 0x000fe20000000000 */
[----:B------:R-:W-:Y:S01]  /*1b40*/  USHF.R.U32.HI UR4, URZ, 0x4, UR4 ;  /* 0x000000043f047899 */ /* 0x000fe20008011604 */
[----:B------:R-:W-:Y:S01]  /*1b50*/  MOV R4, UR39 ;  /* 0x0000002700047c02 */ /* 0x000fe20008000f00 */
[----:B------:R-:W-:Y:S01]  /*1b60*/  UMOV UR31, 0x40000040 ;  /* 0x40000040001f7882 */ /* 0x000fe20000000000 */
[----:B------:R-:W-:Y:S01]  /*1b70*/  UMOV UR35, 0x40000040 ;  /* 0x4000004000237882 */ /* 0x000fe20000000000 */
[----:B------:R-:W-:Y:S01]  /*1b80*/  ULOP3.LUT UR4, UR4, 0x3fff, URZ, 0xc0, !UPT ;  /* 0x00003fff04047892 */ /* 0x000fe2000f8ec03f */
[----:B------:R-:W-:Y:S01]  /*1b90*/  MOV R5, UR38 ;  /* 0x0000002600057c02 */ /* 0x000fe20008000f00 */
[----:B------:R-:W-:Y:S01]  /*1ba0*/  UMOV UR43, 0x40000040 ;  /* 0x40000040002b7882 */ /* 0x000fe20000000000 */
[----:B------:R-:W-:Y:S01]  /*1bb0*/  UMOV UR47, 0x40000040 ;  /* 0x40000040002f7882 */ /* 0x000fe20000000000 */
[----:B------:R-:W-:Y:S01]  /*1bc0*/  ULOP3.LUT UR6, UR4, 0x10000, URZ, 0xfc, !UPT ;  /* 0x0001000004067892 */ /* 0x000fe2000f8efc3f */
[----:B------:R-:W-:Y:S01]  /*1bd0*/  MOV R18, UR36 ;  /* 0x0000002400127c02 */ /* 0x000fe20008000f00 */
[----:B------:R-:W-:Y:S01]  /*1be0*/  UMOV UR51, 0x40000040 ;  /* 0x4000004000337882 */ /* 0x000fe20000000000 */
[----:B------:R-:W-:Y:S01]  /*1bf0*/  UMOV UR55, 0x40000040 ;  /* 0x4000004000377882 */ /* 0x000fe20000000000 */
[----:B------:R-:W-:-:S02]  /*1c00*/  UIMAD UR4, UR36, 0xa00, UR6 ;  /* 0x00000a00240478a4 */ /* 0x000fc4000f8e0206 */
[----:B------:R-:W-:Y:S01]  /*1c10*/  IMAD.U32 R19, RZ, RZ, UR6 ;  /* 0x00000006ff137e24 */ /* 0x000fe2000f8e00ff */
[----:B------:R-:W-:Y:S01]  /*1c20*/  UMOV UR59, 0x40000040 ;  /* 0x40000040003b7882 */ /* 0x000fe20000000000 */
[----:B------:R-:W-:Y:S02]  /*1c30*/  UIADD3 UR10, UR4, 0x80, URZ ;  /* 0x00000080040a7890 */ /* 0x000fe4000fffe03f */
[----:B------:R-:W-:Y:S02]  /*1c40*/  UIADD3 UR14, UR4, 0x100, URZ ;  /* 0x00000100040e7890 */ /* 0x000fe4000fffe03f */
[----:B------:R-:W-:Y:S01]  /*1c50*/  UMOV UR18, UR4 ;  /* 0x0000000400127c82 */ /* 0x000fe20008000000 */
[----:B------:R-:W-:Y:S01]  /*1c60*/  UIADD3 UR6, UR4, 0x180, URZ ;  /* 0x0000018004067890 */ /* 0x000fe2000fffe03f */
[----:B------:R-:W-:Y:S01]  /*1c70*/  HGMMA.64x16x16.F32.BF16 R56, gdesc[UR16], RZ, !UPT, gsb0 ;  /* 0x00200000103879f0 */ /* 0x000fe2000c0018ff */
[----:B------:R-:W-:Y:S01]  /*1c80*/  UIADD3 UR7, UR4, 0x200, URZ ;  /* 0x0000020004077890 */ /* 0x000fe2000fffe03f */
[----:B------:R-:W-:Y:S01]  /*1c90*/  UMOV UR19, 0x40000040 ;  /* 0x4000004000137882 */ /* 0x000fe20000000000 */
[----:B------:R-:W-:-:S02]  /*1ca0*/  UIADD3 UR22, UR4, 0x384, URZ ;  /* 0x0000038404167890 */ /* 0x000fc4000fffe03f */
[----:B------:R-:W-:Y:S02]  /*1cb0*/  UIADD3 UR26, UR4, 0x386, URZ ;  /* 0x00000386041a7890 */ /* 0x000fe4000fffe03f */
[----:B------:R-:W-:Y:S02]  /*1cc0*/  UIADD3 UR30, UR4, 0x600, URZ ;  /* 0x00000600041e7890 */ /* 0x000fe4000fffe03f */
[----:B------:R-:W-:Y:S02]  /*1cd0*/  UIADD3 UR34, UR4, 0x602, URZ ;  /* 0x0000060204227890 */ /* 0x000fe4000fffe03f */
[----:B------:R-:W-:Y:S02]  /*1ce0*/  UIADD3 UR42, UR4, 0x584, URZ ;  /* 0x00000584042a7890 */ /* 0x000fe4000fffe03f */
[----:B------:R-:W-:Y:S02]  /*1cf0*/  UIADD3 UR46, UR4, 0x586, URZ ;  /* 0x00000586042e7890 */ /* 0x000fe4000fffe03f */
[----:B------:R-:W-:-:S02]  /*1d00*/  UIADD3 UR50, UR4, 0x800, URZ ;  /* 0x0000080004327890 */ /* 0x000fc4000fffe03f */
[----:B------:R-:W-:Y:S02]  /*1d10*/  UIADD3 UR54, UR4, 0x802, URZ ;  /* 0x0000080204367890 */ /* 0x000fe4000fffe03f */
        /* <DEDUP_REMOVED lines=177> */
[----:B------:R-:W-:Y:S02]  /*2830*/  MOV R2, UR13 ;  /* 0x0000000d00027c02 */ /* 0x000fe40008000f00 */
[----:B01----:R-:W-:Y:S01]  /*2840*/  MOV R3, UR12 ;  /* 0x0000000c00037c02 */ /* 0x003fe20008000f00 */
        /* <DEDUP_REMOVED lines=272> */
[----:B------:R-:W-:Y:S01]  /*3950*/  MOV R6, UR12 ;  /* 0x0000000c00067c02 */ /* 0x000fe20008000f00 */
        /* <DEDUP_REMOVED lines=35> */
[----:B------:R-:W-:-:S07]  /*3b90*/  UIADD3 UR6, UR4, 0x786, URZ ;  /* 0x0000078604067890 */ /* 0x000fce000fffe03f */
[----:B------:R-:W-:Y:S01]  /*3ba0*/  UMOV UR14, UR6 ;  /* 0x00000006000e7c82 */ /* 0x000fe20008000000 */
[----:B------:R-:W-:Y:S01]  /*3bb0*/  UIADD3 UR6, UR4, 0x906, URZ ;  /* 0x0000090604067890 */ /* 0x000fe2000fffe03f */
[----:B------:R-:W-:Y:S02]  /*3bc0*/  WARPGROUP.DEPBAR.LE gsb0, 0x0 ;  /* 0x00008000000079c5 */ /* 0x000fe40000010000 */
[----:B------:R-:W-:-:S06]  /*3bd0*/  WARPGROUP.ARRIVE ;  /* 0x00000000000079c5 */ /* 0x000fcc0000000000 */
[----:B------:R-:W-:Y:S01]  /*3be0*/  HGMMA.64x16x16.F32.BF16 R32, gdesc[UR52], R32, gsb0 ;  /* 0x00200000342079f0 */ /* 0x000fe20008001820 */
[----:B------:R-:W-:Y:S01]  /*3bf0*/  UMOV UR54, UR7 ;  /* 0x0000000700367c82 */ /* 0x000fe20008000000 */
[----:B------:R-:W-:Y:S01]  /*3c00*/  UMOV UR55, 0x40000040 ;  /* 0x4000004000377882 */ /* 0x000fe20000000000 */
        /* <DEDUP_REMOVED lines=35> */
.L_x_2209:
[----:B------:R-:W-:Y:S01]  /*3e40*/  R2UR UR4, R212 ;  /* 0x00000000d40472ca */ /* 0x000fe200000e0000 */
[----:B------:R-:W-:Y:S01]  /*3e50*/  ULDC UR10, c[0x0][0x2f0] ;  /* 0x0000bc00000a7ab9 */ /* 0x000fe20000000800 */
[----:B------:R-:W-:Y:S01]  /*3e60*/  R2UR UR7, R213 ;  /* 0x00000000d50772ca */ /* 0x000fe200000e0000 */
[----:B------:R-:W-:Y:S01]  /*3e70*/  IMAD.U32 R4, RZ, RZ, UR10 ;  /* 0x0000000aff047e24 */ /* 0x000fe2000f8e00ff */
[----:B------:R-:W-:Y:S01]  /*3e80*/  R2UR UR18, R23 ;  /* 0x00000000171272ca */ /* 0x000fe200000e0000 */
[----:B------:R-:W-:Y:S01]  /*3e90*/  ULDC UR14, c[0x0][0x288] ;  /* 0x0000a200000e7ab9 */ /* 0x000fe20000000800 */
[----:B------:R-:W-:Y:S02]  /*3ea0*/  CS2R R150, SRZ ;  /* 0x0000000000967805 */ /* 0x000fe4000001ff00 */
[----:B------:R-:W-:Y:S02]  /*3eb0*/  CS2R R148, SRZ ;  /* 0x0000000000947805 */ /* 0x000fe4000001ff00 */
[----:B------:R-:W-:-:S02]  /*3ec0*/  CS2R R146, SRZ ;  /* 0x0000000000927805 */ /* 0x000fc4000001ff00 */
[----:B------:R-:W-:Y:S02]  /*3ed0*/  CS2R R144, SRZ ;  /* 0x0000000000907805 */ /* 0x000fe4000001ff00 */
[----:B------:R-:W-:Y:S02]  /*3ee0*/  CS2R R142, SRZ ;  /* 0x00000000008e7805 */ /* 0x000fe4000001ff00 */
[----:B------:R-:W-:Y:S02]  /*3ef0*/  CS2R R140, SRZ ;  /* 0x00000000008c7805 */ /* 0x000fe4000001ff00 */
[----:B------:R-:W-:Y:S01]  /*3f00*/  CS2R R138, SRZ ;  /* 0x00000000008a7805 */ /* 0x000fe2000001ff00 */
[----:B------:R-:W-:Y:S01]  /*3f10*/  UISETP.NE.AND UP0, UPT, UR4, URZ, UPT ;  /* 0x0000003f0400728c */ /* 0x000fe2000bf05270 */
[----:B------:R-:W-:Y:S01]  /*3f20*/  CS2R R136, SRZ ;  /* 0x0000000000887805 */ /* 0x000fe2000001ff00 */
[----:B------:R-:W-:Y:S01]  /*3f30*/  VIADD R2, R215, UR7 ;  /* 0x00000007d7027c36 */ /* 0x000fe20008000000 */
[----:B------:R-:W-:Y:S01]  /*3f40*/  UMOV UR11, UR7 ;  /* 0x00000007000b7c82 */ /* 0x000fe20008000000 */
[----:B------:R-:W-:-:S02]  /*3f50*/  CS2R R134, SRZ ;  /* 0x0000000000867805 */ /* 0x000fc4000001ff00 */
[----:B------:R-:W-:Y:S02]  /*3f60*/  CS2R R132, SRZ ;  /* 0x0000000000847805 */ /* 0x000fe4000001ff00 */
[----:B------:R-:W-:Y:S02]  /*3f70*/  PLOP3.LUT P1, PT, PT, PT, UP0, 0x80, 0x0 ;  /* 0x000000000000781c */ /* 0x000fe40003f2f008 */
[----:B------:R-:W-:Y:S02]  /*3f80*/  CS2R R130, SRZ ;  /* 0x0000000000827805 */ /* 0x000fe4000001ff00 */
[----:B------:R-:W-:Y:S02]  /*3f90*/  PLOP3.LUT P2, PT, PT, PT, UP0, 0x80, 0x0 ;  /* 0x000000000000781c */ /* 0x000fe40003f4f008 */
[----:B------:R-:W-:Y:S02]  /*3fa0*/  CS2R R128, SRZ ;  /* 0x0000000000807805 */ /* 0x000fe4000001ff00 */
[----:B------:R-:W-:Y:S01]  /*3fb0*/  CS2R R126, SRZ ;  /* 0x00000000007e7805 */ /* 0x000fe2000001ff00 */
[----:B------:R-:W-:Y:S01]  /*3fc0*/  @UP0 ULDC UR4, c[0x0][0x44c] ;  /* 0x0001130000040ab9 */ /* 0x000fe20000000800 */
[----:B------:R-:W-:Y:S01]  /*3fd0*/  @UP0 ULDC UR6, c[0x0][0x44c] ;  /* 0x0001130000060ab9 */ /* 0x000fe20000000800 */
[----:B------:R-:W-:Y:S01]  /*3fe0*/  @UP0 ULDC UR15, c[0x0][0x450] ;  /* 0x00011400000f0ab9 */ /* 0x000fe20000000800 */
[----:B------:R-:W-:Y:S01]  /*3ff0*/  UIMAD.WIDE.U32 UR6, UR7, UR6, URZ ;  /* 0x00000006070672a5 */ /* 0x000fe2000f8e003f */
[----:B------:R-:W-:-:S02]  /*4000*/  CS2R R124, SRZ ;  /* 0x00000000007c7805 */ /* 0x000fc4000001ff00 */
[----:B------:R-:W-:Y:S02]  /*4010*/  CS2R R122, SRZ ;  /* 0x00000000007a7805 */ /* 0x000fe4000001ff00 */
[----:B------:R-:W-:Y:S01]  /*4020*/  CS2R R120, SRZ ;  /* 0x0000000000787805 */ /* 0x000fe2000001ff00 */
[----:B------:R-:W-:Y:S01]  /*4030*/  @UP0 USHF.R.U32.HI UR11, URZ, UR15, UR7 ;  /* 0x0000000f3f0b0299 */ /* 0x000fe20008011607 */
[----:B------:R-:W-:Y:S01]  /*4040*/  @P1 IMAD.HI.U32 R3, R2, UR4, RZ ;  /* 0x0000000402031c27 */ /* 0x000fe2000f8e00ff */
[----:B------:R-:W-:Y:S01]  /*4050*/  @UP0 ULDC UR4, c[0x0][0x450] ;  /* 0x0001140000040ab9 */ /* 0x000fe20000000800 */
[----:B------:R-:W-:Y:S02]  /*4060*/  CS2R R118, SRZ ;  /* 0x0000000000767805 */ /* 0x000fe4000001ff00 */
[----:B------:R-:W-:Y:S02]  /*4070*/  CS2R R116, SRZ ;  /* 0x0000000000747805 */ /* 0x000fe4000001ff00 */
[----:B------:R-:W-:-:S02]  /*4080*/  CS2R R114, SRZ ;  /* 0x0000000000727805 */ /* 0x000fc4000001ff00 */
[----:B------:R-:W-:Y:S01]  /*4090*/  @P2 SHF.R.U32.HI R2, RZ, UR4, R3 ;  /* 0x00000004ff022c19 */ /* 0x000fe20008011603 */
[----:B------:R-:W-:Y:S01]  /*40a0*/  UIMAD UR4, UR60, -0x50, URZ ;  /* 0xffffffb03c0478a4 */ /* 0x000fe2000f8e023f */
[----:B------:R-:W-:Y:S01]  /*40b0*/  CS2R R112, SRZ ;  /* 0x0000000000707805 */ /* 0x000fe2000001ff00 */
[----:B------:R-:W-:Y:S01]  /*40c0*/  UIADD3 UR60, UR60, -0x2, URZ ;  /* 0xfffffffe3c3c7890 */ /* 0x000fe2000fffe03f */
[----:B------:R-:W-:Y:S01]  /*40d0*/  CS2R R110, SRZ ;  /* 0x00000000006e7805 */ /* 0x000fe2000001ff00 */
[----:B------:R-:W0:Y:S01]  /*40e0*/  SHFL.IDX PT, R5, R2, 0x1, 0x1c1f ;  /* 0x003c1f0002057f89 */ /* 0x000e2200000e0000 */
[----:B------:R-:W-:Y:S01]  /*40f0*/  UIADD3 UR5, UR4, 0x51, URZ ;  /* 0x0000005104057890 */ /* 0x000fe2000fffe03f */
[----:B------:R-:W-:Y:S01]  /*4100*/  CS2R R108, SRZ ;  /* 0x00000000006c7805 */ /* 0x000fe2000001ff00 */
[----:B------:R-:W-:Y:S01]  /*4110*/  UIMAD UR4, UR18, UR10, UR4 ;  /* 0x0000000a120472a4 */ /* 0x000fe2000f8e0204 */
[----:B------:R-:W1:Y:S01]  /*4120*/  SHFL.IDX PT, R2, R2, RZ, 0x1c1f ;  /* 0x001c1fff02027589 */ /* 0x000e6200000e0000 */
[----:B------:R-:W-:Y:S01]  /*4130*/  UIMAD UR10, UR18, UR10, -UR14 ;  /* 0x0000000a120a72a4 */ /* 0x000fe2000f8e0a0e */
[----:B------:R-:W-:Y:S01]  /*4140*/  CS2R R106, SRZ ;  /* 0x00000000006a7805 */ /* 0x000fe2000001ff00 */
[----:B------:R-:W-:Y:S01]  /*4150*/  IMAD.U32 R3, RZ, RZ, UR5 ;  /* 0x00000005ff037e24 */ /* 0x000fe2000f8e00ff */
[----:B------:R-:W-:Y:S01]  /*4160*/  UIADD3 UR4, UR4, 0x50, URZ ;  /* 0x0000005004047890 */ /* 0x000fe2000fffe03f */
[----:B------:R-:W-:Y:S01]  /*4170*/  CS2R R104, SRZ ;  /* 0x0000000000687805 */ /* 0x000fe2000001ff00 */
[----:B------:R-:W-:Y:S01]  /*4180*/  ULDC UR5, c[0x0][0x988] ;  /* 0x0002620000057ab9 */ /* 0x000fe20000000800 */
[----:B------:R-:W-:Y:S01]  /*4190*/  IMAD R3, R214, -0x2, R3 ;  /* 0xfffffffed6037824 */ /* 0x000fe200078e0203 */
[----:B------:R-:W-:Y:S01]  /*41a0*/  UIADD3 UR6, UR10, UR11, URZ ;  /* 0x0000000b0a067290 */ /* 0x000fe2000fffe03f */
[----:B------:R-:W-:Y:S01]  /*41b0*/  CS2R R102, SRZ ;  /* 0x0000000000667805 */ /* 0x000fe2000001ff00 */
[----:B------:R-:W-:Y:S01]  /*41c0*/  IMAD.U32 R21, RZ, RZ, UR4 ;  /* 0x00000004ff157e24 */ /* 0x000fe2000f8e00ff */
[----:B------:R-:W-:Y:S01]  /*41d0*/  R2UR UR4, R0 ;  /* 0x00000000000472ca */ /* 0x000fe200000e0000 */
[----:B------:R-:W-:Y:S01]  /*41e0*/  IMAD R4, R4, UR18, R3 ;  /* 0x0000001204047c24 */ /* 0x000fe2000f8e0203 */
[----:B------:R-:W-:Y:S01]  /*41f0*/  UIMAD.WIDE UR6, UR6, 0x66666667, URZ ;  /* 0x66666667060678a5 */ /* 0x000fe2000f8e023f */
[----:B------:R-:W-:Y:S01]  /*4200*/  IMAD R3, R214, -0x2, R21 ;  /* 0xfffffffed6037824 */ /* 0x000fe200078e0215 */
[----:B------:R-:W2:Y:S01]  /*4210*/  S2UR UR18, SR_CgaCtaId ;  /* 0x00000000001279c3 */ /* 0x000ea20000008800 */
[----:B------:R-:W-:Y:S01]  /*4220*/  CS2R R100, SRZ ;  /* 0x0000000000647805 */ /* 0x000fe2000001ff00 */
[----:B------:R-:W-:Y:S01]  /*4230*/  USHF.R.U32.HI UR6, URZ, 0x1f, UR7 ;  /* 0x0000001f3f067899 */ /* 0x000fe20008011607 */
[----:B------:R-:W-:-:S02]  /*4240*/  CS2R R98, SRZ ;  /* 0x0000000000627805 */ /* 0x000fc4000001ff00 */
[----:B------:R-:W-:Y:S02]  /*4250*/  CS2R R96, SRZ ;  /* 0x0000000000607805 */ /* 0x000fe4000001ff00 */
[----:B0-----:R-:W-:Y:S01]  /*4260*/  IADD3 R18, R5, -UR14, R4 ;  /* 0x8000000e05127c10 */ /* 0x001fe2000fffe004 */
[----:B------:R-:W-:Y:S01]  /*4270*/  VIADD R4, R4, -UR14 ;  /* 0x8000000e04047c36 */ /* 0x000fe20008000000 */
[----:B------:R-:W-:Y:S01]  /*4280*/  ULEA.HI.SX32 UR6, UR7, UR6, 0x1b ;  /* 0x0000000607067291 */ /* 0x000fe2000f8fda3f */
[----:B------:R-:W-:Y:S02]  /*4290*/  CS2R R94, SRZ ;  /* 0x00000000005e7805 */ /* 0x000fe4000001ff00 */
[----:B------:R-:W-:Y:S01]  /*42a0*/  VIMNMX R18, R3, R18, PT ;  /* 0x0000001203127248 */ /* 0x000fe20003fe0100 */
[----:B------:R-:W-:Y:S01]  /*42b0*/  UIADD3 UR4, UR4, 0x38840, URZ ;  /* 0x0003884004047890 */ /* 0x000fe2000fffe03f */
[----:B-1----:R-:W-:Y:S01]  /*42c0*/  VIADDMNMX R4, R2, R4, R3, PT ;  /* 0x0000000402047246 */ /* 0x002fe20003800103 */
[----:B------:R-:W-:Y:S01]  /*42d0*/  UISETP.LT.AND UP0, UPT, URZ, UR6, UPT ;  /* 0x000000063f00728c */ /* 0x000fe2000bf01270 */
[----:B------:R-:W-:-:S02]  /*42e0*/  ISETP.GT.AND P1, PT, R18, RZ, PT ;  /* 0x000000ff1200720c */ /* 0x000fc40003f24270 */
[----:B------:R-:W-:Y:S02]  /*42f0*/  CS2R R92, SRZ ;  /* 0x00000000005c7805 */ /* 0x000fe4000001ff00 */
[C---:B------:R-:W-:Y:S01]  /*4300*/  ISETP.GT.AND P2, PT, R18.reuse, 0x1, PT ;  /* 0x000000011200780c */ /* 0x040fe20003f44270 */
[----:B------:R-:W-:Y:S01]  /*4310*/  USEL UR10, URZ, UR6, !UP0 ;  /* 0x000000063f0a7287 */ /* 0x000fe2000c000000 */
[----:B------:R-:W-:Y:S02]  /*4320*/  ISETP.GT.AND P3, PT, R18, 0x8, PT ;  /* 0x000000081200780c */ /* 0x000fe40003f64270 */
[----:B------:R-:W-:Y:S02]  /*4330*/  CS2R R90, SRZ ;  /* 0x00000000005a7805 */ /* 0x000fe4000001ff00 */
[----:B------:R-:W-:Y:S01]  /*4340*/  FSEL R58, R58, -INF , P1 ;  /* 0xff8000003a3a7808 */ /* 0x000fe20000800000 */
[----:B------:R-:W-:Y:S01]  /*4350*/  UISETP.GE.AND UP0, UPT, UR60, UR10, UPT ;  /* 0x0000000a3c00728c */ /* 0x000fe2000bf06270 */
[----:B------:R-:W-:-:S02]  /*4360*/  FSEL R59, R59, -INF , P2 ;  /* 0xff8000003b3b7808 */ /* 0x000fc40001000000 */
[----:B------:R-:W-:Y:S02]  /*4370*/  CS2R R88, SRZ ;  /* 0x0000000000587805 */ /* 0x000fe4000001ff00 */
[----:B------:R-:W-:Y:S01]  /*4380*/  ISETP.GT.AND P1, PT, R18, 0x9, PT ;  /* 0x000000091200780c */ /* 0x000fe20003f24270 */
[----:B--2---:R-:W-:Y:S01]  /*4390*/  UPRMT UR4, UR18, 0x654, UR4 ;  /* 0x0000065412047896 */ /* 0x004fe20008000004 */
[----:B------:R-:W-:Y:S02]  /*43a0*/  FSEL R62, R62, -INF , P3 ;  /* 0xff8000003e3e7808 */ /* 0x000fe40001800000 */
[----:B------:R-:W-:Y:S02]  /*43b0*/  CS2R R86, SRZ ;  /* 0x0000000000567805 */ /* 0x000fe4000001ff00 */
[----:B------:R-:W-:Y:S02]  /*43c0*/  FMNMX.FTZ R5, R58, R59, !PT ;  /* 0x0000003b3a057209 */ /* 0x000fe40007810000 */
[----:B------:R-:W-:-:S02]  /*43d0*/  CS2R R84, SRZ ;  /* 0x0000000000547805 */ /* 0x000fc4000001ff00 */
[----:B------:R-:W-:Y:S02]  /*43e0*/  ISETP.GT.AND P2, PT, R18, 0x10, PT ;  /* 0x000000101200780c */ /* 0x000fe40003f44270 */
[----:B------:R-:W-:Y:S02]  /*43f0*/  CS2R R82, SRZ ;  /* 0x0000000000527805 */ /* 0x000fe4000001ff00 */
[----:B------:R-:W-:Y:S02]  /*4400*/  FSEL R63, R63, -INF , P1 ;  /* 0xff8000003f3f7808 */ /* 0x000fe40000800000 */
[----:B------:R-:W-:Y:S02]  /*4410*/  CS2R R80, SRZ ;  /* 0x0000000000507805 */ /* 0x000fe4000001ff00 */
[----:B------:R-:W-:Y:S01]  /*4420*/  FMNMX.FTZ R20, R62, R5, !PT ;  /* 0x000000053e147209 */ /* 0x000fe20007810000 */
[----:B------:R-:W-:Y:S01]  /*4430*/  SYNCS.ARRIVE.TRANS64.RED.A1T0 RZ, [UR4], RZ ;  /* 0x000000ffffff79a7 */ /* 0x000fe20008100404 */
[----:B------:R-:W-:-:S02]  /*4440*/  ISETP.GT.AND P1, PT, R18, 0x11, PT ;  /* 0x000000111200780c */ /* 0x000fc40003f24270 */
[----:B------:R-:W-:Y:S02]  /*4450*/  CS2R R78, SRZ ;  /* 0x00000000004e7805 */ /* 0x000fe4000001ff00 */
[----:B------:R-:W-:Y:S02]  /*4460*/  FSEL R50, R50, -INF , P2 ;  /* 0xff80000032327808 */ /* 0x000fe40001000000 */
[----:B------:R-:W-:Y:S02]  /*4470*/  CS2R R76, SRZ ;  /* 0x00000000004c7805 */ /* 0x000fe4000001ff00 */
[----:B------:R-:W-:Y:S02]  /*4480*/  FMNMX.FTZ R5, R63, R20, !PT ;  /* 0x000000143f057209 */ /* 0x000fe40007810000 */
[----:B------:R-:W-:Y:S02]  /*4490*/  CS2R R74, SRZ ;  /* 0x00000000004a7805 */ /* 0x000fe4000001ff00 */
        /* <DEDUP_REMOVED lines=9> */
[----:B------:R-:W-:Y:S02]  /*4530*/  FMNMX.FTZ R5, R51, R20, !PT ;  /* 0x0000001433057209 */ /* 0x000fe40007810000 */
[----:B------:R-:W-:Y:S02]  /*4540*/  ISETP.GT.AND P2, PT, R18, 0x20, PT ;  /* 0x000000201200780c */ /* 0x000fe40003f44270 */
[----:B------:R-:W-:Y:S02]  /*4550*/  FSEL R55, R55, -INF , P1 ;  /* 0xff80000037377808 */ /* 0x000fe40000800000 */
[----:B------:R-:W-:-:S02]  /*4560*/  FMNMX.FTZ R20, R54, R5, !PT ;  /* 0x0000000536147209 */ /* 0x000fc40007810000 */
[----:B------:R-:W-:Y:S02]  /*4570*/  ISETP.GT.AND P1, PT, R18, 0x21, PT ;  /* 0x000000211200780c */ /* 0x000fe40003f24270 */
        /* <DEDUP_REMOVED lines=32> */
[----:B------:R-:W-:Y:S02]  /*4780*/  FSEL R31, R31, -INF , P1 ;  /* 0xff8000001f1f7808 */ /* 0x000fe40000800000 */
[----:B------:R-:W-:Y:S02]  /*4790*/  FMNMX.FTZ R18, R30, R5, !PT ;  /* 0x000000051e127209 */ /* 0x000fe40007810000 */
[----:B------:R-:W-:-:S02]  /*47a0*/  ISETP.GT.AND P1, PT, R4, RZ, PT ;  /* 0x000000ff0400720c */ /* 0x000fc40003f24270 */
[----:B------:R-:W-:Y:S02]  /*47b0*/  FMNMX.FTZ R18, R31, R18, !PT ;  /* 0x000000121f127209 */ /* 0x000fe40007810000 */
[C---:B------:R-:W-:Y:S02]  /*47c0*/  ISETP.GT.AND P2, PT, R4.reuse, 0x1, PT ;  /* 0x000000010400780c */ /* 0x040fe40003f44270 */
[----:B------:R-:W-:Y:S01]  /*47d0*/  ISETP.GT.AND P3, PT, R4, 0x8, PT ;  /* 0x000000080400780c */ /* 0x000fe20003f64270 */
[----:B------:R-:W0:Y:S01]  /*47e0*/  SHFL.BFLY PT, R5, R18, 0x2, 0x1f ;  /* 0x0c401f0012057f89 */ /* 0x000e2200000e0000 */
[----:B------:R-:W-:Y:S02]  /*47f0*/  FSEL R56, R56, -INF , P1 ;  /* 0xff80000038387808 */ /* 0x000fe40000800000 */
[----:B------:R-:W-:Y:S02]  /*4800*/  FSEL R57, R57, -INF , P2 ;  /* 0xff80000039397808 */ /* 0x000fe40001000000 */
[----:B------:R-:W-:-:S02]  /*4810*/  ISETP.GT.AND P1, PT, R4, 0x9, PT ;  /* 0x000000090400780c */ /* 0x000fc40003f24270 */
[----:B------:R-:W-:Y:S02]  /*4820*/  FSEL R60, R60, -INF , P3 ;  /* 0xff8000003c3c7808 */ /* 0x000fe40001800000 */
[----:B------:R-:W-:Y:S02]  /*4830*/  FMNMX.FTZ R3, R56, R57, !PT ;  /* 0x0000003938037209 */ /* 0x000fe40007810000 */
[----:B------:R-:W-:Y:S02]  /*4840*/  FSEL R61, R61, -INF , P1 ;  /* 0xff8000003d3d7808 */ /* 0x000fe40000800000 */
[----:B------:R-:W-:Y:S02]  /*4850*/  ISETP.GT.AND P1, PT, R4, 0x10, PT ;  /* 0x000000100400780c */ /* 0x000fe40003f24270 */
[----:B------:R-:W-:Y:S02]  /*4860*/  FMNMX.FTZ R2, R60, R3, !PT ;  /* 0x000000033c027209 */ /* 0x000fe40007810000 */
[----:B------:R-:W-:-:S02]  /*4870*/  ISETP.GT.AND P2, PT, R4, 0x11, PT ;  /* 0x000000110400780c */ /* 0x000fc40003f44270 */
[----:B------:R-:W-:Y:S02]  /*4880*/  FSEL R48, R48, -INF , P1 ;  /* 0xff80000030307808 */ /* 0x000fe40000800000 */
[----:B------:R-:W-:Y:S02]  /*4890*/  FMNMX.FTZ R3, R61, R2, !PT ;  /* 0x000000023d037209 */ /* 0x000fe40007810000 */
[----:B------:R-:W-:Y:S02]  /*48a0*/  ISETP.GT.AND P1, PT, R4, 0x18, PT ;  /* 0x000000180400780c */ /* 0x000fe40003f24270 */
[----:B------:R-:W-:Y:S02]  /*48b0*/  FSEL R49, R49, -INF , P2 ;  /* 0xff80000031317808 */ /* 0x000fe40001000000 */
[----:B------:R-:W-:Y:S02]  /*48c0*/  FMNMX.FTZ R2, R48, R3, !PT ;  /* 0x0000000330027209 */ /* 0x000fe40007810000 */
[----:B0-----:R-:W-:-:S02]  /*48d0*/  FMNMX.FTZ R20, R18, R5, !PT ;  /* 0x0000000512147209 */ /* 0x001fc40007810000 */
[----:B------:R-:W-:Y:S02]  /*48e0*/  ISETP.GT.AND P3, PT, R4, 0x19, PT ;  /* 0x000000190400780c */ /* 0x000fe40003f64270 */
[----:B------:R-:W-:Y:S01]  /*48f0*/  FSEL R52, R52, -INF , P1 ;  /* 0xff80000034347808 */ /* 0x000fe20000800000 */
[----:B------:R-:W0:Y:S01]  /*4900*/  SHFL.BFLY PT, R21, R20, 0x1, 0x1f ;  /* 0x0c201f0014157f89 */ /* 0x000e2200000e0000 */
[----:B------:R-:W-:Y:S02]  /*4910*/  FMNMX.FTZ R5, R49, R2, !PT ;  /* 0x0000000231057209 */ /* 0x000fe40007810000 */
[----:B------:R-:W-:Y:S02]  /*4920*/  FSEL R53, R53, -INF , P3 ;  /* 0xff80000035357808 */ /* 0x000fe40001800000 */
[----:B------:R-:W-:Y:S02]  /*4930*/  ISETP.GT.AND P1, PT, R4, 0x20, PT ;  /* 0x000000200400780c */ /* 0x000fe40003f24270 */
        /* <DEDUP_REMOVED lines=36> */
[----:B0-----:R-:W-:-:S02]  /*4b80*/  FMNMX.FTZ R3, R20, R21, !PT ;  /* 0x0000001514037209 */ /* 0x001fc40007810000 */
[----:B------:R-:W-:Y:S02]  /*4b90*/  FMNMX.FTZ R2, R29, R2, !PT ;  /* 0x000000021d027209 */ /* 0x000fe40007810000 */
[C---:B------:R-:W-:Y:S01]  /*4ba0*/  FSETP.NEU.FTZ.AND P4, PT, R3.reuse, -INF , PT ;  /* 0xff8000000300780b */ /* 0x040fe20003f9d000 */
[----:B------:R-:W-:Y:S02]  /*4bb0*/  FMUL.FTZ R18, R3, UR5 ;  /* 0x0000000503127c20 */ /* 0x000fe40008410000 */
[----:B------:R-:W0:Y:S03]  /*4bc0*/  SHFL.BFLY PT, R5, R2, 0x2, 0x1f ;  /* 0x0c401f0002057f89 */ /* 0x000e2600000e0000 */
[----:B------:R-:W-:-:S05]  /*4bd0*/  FSEL R18, R18, RZ, P4 ;  /* 0x000000ff12127208 */ /* 0x000fca0002000000 */
        /* <DEDUP_REMOVED lines=16> */
[----:B0-----:R-:W-:Y:S01]  /*4ce0*/  FMNMX.FTZ R5, R2, R5, !PT ;  /* 0x0000000502057209 */ /* 0x001fe20007810000 */
[--C-:B------:R-:W-:Y:S01]  /*4cf0*/  FFMA.FTZ R38, R38, UR5, -R18.reuse ;  /* 0x0000000526267c23 */ /* 0x100fe20008010812 */
[--C-:B------:R-:W-:Y:S01]  /*4d00*/  FFMA.FTZ R39, R39, UR5, -R18.reuse ;  /* 0x0000000527277c23 */ /* 0x100fe20008010812 */
[--C-:B------:R-:W-:Y:S01]  /*4d10*/  FFMA.FTZ R26, R26, UR5, -R18.reuse ;  /* 0x000000051a1a7c23 */ /* 0x100fe20008010812 */
[--C-:B------:R-:W-:Y:S01]  /*4d20*/  FFMA.FTZ R27, R27, UR5, -R18.reuse ;  /* 0x000000051b1b7c23 */ /* 0x100fe20008010812 */
[----:B------:R-:W0:Y:S01]  /*4d30*/  SHFL.BFLY PT, R4, R5, 0x1, 0x1f ;  /* 0x0c201f0005047f89 */ /* 0x000e2200000e0000 */
[----:B------:R-:W2:Y:S01]  /*4d40*/  MUFU.EX2 R62, R62 ;  /* 0x0000003e003e7308 */ /* 0x000ea20000000800 */
[--C-:B------:R-:W-:Y:S01]  /*4d50*/  FFMA.FTZ R30, R30, UR5, -R18.reuse ;  /* 0x000000051e1e7c23 */ /* 0x100fe20008010812 */
[----:B------:R-:W-:-:S06]  /*4d60*/  FFMA.FTZ R18, R31, UR5, -R18 ;  /* 0x000000051f127c23 */ /* 0x000fcc0008010812 */
[----:B------:R-:W3:Y:S01]  /*4d70*/  MUFU.EX2 R63, R63 ;  /* 0x0000003f003f7308 */ /* 0x000ee20000000800 */
[----:B-1----:R-:W-:Y:S01]  /*4d80*/  FADD.FTZ R21, R58, R59 ;  /* 0x0000003b3a157221 */ /* 0x002fe20000010000 */
[----:B------:R-:W-:Y:S02]  /*4d90*/  F2FP.BF16.F32.PACK_AB R209, R59, R58 ;  /* 0x0000003a3bd1723e */ /* 0x000fe400000010ff */
[----:B------:R-:W-:-:S04]  /*4da0*/  CS2R R58, SRZ ;  /* 0x00000000003a7805 */ /* 0x000fc8000001ff00 */
[----:B------:R-:W-:Y:S01]  /*4db0*/  MUFU.EX2 R50, R50 ;  /* 0x0000003200327308 */ /* 0x000fe20000000800 */
[----:B--2---:R-:W-:Y:S01]  /*4dc0*/  FADD.FTZ R64, R62, R21 ;  /* 0x000000153e407221 */ /* 0x004fe20000010000 */
[----:B0-----:R-:W-:-:S06]  /*4dd0*/  FMNMX.FTZ R4, R5, R4, !PT ;  /* 0x0000000405047209 */ /* 0x001fcc0007810000 */
[----:B------:R-:W0:Y:S01]  /*4de0*/  MUFU.EX2 R51, R51 ;  /* 0x0000003300337308 */ /* 0x000e220000000800 */
[C---:B---3--:R-:W-:Y:S01]  /*4df0*/  FADD.FTZ R21, R63.reuse, R64 ;  /* 0x000000403f157221 */ /* 0x048fe20000010000 */
[----:B------:R-:W-:Y:S02]  /*4e00*/  F2FP.BF16.F32.PACK_AB R211, R63, R62 ;  /* 0x0000003e3fd3723e */ /* 0x000fe400000010ff */
[----:B------:R-:W-:Y:S01]  /*4e10*/  CS2R R64, SRZ ;  /* 0x0000000000407805 */ /* 0x000fe2000001ff00 */
[C---:B------:R-:W-:Y:S01]  /*4e20*/  FMUL.FTZ R2, R4.reuse, UR5 ;  /* 0x0000000504027c20 */ /* 0x040fe20008410000 */
[----:B------:R-:W-:Y:S02]  /*4e30*/  FSETP.NEU.FTZ.AND P1, PT, R4, -INF , PT ;  /* 0xff8000000400780b */ /* 0x000fe40003f3d000 */
[----:B------:R-:W-:Y:S01]  /*4e40*/  CS2R R62, SRZ ;  /* 0x00000000003e7805 */ /* 0x000fe2000001ff00 */
[----:B------:R-:W-:Y:S01]  /*4e50*/  MUFU.EX2 R54, R54 ;  /* 0x0000003600367308 */ /* 0x000fe20000000800 */
[----:B------:R-:W-:-:S02]  /*4e60*/  FSEL R2, R2, RZ, P1 ;  /* 0x000000ff02027208 */ /* 0x000fc40000800000 */
[----:B------:R-:W-:-:S03]  /*4e70*/  PLOP3.LUT P1, PT, PT, PT, UP0, 0x80, 0x0 ;  /* 0x000000000000781c */ /* 0x000fc60003f2f008 */
        /* <DEDUP_REMOVED lines=21> */
[----:B------:R-:W-:Y:S01]  /*4fd0*/  FFMA.FTZ R2, R29, UR5, -R2 ;  /* 0x000000051d027c23 */ /* 0x000fe20008010802 */
[----:B------:R-:W2:Y:S01]  /*4fe0*/  MUFU.EX2 R60, R60 ;  /* 0x0000003c003c7308 */ /* 0x000ea20000000800 */
[----:B0-----:R-:W-:-:S07]  /*4ff0*/  F2FP.BF16.F32.PACK_AB R205, R51, R50 ;  /* 0x0000003233cd723e */ /* 0x001fce00000010ff */
[----:B------:R-:W0:Y:S01]  /*5000*/  MUFU.EX2 R61, R61 ;  /* 0x0000003d003d7308 */ /* 0x000e220000000800 */
[----:B-1----:R-:W-:Y:S01]  /*5010*/  FADD.FTZ R5, R56, R57 ;  /* 0x0000003938057221 */ /* 0x002fe20000010000 */
[----:B------:R-:W-:Y:S02]  /*5020*/  F2FP.BF16.F32.PACK_AB R208, R57, R56 ;  /* 0x0000003839d0723e */ /* 0x000fe400000010ff */
[----:B------:R-:W-:-:S04]  /*5030*/  CS2R R56, SRZ ;  /* 0x0000000000387805 */ /* 0x000fc8000001ff00 */
[----:B------:R-:W1:Y:S01]  /*5040*/  MUFU.EX2 R48, R48 ;  /* 0x0000003000307308 */ /* 0x000e620000000800 */
[----:B--2---:R-:W-:-:S07]  /*5050*/  FADD.FTZ R20, R60, R5 ;  /* 0x000000053c147221 */ /* 0x004fce0000010000 */
[----:B------:R-:W2:Y:S01]  /*5060*/  MUFU.EX2 R49, R49 ;  /* 0x0000003100317308 */ /* 0x000ea20000000800 */
[C---:B0-----:R-:W-:Y:S01]  /*5070*/  FADD.FTZ R5, R61.reuse, R20 ;  /* 0x000000143d057221 */ /* 0x041fe20000010000 */
[----:B------:R-:W-:Y:S01]  /*5080*/  FADD.FTZ R20, R50, R21 ;  /* 0x0000001532147221 */ /* 0x000fe20000010000 */
[----:B------:R-:W-:Y:S02]  /*5090*/  F2FP.BF16.F32.PACK_AB R210, R61, R60 ;  /* 0x0000003c3dd2723e */ /* 0x000fe400000010ff */
[----:B------:R-:W-:Y:S01]  /*50a0*/  CS2R R60, SRZ ;  /* 0x00000000003c7805 */ /* 0x000fe2000001ff00 */
[----:B------:R-:W-:Y:S01]  /*50b0*/  FADD.FTZ R21, R51, R20 ;  /* 0x0000001433157221 */ /* 0x000fe20000010000 */
[----:B------:R-:W-:Y:S01]  /*50c0*/  CS2R R50, SRZ ;  /* 0x0000000000327805 */ /* 0x000fe2000001ff00 */
[----:B------:R-:W0:Y:S01]  /*50d0*/  MUFU.EX2 R52, R52 ;  /* 0x0000003400347308 */ /* 0x000e220000000800 */
[----:B-1----:R-:W-:Y:S01]  /*50e0*/  FADD.FTZ R0, R48, R5 ;  /* 0x0000000530007221 */ /* 0x002fe20000010000 */
[----:B------:R-:W-:-:S06]  /*50f0*/  FADD.FTZ R20, R54, R21 ;  /* 0x0000001536147221 */ /* 0x000fcc0000010000 */
[----:B------:R-:W1:Y:S01]  /*5100*/  MUFU.EX2 R53, R53 ;  /* 0x0000003500357308 */ /* 0x000e620000000800 */
[C---:B--2---:R-:W-:Y:S01]  /*5110*/  FADD.FTZ R5, R49.reuse, R0 ;  /* 0x0000000031057221 */ /* 0x044fe20000010000 */
[----:B------:R-:W-:Y:S02]  /*5120*/  F2FP.BF16.F32.PACK_AB R204, R49, R48 ;  /* 0x0000003031cc723e */ /* 0x000fe400000010ff */
[----:B------:R-:W-:-:S04]  /*5130*/  CS2R R48, SRZ ;  /* 0x0000000000307805 */ /* 0x000fc8000001ff00 */
[----:B------:R-:W2:Y:S01]  /*5140*/  MUFU.EX2 R55, R55 ;  /* 0x0000003700377308 */ /* 0x000ea20000000800 */
[----:B0-----:R-:W-:-:S07]  /*5150*/  FADD.FTZ R0, R52, R5 ;  /* 0x0000000534007221 */ /* 0x001fce0000010000 */
[----:B------:R-:W0:Y:S01]  /*5160*/  MUFU.EX2 R40, R40 ;  /* 0x0000002800287308 */ /* 0x000e220000000800 */
[C---:B-1----:R-:W-:Y:S01]  /*5170*/  FADD.FTZ R5, R53.reuse, R0 ;  /* 0x0000000035057221 */ /* 0x042fe20000010000 */
[----:B------:R-:W-:Y:S02]  /*5180*/  F2FP.BF16.F32.PACK_AB R206, R53, R52 ;  /* 0x0000003435ce723e */ /* 0x000fe400000010ff */
[----:B------:R-:W-:-:S04]  /*5190*/  CS2R R52, SRZ ;  /* 0x0000000000347805 */ /* 0x000fc8000001ff00 */
[----:B------:R-:W1:Y:S01]  /*51a0*/  MUFU.EX2 R42, R42 ;  /* 0x0000002a002a7308 */ /* 0x000e620000000800 */
[C---:B--2---:R-:W-:Y:S01]  /*51b0*/  FADD.FTZ R21, R55.reuse, R20 ;  /* 0x0000001437157221 */ /* 0x044fe20000010000 */
[----:B------:R-:W-:Y:S02]  /*51c0*/  F2FP.BF16.F32.PACK_AB R207, R55, R54 ;  /* 0x0000003637cf723e */ /* 0x000fe400000010ff */
[----:B------:R-:W-:-:S04]  /*51d0*/  CS2R R54, SRZ ;  /* 0x0000000000367805 */ /* 0x000fc8000001ff00 */
[----:B------:R-:W2:Y:S01]  /*51e0*/  MUFU.EX2 R41, R41 ;  /* 0x0000002900297308 */ /* 0x000ea20000000800 */
[----:B0-----:R-:W-:-:S07]  /*51f0*/  FADD.FTZ R0, R40, R5 ;  /* 0x0000000528007221 */ /* 0x001fce0000010000 */
[----:B------:R-:W0:Y:S01]  /*5200*/  MUFU.EX2 R43, R43 ;  /* 0x0000002b002b7308 */ /* 0x000e220000000800 */
[----:B-1----:R-:W-:-:S07]  /*5210*/  FADD.FTZ R20, R42, R21 ;  /* 0x000000152a147221 */ /* 0x002fce0000010000 */
[----:B------:R-:W1:Y:S01]  /*5220*/  MUFU.EX2 R44, R44 ;  /* 0x0000002c002c7308 */ /* 0x000e620000000800 */
[C---:B--2---:R-:W-:Y:S01]  /*5230*/  FADD.FTZ R5, R41.reuse, R0 ;  /* 0x0000000029057221 */ /* 0x044fe20000010000 */
[----:B------:R-:W-:Y:S02]  /*5240*/  F2FP.BF16.F32.PACK_AB R200, R41, R40 ;  /* 0x0000002829c8723e */ /* 0x000fe400000010ff */
[----:B------:R-:W-:-:S04]  /*5250*/  CS2R R40, SRZ ;  /* 0x0000000000287805 */ /* 0x000fc8000001ff00 */
[----:B------:R-:W2:Y:S01]  /*5260*/  MUFU.EX2 R46, R46 ;  /* 0x0000002e002e7308 */ /* 0x000ea20000000800 */
[C---:B0-----:R-:W-:Y:S01]  /*5270*/  FADD.FTZ R21, R43.reuse, R20 ;  /* 0x000000142b157221 */ /* 0x041fe20000010000 */
[----:B------:R-:W-:Y:S02]  /*5280*/  F2FP.BF16.F32.PACK_AB R201, R43, R42 ;  /* 0x0000002a2bc9723e */ /* 0x000fe400000010ff */
[----:B------:R-:W-:-:S04]  /*5290*/  CS2R R42, SRZ ;  /* 0x00000000002a7805 */ /* 0x000fc8000001ff00 */
[----:B------:R-:W0:Y:S01]  /*52a0*/  MUFU.EX2 R45, R45 ;  /* 0x0000002d002d7308 */ /* 0x000e220000000800 */
[----:B-1----:R-:W-:-:S07]  /*52b0*/  FADD.FTZ R0, R44, R5 ;  /* 0x000000052c007221 */ /* 0x002fce0000010000 */
[----:B------:R-:W1:Y:S01]  /*52c0*/  MUFU.EX2 R47, R47 ;  /* 0x0000002f002f7308 */ /* 0x000e620000000800 */
[----:B--2---:R-:W-:-:S07]  /*52d0*/  FADD.FTZ R20, R46, R21 ;  /* 0x000000152e147221 */ /* 0x004fce0000010000 */
[----:B------:R-:W2:Y:S01]  /*52e0*/  MUFU.EX2 R32, R32 ;  /* 0x0000002000207308 */ /* 0x000ea20000000800 */
[C---:B0-----:R-:W-:Y:S01]  /*52f0*/  FADD.FTZ R5, R45.reuse, R0 ;  /* 0x000000002d057221 */ /* 0x041fe20000010000 */
[----:B------:R-:W-:Y:S02]  /*5300*/  F2FP.BF16.F32.PACK_AB R202, R45, R44 ;  /* 0x0000002c2dca723e */ /* 0x000fe400000010ff */
[----:B------:R-:W-:-:S04]  /*5310*/  CS2R R44, SRZ ;  /* 0x00000000002c7805 */ /* 0x000fc8000001ff00 */
[----:B------:R-:W0:Y:S01]  /*5320*/  MUFU.EX2 R34, R34 ;  /* 0x0000002200227308 */ /* 0x000e220000000800 */
[C---:B-1----:R-:W-:Y:S01]  /*5330*/  FADD.FTZ R21, R47.reuse, R20 ;  /* 0x000000142f157221 */ /* 0x042fe20000010000 */
[----:B------:R-:W-:Y:S02]  /*5340*/  F2FP.BF16.F32.PACK_AB R203, R47, R46 ;  /* 0x0000002e2fcb723e */ /* 0x000fe400000010ff */
[----:B------:R-:W-:-:S04]  /*5350*/  CS2R R46, SRZ ;  /* 0x00000000002e7805 */ /* 0x000fc8000001ff00 */
[----:B------:R-:W1:Y:S01]  /*5360*/  MUFU.EX2 R33, R33 ;  /* 0x0000002100217308 */ /* 0x000e620000000800 */
[----:B--2---:R-:W-:-:S07]  /*5370*/  FADD.FTZ R0, R32, R5 ;  /* 0x0000000520007221 */ /* 0x004fce0000010000 */
        /* <DEDUP_REMOVED lines=18> */
[----:B------:R-:W-:Y:S01]  /*54a0*/  MUFU.EX2 R26, R26 ;  /* 0x0000001a001a7308 */ /* 0x000fe20000000800 */
[C---:B0-----:R-:W-:Y:S01]  /*54b0*/  FADD.FTZ R29, R39.reuse, R20 ;  /* 0x00000014271d7221 */ /* 0x041fe20000010000 */
[----:B------:R-:W-:Y:S01]  /*54c0*/  IMAD.U32 R20, RZ, RZ, UR10 ;  /* 0x0000000aff147e24 */ /* 0x000fe2000f8e00ff */
[----:B------:R-:W-:Y:S02]  /*54d0*/  F2FP.BF16.F32.PACK_AB R199, R39, R38 ;  /* 0x0000002627c7723e */ /* 0x000fe400000010ff */
[----:B------:R-:W-:-:S03]  /*54e0*/  CS2R R38, SRZ ;  /* 0x0000000000267805 */ /* 0x000fc6000001ff00 */
[----:B------:R-:W0:Y:S01]  /*54f0*/  MUFU.EX2 R25, R25 ;  /* 0x0000001900197308 */ /* 0x000e220000000800 */
[----:B-1----:R-:W-:-:S07]  /*5500*/  FADD.FTZ R0, R24, R21 ;  /* 0x0000001518007221 */ /* 0x002fce0000010000 */
[----:B------:R-:W1:Y:S08]  /*5510*/  MUFU.EX2 R27, R27 ;  /* 0x0000001b001b7308 */ /* 0x000e700000000800 */
[----:B------:R-:W2:Y:S01]  /*5520*/  MUFU.EX2 R28, R28 ;  /* 0x0000001c001c7308 */ /* 0x000ea20000000800 */
[C---:B0-----:R-:W-:Y:S01]  /*5530*/  FADD.FTZ R21, R25.reuse, R0 ;  /* 0x0000000019157221 */ /* 0x041fe20000010000 */
[----:B------:R-:W-:-:S02]  /*5540*/  F2FP.BF16.F32.PACK_AB R192, R25, R24 ;  /* 0x0000001819c0723e */ /* 0x000fc400000010ff */
[----:B------:R-:W-:-:S04]  /*5550*/  CS2R R24, SRZ ;  /* 0x0000000000187805 */ /* 0x000fc8000001ff00 */
[----:B------:R-:W0:Y:S01]  /*5560*/  MUFU.EX2 R30, R30 ;  /* 0x0000001e001e7308 */ /* 0x000e220000000800 */
[----:B-1----:R-:W-:-:S07]  /*5570*/  F2FP.BF16.F32.PACK_AB R193, R27, R26 ;  /* 0x0000001a1bc1723e */ /* 0x002fce00000010ff */
[----:B------:R1:W3:Y:S08]  /*5580*/  MUFU.EX2 R5, R2 ;  /* 0x0000000200057308 */ /* 0x0002f00000000800 */
[----:B------:R2:W4:Y:S01]  /*5590*/  MUFU.EX2 R195, R18 ;  /* 0x0000001200c37308 */ /* 0x0005220000000800 */
[----:B-1----:R-:W-:-:S04]  /*55a0*/  FADD.FTZ R2, R26, R29 ;  /* 0x0000001d1a027221 */ /* 0x002fc80000010000 */
[----:B------:R-:W-:Y:S01]  /*55b0*/  FADD.FTZ R29, R27, R2 ;  /* 0x000000021b1d7221 */ /* 0x000fe20000010000 */
[----:B------:R-:W-:Y:S01]  /*55c0*/  IMAD.MOV.U32 R2, RZ, RZ, 0x3f800000 ;  /* 0x3f800000ff027424 */ /* 0x000fe200078e00ff */
[----:B------:R-:W-:Y:S01]  /*55d0*/  CS2R R26, SRZ ;  /* 0x00000000001a7805 */ /* 0x000fe2000001ff00 */
[----:B--2---:R-:W-:Y:S01]  /*55e0*/  FADD.FTZ R18, R28, R21 ;  /* 0x000000151c127221 */ /* 0x004fe20000010000 */
[----:B0-----:R-:W-:Y:S01]  /*55f0*/  FADD.FTZ R0, R30, R29 ;  /* 0x0000001d1e007221 */ /* 0x001fe20000010000 */
[C---:B---3--:R-:W-:Y:S02]  /*5600*/  F2FP.BF16.F32.PACK_AB R194, R5.reuse, R28 ;  /* 0x0000001c05c2723e */ /* 0x048fe400000010ff */
[----:B------:R-:W-:Y:S01]  /*5610*/  CS2R R28, SRZ ;  /* 0x00000000001c7805 */ /* 0x000fe2000001ff00 */
[----:B------:R-:W-:Y:S01]  /*5620*/  FADD.FTZ R18, R5, R18 ;  /* 0x0000001205127221 */ /* 0x000fe20000010000 */
[C---:B----4-:R-:W-:Y:S01]  /*5630*/  FADD.FTZ R5, R195.reuse, R0 ;  /* 0x00000000c3057221 */ /* 0x050fe20000010000 */
[----:B------:R-:W-:Y:S01]  /*5640*/  F2FP.BF16.F32.PACK_AB R195, R195, R30 ;  /* 0x0000001ec3c3723e */ /* 0x000fe200000010ff */
[----:B------:R-:W-:Y:S01]  /*5650*/  IMAD.MOV.U32 R0, RZ, RZ, 0x3f800000 ;  /* 0x3f800000ff007424 */ /* 0x000fe200078e00ff */
[----:B------:R-:W-:Y:S01]  /*5660*/  CS2R R30, SRZ ;  /* 0x00000000001e7805 */ /* 0x000fe2000001ff00 */
[----:B------:R-:W-:Y:S06]  /*5670*/  @!P1 BRA `(.L_x_2210) ;  /* 0x0000003c00889947 */ /* 0x000fec0003800000 */
[----:B------:R-:W-:Y:S01]  /*5680*/  R2UR UR4, R17 ;  /* 0x00000000110472ca */ /* 0x000fe200000e0000 */
[----:B------:R-:W-:Y:S01]  /*5690*/  IMAD.MOV.U32 R21, RZ, RZ, R3 ;  /* 0x000000ffff157224 */ /* 0x000fe200078e0003 */
[----:B------:R-:W-:Y:S01]  /*56a0*/  MOV R151, RZ ;  /* 0x000000ff00977202 */ /* 0x000fe20000000f00 */
[----:B------:R-:W-:Y:S01]  /*56b0*/  IMAD.MOV.U32 R228, RZ, RZ, R4 ;  /* 0x000000ffffe47224 */ /* 0x000fe200078e0004 */
[----:B------:R-:W-:Y:S01]  /*56c0*/  UMOV UR37, UR36 ;  /* 0x0000002400257c82 */ /* 0x000fe20008000000 */
[----:B------:R-:W-:-:S08]  /*56d0*/  IMAD.MOV.U32 R2, RZ, RZ, 0x3f800000 ;  /* 0x3f800000ff027424 */ /* 0x000fd000078e00ff */
[----:B------:R-:W-:-:S07]  /*56e0*/  IMAD.U32 R229, RZ, RZ, UR4 ;  /* 0x00000004ffe57e24 */ /* 0x000fce000f8e00ff */
.L_x_2221:
[----:B------:R-:W-:Y:S01]  /*56f0*/  R2UR UR5, R229 ;  /* 0x00000000e50572ca */ /* 0x000fe200000e0000 */
[----:B------:R-:W-:-:S04]  /*5700*/  UISETP.NE.AND UP0, UPT, UR37, 0x1, UPT ;  /* 0x000000012500788c */ /* 0x000fc8000bf05270 */
[----:B------:R-:W-:-:S08]  /*5710*/  USEL UR4, URZ, 0x1, UP0 ;  /* 0x000000013f047887 */ /* 0x000fd00008000000 */
[----:B------:R-:W-:-:S06]  /*5720*/  ULOP3.LUT UR4, UR5, UR4, URZ, 0x3c, !UPT ;  /* 0x0000000405047292 */ /* 0x000fcc000f8e3c3f */
[----:B------:R-:W-:Y:S01]  /*5730*/  IMAD.U32 R17, RZ, RZ, UR4 ;  /* 0x00000004ff117e24 */ /* 0x000fe2000f8e00ff */
[----:B------:R-:W-:Y:S06]  /*5740*/  @!P0 BRA `(.L_x_2211) ;  /* 0x0000000000048947 */ /* 0x000fec0003800000 */
[----:B------:R-:W-:Y:S01]  /*5750*/  BPT.TRAP 0x1 ;  /* 0x000000040000795c */ /* 0x000fe20000300000 */
.L_x_2211:
[----:B------:R-:W-:Y:S01]  /*5760*/  R2UR UR5, R16 ;  /* 0x00000000100572ca */ /* 0x000fe200000e0000 */
[----:B------:R-:W-:Y:S01]  /*5770*/  UIADD3 UR36, UR37, 0x1, URZ ;  /* 0x0000000125247890 */ /* 0x000fe2000fffe03f */
[----:B------:R-:W-:-:S03]  /*5780*/  R2UR UR4, R17 ;  /* 0x00000000110472ca */ /* 0x000fc600000e0000 */
[----:B------:R-:W-:-:S04]  /*5790*/  UISETP.NE.AND UP0, UPT, UR36, 0x2, UPT ;  /* 0x000000022400788c */ /* 0x000fc8000bf05270 */
[----:B------:R-:W-:-:S04]  /*57a0*/  USEL UR36, UR36, URZ, UP0 ;  /* 0x0000003f24247287 */ /* 0x000fc80008000000 */
[----:B------:R-:W-:Y:S02]  /*57b0*/  ULEA UR61, UR36, UR5, 0x3 ;  /* 0x00000005243d7291 */ /* 0x000fe4000f8e183f */
[----:B------:R-:W-:-:S05]  /*57c0*/  IMAD.U32 R3, RZ, RZ, UR4 ;  /* 0x00000004ff037e24 */ /* 0x000fca000f8e00ff */
[----:B------:R-:W-:-:S04]  /*57d0*/  SHF.L.U32 R3, R3, 0x1f, RZ ;  /* 0x0000001f03037819 */ /* 0x000fc800000006ff */
[----:B------:R0:W1:Y:S01]  /*57e0*/  SYNCS.PHASECHK.TRANS64.TRYWAIT P1, [UR61+0x38830], R3 ;  /* 0x03883003ff0075a7 */ /* 0x000062000802017d */
[----:B------:R-:W-:Y:S05]  /*57f0*/  @!P0 BRA `(.L_x_2212) ;  /* 0x0000000000048947 */ /* 0x000fea0003800000 */
[----:B------:R-:W-:Y:S01]  /*5800*/  BPT.TRAP 0x1 ;  /* 0x000000040000795c */ /* 0x000fe20000300000 */
.L_x_2212:
[----:B-1----:R-:W-:Y:S05]  /*5810*/  @P1 BRA `(.L_x_2213) ;  /* 0x0000000000081947 */ /* 0x002fea0003800000 */
[----:B------:R-:W1:Y:S02]  /*5820*/  SYNCS.PHASECHK.TRANS64.TRYWAIT P1, [UR61+0x38830], R3 ;  /* 0x03883003ff0075a7 */ /* 0x000e64000802017d */
[----:B-1----:R-:W-:Y:S05]  /*5830*/  @!P1 BRA `(.L_x_2214) ;  /* 0x000000fc003c9947 */ /* 0x002fea0003800000 */
.L_x_2213:
        /* <DEDUP_REMOVED lines=23> */
[----:B------:R-:W-:Y:S01]  /*59b0*/  UIADD3 UR58, UR4, 0x80, URZ ;  /* 0x00000080043a7890 */ /* 0x000fe2000fffe03f */
[-C--:B------:R-:W-:Y:S01]  /*59c0*/  FMUL.FTZ R28, R28, R0.reuse ;  /* 0x000000001c1c7220 */ /* 0x080fe20000410000 */
        /* <DEDUP_REMOVED lines=57> */
[----:B------:R-:W-:Y:S01]  /*5d60*/  UIADD3 UR58, UR4, 0x100, URZ ;  /* 0x00000100043a7890 */ /* 0x000fe2000fffe03f */
[-C--:B------:R-:W-:Y:S01]  /*5d70*/  FMUL.FTZ R109, R109, R0.reuse ;  /* 0x000000006d6d7220 */ /* 0x080fe20000410000 */
[----:B------:R-:W-:Y:S01]  /*5d80*/  UMOV UR56, UR6 ;  /* 0x0000000600387c82 */ /* 0x000fe20008000000 */
[----:B------:R-:W-:Y:S01]  /*5d90*/  UMOV UR57, UR7 ;  /* 0x0000000700397c82 */ /* 0x000fe20008000000 */
        /* <DEDUP_REMOVED lines=95> */
[----:B------:R-:W-:Y:S01]  /*6390*/  UIADD3 UR58, UR4, 0x200, URZ ;  /* 0x00000200043a7890 */ /* 0x000fe2000fffe03f */
[----:B------:R-:W-:Y:S01]  /*63a0*/  UMOV UR56, UR6 ;  /* 0x0000000600387c82 */ /* 0x000fe20008000000 */
[----:B------:R-:W-:Y:S01]  /*63b0*/  UMOV UR57, UR7 ;  /* 0x0000000700397c82 */ /* 0x000fe20008000000 */
[----:B------:R-:W-:Y:S01]  /*63c0*/  UMOV UR59, 0x40000040 ;  /* 0x40000040003b7882 */ /* 0x000fe20000000000 */
        /* <DEDUP_REMOVED lines=141> */
[----:B------:R-:W-:Y:S02]  /*6ca0*/  UIADD3 UR10, UR4, 0x986, URZ ;  /* 0x00000986040a7890 */ /* 0x000fe4000fffe03f */
        /* <DEDUP_REMOVED lines=23> */
[----:B------:R-:W-:Y:S02]  /*6e20*/  R2UR UR14, R6 ;  /* 0x00000000060e72ca */ /* 0x000fe400000e0000 */
[----:B------:R-:W-:-:S11]  /*6e30*/  R2UR UR15, R7 ;  /* 0x00000000070f72ca */ /* 0x000fd600000e0000 */
[----:B------:R-:W-:Y:S02]  /*6e40*/  UMOV UR56, UR14 ;  /* 0x0000000e00387c82 */ /* 0x000fe40008000000 */
[----:B------:R-:W-:Y:S01]  /*6e50*/  UMOV UR57, UR15 ;  /* 0x0000000f00397c82 */ /* 0x000fe20008000000 */
[----:B------:R-:W-:Y:S01]  /*6e60*/  UMOV UR5, UR15 ;  /* 0x0000000f00057c82 */ /* 0x000fe20008000000 */
        /* <DEDUP_REMOVED lines=22> */
[----:B------:R-:W-:Y:S03]  /*6fd0*/  HGMMA.64x16x16.F32.BF16 R152, gdesc[UR16], R152, gsb0 ;  /* 0x00200000109879f0 */ /* 0x000fe60008001898 */
        /* <DEDUP_REMOVED lines=215> */
.L_x_2215:
[----:B------:R-:W-:Y:S02]  /*7d50*/  R2UR UR4, R16 ;  /* 0x00000000100472ca */ /* 0x000fe400000e0000 */
[----:B------:R-:W-:-:S11]  /*7d60*/  R2UR UR5, R229 ;  /* 0x00000000e50572ca */ /* 0x000fd600000e0000 */
[----:B------:R-:W-:Y:S02]  /*7d70*/  ULEA UR4, UR37, UR4, 0x3 ;  /* 0x0000000425047291 */ /* 0x000fe4000f8e183f */
[----:B------:R-:W-:-:S05]  /*7d80*/  IMAD.U32 R0, RZ, RZ, UR5 ;  /* 0x00000005ff007e24 */ /* 0x000fca000f8e00ff */
[----:B------:R-:W-:-:S04]  /*7d90*/  SHF.L.U32 R0, R0, 0x1f, RZ ;  /* 0x0000001f00007819 */ /* 0x000fc800000006ff */
[----:B------:R2:W3:Y:S01]  /*7da0*/  SYNCS.PHASECHK.TRANS64.TRYWAIT P1, [UR4+0x38850], R0 ;  /* 0x03885000ff0075a7 */ /* 0x0004e20008020144 */
[----:B------:R-:W-:Y:S05]  /*7db0*/  @!P0 BRA `(.L_x_2216) ;  /* 0x0000000000048947 */ /* 0x000fea0003800000 */
[----:B------:R-:W-:Y:S01]  /*7dc0*/  BPT.TRAP 0x1 ;  /* 0x000000040000795c */ /* 0x000fe20000300000 */
.L_x_2216:
[----:B---3--:R-:W-:Y:S05]  /*7dd0*/  @P1 BRA `(.L_x_2217) ;  /* 0x0000000000081947 */ /* 0x008fea0003800000 */
[----:B------:R-:W3:Y:S02]  /*7de0*/  SYNCS.PHASECHK.TRANS64.TRYWAIT P1, [UR4+0x38850], R0 ;  /* 0x03885000ff0075a7 */ /* 0x000ee40008020144 */
[----:B---3--:R-:W-:Y:S05]  /*7df0*/  @!P1 BRA `(.L_x_2218) ;  /* 0x000000d400e49947 */ /* 0x008fea0003800000 */
.L_x_2217:
[----:B------:R-:W-:Y:S01]  /*7e00*/  R2UR UR5, R16 ;  /* 0x00000000100572ca */ /* 0x000fe200000e0000 */
[----:B------:R-:W-:Y:S01]  /*7e10*/  WARPGROUP.ARRIVE ;  /* 0x00000000000079c5 */ /* 0x000fe20000000000 */
[----:B------:R-:W-:-:S11]  /*7e20*/  UMOV UR7, 0x40000040 ;  /* 0x4000004000077882 */ /* 0x000fd60000000000 */
[----:B------:R-:W-:-:S04]  /*7e30*/  UIADD3 UR5, UR5, 0x400, URZ ;  /* 0x0000040005057890 */ /* 0x000fc8000fffe03f */
        /* <DEDUP_REMOVED lines=33> */
.L_x_2219:
[----:B------:R-:W-:Y:S01]  /*8050*/  R2UR UR6, R212 ;  /* 0x00000000d40672ca */ /* 0x000fe200000e0000 */
[----:B------:R-:W4:Y:S01]  /*8060*/  LDC R193, c[0x0][0x2f0] ;  /* 0x0000bc00ffc17b82 */ /* 0x000f220000000800 */
[----:B------:R-:W-:Y:S01]  /*8070*/  R2UR UR5, R213 ;  /* 0x00000000d50572ca */ /* 0x000fe200000e0000 */
[----:B------:R-:W-:Y:S01]  /*8080*/  IMAD.MOV.U32 R195, RZ, RZ, -0x2 ;  /* 0xfffffffeffc37424 */ /* 0x000fe200078e00ff */
[----:B------:R-:W-:Y:S01]  /*8090*/  R2UR UR7, R23 ;  /* 0x00000000170772ca */ /* 0x000fe200000e0000 */
[----:B------:R-:W-:-:S08]  /*80a0*/  UIADD3 UR61, UR61, 0x38840, URZ ;  /* 0x000388403d3d7890 */ /* 0x000fd0000fffe03f */
[----:B------:R-:W-:Y:S02]  /*80b0*/  UISETP.NE.AND UP0, UPT, UR6, URZ, UPT ;  /* 0x0000003f0600728c */ /* 0x000fe4000bf05270 */
[----:B--23--:R-:W-:Y:S01]  /*80c0*/  VIADD R0, R215, UR5 ;  /* 0x00000005d7007c36 */ /* 0x00cfe20008000000 */
[----:B------:R-:W-:-:S03]  /*80d0*/  ULDC UR6, c[0x0][0x288] ;  /* 0x0000a20000067ab9 */ /* 0x000fc60000000800 */
[----:B------:R-:W-:Y:S02]  /*80e0*/  PLOP3.LUT P1, PT, PT, PT, UP0, 0x80, 0x0 ;  /* 0x000000000000781c */ /* 0x000fe40003f2f008 */
[----:B------:R-:W-:-:S03]  /*80f0*/  PLOP3.LUT P2, PT, PT, PT, UP0, 0x80, 0x0 ;  /* 0x000000000000781c */ /* 0x000fc60003f4f008 */
[----:B------:R-:W-:-:S08]  /*8100*/  @UP0 ULDC UR5, c[0x0][0x44c] ;  /* 0x0001130000050ab9 */ /* 0x000fd00000000800 */
[----:B------:R-:W-:Y:S01]  /*8110*/  @P1 IMAD.HI.U32 R2, R0, UR5, RZ ;  /* 0x0000000500021c27 */ /* 0x000fe2000f8e00ff */
[----:B------:R-:W-:-:S04]  /*8120*/  @UP0 ULDC UR5, c[0x0][0x450] ;  /* 0x0001140000050ab9 */ /* 0x000fc80000000800 */
[----:B------:R-:W-:Y:S01]  /*8130*/  @P2 SHF.R.U32.HI R0, RZ, UR5, R2 ;  /* 0x00000005ff002c19 */ /* 0x000fe20008011602 */
[----:B------:R-:W-:Y:S02]  /*8140*/  UMOV UR5, 0x1 ;  /* 0x0000000100057882 */ /* 0x000fe40000000000 */
[----:B------:R-:W-:Y:S02]  /*8150*/  UIMAD UR5, UR60, -0x50, UR5 ;  /* 0xffffffb03c0578a4 */ /* 0x000fe4000f8e0205 */
[----:B01----:R-:W0:Y:S04]  /*8160*/  SHFL.IDX PT, R3, R0, RZ, 0x1c1f ;  /* 0x001c1fff00037589 */ /* 0x003e2800000e0000 */
[----:B------:R-:W-:Y:S01]  /*8170*/  IMAD R2, R214, R195, UR5 ;  /* 0x00000005d6027e24 */ /* 0x000fe2000f8e02c3 */
[----:B------:R-:W-:-:S03]  /*8180*/  ULDC UR5, c[0x0][0x988] ;  /* 0x0002620000057ab9 */ /* 0x000fc60000000800 */
[----:B----4-:R-:W-:-:S05]  /*8190*/  IMAD R2, R193, UR7, R2 ;  /* 0x00000007c1027c24 */ /* 0x010fca000f8e0202 */
[----:B0-----:R-:W-:-:S04]  /*81a0*/  IADD3 R3, R3, -UR6, R2 ;  /* 0x8000000603037c10 */ /* 0x001fc8000fffe002 */
[C---:B------:R-:W-:Y:S02]  /*81b0*/  ISETP.GT.AND P1, PT, R3.reuse, RZ, PT ;  /* 0x000000ff0300720c */ /* 0x040fe40003f24270 */
[C---:B------:R-:W-:Y:S02]  /*81c0*/  ISETP.GT.AND P2, PT, R3.reuse, 0x1, PT ;  /* 0x000000010300780c */ /* 0x040fe40003f44270 */
[----:B------:R-:W-:Y:S02]  /*81d0*/  FSEL R184, R184, -INF , P1 ;  /* 0xff800000b8b87808 */ /* 0x000fe40000800000 */
        /* <DEDUP_REMOVED lines=56> */
[----:B------:R-:W0:Y:S02]  /*8560*/  SHFL.IDX PT, R3, R0, 0x1, 0x1c1f ;  /* 0x003c1f0000037f89 */ /* 0x000e2400000e0000 */
[----:B------:R-:W-:-:S05]  /*8570*/  FMNMX.FTZ R192, R157, R4, !PT ;  /* 0x000000049dc07209 */ /* 0x000fca0007810000 */
[----:B------:R-:W1:Y:S01]  /*8580*/  SHFL.BFLY PT, R193, R192, 0x2, 0x1f ;  /* 0x0c401f00c0c17f89 */ /* 0x000e6200000e0000 */
[----:B0-----:R-:W-:Y:S01]  /*8590*/  IADD3 R2, R3, -UR6, R2 ;  /* 0x8000000603027c10 */ /* 0x001fe2000fffe002 */
[----:B------:R-:W0:Y:S03]  /*85a0*/  S2UR UR6, SR_CgaCtaId ;  /* 0x00000000000679c3 */ /* 0x000e260000008800 */
[C---:B------:R-:W-:Y:S02]  /*85b0*/  ISETP.GT.AND P1, PT, R2.reuse, RZ, PT ;  /* 0x000000ff0200720c */ /* 0x040fe40003f24270 */
[----:B------:R-:W-:Y:S02]  /*85c0*/  ISETP.GT.AND P2, PT, R2, 0x1, PT ;  /* 0x000000010200780c */ /* 0x000fe40003f44270 */
[----:B-1----:R-:W-:Y:S02]  /*85d0*/  FMNMX.FTZ R193, R192, R193, !PT ;  /* 0x000000c1c0c17209 */ /* 0x002fe40007810000 */
[----:B------:R-:W-:-:S02]  /*85e0*/  FSEL R186, R186, -INF , P1 ;  /* 0xff800000baba7808 */ /* 0x000fc40000800000 */
[----:B------:R-:W-:Y:S01]  /*85f0*/  ISETP.GT.AND P1, PT, R2, 0x8, PT ;  /* 0x000000080200780c */ /* 0x000fe20003f24270 */
[----:B------:R-:W1:Y:S01]  /*8600*/  SHFL.BFLY PT, R194, R193, 0x1, 0x1f ;  /* 0x0c201f00c1c27f89 */ /* 0x000e6200000e0000 */
[----:B------:R-:W-:Y:S02]  /*8610*/  FSEL R187, R187, -INF , P2 ;  /* 0xff800000bbbb7808 */ /* 0x000fe40001000000 */
[----:B------:R-:W-:Y:S02]  /*8620*/  FMNMX.FTZ R4, R186, R21, !PT ;  /* 0x00000015ba047209 */ /* 0x000fe40007810000 */
[----:B------:R-:W-:Y:S02]  /*8630*/  ISETP.GT.AND P2, PT, R2, 0x9, PT ;  /* 0x000000090200780c */ /* 0x000fe40003f44270 */
[----:B------:R-:W-:Y:S02]  /*8640*/  FSEL R190, R190, -INF , P1 ;  /* 0xff800000bebe7808 */ /* 0x000fe40000800000 */
[----:B------:R-:W-:-:S02]  /*8650*/  FMNMX.FTZ R3, R187, R4, !PT ;  /* 0x00000004bb037209 */ /* 0x000fc40007810000 */
[----:B------:R-:W-:Y:S01]  /*8660*/  FSEL R191, R191, -INF , P2 ;  /* 0xff800000bfbf7808 */ /* 0x000fe20001000000 */
[----:B0-----:R-:W-:Y:S01]  /*8670*/  UPRMT UR61, UR6, 0x654, UR61 ;  /* 0x00000654063d7896 */ /* 0x001fe2000800003d */
[----:B------:R-:W-:Y:S02]  /*8680*/  ISETP.GT.AND P1, PT, R2, 0x10, PT ;  /* 0x000000100200780c */ /* 0x000fe40003f24270 */
[----:B------:R-:W-:Y:S02]  /*8690*/  FMNMX.FTZ R0, R190, R3, !PT ;  /* 0x00000003be007209 */ /* 0x000fe40007810000 */
[----:B------:R-:W-:Y:S02]  /*86a0*/  ISETP.GT.AND P2, PT, R2, 0x11, PT ;  /* 0x000000110200780c */ /* 0x000fe40003f44270 */
[----:B------:R-:W-:Y:S02]  /*86b0*/  FSEL R178, R178, -INF , P1 ;  /* 0xff800000b2b27808 */ /* 0x000fe40000800000 */
[----:B------:R-:W-:Y:S01]  /*86c0*/  FMNMX.FTZ R3, R191, R0, !PT ;  /* 0x00000000bf037209 */ /* 0x000fe20007810000 */
[----:B------:R-:W-:Y:S01]  /*86d0*/  SYNCS.ARRIVE.TRANS64.RED.A1T0 RZ, [UR61], RZ ;  /* 0x000000ffffff79a7 */ /* 0x000fe2000810043d */
[----:B------:R-:W-:-:S02]  /*86e0*/  ISETP.GT.AND P3, PT, R2, 0x18, PT ;  /* 0x000000180200780c */ /* 0x000fc40003f64270 */
[----:B-1----:R-:W-:Y:S02]  /*86f0*/  FMNMX.FTZ R4, R193, R194, !PT ;  /* 0x000000c2c1047209 */ /* 0x002fe40007810000 */
[----:B------:R-:W-:Y:S02]  /*8700*/  FSEL R179, R179, -INF , P2 ;  /* 0xff800000b3b37808 */ /* 0x000fe40001000000 */
[----:B------:R-:W-:Y:S01]  /*8710*/  FMNMX.FTZ R0, R178, R3, !PT ;  /* 0x00000003b2007209 */ /* 0x000fe20007810000 */
[C---:B------:R-:W-:Y:S01]  /*8720*/  FMUL.FTZ R192, R4.reuse, UR5 ;  /* 0x0000000504c07c20 */ /* 0x040fe20008410000 */
[----:B------:R-:W-:Y:S02]  /*8730*/  FSETP.NEU.FTZ.AND P1, PT, R4, -INF , PT ;  /* 0xff8000000400780b */ /* 0x000fe40003f3d000 */
[----:B------:R-:W-:Y:S02]  /*8740*/  ISETP.GT.AND P4, PT, R2, 0x19, PT ;  /* 0x000000190200780c */ /* 0x000fe40003f84270 */
[----:B------:R-:W-:-:S02]  /*8750*/  FSEL R182, R182, -INF , P3 ;  /* 0xff800000b6b67808 */ /* 0x000fc40001800000 */
[----:B------:R-:W-:Y:S02]  /*8760*/  FMNMX.FTZ R3, R179, R0, !PT ;  /* 0x00000000b3037209 */ /* 0x000fe40007810000 */
[----:B------:R-:W-:Y:S02]  /*8770*/  FSEL R0, R192, RZ, P1 ;  /* 0x000000ffc0007208 */ /* 0x000fe40000800000 */
[----:B------:R-:W-:Y:S02]  /*8780*/  ISETP.GT.AND P2, PT, R2, 0x20, PT ;  /* 0x000000200200780c */ /* 0x000fe40003f44270 */
[----:B------:R-:W-:Y:S01]  /*8790*/  FSEL R183, R183, -INF , P4 ;  /* 0xff800000b7b77808 */ /* 0x000fe20002000000 */
[--C-:B------:R-:W-:Y:S01]  /*87a0*/  FFMA.FTZ R208, R184, UR5, -R0.reuse ;  /* 0x00000005b8d07c23 */ /* 0x100fe20008010800 */
[----:B------:R-:W-:Y:S01]  /*87b0*/  FMNMX.FTZ R192, R182, R3, !PT ;  /* 0x00000003b6c07209 */ /* 0x000fe20007810000 */
[--C-:B------:R-:W-:Y:S01]  /*87c0*/  FFMA.FTZ R185, R185, UR5, -R0.reuse ;  /* 0x00000005b9b97c23 */ /* 0x100fe20008010800 */
[----:B------:R-:W-:Y:S01]  /*87d0*/  ISETP.GT.AND P3, PT, R2, 0x21, PT ;  /* 0x000000210200780c */ /* 0x000fe20003f64270 */
[--C-:B------:R-:W-:Y:S01]  /*87e0*/  FFMA.FTZ R210, R188, UR5, -R0.reuse ;  /* 0x00000005bcd27c23 */ /* 0x100fe20008010800 */
        /* <DEDUP_REMOVED lines=16> */
[----:B------:R-:W-:Y:S01]  /*88f0*/  FSEL R184, R175, -INF , P3 ;  /* 0xff800000afb87808 */ /* 0x000fe20001800000 */
[--C-:B------:R-:W-:Y:S01]  /*8900*/  FFMA.FTZ R176, R181, UR5, -R0.reuse ;  /* 0x00000005b5b07c23 */ /* 0x100fe20008010800 */
[----:B------:R-:W-:Y:S01]  /*8910*/  ISETP.GT.AND P2, PT, R2, 0x30, PT ;  /* 0x000000300200780c */ /* 0x000fe20003f44270 */
[----:B------:R0:W-:Y:S01]  /*8920*/  MUFU.EX2 R175, R185 ;  /* 0x000000b900af7308 */ /* 0x0001e20000000800 */
[----:B------:R-:W-:Y:S01]  /*8930*/  FMNMX.FTZ R3, R174, R3, !PT ;  /* 0x00000003ae037209 */ /* 0x000fe20007810000 */
[--C-:B------:R-:W-:Y:S01]  /*8940*/  FFMA.FTZ R202, R172, UR5, -R0.reuse ;  /* 0x00000005acca7c23 */ /* 0x100fe20008010800 */
[----:B------:R-:W-:Y:S01]  /*8950*/  ISETP.GT.AND P3, PT, R2, 0x31, PT ;  /* 0x000000310200780c */ /* 0x000fe20003f64270 */
[--C-:B------:R-:W-:Y:S01]  /*8960*/  FFMA.FTZ R196, R160, UR5, -R0.reuse ;  /* 0x00000005a0c47c23 */ /* 0x100fe20008010800 */
[----:B------:R-:W-:Y:S01]  /*8970*/  FSEL R162, R162, -INF , P2 ;  /* 0xff800000a2a27808 */ /* 0x000fe20001000000 */
[--C-:B------:R-:W-:Y:S01]  /*8980*/  FFMA.FTZ R198, R164, UR5, -R0.reuse ;  /* 0x00000005a4c67c23 */ /* 0x100fe20008010800 */
[----:B------:R-:W-:Y:S01]  /*8990*/  FMNMX.FTZ R3, R184, R3, !PT ;  /* 0x00000003b8037209 */ /* 0x000fe20007810000 */
[----:B------:R-:W-:Y:S01]  /*89a0*/  FFMA.FTZ R153, R157, UR5, -R0 ;  /* 0x000000059d997c23 */ /* 0x000fe20008010800 */
[----:B------:R-:W-:Y:S01]  /*89b0*/  ISETP.GT.AND P2, PT, R2, 0x38, PT ;  /* 0x000000380200780c */ /* 0x000fe20003f44270 */
[----:B------:R-:W-:Y:S01]  /*89c0*/  MUFU.EX2 R208, R208 ;  /* 0x000000d000d07308 */ /* 0x000fe20000000800 */
[----:B------:R-:W-:-:S02]  /*89d0*/  FSEL R163, R163, -INF , P3 ;  /* 0xff800000a3a37808 */ /* 0x000fc40001800000 */
[----:B------:R-:W-:Y:S02]  /*89e0*/  FMNMX.FTZ R188, R162, R3, !PT ;  /* 0x00000003a2bc7209 */ /* 0x000fe40007810000 */
[----:B------:R-:W-:Y:S02]  /*89f0*/  ISETP.GT.AND P3, PT, R2, 0x39, PT ;  /* 0x000000390200780c */ /* 0x000fe40003f64270 */
[----:B0-----:R-:W-:Y:S01]  /*8a00*/  FSEL R185, R166, -INF , P2 ;  /* 0xff800000a6b97808 */ /* 0x001fe20001000000 */
[----:B------:R-:W-:Y:S01]  /*8a10*/  FFMA.FTZ R166, R189, UR5, -R0 ;  /* 0x00000005bda67c23 */ /* 0x000fe20008010800 */
[----:B------:R-:W-:Y:S01]  /*8a20*/  FMNMX.FTZ R188, R163, R188, !PT ;  /* 0x000000bca3bc7209 */ /* 0x000fe20007810000 */
[----:B------:R-:W-:Y:S01]  /*8a30*/  MUFU.EX2 R210, R210 ;  /* 0x000000d200d27308 */ /* 0x000fe20000000800 */
[----:B------:R-:W-:Y:S02]  /*8a40*/  FSEL R167, R167, -INF , P3 ;  /* 0xff800000a7a77808 */ /* 0x000fe40001800000 */
[----:B------:R-:W-:-:S02]  /*8a50*/  ISETP.GT.AND P2, PT, R2, 0x40, PT ;  /* 0x000000400200780c */ /* 0x000fc40003f44270 */
[----:B------:R-:W-:Y:S02]  /*8a60*/  FMNMX.FTZ R188, R185, R188, !PT ;  /* 0x000000bcb9bc7209 */ /* 0x000fe40007810000 */
[----:B------:R-:W-:Y:S01]  /*8a70*/  ISETP.GT.AND P3, PT, R2, 0x41, PT ;  /* 0x000000410200780c */ /* 0x000fe20003f64270 */
[----:B------:R-:W-:Y:S01]  /*8a80*/  MUFU.EX2 R166, R166 ;  /* 0x000000a600a67308 */ /* 0x000fe20000000800 */
[----:B------:R-:W-:Y:S02]  /*8a90*/  FSEL R154, R154, -INF , P2 ;  /* 0xff8000009a9a7808 */ /* 0x000fe40001000000 */
[----:B------:R-:W-:Y:S02]  /*8aa0*/  FMNMX.FTZ R3, R167, R188, !PT ;  /* 0x000000bca7037209 */ /* 0x000fe40007810000 */
[----:B------:R-:W-:Y:S02]  /*8ab0*/  ISETP.GT.AND P2, PT, R2, 0x48, PT ;  /* 0x000000480200780c */ /* 0x000fe40003f44270 */
[----:B------:R-:W-:Y:S01]  /*8ac0*/  FSEL R188, R155, -INF , P3 ;  /* 0xff8000009bbc7808 */ /* 0x000fe20001800000 */
[----:B------:R-:W-:Y:S01]  /*8ad0*/  FFMA.FTZ R155, R165, UR5, -R0 ;  /* 0x00000005a59b7c23 */ /* 0x000fe20008010800 */
[----:B------:R-:W-:Y:S01]  /*8ae0*/  FMNMX.FTZ R3, R154, R3, !PT ;  /* 0x000000039a037209 */ /* 0x000fe20007810000 */
[----:B------:R-:W-:Y:S01]  /*8af0*/  MUFU.EX2 R204, R204 ;  /* 0x000000cc00cc7308 */ /* 0x000fe20000000800 */
[----:B------:R-:W-:-:S02]  /*8b00*/  ISETP.GT.AND P3, PT, R2, 0x49, PT ;  /* 0x000000490200780c */ /* 0x000fc40003f64270 */
[----:B------:R-:W-:Y:S01]  /*8b10*/  FSEL R189, R158, -INF , P2 ;  /* 0xff8000009ebd7808 */ /* 0x000fe20001000000 */
[--C-:B------:R-:W-:Y:S01]  /*8b20*/  FFMA.FTZ R158, R161, UR5, -R0.reuse ;  /* 0x00000005a19e7c23 */ /* 0x100fe20008010800 */
[----:B------:R-:W-:Y:S02]  /*8b30*/  FMNMX.FTZ R2, R188, R3, !PT ;  /* 0x00000003bc027209 */ /* 0x000fe40007810000 */
[----:B------:R-:W-:Y:S01]  /*8b40*/  FSEL R193, R159, -INF , P3 ;  /* 0xff8000009fc17808 */ /* 0x000fe20001800000 */
[----:B------:R-:W-:Y:S01]  /*8b50*/  FFMA.FTZ R159, R173, UR5, -R0 ;  /* 0x00000005ad9f7c23 */ /* 0x000fe20008010800 */
[----:B------:R-:W-:Y:S01]  /*8b60*/  FMNMX.FTZ R2, R189, R2, !PT ;  /* 0x00000002bd027209 */ /* 0x000fe20007810000 */
[----:B------:R-:W-:Y:S01]  /*8b70*/  MUFU.EX2 R177, R177 ;  /* 0x000000b100b17308 */ /* 0x000fe20000000800 */
[----:B------:R-:W-:Y:S02]  /*8b80*/  FSEL R165, R4, RZ, P1 ;  /* 0x000000ff04a57208 */ /* 0x000fe40000800000 */
[----:B------:R-:W-:-:S03]  /*8b90*/  FMNMX.FTZ R2, R193, R2, !PT ;  /* 0x00000002c1027209 */ /* 0x000fc60007810000 */
[----:B------:R-:W-:Y:S02]  /*8ba0*/  FADD.FTZ R165, -R165, R228 ;  /* 0x000000e4a5a57221 */ /* 0x000fe40000010100 */
[----:B------:R-:W0:Y:S01]  /*8bb0*/  SHFL.BFLY PT, R3, R2, 0x2, 0x1f ;  /* 0x0c401f0002037f89 */ /* 0x000e2200000e0000 */
[----:B------:R-:W-:Y:S01]  /*8bc0*/  MUFU.EX2 R206, R206 ;  /* 0x000000ce00ce7308 */ /* 0x000fe20000000800 */
[----:B------:R-:W-:-:S07]  /*8bd0*/  FMUL.FTZ R0, R165, UR5 ;  /* 0x00000005a5007c20 */ /* 0x000fce0008410000 */
[----:B------:R-:W1:Y:S08]  /*8be0*/  MUFU.EX2 R0, R0 ;  /* 0x0000000000007308 */ /* 0x000e700000000800 */
[----:B------:R-:W-:Y:S01]  /*8bf0*/  MUFU.EX2 R176, R176 ;  /* 0x000000b000b07308 */ /* 0x000fe20000000800 */
[----:B0-----:R-:W-:-:S07]  /*8c00*/  FMNMX.FTZ R169, R2, R3, !PT ;  /* 0x0000000302a97209 */ /* 0x001fce0007810000 */
[----:B------:R-:W-:Y:S01]  /*8c10*/  MUFU.EX2 R200, R200 ;  /* 0x000000c800c87308 */ /* 0x000fe20000000800 */
[----:B-1----:R-:W-:Y:S01]  /*8c20*/  FFMA.FTZ R18, R0, R18, R208 ;  /* 0x0000001200127223 */ /* 0x002fe200000100d0 */
[----:B------:R-:W0:Y:S06]  /*8c30*/  SHFL.BFLY PT, R2, R169, 0x1, 0x1f ;  /* 0x0c201f00a9027f89 */ /* 0x000e2c00000e0000 */
[----:B------:R-:W-:Y:S08]  /*8c40*/  MUFU.EX2 R168, R168 ;  /* 0x000000a800a87308 */ /* 0x000ff00000000800 */
[----:B------:R-:W-:Y:S08]  /*8c50*/  MUFU.EX2 R202, R202 ;  /* 0x000000ca00ca7308 */ /* 0x000ff00000000800 */
[----:B------:R-:W-:Y:S01]  /*8c60*/  MUFU.EX2 R159, R159 ;  /* 0x0000009f009f7308 */ /* 0x000fe20000000800 */
[----:B0-----:R-:W-:-:S04]  /*8c70*/  FMNMX.FTZ R3, R169, R2, !PT ;  /* 0x00000002a9037209 */ /* 0x001fc80007810000 */
[C---:B------:R-:W-:Y:S01]  /*8c80*/  FSETP.NEU.FTZ.AND P2, PT, R3.reuse, -INF , PT ;  /* 0xff8000000300780b */ /* 0x040fe20003f5d000 */
[C---:B------:R-:W-:Y:S02]  /*8c90*/  FMUL.FTZ R156, R3.reuse, UR5 ;  /* 0x00000005039c7c20 */ /* 0x040fe40008410000 */
[----:B------:R-:W-:Y:S01]  /*8ca0*/  MUFU.EX2 R196, R196 ;  /* 0x000000c400c47308 */ /* 0x000fe20000000800 */
[----:B------:R-:W-:Y:S02]  /*8cb0*/  FSEL R2, R3, RZ, P2 ;  /* 0x000000ff03027208 */ /* 0x000fe40001000000 */
[----:B------:R-:W-:-:S03]  /*8cc0*/  FSEL R156, R156, RZ, P2 ;  /* 0x000000ff9c9c7208 */ /* 0x000fc60001000000 */
[----:B------:R-:W-:Y:S01]  /*8cd0*/  FADD.FTZ R2, -R2, R21 ;  /* 0x0000001502027221 */ /* 0x000fe20000010100 */
[----:B------:R-:W-:Y:S01]  /*8ce0*/  FADD.FTZ R21, R175, R18 ;  /* 0x00000012af157221 */ /* 0x000fe20000010000 */
[--C-:B------:R-:W-:Y:S01]  /*8cf0*/  FFMA.FTZ R209, R186, UR5, -R156.reuse ;  /* 0x00000005bad17c23 */ /* 0x100fe2000801089c */
[--C-:B------:R-:W-:Y:S01]  /*8d00*/  FFMA.FTZ R164, R187, UR5, -R156.reuse ;  /* 0x00000005bba47c23 */ /* 0x100fe2000801089c */
[----:B------:R-:W-:Y:S01]  /*8d10*/  FMUL.FTZ R2, R2, UR5 ;  /* 0x0000000502027c20 */ /* 0x000fe20008410000 */
[--C-:B------:R-:W-:Y:S01]  /*8d20*/  FFMA.FTZ R211, R190, UR5, -R156.reuse ;  /* 0x00000005bed37c23 */ /* 0x100fe2000801089c */
[--C-:B------:R-:W-:Y:S01]  /*8d30*/  FFMA.FTZ R161, R191, UR5, -R156.reuse ;  /* 0x00000005bfa17c23 */ /* 0x100fe2000801089c */
[--C-:B------:R-:W-:Y:S01]  /*8d40*/  FFMA.FTZ R205, R178, UR5, -R156.reuse ;  /* 0x00000005b2cd7c23 */ /* 0x100fe2000801089c */
[----:B------:R-:W-:Y:S01]  /*8d50*/  MUFU.EX2 R209, R209 ;  /* 0x000000d100d17308 */ /* 0x000fe20000000800 */
[--C-:B------:R-:W-:Y:S01]  /*8d60*/  FFMA.FTZ R160, R179, UR5, -R156.reuse ;  /* 0x00000005b3a07c23 */ /* 0x100fe2000801089c */
[--C-:B------:R-:W-:Y:S01]  /*8d70*/  FFMA.FTZ R207, R182, UR5, -R156.reuse ;  /* 0x00000005b6cf7c23 */ /* 0x100fe2000801089c */
[--C-:B------:R-:W-:Y:S01]  /*8d80*/  FFMA.FTZ R157, R183, UR5, -R156.reuse ;  /* 0x00000005b79d7c23 */ /* 0x100fe2000801089c */
[----:B------:R-:W-:Y:S01]  /*8d90*/  FADD.FTZ R21, R210, R21 ;  /* 0x00000015d2157221 */ /* 0x000fe20000010000 */
[--C-:B------:R-:W-:Y:S01]  /*8da0*/  FFMA.FTZ R201, R170, UR5, -R156.reuse ;  /* 0x00000005aac97c23 */ /* 0x100fe2000801089c */
[--C-:B------:R-:W-:Y:S01]  /*8db0*/  FFMA.FTZ R169, R171, UR5, -R156.reuse ;  /* 0x00000005aba97c23 */ /* 0x100fe2000801089c */
[--C-:B------:R-:W-:Y:S01]  /*8dc0*/  FFMA.FTZ R197, R162, UR5, -R156.reuse ;  /* 0x00000005a2c57c23 */ /* 0x100fe2000801089c */
        /* <DEDUP_REMOVED lines=10> */
[----:B------:R-:W-:-:S03]  /*8e70*/  FFMA.FTZ R162, R167, UR5, -R156 ;  /* 0x00000005a7a27c23 */ /* 0x000fc6000801089c */
[----:B------:R-:W-:-:S03]  /*8e80*/  FADD.FTZ R21, R206, R21 ;  /* 0x00000015ce157221 */ /* 0x000fc60000010000 */
[----:B------:R-:W2:Y:S01]  /*8e90*/  MUFU.EX2 R211, R211 ;  /* 0x000000d300d37308 */ /* 0x000ea20000000800 */
[----:B0-----:R-:W-:-:S07]  /*8ea0*/  FFMA.FTZ R5, R2, R5, R209 ;  /* 0x0000000502057223 */ /* 0x001fce00000100d1 */
        /* <DEDUP_REMOVED lines=10> */
[----:B------:R-:W-:Y:S01]  /*8f50*/  FADD.FTZ R5, R176, R21 ;  /* 0x00000015b0057221 */ /* 0x000fe20000010000 */
[--C-:B------:R-:W-:Y:S01]  /*8f60*/  FFMA.FTZ R21, R154, UR5, -R156.reuse ;  /* 0x000000059a157c23 */ /* 0x100fe2000801089c */
[--C-:B------:R-:W-:Y:S01]  /*8f70*/  FFMA.FTZ R154, R188, UR5, -R156.reuse ;  /* 0x00000005bc9a7c23 */ /* 0x100fe2000801089c */
[----:B------:R-:W-:Y:S01]  /*8f80*/  FFMA.FTZ R156, R193, UR5, -R156 ;  /* 0x00000005c19c7c23 */ /* 0x000fe2000801089c */
[----:B------:R-:W-:Y:S02]  /*8f90*/  FADD.FTZ R5, R200, R5 ;  /* 0x00000005c8057221 */ /* 0x000fe40000010000 */
[----:B------:R-:W2:Y:S01]  /*8fa0*/  MUFU.EX2 R201, R201 ;  /* 0x000000c900c97308 */ /* 0x000ea20000000800 */
[----:B0-----:R-:W-:Y:S01]  /*8fb0*/  FADD.FTZ R18, R207, R18 ;  /* 0x00000012cf127221 */ /* 0x001fe20000010000 */
[----:B------:R-:W-:-:S04]  /*8fc0*/  FADD.FTZ R5, R168, R5 ;  /* 0x00000005a8057221 */ /* 0x000fc80000010000 */
[----:B------:R-:W-:Y:S02]  /*8fd0*/  FADD.FTZ R170, R202, R5 ;  /* 0x00000005caaa7221 */ /* 0x000fe40000010000 */
[----:B------:R-:W0:Y:S01]  /*8fe0*/  MUFU.EX2 R169, R169 ;  /* 0x000000a900a97308 */ /* 0x000e220000000800 */
[----:B-1----:R-:W-:Y:S01]  /*8ff0*/  FADD.FTZ R18, R157, R18 ;  /* 0x000000129d127221 */ /* 0x002fe20000010000 */
[----:B------:R-:W-:-:S04]  /*9000*/  FADD.FTZ R5, R159, R170 ;  /* 0x000000aa9f057221 */ /* 0x000fc80000010000 */
[----:B------:R-:W-:Y:S02]  /*9010*/  FADD.FTZ R5, R196, R5 ;  /* 0x00000005c4057221 */ /* 0x000fe40000010000 */
        /* <DEDUP_REMOVED lines=38> */
.L_x_2220:
[----:B------:R-:W0:Y:S01]  /*9280*/  S2UR UR7, SR_CgaCtaId ;  /* 0x00000000000779c3 */ /* 0x000e220000008800 */
[----:B------:R-:W-:Y:S01]  /*9290*/  R2UR UR6, R20 ;  /* 0x00000000140672ca */ /* 0x000fe200000e0000 */
[----:B------:R-:W-:Y:S01]  /*92a0*/  UIADD3 UR4, UR4, 0x38860, URZ ;  /* 0x0003886004047890 */ /* 0x000fe2000fffe03f */
[----:B------:R-:W-:Y:S01]  /*92b0*/  F2FP.BF16.F32.PACK_AB R193, R154, R21 ;  /* 0x000000159ac1723e */ /* 0x000fe200000010ff */
[----:B------:R-:W-:Y:S01]  /*92c0*/  UMOV UR37, UR36 ;  /* 0x0000002400257c82 */ /* 0x000fe20008000000 */
[----:B------:R-:W-:Y:S01]  /*92d0*/  F2FP.BF16.F32.PACK_AB R208, R175, R208 ;  /* 0x000000d0afd0723e */ /* 0x000fe200000010ff */
[----:B------:R-:W-:Y:S01]  /*92e0*/  IMAD.MOV.U32 R21, RZ, RZ, R3 ;  /* 0x000000ffff157224 */ /* 0x000fe200078e0003 */
[----:B------:R-:W-:Y:S01]  /*92f0*/  F2FP.BF16.F32.PACK_AB R209, R164, R209 ;  /* 0x000000d1a4d1723e */ /* 0x000fe200000010ff */
[----:B------:R-:W-:Y:S01]  /*9300*/  IMAD.MOV.U32 R228, RZ, RZ, R4 ;  /* 0x000000ffffe47224 */ /* 0x000fe200078e0004 */
[----:B------:R-:W-:Y:S02]  /*9310*/  F2FP.BF16.F32.PACK_AB R210, R166, R210 ;  /* 0x000000d2a6d2723e */ /* 0x000fe400000010ff */
[----:B------:R-:W-:-:S02]  /*9320*/  F2FP.BF16.F32.PACK_AB R211, R161, R211 ;  /* 0x000000d3a1d3723e */ /* 0x000fc400000010ff */
[----:B------:R-:W-:Y:S01]  /*9330*/  F2FP.BF16.F32.PACK_AB R204, R177, R204 ;  /* 0x000000ccb1cc723e */ /* 0x000fe200000010ff */
[----:B------:R-:W-:Y:S01]  /*9340*/  UISETP.GT.AND UP0, UPT, UR60, UR6, UPT ;  /* 0x000000063c00728c */ /* 0x000fe2000bf04270 */
[----:B------:R-:W-:Y:S01]  /*9350*/  F2FP.BF16.F32.PACK_AB R205, R160, R205 ;  /* 0x000000cda0cd723e */ /* 0x000fe200000010ff */
[----:B------:R-:W-:Y:S01]  /*9360*/  UIADD3 UR60, UR60, -0x1, URZ ;  /* 0xffffffff3c3c7890 */ /* 0x000fe2000fffe03f */
[----:B------:R-:W-:Y:S02]  /*9370*/  F2FP.BF16.F32.PACK_AB R206, R176, R206 ;  /* 0x000000ceb0ce723e */ /* 0x000fe400000010ff */
[----:B------:R-:W-:Y:S02]  /*9380*/  F2FP.BF16.F32.PACK_AB R207, R157, R207 ;  /* 0x000000cf9dcf723e */ /* 0x000fe400000010ff */
[----:B------:R-:W-:Y:S02]  /*9390*/  PLOP3.LUT P1, PT, PT, PT, UP0, 0x80, 0x0 ;  /* 0x000000000000781c */ /* 0x000fe40003f2f008 */
[----:B------:R-:W-:Y:S01]  /*93a0*/  F2FP.BF16.F32.PACK_AB R200, R168, R200 ;  /* 0x000000c8a8c8723e */ /* 0x000fe200000010ff */
[----:B0-----:R-:W-:Y:S01]  /*93b0*/  UPRMT UR4, UR7, 0x654, UR4 ;  /* 0x0000065407047896 */ /* 0x001fe20008000004 */
[----:B------:R-:W-:-:S02]  /*93c0*/  F2FP.BF16.F32.PACK_AB R201, R169, R201 ;  /* 0x000000c9a9c9723e */ /* 0x000fc400000010ff */
[----:B------:R-:W-:Y:S02]  /*93d0*/  F2FP.BF16.F32.PACK_AB R202, R159, R202 ;  /* 0x000000ca9fca723e */ /* 0x000fe400000010ff */
[----:B------:R-:W-:Y:S02]  /*93e0*/  F2FP.BF16.F32.PACK_AB R203, R165, R203 ;  /* 0x000000cba5cb723e */ /* 0x000fe400000010ff */
[----:B------:R-:W-:Y:S02]  /*93f0*/  F2FP.BF16.F32.PACK_AB R196, R158, R196 ;  /* 0x000000c49ec4723e */ /* 0x000fe400000010ff */
[----:B------:R-:W-:Y:S01]  /*9400*/  SYNCS.ARRIVE.TRANS64.RED.A1T0 RZ, [UR4], RZ ;  /* 0x000000ffffff79a7 */ /* 0x000fe20008100404 */
[----:B------:R-:W-:Y:S02]  /*9410*/  R2UR UR4, R17 ;  /* 0x00000000110472ca */ /* 0x000fe400000e0000 */
[----:B------:R-:W-:Y:S02]  /*9420*/  F2FP.BF16.F32.PACK_AB R197, R163, R197 ;  /* 0x000000c5a3c5723e */ /* 0x000fe400000010ff */
[----:B------:R-:W-:-:S02]  /*9430*/  F2FP.BF16.F32.PACK_AB R198, R155, R198 ;  /* 0x000000c69bc6723e */ /* 0x000fc400000010ff */
[----:B------:R-:W-:Y:S02]  /*9440*/  F2FP.BF16.F32.PACK_AB R199, R162, R199 ;  /* 0x000000c7a2c7723e */ /* 0x000fe400000010ff */
[----:B------:R-:W-:Y:S02]  /*9450*/  F2FP.BF16.F32.PACK_AB R192, R152, R192 ;  /* 0x000000c098c0723e */ /* 0x000fe400000010ff */
[----:B------:R-:W-:Y:S02]  /*9460*/  F2FP.BF16.F32.PACK_AB R194, R153, R194 ;  /* 0x000000c299c2723e */ /* 0x000fe400000010ff */
[----:B------:R-:W-:Y:S01]  /*9470*/  F2FP.BF16.F32.PACK_AB R195, R156, R195 ;  /* 0x000000c39cc3723e */ /* 0x000fe200000010ff */
[----:B------:R-:W-:Y:S01]  /*9480*/  IMAD.U32 R229, RZ, RZ, UR4 ;  /* 0x00000004ffe57e24 */ /* 0x000fe2000f8e00ff */
[----:B------:R-:W-:Y:S06]  /*9490*/  @P1 BRA `(.L_x_2221) ;  /* 0xffffffc000941947 */ /* 0x000fec000383ffff */
.L_x_2210:
[----:B------:R-:W-:-:S13]  /*94a0*/  ISETP.LE.AND P1, PT, RZ, UR60, PT ;  /* 0x0000003cff007c0c */ /* 0x000fda000bf23270 */
[----:B------:R-:W-:Y:S05]  /*94b0*/  @!P1 BRA `(.L_x_2222) ;  /* 0x0000003800b89947 */ /* 0x000fea0003800000 */
[----:B------:R-:W-:Y:S01]  /*94c0*/  R2UR UR61, R17 ;  /* 0x00000000113d72ca */ /* 0x000fe200000e0000 */
[----:B------:R-:W-:Y:S01]  /*94d0*/  IMAD.MOV.U32 R20, RZ, RZ, R3 ;  /* 0x000000ffff147224 */ /* 0x000fe200078e0003 */
[----:B------:R-:W-:Y:S01]  /*94e0*/  UMOV UR37, UR36 ;  /* 0x0000002400257c82 */ /* 0x000fe20008000000 */
[----:B------:R-:W-:-:S12]  /*94f0*/  IMAD.MOV.U32 R21, RZ, RZ, R4 ;  /* 0x000000ffff157224 */ /* 0x000fd800078e0004 */
.L_x_2233:
[----:B------:R-:W-:-:S04]  /*9500*/  UIADD3 UR36, UR37, 0x1, URZ ;  /* 0x0000000125247890 */ /* 0x000fc8000fffe03f */
[----:B------:R-:W-:-:S04]  /*9510*/  UISETP.NE.AND UP0, UPT, UR36, 0x2, UPT ;  /* 0x000000022400788c */ /* 0x000fc8000bf05270 */
[----:B------:R-:W-:Y:S02]  /*9520*/  USEL UR4, URZ, 0x1, UP0 ;  /* 0x000000013f047887 */ /* 0x000fe40008000000 */
[----:B------:R-:W-:Y:S02]  /*9530*/  USEL UR36, UR36, URZ, UP0 ;  /* 0x0000003f24247287 */ /* 0x000fe40008000000 */
[----:B------:R-:W-:-:S06]  /*9540*/  ULOP3.LUT UR4, UR61, UR4, URZ, 0x3c, !UPT ;  /* 0x000000043d047292 */ /* 0x000fcc000f8e3c3f */
[----:B------:R-:W-:Y:S01]  /*9550*/  IMAD.U32 R17, RZ, RZ, UR4 ;  /* 0x00000004ff117e24 */ /* 0x000fe2000f8e00ff */
[----:B------:R-:W-:Y:S06]  /*9560*/  @!P0 BRA `(.L_x_2223) ;  /* 0x0000000000048947 */ /* 0x000fec0003800000 */
[----:B------:R-:W-:Y:S01]  /*9570*/  BPT.TRAP 0x1 ;  /* 0x000000040000795c */ /* 0x000fe20000300000 */
.L_x_2223:
[----:B------:R-:W-:Y:S02]  /*9580*/  R2UR UR4, R16 ;  /* 0x00000000100472ca */ /* 0x000fe400000e0000 */
[----:B------:R-:W-:-:S11]  /*9590*/  R2UR UR5, R17 ;  /* 0x00000000110572ca */ /* 0x000fd600000e0000 */
[----:B------:R-:W-:Y:S02]  /*95a0*/  ULEA UR4, UR36, UR4, 0x3 ;  /* 0x0000000424047291 */ /* 0x000fe4000f8e183f */
[----:B------:R-:W-:-:S05]  /*95b0*/  IMAD.U32 R3, RZ, RZ, UR5 ;  /* 0x00000005ff037e24 */ /* 0x000fca000f8e00ff */
[----:B------:R-:W-:-:S04]  /*95c0*/  SHF.L.U32 R3, R3, 0x1f, RZ ;  /* 0x0000001f03037819 */ /* 0x000fc800000006ff */
[----:B------:R0:W1:Y:S01]  /*95d0*/  SYNCS.PHASECHK.TRANS64.TRYWAIT P1, [UR4+0x38830], R3 ;  /* 0x03883003ff0075a7 */ /* 0x0000620008020144 */
[----:B------:R-:W-:Y:S05]  /*95e0*/  @!P0 BRA `(.L_x_2224) ;  /* 0x0000000000048947 */ /* 0x000fea0003800000 */
[----:B------:R-:W-:Y:S01]  /*95f0*/  BPT.TRAP 0x1 ;  /* 0x000000040000795c */ /* 0x000fe20000300000 */
.L_x_2224:
[----:B-1----:R-:W-:Y:S05]  /*9600*/  @P1 BRA `(.L_x_2225) ;  /* 0x0000000000081947 */ /* 0x002fea0003800000 */
[----:B------:R-:W1:Y:S02]  /*9610*/  SYNCS.PHASECHK.TRANS64.TRYWAIT P1, [UR4+0x38830], R3 ;  /* 0x03883003ff0075a7 */ /* 0x000e640008020144 */
[----:B-1----:R-:W-:Y:S05]  /*9620*/  @!P1 BRA `(.L_x_2226) ;  /* 0x000000bc00f09947 */ /* 0x002fea0003800000 */
.L_x_2225:
        /* <DEDUP_REMOVED lines=618> */
[----:B------:R-:W-:-:S03]  /*bcd0*/  UIADD3 UR6, UR4, 0x886, URZ ;  /* 0x0000088604067890 */ /* 0x000fc6000fffe03f */
        /* <DEDUP_REMOVED lines=37> */
.L_x_2227:
[----:B------:R-:W-:Y:S01]  /*bf30*/  R2UR UR4, R16 ;  /* 0x00000000100472ca */ /* 0x000fe200000e0000 */
[----:B------:R-:W-:-:S05]  /*bf40*/  IMAD.U32 R0, RZ, RZ, UR61 ;  /* 0x0000003dff007e24 */ /* 0x000fca000f8e00ff */
[----:B------:R-:W-:-:S07]  /*bf50*/  SHF.L.U32 R0, R0, 0x1f, RZ ;  /* 0x0000001f00007819 */ /* 0x000fce00000006ff */
[----:B------:R-:W-:-:S09]  /*bf60*/  ULEA UR4, UR37, UR4, 0x3 ;  /* 0x0000000425047291 */ /* 0x000fd2000f8e183f */
[----:B------:R2:W3:Y:S01]  /*bf70*/  SYNCS.PHASECHK.TRANS64.TRYWAIT P1, [UR4+0x38850], R0 ;  /* 0x03885000ff0075a7 */ /* 0x0004e20008020144 */
[----:B------:R-:W-:Y:S05]  /*bf80*/  @!P0 BRA `(.L_x_2228) ;  /* 0x0000000000048947 */ /* 0x000fea0003800000 */
[----:B------:R-:W-:Y:S01]  /*bf90*/  BPT.TRAP 0x1 ;  /* 0x000000040000795c */ /* 0x000fe20000300000 */
.L_x_2228:
[----:B---3--:R-:W-:Y:S05]  /*bfa0*/  @P1 BRA `(.L_x_2229) ;  /* 0x0000000000081947 */ /* 0x008fea0003800000 */
[----:B------:R-:W3:Y:S02]  /*bfb0*/  SYNCS.PHASECHK.TRANS64.TRYWAIT P1, [UR4+0x38850], R0 ;  /* 0x03885000ff0075a7 */ /* 0x000ee40008020144 */
[----:B---3--:R-:W-:Y:S05]  /*bfc0*/  @!P1 BRA `(.L_x_2230) ;  /* 0x0000009400a09947 */ /* 0x008fea0003800000 */
.L_x_2229:
        /* <DEDUP_REMOVED lines=37> */
.L_x_2231:
[----:B---3--:R-:W-:Y:S01]  /*c220*/  FMNMX.FTZ R2, R186, R20, !PT ;  /* 0x00000014ba027209 */ /* 0x008fe20007810000 */
[----:B------:R-:W-:Y:S01]  /*c230*/  ULDC UR5, c[0x0][0x988] ;  /* 0x0002620000057ab9 */ /* 0x000fe20000000800 */
[----:B--2---:R-:W-:Y:S01]  /*c240*/  FMNMX.FTZ R0, R184, R21, !PT ;  /* 0x00000015b8007209 */ /* 0x004fe20007810000 */
[----:B------:R-:W2:Y:S01]  /*c250*/  S2UR UR7, SR_CgaCtaId ;  /* 0x00000000000779c3 */ /* 0x000ea20000008800 */
[----:B------:R-:W-:Y:S02]  /*c260*/  FMNMX.FTZ R23, R187, R2, !PT ;  /* 0x00000002bb177209 */ /* 0x000fe40007810000 */
[----:B01----:R-:W-:Y:S02]  /*c270*/  FMNMX.FTZ R3, R185, R0, !PT ;  /* 0x00000000b9037209 */ /* 0x003fe40007810000 */
        /* <DEDUP_REMOVED lines=36> */
[----:B------:R-:W-:Y:S01]  /*c4c0*/  R2UR UR6, R16 ;  /* 0x00000000100672ca */ /* 0x000fe200000e0000 */
[----:B------:R-:W0:Y:S04]  /*c4d0*/  SHFL.BFLY PT, R193, R2, 0x2, 0x1f ;  /* 0x0c401f0002c17f89 */ /* 0x000e2800000e0000 */
[----:B------:R-:W1:Y:S08]  /*c4e0*/  SHFL.BFLY PT, R3, R0, 0x2, 0x1f ;  /* 0x0c401f0000037f89 */ /* 0x000e7000000e0000 */
[----:B------:R-:W-:-:S04]  /*c4f0*/  ULEA UR6, UR36, UR6, 0x3 ;  /* 0x0000000624067291 */ /* 0x000fc8000f8e183f */
[----:B------:R-:W-:-:S04]  /*c500*/  UIADD3 UR6, UR6, 0x38840, URZ ;  /* 0x0003884006067890 */ /* 0x000fc8000fffe03f */
[----:B--2---:R-:W-:Y:S01]  /*c510*/  UPRMT UR6, UR7, 0x654, UR6 ;  /* 0x0000065407067896 */ /* 0x004fe20008000006 */
[----:B0-----:R-:W-:Y:S02]  /*c520*/  FMNMX.FTZ R193, R2, R193, !PT ;  /* 0x000000c102c17209 */ /* 0x001fe40007810000 */
[----:B-1----:R-:W-:-:S03]  /*c530*/  FMNMX.FTZ R23, R0, R3, !PT ;  /* 0x0000000300177209 */ /* 0x002fc60007810000 */
[----:B------:R-:W0:Y:S03]  /*c540*/  SHFL.BFLY PT, R192, R193, 0x1, 0x1f ;  /* 0x0c201f00c1c07f89 */ /* 0x000e2600000e0000 */
[----:B------:R-:W-:Y:S01]  /*c550*/  SYNCS.ARRIVE.TRANS64.RED.A1T0 RZ, [UR6], RZ ;  /* 0x000000ffffff79a7 */ /* 0x000fe20008100406 */
[----:B------:R-:W1:Y:S01]  /*c560*/  SHFL.BFLY PT, R4, R23, 0x1, 0x1f ;  /* 0x0c201f0017047f89 */ /* 0x000e6200000e0000 */
[----:B0-----:R-:W-:Y:S02]  /*c570*/  FMNMX.FTZ R3, R193, R192, !PT ;  /* 0x000000c0c1037209 */ /* 0x001fe40007810000 */
[----:B-1----:R-:W-:-:S03]  /*c580*/  FMNMX.FTZ R4, R23, R4, !PT ;  /* 0x0000000417047209 */ /* 0x002fc60007810000 */
[----:B------:R-:W-:-:S04]  /*c590*/  FADD.FTZ R20, -R3, R20 ;  /* 0x0000001403147221 */ /* 0x000fc80000010100 */
[----:B------:R-:W-:Y:S01]  /*c5a0*/  FMUL.FTZ R2, R20, UR5 ;  /* 0x0000000514027c20 */ /* 0x000fe20008410000 */
[C---:B------:R-:W-:Y:S01]  /*c5b0*/  FMUL.FTZ R20, R4.reuse, UR5 ;  /* 0x0000000504147c20 */ /* 0x040fe20008410000 */
[----:B------:R-:W-:-:S03]  /*c5c0*/  FADD.FTZ R21, -R4, R21 ;  /* 0x0000001504157221 */ /* 0x000fc60000010100 */
[--C-:B------:R-:W-:Y:S01]  /*c5d0*/  FFMA.FTZ R192, R152, UR5, -R20.reuse ;  /* 0x0000000598c07c23 */ /* 0x100fe20008010814 */
[----:B------:R-:W-:Y:S01]  /*c5e0*/  FMUL.FTZ R152, R3, UR5 ;  /* 0x0000000503987c20 */ /* 0x000fe20008410000 */
[--C-:B------:R-:W-:Y:S01]  /*c5f0*/  FFMA.FTZ R208, R184, UR5, -R20.reuse ;  /* 0x00000005b8d07c23 */ /* 0x100fe20008010814 */
[----:B------:R-:W-:Y:S01]  /*c600*/  FMUL.FTZ R21, R21, UR5 ;  /* 0x0000000515157c20 */ /* 0x000fe20008410000 */
[----:B------:R-:W-:Y:S01]  /*c610*/  FFMA.FTZ R185, R185, UR5, -R20 ;  /* 0x00000005b9b97c23 */ /* 0x000fe20008010814 */
[----:B------:R-:W-:Y:S01]  /*c620*/  FFMA.FTZ R209, R186, UR5, -R152 ;  /* 0x00000005bad17c23 */ /* 0x000fe20008010898 */
[----:B------:R-:W-:Y:S01]  /*c630*/  FFMA.FTZ R206, R180, UR5, -R20 ;  /* 0x00000005b4ce7c23 */ /* 0x000fe20008010814 */
[----:B------:R-:W-:Y:S01]  /*c640*/  FFMA.FTZ R180, R187, UR5, -R152 ;  /* 0x00000005bbb47c23 */ /* 0x000fe20008010898 */
[----:B------:R0:W-:Y:S01]  /*c650*/  MUFU.EX2 R0, R21 ;  /* 0x0000001500007308 */ /* 0x0001e20000000800 */
[----:B------:R-:W-:Y:S01]  /*c660*/  FFMA.FTZ R210, R188, UR5, -R20 ;  /* 0x00000005bcd27c23 */ /* 0x000fe20008010814 */
[----:B------:R-:W-:Y:S01]  /*c670*/  FFMA.FTZ R211, R190, UR5, -R152 ;  /* 0x00000005bed37c23 */ /* 0x000fe20008010898 */
[--C-:B------:R-:W-:Y:S01]  /*c680*/  FFMA.FTZ R200, R168, UR5, -R20.reuse ;  /* 0x00000005a8c87c23 */ /* 0x100fe20008010814 */
[--C-:B------:R-:W-:Y:S01]  /*c690*/  FFMA.FTZ R184, R189, UR5, -R20.reuse ;  /* 0x00000005bdb87c23 */ /* 0x100fe20008010814 */
[----:B------:R-:W-:Y:S01]  /*c6a0*/  FFMA.FTZ R168, R173, UR5, -R20 ;  /* 0x00000005ada87c23 */ /* 0x000fe20008010814 */
[----:B------:R-:W-:Y:S01]  /*c6b0*/  FFMA.FTZ R173, R191, UR5, -R152 ;  /* 0x00000005bfad7c23 */ /* 0x000fe20008010898 */
[----:B------:R-:W-:Y:S01]  /*c6c0*/  FFMA.FTZ R204, R176, UR5, -R20 ;  /* 0x00000005b0cc7c23 */ /* 0x000fe20008010814 */
[----:B------:R-:W1:Y:S01]  /*c6d0*/  MUFU.EX2 R208, R208 ;  /* 0x000000d000d07308 */ /* 0x000e620000000800 */
[----:B------:R-:W-:Y:S01]  /*c6e0*/  FFMA.FTZ R205, R178, UR5, -R152 ;  /* 0x00000005b2cd7c23 */ /* 0x000fe20008010898 */
[--C-:B------:R-:W-:Y:S01]  /*c6f0*/  FFMA.FTZ R177, R177, UR5, -R20.reuse ;  /* 0x00000005b1b17c23 */ /* 0x100fe20008010814 */
[----:B------:R-:W-:Y:S01]  /*c700*/  FFMA.FTZ R202, R172, UR5, -R20 ;  /* 0x00000005acca7c23 */ /* 0x000fe20008010814 */
[--C-:B------:R-:W-:Y:S01]  /*c710*/  FFMA.FTZ R172, R179, UR5, -R152.reuse ;  /* 0x00000005b3ac7c23 */ /* 0x100fe20008010898 */
[----:B------:R-:W-:Y:S01]  /*c720*/  FFMA.FTZ R207, R182, UR5, -R152 ;  /* 0x00000005b6cf7c23 */ /* 0x000fe20008010898 */
[--C-:B0-----:R-:W-:Y:S01]  /*c730*/  FFMA.FTZ R21, R153, UR5, -R20.reuse ;  /* 0x0000000599157c23 */ /* 0x101fe20008010814 */
[--C-:B------:R-:W-:Y:S01]  /*c740*/  FFMA.FTZ R176, R181, UR5, -R20.reuse ;  /* 0x00000005b5b07c23 */ /* 0x100fe20008010814 */
[----:B------:R-:W-:Y:S01]  /*c750*/  MUFU.EX2 R2, R2 ;  /* 0x0000000200027308 */ /* 0x000fe20000000800 */
[----:B------:R-:W-:Y:S01]  /*c760*/  FFMA.FTZ R23, R165, UR5, -R20 ;  /* 0x00000005a5177c23 */ /* 0x000fe20008010814 */
[--C-:B------:R-:W-:Y:S01]  /*c770*/  FFMA.FTZ R165, R183, UR5, -R152.reuse ;  /* 0x00000005b7a57c23 */ /* 0x100fe20008010898 */
[----:B------:R-:W-:Y:S01]  /*c780*/  FFMA.FTZ R201, R170, UR5, -R152 ;  /* 0x00000005aac97c23 */ /* 0x000fe20008010898 */
[--C-:B------:R-:W-:Y:S01]  /*c790*/  FFMA.FTZ R169, R169, UR5, -R20.reuse ;  /* 0x00000005a9a97c23 */ /* 0x100fe20008010814 */
[----:B------:R-:W-:Y:S01]  /*c7a0*/  FFMA.FTZ R198, R164, UR5, -R20 ;  /* 0x00000005a4c67c23 */ /* 0x000fe20008010814 */
[----:B------:R-:W-:Y:S01]  /*c7b0*/  FFMA.FTZ R164, R171, UR5, -R152 ;  /* 0x00000005aba47c23 */ /* 0x000fe20008010898 */
[----:B------:R-:W-:Y:S01]  /*c7c0*/  FFMA.FTZ R194, R156, UR5, -R20 ;  /* 0x000000059cc27c23 */ /* 0x000fe20008010814 */
[----:B------:R-:W0:Y:S01]  /*c7d0*/  MUFU.EX2 R209, R209 ;  /* 0x000000d100d17308 */ /* 0x000e220000000800 */
[----:B-1----:R-:W-:Y:S01]  /*c7e0*/  FFMA.FTZ R18, R0, R18, R208 ;  /* 0x0000001200127223 */ /* 0x002fe200000100d0 */
[----:B------:R-:W-:Y:S01]  /*c7f0*/  FFMA.FTZ R203, R174, UR5, -R152 ;  /* 0x00000005aecb7c23 */ /* 0x000fe20008010898 */
[--C-:B------:R-:W-:Y:S01]  /*c800*/  FFMA.FTZ R196, R160, UR5, -R20.reuse ;  /* 0x00000005a0c47c23 */ /* 0x100fe20008010814 */
[----:B------:R-:W-:Y:S01]  /*c810*/  FFMA.FTZ R160, R161, UR5, -R20 ;  /* 0x00000005a1a07c23 */ /* 0x000fe20008010814 */
[--C-:B------:R-:W-:Y:S01]  /*c820*/  FFMA.FTZ R161, R175, UR5, -R152.reuse ;  /* 0x00000005afa17c23 */ /* 0x100fe20008010898 */
[----:B------:R-:W-:Y:S01]  /*c830*/  FFMA.FTZ R197, R162, UR5, -R152 ;  /* 0x00000005a2c57c23 */ /* 0x000fe20008010898 */
[----:B------:R-:W-:Y:S01]  /*c840*/  FFMA.FTZ R20, R157, UR5, -R20 ;  /* 0x000000059d147c23 */ /* 0x000fe20008010814 */
[----:B------:R-:W1:Y:S01]  /*c850*/  MUFU.EX2 R185, R185 ;  /* 0x000000b900b97308 */ /* 0x000e620000000800 */
[--C-:B------:R-:W-:Y:S01]  /*c860*/  FFMA.FTZ R157, R163, UR5, -R152.reuse ;  /* 0x00000005a39d7c23 */ /* 0x100fe20008010898 */
[--C-:B------:R-:W-:Y:S01]  /*c870*/  FFMA.FTZ R193, R154, UR5, -R152.reuse ;  /* 0x000000059ac17c23 */ /* 0x100fe20008010898 */
[--C-:B------:R-:W-:Y:S01]  /*c880*/  FFMA.FTZ R199, R166, UR5, -R152.reuse ;  /* 0x00000005a6c77c23 */ /* 0x100fe20008010898 */
[----:B------:R-:W-:-:S04]  /*c890*/  FFMA.FTZ R195, R158, UR5, -R152 ;  /* 0x000000059ec37c23 */ /* 0x000fc80008010898 */
        /* <DEDUP_REMOVED lines=20> */
[----:B------:R-:W-:-:S06]  /*c9e0*/  FFMA.FTZ R156, R167, UR5, -R152 ;  /* 0x00000005a79c7c23 */ /* 0x000fcc0008010898 */
        /* <DEDUP_REMOVED lines=60> */
.L_x_2232:
[----:B------:R-:W0:Y:S01]  /*cdb0*/  S2UR UR6, SR_CgaCtaId ;  /* 0x00000000000679c3 */ /* 0x000e220000008800 */
[----:B------:R-:W-:Y:S01]  /*cdc0*/  UIADD3 UR4, UR4, 0x38860, URZ ;  /* 0x0003886004047890 */ /* 0x000fe2000fffe03f */
[----:B------:R-:W-:Y:S01]  /*cdd0*/  ISETP.LT.AND P1, PT, RZ, UR60, PT ;  /* 0x0000003cff007c0c */ /* 0x000fe2000bf21270 */
[----:B------:R-:W-:Y:S01]  /*cde0*/  UIADD3 UR60, UR60, -0x1, URZ ;  /* 0xffffffff3c3c7890 */ /* 0x000fe2000fffe03f */
[----:B------:R-:W-:Y:S01]  /*cdf0*/  R2UR UR61, R17 ;  /* 0x00000000113d72ca */ /* 0x000fe200000e0000 */
[----:B------:R-:W-:Y:S01]  /*ce00*/  UMOV UR37, UR36 ;  /* 0x0000002400257c82 */ /* 0x000fe20008000000 */
        /* <DEDUP_REMOVED lines=16> */
[----:B------:R-:W-:Y:S02]  /*cf10*/  F2FP.BF16.F32.PACK_AB R203, R161, R203 ;  /* 0x000000cba1cb723e */ /* 0x000fe400000010ff */
[----:B------:R-:W-:Y:S02]  /*cf20*/  F2FP.BF16.F32.PACK_AB R196, R160, R196 ;  /* 0x000000c4a0c4723e */ /* 0x000fe400000010ff */
[----:B------:R-:W-:-:S02]  /*cf30*/  F2FP.BF16.F32.PACK_AB R197, R157, R197 ;  /* 0x000000c59dc5723e */ /* 0x000fc400000010ff */
[----:B------:R-:W-:Y:S02]  /*cf40*/  F2FP.BF16.F32.PACK_AB R198, R23, R198 ;  /* 0x000000c617c6723e */ /* 0x000fe400000010ff */
[----:B------:R-:W-:Y:S02]  /*cf50*/  F2FP.BF16.F32.PACK_AB R199, R156, R199 ;  /* 0x000000c79cc7723e */ /* 0x000fe400000010ff */
[----:B------:R-:W-:Y:S02]  /*cf60*/  F2FP.BF16.F32.PACK_AB R193, R153, R193 ;  /* 0x000000c199c1723e */ /* 0x000fe400000010ff */
[----:B------:R-:W-:Y:S02]  /*cf70*/  F2FP.BF16.F32.PACK_AB R195, R152, R195 ;  /* 0x000000c398c3723e */ /* 0x000fe400000010ff */
[----:B------:R-:W-:Y:S01]  /*cf80*/  MOV R20, R3 ;  /* 0x0000000300147202 */ /* 0x000fe20000000f00 */
[----:B------:R-:W-:Y:S06]  /*cf90*/  @P1 BRA `(.L_x_2233) ;  /* 0xffffffc400581947 */ /* 0x000fec000383ffff */
.L_x_2222:
        /* <DEDUP_REMOVED lines=131> */
.L_x_2234:
        /* <DEDUP_REMOVED lines=8> */
.L_x_2235:
[----:B-1----:R-:W-:Y:S05]  /*d850*/  @P1 BRA `(.L_x_2236) ;  /* 0x0000000000081947 */ /* 0x002fea0003800000 */
[----:B------:R-:W1:Y:S02]  /*d860*/  SYNCS.PHASECHK.TRANS64.TRYWAIT P1, [UR7+0x38850], R0 ;  /* 0x03885000ff0075a7 */ /* 0x000e640008020147 */
[----:B-1----:R-:W-:Y:S05]  /*d870*/  @!P1 BRA `(.L_x_2237) ;  /* 0x0000007c008c9947 */ /* 0x002fea0003800000 */
.L_x_2236:
[----:B------:R-:W-:Y:S01]  /*d880*/  R2UR UR4, R16 ;  /* 0x00000000100472ca */ /* 0x000fe200000e0000 */
[----:B------:R-:W-:Y:S01]  /*d890*/  WARPGROUP.ARRIVE ;  /* 0x00000000000079c5 */ /* 0x000fe20000000000 */
[----:B------:R-:W-:Y:S01]  /*d8a0*/  UMOV UR11, 0x40000040 ;  /* 0x40000040000b7882 */ /* 0x000fe20000000000 */
[----:B-1----:R-:W1:Y:S01]  /*d8b0*/  SHFL.BFLY PT, R7, R18, 0x2, 0x1f ;  /* 0x0c401f0012077f89 */ /* 0x002e6200000e0000 */
[----:B------:R-:W-:Y:S02]  /*d8c0*/  IMAD.MOV.U32 R6, RZ, RZ, RZ ;  /* 0x000000ffff067224 */ /* 0x000fe400078e00ff */
[----:B------:R-:W-:Y:S01]  /*d8d0*/  IMAD.U32 R13, RZ, RZ, UR5 ;  /* 0x00000005ff0d7e24 */ /* 0x000fe2000f8e00ff */
[----:B0-----:R-:W0:Y:S06]  /*d8e0*/  SHFL.BFLY PT, R0, R5, 0x2, 0x1f ;  /* 0x0c401f0005007f89 */ /* 0x001e2c00000e0000 */
[----:B------:R-:W-:-:S04]  /*d8f0*/  UIADD3 UR4, UR4, 0x400, URZ ;  /* 0x0000040004047890 */ /* 0x000fc8000fffe03f */
[----:B------:R-:W-:-:S04]  /*d900*/  USHF.R.U32.HI UR4, URZ, 0x4, UR4 ;  /* 0x000000043f047899 */ /* 0x000fc80008011604 */
[----:B------:R-:W-:-:S04]  /*d910*/  ULOP3.LUT UR4, UR4, 0x3fff, URZ, 0xc0, !UPT ;  /* 0x00003fff04047892 */ /* 0x000fc8000f8ec03f */
[----:B------:R-:W-:Y:S01]  /*d920*/  ULOP3.LUT UR4, UR4, 0x2800000, URZ, 0xfc, !UPT ;  /* 0x0280000004047892 */ /* 0x000fe2000f8efc3f */
[----:B-1----:R-:W-:-:S03]  /*d930*/  FADD.FTZ R7, R7, R18 ;  /* 0x0000001207077221 */ /* 0x002fc60000010000 */
[----:B------:R-:W-:Y:S01]  /*d940*/  UIMAD UR4, UR36, 0xa00, UR4 ;  /* 0x00000a00240478a4 */ /* 0x000fe2000f8e0204 */
[----:B0-----:R-:W-:Y:S01]  /*d950*/  FADD.FTZ R2, R0, R5 ;  /* 0x0000000500027221 */ /* 0x001fe20000010000 */
[----:B------:R-:W-:Y:S02]  /*d960*/  IMAD.MOV.U32 R5, RZ, RZ, RZ ;  /* 0x000000ffff057224 */ /* 0x000fe400078e00ff */
[----:B------:R-:W-:Y:S01]  /*d970*/  UIADD3 UR6, UR4, 0x80, URZ ;  /* 0x0000008004067890 */ /* 0x000fe2000fffe03f */
[----:B------:R-:W0:Y:S02]  /*d980*/  SHFL.BFLY PT, R0, R7, 0x1, 0x1f ;  /* 0x0c201f0007007f89 */ /* 0x000e2400000e0000 */
[----:B------:R-:W-:Y:S02]  /*d990*/  UMOV UR10, UR4 ;  /* 0x00000004000a7c82 */ /* 0x000fe40008000000 */
[----:B------:R-:W-:Y:S01]  /*d9a0*/  HGMMA.64x256x16.F32.BF16 R24, R208, gdesc[UR8].tnspB, R24, gsb0 ;  /* 0x43e00008d0187df0 */ /* 0x000fe20008001818 */
[----:B------:R-:W-:Y:S01]  /*d9b0*/  UMOV UR11, 0x40000040 ;  /* 0x40000040000b7882 */ /* 0x000fe20000000000 */
[----:B------:R-:W-:Y:S01]  /*d9c0*/  UMOV UR10, UR6 ;  /* 0x00000006000a7c82 */ /* 0x000fe20008000000 */
[----:B------:R-:W-:Y:S01]  /*d9d0*/  UIADD3 UR6, UR4, 0x100, URZ ;  /* 0x0000010004067890 */ /* 0x000fe2000fffe03f */
[----:B------:R-:W1:Y:S01]  /*d9e0*/  SHFL.BFLY PT, R9, R2, 0x1, 0x1f ;  /* 0x0c201f0002097f89 */ /* 0x000e6200000e0000 */
[----:B0-----:R-:W-:Y:S01]  /*d9f0*/  FADD.FTZ R11, R7, R0 ;  /* 0x00000000070b7221 */ /* 0x001fe20000010000 */
[----:B------:R-:W-:-:S02]  /*da00*/  IMAD.U32 R7, RZ, RZ, UR5 ;  /* 0x00000005ff077e24 */ /* 0x000fc4000f8e00ff */
[----:B------:R-:W-:Y:S02]  /*da10*/  IMAD.MOV.U32 R0, RZ, RZ, -0x800000 ;  /* 0xff800000ff007424 */ /* 0x000fe400078e00ff */
[----:B------:R-:W-:Y:S01]  /*da20*/  FSETP.NE.FTZ.AND P1, PT, R11, RZ, PT ;  /* 0x000000ff0b00720b */ /* 0x000fe20003f35000 */
[----:B-1----:R-:W-:Y:S01]  /*da30*/  FADD.FTZ R12, R2, R9 ;  /* 0x00000009020c7221 */ /* 0x002fe20000010000 */
[----:B------:R-:W-:-:S04]  /*da40*/  IMAD.MOV.U32 R2, RZ, RZ, -0x800000 ;  /* 0xff800000ff027424 */ /* 0x000fc800078e00ff */
[----:B------:R-:W-:-:S07]  /*da50*/  FSETP.NE.FTZ.AND P2, PT, R12, RZ, PT ;  /* 0x000000ff0c00720b */ /* 0x000fce0003f55000 */
[----:B------:R-:W0:Y:S01]  /*da60*/  @P1 MUFU.LG2 R8, R11 ;  /* 0x0000000b00081308 */ /* 0x000e220000000c00 */
[----:B------:R-:W-:-:S07]  /*da70*/  @P1 FMUL.FTZ R7, R7, 0.69314718246459960938 ;  /* 0x3f31721807071820 */ /* 0x000fce0000410000 */
[----:B------:R-:W1:Y:S01]  /*da80*/  @P2 MUFU.LG2 R9, R12 ;  /* 0x0000000c00092308 */ /* 0x000e620000000c00 */
[----:B------:R-:W-:-:S07]  /*da90*/  @P2 FMUL.FTZ R13, R13, 0.69314718246459960938 ;  /* 0x3f3172180d0d2820 */ /* 0x000fce0000410000 */
        /* <DEDUP_REMOVED lines=32> */
.L_x_2238:
[----:B------:R-:W0:Y:S01]  /*dca0*/  S2UR UR8, SR_CgaCtaId ;  /* 0x00000000000879c3 */ /* 0x000e220000008800 */
[----:B------:R-:W-:Y:S01]  /*dcb0*/  UIADD3 UR4, UR7, 0x38860, URZ ;  /* 0x0003886007047890 */ /* 0x000fe2000fffe03f */
[----:B------:R-:W-:Y:S01]  /*dcc0*/  R2UR UR6, R223 ;  /* 0x00000000df0672ca */ /* 0x000fe200000e0000 */
[----:B------:R-:W-:Y:S01]  /*dcd0*/  UIADD3 UR36, UR36, 0x1, URZ ;  /* 0x0000000124247890 */ /* 0x000fe2000fffe03f */
[----:B------:R-:W-:Y:S01]  /*dce0*/  R2UR UR5, R17 ;  /* 0x00000000110572ca */ /* 0x000fe200000e0000 */
        /* <DEDUP_REMOVED lines=138> */
.L_x_2202:
[----:B------:R-:W0:Y:S08]  /*e590*/  S2UR UR5, SR_CgaCtaId ;  /* 0x00000000000579c3 */ /* 0x000e300000008800 */
[----:B------:R-:W-:Y:S06]  /*e5a0*/  BAR.SYNC.DEFER_BLOCKING 0x5, 0x180 ;  /* 0x0146000000007b1d */ /* 0x000fec0000010000 */
[----:B------:R-:W-:Y:S01]  /*e5b0*/  UMOV UR4, 0x400 ;  /* 0x0000040000047882 */ /* 0x000fe20000000000 */
[----:B------:R-:W-:Y:S01]  /*e5c0*/  BSSY B0, `(.L_x_2239) ;  /* 0x00002a5000007945 */ /* 0x000fe20003800000 */
[----:B0-----:R-:W-:-:S09]  /*e5d0*/  ULEA UR13, UR5, UR4, 0x18 ;  /* 0x00000004050d7291 */ /* 0x001fd2000f8ec03f */
[----:B------:R-:W0:Y:S02]  /*e5e0*/  LDS R4, [UR13+0x388d0] ;  /* 0x0388d00dff047984 */ /* 0x000e240008000800 */
[----:B0-----:R-:W-:Y:S01]  /*e5f0*/  R2UR UR4, R4 ;  /* 0x00000000040472ca */ /* 0x001fe200000e0000 */
[----:B------:R-:W-:Y:S06]  /*e600*/  BAR.ARV 0x4, 0x180 ;  /* 0x0106000000007b1d */ /* 0x000fec0000002000 */
[----:B------:R-:W-:Y:S08]  /*e610*/  @P0 BRA `(.L_x_2240) ;  /* 0x0000001c00700947 */ /* 0x000ff00003800000 */
[----:B------:R-:W0:Y:S01]  /*e620*/  S2UR UR5, SR_SWINHI ;  /* 0x00000000000579c3 */ /* 0x000e220000002f00 */
[----:B------:R-:W-:Y:S01]  /*e630*/  IMAD.MOV.U32 R18, RZ, RZ, 0x2 ;  /* 0x00000002ff127424 */ /* 0x000fe200078e00ff */
[----:B------:R-:W-:Y:S01]  /*e640*/  LEA R156, R222, R22, 0x6 ;  /* 0x00000016de9c7211 */ /* 0x000fe200078e30ff */
[----:B------:R-:W-:Y:S01]  /*e650*/  IMAD.MOV.U32 R157, RZ, RZ, 0x2 ;  /* 0x00000002ff9d7424 */ /* 0x000fe200078e00ff */
[----:B------:R-:W-:-:S04]  /*e660*/  R2UR UR11, R220 ;  /* 0x00000000dc0b72ca */ /* 0x000fc800000e0000 */
[----:B------:R-:W-:Y:S01]  /*e670*/  BAR.SYNC.DEFER_BLOCKING 0x1, 0x100 ;  /* 0x0044000000007b1d */ /* 0x000fe20000010000 */
[----:B------:R-:W-:Y:S02]  /*e680*/  R2UR UR14, R213 ;  /* 0x00000000d50e72ca */ /* 0x000fe400000e0000 */
[----:B------:R-:W-:Y:S02]  /*e690*/  F2FP.BF16.F32.PACK_AB R24, R25, R24 ;  /* 0x000000181918723e */ /* 0x000fe400000010ff */
[----:B------:R-:W-:Y:S01]  /*e6a0*/  R2UR UR15, R221 ;  /* 0x00000000dd0f72ca */ /* 0x000fe200000e0000 */
[----:B------:R-:W-:Y:S01]  /*e6b0*/  ULDC.64 UR8, c[0x0][0xb90] ;  /* 0x0002e40000087ab9 */ /* 0x000fe20000000a00 */
[----:B------:R-:W-:Y:S02]  /*e6c0*/  F2FP.BF16.F32.PACK_AB R25, R27, R26 ;  /* 0x0000001a1b19723e */ /* 0x000fe400000010ff */
[----:B------:R-:W-:Y:S02]  /*e6d0*/  F2FP.BF16.F32.PACK_AB R27, R31, R30 ;  /* 0x0000001e1f1b723e */ /* 0x000fe400000010ff */
[----:B------:R-:W-:Y:S01]  /*e6e0*/  F2FP.BF16.F32.PACK_AB R26, R29, R28 ;  /* 0x0000001c1d1a723e */ /* 0x000fe200000010ff */
[----:B------:R-:W-:Y:S01]  /*e6f0*/  USHF.R.S32.HI UR10, URZ, 0x1f, UR11 ;  /* 0x0000001f3f0a7899 */ /* 0x000fe2000801140b */
[----:B------:R-:W-:-:S02]  /*e700*/  F2FP.BF16.F32.PACK_AB R161, R162, R161 ;  /* 0x000000a1a2a1723e */ /* 0x000fc400000010ff */
[----:B------:R-:W-:Y:S02]  /*e710*/  F2FP.BF16.F32.PACK_AB R162, R149, R148 ;  /* 0x0000009495a2723e */ /* 0x000fe400000010ff */
[----:B------:R-:W-:Y:S01]  /*e720*/  F2FP.BF16.F32.PACK_AB R163, R165, R163 ;  /* 0x000000a3a5a3723e */ /* 0x000fe200000010ff */
[----:B------:R-:W-:Y:S01]  /*e730*/  USHF.R.S32.HI UR12, URZ, 0x1f, UR15 ;  /* 0x0000001f3f0c7899 */ /* 0x000fe2000801140f */
[----:B------:R-:W-:Y:S01]  /*e740*/  UMOV UR6, UR13 ;  /* 0x0000000d00067c82 */ /* 0x000fe20008000000 */
[----:B0-----:R-:W-:Y:S01]  /*e750*/  UMOV UR7, UR5 ;  /* 0x0000000500077c82 */ /* 0x001fe20008000000 */
[----:B------:R-:W-:Y:S01]  /*e760*/  UIMAD UR5, UR10, UR8, URZ ;  /* 0x000000080a0572a4 */ /* 0x000fe2000f8e023f */
[----:B------:R-:W-:-:S03]  /*e770*/  IMAD.WIDE R18, R227, R18, UR6 ;  /* 0x00000006e3127e25 */ /* 0x000fc6000f8e0212 */
[----:B------:R-:W-:Y:S01]  /*e780*/  UIMAD UR5, UR11, UR9, UR5 ;  /* 0x000000090b0572a4 */ /* 0x000fe2000f8e0205 */
[----:B------:R-:W-:Y:S01]  /*e790*/  IMAD.WIDE R156, R156, R157, UR6 ;  /* 0x000000069c9c7e25 */ /* 0x000fe2000f8e029d */
[C---:B------:R-:W-:Y:S01]  /*e7a0*/  IADD3 R109, P2, R18.reuse, 0x8020, RZ ;  /* 0x00008020126d7810 */ /* 0x040fe20007f5e0ff */
[----:B------:R-:W-:Y:S01]  /*e7b0*/  UIMAD.WIDE.U32 UR6, UR11, UR8, URZ ;  /* 0x000000080b0672a5 */ /* 0x000fe2000f8e003f */
[C---:B------:R-:W-:Y:S02]  /*e7c0*/  LOP3.LUT R159, R18.reuse, 0x380, RZ, 0xc0, !PT ;  /* 0x00000380129f7812 */ /* 0x040fe400078ec0ff */
[C---:B------:R-:W-:Y:S01]  /*e7d0*/  IADD3 R135, P4, R18.reuse, 0xc040, RZ ;  /* 0x0000c04012877810 */ /* 0x040fe20007f9e0ff */
[----:B------:R-:W-:Y:S01]  /*e7e0*/  IMAD.X R147, RZ, RZ, R19, P2 ;  /* 0x000000ffff937224 */ /* 0x000fe200010e0613 */
[C---:B------:R-:W-:Y:S01]  /*e7f0*/  IADD3 R15, P3, R18.reuse, 0xc060, RZ ;  /* 0x0000c060120f7810 */ /* 0x040fe20007f7e0ff */
[----:B------:R-:W-:Y:S01]  /*e800*/  ULDC.64 UR8, c[0x0][0xb98] ;  /* 0x0002e60000087ab9 */ /* 0x000fe20000000a00 */
[----:B------:R-:W-:Y:S01]  /*e810*/  LOP3.LUT R10, R109, 0x380, RZ, 0xc0, !PT ;  /* 0x000003806d0a7812 */ /* 0x000fe200078ec0ff */
[----:B------:R-:W-:Y:S01]  /*e820*/  UIADD3 UR7, UR7, UR5, URZ ;  /* 0x0000000507077290 */ /* 0x000fe2000fffe03f */
[----:B------:R-:W-:Y:S01]  /*e830*/  SHF.R.U64 R159, R159, 0x3, RZ ;  /* 0x000000039f9f7819 */ /* 0x000fe200000012ff */
[----:B------:R-:W-:Y:S01]  /*e840*/  UIMAD UR5, UR12, UR8, URZ ;  /* 0x000000080c0572a4 */ /* 0x000fe2000f8e023f */
[----:B------:R-:W-:Y:S01]  /*e850*/  LOP3.LUT R134, R135, 0x380, RZ, 0xc0, !PT ;  /* 0x0000038087867812 */ /* 0x000fe200078ec0ff */
[----:B------:R-:W-:Y:S01]  /*e860*/  UIMAD.WIDE.U32 UR6, UR15, UR8, UR6 ;  /* 0x000000080f0672a5 */ /* 0x000fe2000f8e0006 */
[----:B------:R-:W-:Y:S01]  /*e870*/  IADD3 R4, P2, R18, 0x4000, RZ ;  /* 0x0000400012047810 */ /* 0x000fe20007f5e0ff */
[----:B------:R-:W-:Y:S01]  /*e880*/  UIMAD UR5, UR15, UR9, UR5 ;  /* 0x000000090f0572a4 */ /* 0x000fe2000f8e0205 */
[----:B------:R-:W-:-:S02]  /*e890*/  LOP3.LUT R14, R15, 0x380, RZ, 0xc0, !PT ;  /* 0x000003800f0e7812 */ /* 0x000fc400078ec0ff */
[----:B------:R-:W-:Y:S01]  /*e8a0*/  IADD3 R115, P6, R18, 0xc000, RZ ;  /* 0x0000c00012737810 */ /* 0x000fe20007fde0ff */
[--C-:B------:R-:W-:Y:S01]  /*e8b0*/  IMAD.X R127, RZ, RZ, R19.reuse, P2 ;  /* 0x000000ffff7f7224 */ /* 0x100fe200010e0613 */
[----:B------:R-:W-:Y:S01]  /*e8c0*/  SHF.R.U64 R10, R10, 0x3, RZ ;  /* 0x000000030a0a7819 */ /* 0x000fe200000012ff */
[----:B------:R-:W-:Y:S01]  /*e8d0*/  ULDC.64 UR8, c[0x0][0xae8] ;  /* 0x0002ba0000087ab9 */ /* 0x000fe20000000a00 */
[----:B------:R-:W-:Y:S01]  /*e8e0*/  IADD3 R113, P0, R18, 0x8060, RZ ;  /* 0x0000806012717810 */ /* 0x000fe20007f1e0ff */
[--C-:B------:R-:W-:Y:S01]  /*e8f0*/  IMAD.X R143, RZ, RZ, R19.reuse, P6 ;  /* 0x000000ffff8f7224 */ /* 0x100fe200030e0613 */
[----:B------:R-:W-:Y:S01]  /*e900*/  LOP3.LUT R158, R159, R18, RZ, 0x3c, !PT ;  /* 0x000000129f9e7212 */ /* 0x000fe200078e3cff */
[--C-:B------:R-:W-:Y:S01]  /*e910*/  IMAD.MOV.U32 R159, RZ, RZ, R19.reuse ;  /* 0x000000ffff9f7224 */ /* 0x100fe200078e0013 */
[----:B------:R-:W-:Y:S01]  /*e920*/  SHF.R.U64 R134, R134, 0x3, RZ ;  /* 0x0000000386867819 */ /* 0x000fe200000012ff */
[----:B------:R-:W-:Y:S01]  /*e930*/  IMAD.X R151, RZ, RZ, R19, P0 ;  /* 0x000000ffff977224 */ /* 0x000fe200000e0613 */
[----:B------:R-:W-:-:S02]  /*e940*/  SHF.R.U64 R14, R14, 0x3, RZ ;  /* 0x000000030e0e7819 */ /* 0x000fc400000012ff */
[----:B------:R-:W-:Y:S02]  /*e950*/  LOP3.LUT R8, R115, 0x380, RZ, 0xc0, !PT ;  /* 0x0000038073087812 */ /* 0x000fe400078ec0ff */
[----:B------:R-:W-:Y:S02]  /*e960*/  LOP3.LUT R146, R10, R109, RZ, 0x3c, !PT ;  /* 0x0000006d0a927212 */ /* 0x000fe400078e3cff */
[----:B------:R-:W-:Y:S02]  /*e970*/  LOP3.LUT R6, R113, 0x380, RZ, 0xc0, !PT ;  /* 0x0000038071067812 */ /* 0x000fe400078ec0ff */
[----:B------:R-:W-:Y:S02]  /*e980*/  IADD3 R109, P2, R156, 0x7000, RZ ;  /* 0x000070009c6d7810 */ /* 0x000fe40007f5e0ff */
[----:B------:R-:W-:Y:S01]  /*e990*/  LOP3.LUT R134, R134, R135, RZ, 0x3c, !PT ;  /* 0x0000008786867212 */ /* 0x000fe200078e3cff */
[--C-:B------:R-:W-:Y:S01]  /*e9a0*/  IMAD.X R135, RZ, RZ, R19.reuse, P4 ;  /* 0x000000ffff877224 */ /* 0x100fe200020e0613 */
[----:B------:R-:W-:Y:S01]  /*e9b0*/  LOP3.LUT R14, R14, R15, RZ, 0x3c, !PT ;  /* 0x0000000f0e0e7212 */ /* 0x000fe200078e3cff */
[----:B------:R-:W-:Y:S01]  /*e9c0*/  IMAD.X R15, RZ, RZ, R19, P3 ;  /* 0x000000ffff0f7224 */ /* 0x000fe200018e0613 */
[----:B------:R-:W-:-:S02]  /*e9d0*/  SHF.R.U64 R8, R8, 0x3, RZ ;  /* 0x0000000308087819 */ /* 0x000fc400000012ff */
[----:B------:R-:W-:Y:S02]  /*e9e0*/  MOV R159, R158 ;  /* 0x0000009e009f7202 */ /* 0x000fe40000000f00 */
[----:B------:R-:W-:Y:S01]  /*e9f0*/  IADD3 R107, P4, R18, 0x8000, RZ ;  /* 0x00008000126b7810 */ /* 0x000fe20007f9e0ff */
[----:B------:R-:W0:Y:S01]  /*ea00*/  LDC R158, c[0x0][0xbe8] ;  /* 0x0002fa00ff9e7b82 */ /* 0x000e220000000800 */
[----:B------:R-:W-:Y:S01]  /*ea10*/  SHF.R.U64 R6, R6, 0x3, RZ ;  /* 0x0000000306067819 */ /* 0x000fe200000012ff */
[----:B------:R1:W-:Y:S01]  /*ea20*/  STSM.16.M88.4 [R159], R24 ;  /* 0x000000189f007844 */ /* 0x0003e20000000200 */
[----:B------:R-:W-:Y:S01]  /*ea30*/  LOP3.LUT R108, R109, 0x380, RZ, 0xc0, !PT ;  /* 0x000003806d6c7812 */ /* 0x000fe200078ec0ff */
[----:B------:R-:W-:Y:S01]  /*ea40*/  IMAD.X R155, RZ, RZ, R19, P4 ;  /* 0x000000ffff9b7224 */ /* 0x000fe200020e0613 */
[----:B------:R-:W-:Y:S02]  /*ea50*/  IADD3 R21, P3, R18, 0x20, RZ ;  /* 0x0000002012157810 */ /* 0x000fe40007f7e0ff */
[----:B------:R-:W-:-:S02]  /*ea60*/  LOP3.LUT R142, R8, R115, RZ, 0x3c, !PT ;  /* 0x00000073088e7212 */ /* 0x000fc400078e3cff */
[C---:B------:R-:W-:Y:S01]  /*ea70*/  IADD3 R139, P5, R18.reuse, 0xc020, RZ ;  /* 0x0000c020128b7810 */ /* 0x040fe20007fbe0ff */
[--C-:B------:R-:W-:Y:S01]  /*ea80*/  IMAD.X R153, RZ, RZ, R19.reuse, P3 ;  /* 0x000000ffff997224 */ /* 0x100fe200018e0613 */
[----:B------:R-:W-:Y:S02]  /*ea90*/  IADD3 R111, P1, R18, 0x8040, RZ ;  /* 0x00008040126f7810 */ /* 0x000fe40007f3e0ff */
[----:B------:R-:W-:Y:S02]  /*eaa0*/  LOP3.LUT R150, R6, R113, RZ, 0x3c, !PT ;  /* 0x0000007106967212 */ /* 0x000fe400078e3cff */
[----:B------:R-:W-:Y:S01]  /*eab0*/  LOP3.LUT R8, R107, 0x380, RZ, 0xc0, !PT ;  /* 0x000003806b087812 */ /* 0x000fe200078ec0ff */
[----:B------:R-:W-:Y:S01]  /*eac0*/  IMAD.X R131, RZ, RZ, R19, P1 ;  /* 0x000000ffff837224 */ /* 0x000fe200008e0613 */
[----:B------:R-:W-:Y:S02]  /*ead0*/  SHF.R.U64 R108, R108, 0x3, RZ ;  /* 0x000000036c6c7819 */ /* 0x000fe400000012ff */
[----:B------:R-:W-:-:S02]  /*eae0*/  LOP3.LUT R6, R21, 0x380, RZ, 0xc0, !PT ;  /* 0x0000038015067812 */ /* 0x000fc400078ec0ff */
[----:B------:R-:W-:Y:S02]  /*eaf0*/  LOP3.LUT R138, R139, 0x380, RZ, 0xc0, !PT ;  /* 0x000003808b8a7812 */ /* 0x000fe400078ec0ff */
[----:B------:R-:W-:Y:S02]  /*eb00*/  SHF.R.U64 R8, R8, 0x3, RZ ;  /* 0x0000000308087819 */ /* 0x000fe400000012ff */
[----:B------:R-:W-:Y:S01]  /*eb10*/  LOP3.LUT R108, R108, R109, RZ, 0x3c, !PT ;  /* 0x0000006d6c6c7212 */ /* 0x000fe200078e3cff */
[----:B------:R-:W-:Y:S01]  /*eb20*/  IMAD.X R109, RZ, RZ, R157, P2 ;  /* 0x000000ffff6d7224 */ /* 0x000fe200010e069d */
[----:B------:R-:W-:Y:S02]  /*eb30*/  IADD3 R101, P0, R18, 0x4020, RZ ;  /* 0x0000402012657810 */ /* 0x000fe40007f1e0ff */
[----:B------:R-:W-:Y:S02]  /*eb40*/  SHF.R.U64 R6, R6, 0x3, RZ ;  /* 0x0000000306067819 */ /* 0x000fe400000012ff */
[----:B------:R-:W-:Y:S01]  /*eb50*/  IADD3 R23, P1, R18, 0x40, RZ ;  /* 0x0000004012177810 */ /* 0x000fe20007f3e0ff */
[----:B------:R-:W-:Y:S01]  /*eb60*/  IMAD.X R9, RZ, RZ, R19, P0 ;  /* 0x000000ffff097224 */ /* 0x000fe200000e0613 */
[----:B------:R-:W-:-:S02]  /*eb70*/  IADD3 R123, P2, R156, 0xe000, RZ ;  /* 0x0000e0009c7b7810 */ /* 0x000fc40007f5e0ff */
[----:B------:R-:W-:Y:S01]  /*eb80*/  SHF.R.U64 R138, R138, 0x3, RZ ;  /* 0x000000038a8a7819 */ /* 0x000fe200000012ff */
[----:B------:R-:W-:Y:S01]  /*eb90*/  IMAD.X R7, RZ, RZ, R19, P1 ;  /* 0x000000ffff077224 */ /* 0x000fe200008e0613 */
[----:B------:R-:W-:Y:S02]  /*eba0*/  LOP3.LUT R154, R8, R107, RZ, 0x3c, !PT ;  /* 0x0000006b089a7212 */ /* 0x000fe400078e3cff */
[----:B------:R-:W-:Y:S02]  /*ebb0*/  LOP3.LUT R152, R6, R21, RZ, 0x3c, !PT ;  /* 0x0000001506987212 */ /* 0x000fe400078e3cff */
[----:B------:R-:W-:Y:S02]  /*ebc0*/  LOP3.LUT R8, R101, 0x380, RZ, 0xc0, !PT ;  /* 0x0000038065087812 */ /* 0x000fe400078ec0ff */
[----:B------:R-:W-:Y:S02]  /*ebd0*/  LOP3.LUT R6, R23, 0x380, RZ, 0xc0, !PT ;  /* 0x0000038017067812 */ /* 0x000fe400078ec0ff */
[----:B------:R-:W-:-:S02]  /*ebe0*/  LOP3.LUT R122, R123, 0x380, RZ, 0xc0, !PT ;  /* 0x000003807b7a7812 */ /* 0x000fc400078ec0ff */
[----:B------:R-:W-:Y:S02]  /*ebf0*/  LOP3.LUT R138, R138, R139, RZ, 0x3c, !PT ;  /* 0x0000008b8a8a7212 */ /* 0x000fe400078e3cff */
[----:B------:R-:W-:Y:S02]  /*ec00*/  IADD3.X R139, RZ, R19, RZ, P5, !PT ;  /* 0x00000013ff8b7210 */ /* 0x000fe40002ffe4ff */
[----:B------:R-:W-:Y:S02]  /*ec10*/  SHF.R.U64 R8, R8, 0x3, RZ ;  /* 0x0000000308087819 */ /* 0x000fe400000012ff */
[C---:B------:R-:W-:Y:S02]  /*ec20*/  IADD3 R105, P5, R18.reuse, 0x4060, RZ ;  /* 0x0000406012697810 */ /* 0x040fe40007fbe0ff */
[C---:B------:R-:W-:Y:S02]  /*ec30*/  IADD3 R103, P6, R18.reuse, 0x4040, RZ ;  /* 0x0000404012677810 */ /* 0x040fe40007fde0ff */
[----:B------:R-:W-:Y:S01]  /*ec40*/  IADD3 R20, P3, R18, 0x60, RZ ;  /* 0x0000006012147810 */ /* 0x000fe20007f7e0ff */
[--C-:B------:R-:W-:Y:S01]  /*ec50*/  IMAD.X R13, RZ, RZ, R19.reuse, P5 ;  /* 0x000000ffff0d7224 */ /* 0x100fe200028e0613 */
[----:B------:R-:W-:Y:S01]  /*ec60*/  SHF.R.U64 R6, R6, 0x3, RZ ;  /* 0x0000000306067819 */ /* 0x000fe200000012ff */
[--C-:B------:R-:W-:Y:S01]  /*ec70*/  IMAD.X R11, RZ, RZ, R19.reuse, P6 ;  /* 0x000000ffff0b7224 */ /* 0x100fe200030e0613 */
[----:B------:R-:W-:Y:S01]  /*ec80*/  SHF.R.U64 R122, R122, 0x3, RZ ;  /* 0x000000037a7a7819 */ /* 0x000fe200000012ff */
[----:B------:R-:W-:Y:S01]  /*ec90*/  IMAD.X R5, RZ, RZ, R19, P3 ;  /* 0x000000ffff057224 */ /* 0x000fe200018e0613 */
[----:B------:R-:W-:-:S02]  /*eca0*/  LOP3.LUT R8, R8, R101, RZ, 0x3c, !PT ;  /* 0x0000006508087212 */ /* 0x000fc400078e3cff */
[----:B------:R-:W-:Y:S02]  /*ecb0*/  LOP3.LUT R6, R6, R23, RZ, 0x3c, !PT ;  /* 0x0000001706067212 */ /* 0x000fe400078e3cff */
[----:B------:R-:W-:Y:S02]  /*ecc0*/  LOP3.LUT R101, R4, 0x380, RZ, 0xc0, !PT ;  /* 0x0000038004657812 */ /* 0x000fe400078ec0ff */
[----:B------:R-:W-:Y:S01]  /*ecd0*/  LOP3.LUT R122, R122, R123, RZ, 0x3c, !PT ;  /* 0x0000007b7a7a7212 */ /* 0x000fe200078e3cff */
[----:B------:R-:W-:Y:S01]  /*ece0*/  IMAD.X R123, RZ, RZ, R157, P2 ;  /* 0x000000ffff7b7224 */ /* 0x000fe200010e069d */
[----:B------:R-:W-:Y:S02]  /*ecf0*/  LOP3.LUT R23, R20, 0x380, RZ, 0xc0, !PT ;  /* 0x0000038014177812 */ /* 0x000fe400078ec0ff */
[----:B------:R-:W-:Y:S02]  /*ed00*/  IADD3 R19, P3, R156, 0x1000, RZ ;  /* 0x000010009c137810 */ /* 0x000fe40007f7e0ff */
[----:B0-----:R-:W-:-:S02]  /*ed10*/  ISETP.NE.AND P2, PT, R158, 0x1, PT ;  /* 0x000000019e00780c */ /* 0x001fc40003f45270 */
[----:B------:R-:W-:Y:S02]  /*ed20*/  SHF.R.U64 R101, R101, 0x3, RZ ;  /* 0x0000000365657819 */ /* 0x000fe400000012ff */
[----:B------:R-:W-:Y:S02]  /*ed30*/  SHF.R.U64 R23, R23, 0x3, RZ ;  /* 0x0000000317177819 */ /* 0x000fe400000012ff */
[----:B------:R-:W-:Y:S02]  /*ed40*/  LOP3.LUT R18, R19, 0x380, RZ, 0xc0, !PT ;  /* 0x0000038013127812 */ /* 0x000fe400078ec0ff */
[----:B------:R-:W-:Y:S02]  /*ed50*/  LOP3.LUT R12, R111, 0x380, RZ, 0xc0, !PT ;  /* 0x000003806f0c7812 */ /* 0x000fe400078ec0ff */
[----:B------:R-:W-:Y:S02]  /*ed60*/  LOP3.LUT R126, R101, R4, RZ, 0x3c, !PT ;  /* 0x00000004657e7212 */ /* 0x000fe400078e3cff */
[----:B------:R-:W-:-:S02]  /*ed70*/  LOP3.LUT R4, R23, R20, RZ, 0x3c, !PT ;  /* 0x0000001417047212 */ /* 0x000fc400078e3cff */
[----:B------:R-:W-:Y:S02]  /*ed80*/  SHF.R.U64 R18, R18, 0x3, RZ ;  /* 0x0000000312127819 */ /* 0x000fe400000012ff */
[----:B------:R-:W-:Y:S02]  /*ed90*/  SHF.R.U64 R12, R12, 0x3, RZ ;  /* 0x000000030c0c7819 */ /* 0x000fe400000012ff */
[----:B------:R-:W-:Y:S02]  /*eda0*/  MOV R142, R142 ;  /* 0x0000008e008e7202 */ /* 0x000fe40000000f00 */
[----:B------:R-:W-:Y:S02]  /*edb0*/  MOV R143, R4 ;  /* 0x00000004008f7202 */ /* 0x000fe40000000f00 */
[----:B------:R-:W-:Y:S01]  /*edc0*/  LOP3.LUT R18, R18, R19, RZ, 0x3c, !PT ;  /* 0x0000001312127212 */ /* 0x000fe200078e3cff */
[----:B------:R-:W-:Y:S01]  /*edd0*/  IMAD.X R19, RZ, RZ, R157, P3 ;  /* 0x000000ffff137224 */ /* 0x000fe200018e069d */
[----:B------:R-:W-:-:S02]  /*ede0*/  F2FP.BF16.F32.PACK_AB R5, R35, R34 ;  /* 0x000000222305723e */ /* 0x000fc400000010ff */
[----:B------:R-:W-:Y:S01]  /*edf0*/  LOP3.LUT R130, R12, R111, RZ, 0x3c, !PT ;  /* 0x0000006f0c827212 */ /* 0x000fe200078e3cff */
[----:B------:R-:W0:Y:S01]  /*ee00*/  @P2 LDC R34, c[0x0][0xbec] ;  /* 0x0002fb00ff222b82 */ /* 0x000e220000000800 */
[----:B------:R-:W-:Y:S02]  /*ee10*/  IADD3 R111, P3, R156, 0x8000, RZ ;  /* 0x000080009c6f7810 */ /* 0x000fe40007f7e0ff */
[----:B------:R-:W-:Y:S02]  /*ee20*/  LOP3.LUT R12, R105, 0x380, RZ, 0xc0, !PT ;  /* 0x00000380690c7812 */ /* 0x000fe400078ec0ff */
[----:B------:R-:W-:Y:S02]  /*ee30*/  LOP3.LUT R110, R111, 0x380, RZ, 0xc0, !PT ;  /* 0x000003806f6e7812 */ /* 0x000fe400078ec0ff */
[----:B------:R-:W-:Y:S01]  /*ee40*/  SHF.R.U64 R12, R12, 0x3, RZ ;  /* 0x000000030c0c7819 */ /* 0x000fe200000012ff */
[----:B------:R-:W2:Y:S01]  /*ee50*/  @P2 LDC R35, c[0x0][0xbf0] ;  /* 0x0002fc00ff232b82 */ /* 0x000ea20000000800 */
[----:B------:R-:W-:-:S02]  /*ee60*/  SHF.R.U64 R110, R110, 0x3, RZ ;  /* 0x000000036e6e7819 */ /* 0x000fc400000012ff */
[----:B------:R-:W-:Y:S02]  /*ee70*/  LOP3.LUT R12, R12, R105, RZ, 0x3c, !PT ;  /* 0x000000690c0c7212 */ /* 0x000fe400078e3cff */
[----:B------:R-:W-:Y:S02]  /*ee80*/  IADD3 R105, P0, R156, 0x5000, RZ ;  /* 0x000050009c697810 */ /* 0x000fe40007f1e0ff */
[----:B------:R-:W-:Y:S01]  /*ee90*/  LOP3.LUT R110, R110, R111, RZ, 0x3c, !PT ;  /* 0x0000006f6e6e7212 */ /* 0x000fe200078e3cff */
[----:B------:R-:W-:Y:S01]  /*eea0*/  IMAD.X R111, RZ, RZ, R157, P3 ;  /* 0x000000ffff6f7224 */ /* 0x000fe200018e069d */
[----:B------:R-:W-:Y:S02]  /*eeb0*/  LOP3.LUT R10, R103, 0x380, RZ, 0xc0, !PT ;  /* 0x00000380670a7812 */ /* 0x000fe400078ec0ff */
[----:B------:R-:W-:Y:S02]  /*eec0*/  IADD3 R30, P3, R156, 0xf000, RZ ;  /* 0x0000f0009c1e7810 */ /* 0x000fe40007f7e0ff */
[----:B------:R-:W-:-:S02]  /*eed0*/  LOP3.LUT R104, R105, 0x380, RZ, 0xc0, !PT ;  /* 0x0000038069687812 */ /* 0x000fc400078ec0ff */
[----:B------:R-:W-:Y:S01]  /*eee0*/  MOV R146, R146 ;  /* 0x0000009200927202 */ /* 0x000fe20000000f00 */
[----:B------:R-:W-:Y:S01]  /*eef0*/  IMAD.X R31, RZ, RZ, R157, P3 ;  /* 0x000000ffff1f7224 */ /* 0x000fe200018e069d */
[----:B------:R-:W-:Y:S02]  /*ef00*/  MOV R147, R6 ;  /* 0x0000000600937202 */ /* 0x000fe40000000f00 */
[----:B------:R-:W-:Y:S02]  /*ef10*/  SHF.R.U64 R10, R10, 0x3, RZ ;  /* 0x000000030a0a7819 */ /* 0x000fe400000012ff */
[----:B------:R-:W-:Y:S02]  /*ef20*/  LOP3.LUT R23, R30, 0x380, RZ, 0xc0, !PT ;  /* 0x000003801e177812 */ /* 0x000fe400078ec0ff */
[----:B------:R-:W-:Y:S01]  /*ef30*/  F2FP.BF16.F32.PACK_AB R6, R37, R172 ;  /* 0x000000ac2506723e */ /* 0x000fe200000010ff */
[----:B------:R-:W-:Y:S01]  /*ef40*/  VIADD R37, R215, UR14 ;  /* 0x0000000ed7257c36 */ /* 0x000fe20008000000 */
[----:B------:R-:W-:-:S02]  /*ef50*/  SHF.R.U64 R104, R104, 0x3, RZ ;  /* 0x0000000368687819 */ /* 0x000fc400000012ff */
[----:B------:R-:W-:Y:S01]  /*ef60*/  LOP3.LUT R10, R10, R103, RZ, 0x3c, !PT ;  /* 0x000000670a0a7212 */ /* 0x000fe200078e3cff */
[----:B0-----:R-:W-:Y:S01]  /*ef70*/  @P2 IMAD.HI.U32 R34, R37, R34, RZ ;  /* 0x0000002225222227 */ /* 0x001fe200078e00ff */
[----:B------:R-:W-:Y:S02]  /*ef80*/  SHF.R.U64 R23, R23, 0x3, RZ ;  /* 0x0000000317177819 */ /* 0x000fe400000012ff */
[----:B------:R-:W-:Y:S01]  /*ef90*/  LOP3.LUT R104, R104, R105, RZ, 0x3c, !PT ;  /* 0x0000006968687212 */ /* 0x000fe200078e3cff */
[----:B------:R-:W-:Y:S01]  /*efa0*/  IMAD.X R105, RZ, RZ, R157, P0 ;  /* 0x000000ffff697224 */ /* 0x000fe200000e069d */
[----:B------:R-:W-:Y:S02]  /*efb0*/  MOV R134, R134 ;  /* 0x0000008600867202 */ /* 0x000fe40000000f00 */
[----:B------:R-:W-:Y:S02]  /*efc0*/  MOV R138, R138 ;  /* 0x0000008a008a7202 */ /* 0x000fe40000000f00 */
[----:B------:R-:W-:-:S02]  /*efd0*/  IADD3 R119, P0, R156, 0xc000, RZ ;  /* 0x0000c0009c777810 */ /* 0x000fc40007f1e0ff */
[----:B------:R-:W-:Y:S02]  /*efe0*/  LOP3.LUT R30, R23, R30, RZ, 0x3c, !PT ;  /* 0x0000001e171e7212 */ /* 0x000fe400078e3cff */
[----:B------:R-:W-:Y:S02]  /*eff0*/  MOV R130, R130 ;  /* 0x0000008200827202 */ /* 0x000fe40000000f00 */
[----:B------:R-:W-:Y:S02]  /*f000*/  MOV R152, R152 ;  /* 0x0000009800987202 */ /* 0x000fe40000000f00 */
[----:B------:R-:W-:Y:S02]  /*f010*/  MOV R135, R10 ;  /* 0x0000000a00877202 */ /* 0x000fe40000000f00 */
[----:B------:R-:W-:Y:S02]  /*f020*/  MOV R139, R8 ;  /* 0x00000008008b7202 */ /* 0x000fe40000000f00 */
[----:B------:R-:W-:Y:S01]  /*f030*/  F2FP.BF16.F32.PACK_AB R4, R33, R171 ;  /* 0x000000ab2104723e */ /* 0x000fe200000010ff */
[----:B------:R-:W-:Y:S01]  /*f040*/  IMAD.MOV.U32 R33, RZ, RZ, R37 ;  /* 0x000000ffff217224 */ /* 0x000fe200078e0025 */
[----:B------:R-:W-:-:S02]  /*f050*/  F2FP.BF16.F32.PACK_AB R7, R39, R38 ;  /* 0x000000262707723e */ /* 0x000fc400000010ff */
[----:B------:R-:W-:Y:S02]  /*f060*/  MOV R23, R14 ;  /* 0x0000000e00177202 */ /* 0x000fe40000000f00 */
[----:B------:R-:W-:Y:S01]  /*f070*/  MOV R131, R12 ;  /* 0x0000000c00837202 */ /* 0x000fe20000000f00 */
[----:B------:R0:W-:Y:S01]  /*f080*/  STSM.16.M88.4 [R152], R4 ;  /* 0x0000000498007844 */ /* 0x0001e20000000200 */
[----:B------:R-:W-:Y:S02]  /*f090*/  F2FP.BF16.F32.PACK_AB R8, R41, R173 ;  /* 0x000000ad2908723e */ /* 0x000fe400000010ff */
[----:B------:R-:W-:Y:S02]  /*f0a0*/  F2FP.BF16.F32.PACK_AB R9, R43, R42 ;  /* 0x0000002a2b09723e */ /* 0x000fe400000010ff */
[----:B------:R-:W-:Y:S02]  /*f0b0*/  F2FP.BF16.F32.PACK_AB R10, R45, R174 ;  /* 0x000000ae2d0a723e */ /* 0x000fe400000010ff */
[----:B------:R-:W-:-:S02]  /*f0c0*/  F2FP.BF16.F32.PACK_AB R11, R47, R46 ;  /* 0x0000002e2f0b723e */ /* 0x000fc400000010ff */
[----:B------:R-:W-:Y:S02]  /*f0d0*/  F2FP.BF16.F32.PACK_AB R12, R49, R175 ;  /* 0x000000af310c723e */ /* 0x000fe400000010ff */
[----:B------:R-:W-:Y:S01]  /*f0e0*/  F2FP.BF16.F32.PACK_AB R13, R51, R50 ;  /* 0x00000032330d723e */ /* 0x000fe200000010ff */
[----:B------:R3:W-:Y:S01]  /*f0f0*/  STSM.16.M88.4 [R147], R8 ;  /* 0x0000000893007844 */ /* 0x0007e20000000200 */
[----:B------:R-:W-:Y:S02]  /*f100*/  F2FP.BF16.F32.PACK_AB R14, R53, R176 ;  /* 0x000000b0350e723e */ /* 0x000fe400000010ff */
[----:B------:R-:W-:Y:S02]  /*f110*/  F2FP.BF16.F32.PACK_AB R15, R55, R54 ;  /* 0x00000036370f723e */ /* 0x000fe400000010ff */
[----:B--2---:R-:W-:Y:S02]  /*f120*/  @P2 SHF.R.U32.HI R33, RZ, R35, R34 ;  /* 0x00000023ff212219 */ /* 0x004fe40000011622 */
[----:B------:R-:W-:Y:S01]  /*f130*/  LOP3.LUT R118, R119, 0x380, RZ, 0xc0, !PT ;  /* 0x0000038077767812 */ /* 0x000fe200078ec0ff */
[----:B------:R2:W-:Y:S01]  /*f140*/  STSM.16.M88.4 [R143], R12 ;  /* 0x0000000c8f007844 */ /* 0x0005e20000000200 */
[----:B------:R-:W-:Y:S01]  /*f150*/  MOV R126, R126 ;  /* 0x0000007e007e7202 */ /* 0x000fe20000000f00 */
[----:B------:R-:W-:Y:S01]  /*f160*/  IMAD.MOV R35, RZ, RZ, -R33 ;  /* 0x000000ffff237224 */ /* 0x000fe200078e0a21 */
[----:B-1----:R-:W-:-:S02]  /*f170*/  F2FP.BF16.F32.PACK_AB R24, R57, R177 ;  /* 0x000000b13918723e */ /* 0x002fc400000010ff */
[----:B------:R-:W-:Y:S01]  /*f180*/  F2FP.BF16.F32.PACK_AB R25, R59, R58 ;  /* 0x0000003a3b19723e */ /* 0x000fe200000010ff */
[----:B------:R-:W-:Y:S01]  /*f190*/  IMAD R35, R158, R35, R37 ;  /* 0x000000239e237224 */ /* 0x000fe200078e0225 */
[----:B------:R-:W-:Y:S02]  /*f1a0*/  F2FP.BF16.F32.PACK_AB R26, R61, R178 ;  /* 0x000000b23d1a723e */ /* 0x000fe400000010ff */
[----:B------:R-:W-:Y:S02]  /*f1b0*/  F2FP.BF16.F32.PACK_AB R27, R63, R62 ;  /* 0x0000003e3f1b723e */ /* 0x000fe400000010ff */
[----:B0-----:R-:W-:Y:S02]  /*f1c0*/  F2FP.BF16.F32.PACK_AB R4, R65, R179 ;  /* 0x000000b34104723e */ /* 0x001fe400000010ff */
[----:B------:R-:W-:Y:S01]  /*f1d0*/  F2FP.BF16.F32.PACK_AB R5, R67, R66 ;  /* 0x000000424305723e */ /* 0x000fe200000010ff */
[----:B------:R-:W-:Y:S01]  /*f1e0*/  STSM.16.M88.4 [R126], R24 ;  /* 0x000000187e007844 */ /* 0x000fe20000000200 */
[----:B------:R-:W-:-:S02]  /*f1f0*/  F2FP.BF16.F32.PACK_AB R6, R69, R180 ;  /* 0x000000b44506723e */ /* 0x000fc400000010ff */
[----:B------:R-:W-:Y:S02]  /*f200*/  F2FP.BF16.F32.PACK_AB R7, R71, R70 ;  /* 0x000000464707723e */ /* 0x000fe400000010ff */
[----:B------:R-:W-:Y:S02]  /*f210*/  IADD3 R107, P1, R156, 0x6000, RZ ;  /* 0x000060009c6b7810 */ /* 0x000fe40007f3e0ff */
[----:B---3--:R-:W-:Y:S01]  /*f220*/  F2FP.BF16.F32.PACK_AB R8, R73, R181 ;  /* 0x000000b54908723e */ /* 0x008fe200000010ff */
[----:B------:R-:W-:Y:S01]  /*f230*/  STSM.16.M88.4 [R139], R4 ;  /* 0x000000048b007844 */ /* 0x000fe20000000200 */
[----:B------:R-:W-:Y:S02]  /*f240*/  F2FP.BF16.F32.PACK_AB R9, R75, R74 ;  /* 0x0000004a4b09723e */ /* 0x000fe400000010ff */
[----:B------:R-:W-:Y:S02]  /*f250*/  F2FP.BF16.F32.PACK_AB R10, R77, R182 ;  /* 0x000000b64d0a723e */ /* 0x000fe400000010ff */
[----:B------:R-:W-:-:S02]  /*f260*/  F2FP.BF16.F32.PACK_AB R11, R79, R78 ;  /* 0x0000004e4f0b723e */ /* 0x000fc400000010ff */
[----:B------:R-:W-:Y:S02]  /*f270*/  SHF.R.U64 R118, R118, 0x3, RZ ;  /* 0x0000000376767819 */ /* 0x000fe400000012ff */
[----:B--2---:R-:W-:Y:S01]  /*f280*/  F2FP.BF16.F32.PACK_AB R12, R81, R183 ;  /* 0x000000b7510c723e */ /* 0x004fe200000010ff */
[----:B------:R0:W-:Y:S01]  /*f290*/  STSM.16.M88.4 [R135], R8 ;  /* 0x0000000887007844 */ /* 0x0001e20000000200 */
[----:B------:R-:W-:Y:S02]  /*f2a0*/  F2FP.BF16.F32.PACK_AB R13, R83, R82 ;  /* 0x00000052530d723e */ /* 0x000fe400000010ff */
[----:B------:R-:W-:Y:S02]  /*f2b0*/  F2FP.BF16.F32.PACK_AB R14, R85, R184 ;  /* 0x000000b8550e723e */ /* 0x000fe400000010ff */
[----:B------:R-:W-:Y:S02]  /*f2c0*/  F2FP.BF16.F32.PACK_AB R15, R87, R86 ;  /* 0x00000056570f723e */ /* 0x000fe400000010ff */
[----:B------:R-:W-:-:S02]  /*f2d0*/  LOP3.LUT R106, R107, 0x380, RZ, 0xc0, !PT ;  /* 0x000003806b6a7812 */ /* 0x000fc400078ec0ff */
[----:B------:R-:W-:Y:S01]  /*f2e0*/  LOP3.LUT R118, R118, R119, RZ, 0x3c, !PT ;  /* 0x0000007776767212 */ /* 0x000fe200078e3cff */
[----:B------:R-:W-:Y:S01]  /*f2f0*/  IMAD.X R119, RZ, RZ, R157, P0 ;  /* 0x000000ffff777224 */ /* 0x000fe200000e069d */
[----:B------:R1:W-:Y:S01]  /*f300*/  STSM.16.M88.4 [R131], R12 ;  /* 0x0000000c83007844 */ /* 0x0003e20000000200 */
[----:B------:R-:W-:Y:S02]  /*f310*/  SHF.R.U64 R106, R106, 0x3, RZ ;  /* 0x000000036a6a7819 */ /* 0x000fe400000012ff */
[----:B------:R-:W-:Y:S01]  /*f320*/  MOV R154, R154 ;  /* 0x0000009a009a7202 */ /* 0x000fe20000000f00 */
[----:B0-----:R-:W-:Y:S01]  /*f330*/  IMAD.U32 R10, RZ, RZ, UR5 ;  /* 0x00000005ff0a7e24 */ /* 0x001fe2000f8e00ff */
[----:B------:R-:W-:Y:S01]  /*f340*/  SHF.R.S32.HI R9, RZ, 0x1f, R33 ;  /* 0x0000001fff097819 */ /* 0x000fe20000011421 */
[----:B------:R-:W-:Y:S01]  /*f350*/  ULDC UR5, c[0x0][0xa88] ;  /* 0x0002a20000057ab9 */ /* 0x000fe20000000800 */
[----:B------:R-:W-:Y:S02]  /*f360*/  SHF.R.S32.HI R8, RZ, 0x1f, R35 ;  /* 0x0000001fff087819 */ /* 0x000fe40000011423 */
[----:B------:R-:W-:Y:S01]  /*f370*/  LOP3.LUT R106, R106, R107, RZ, 0x3c, !PT ;  /* 0x0000006b6a6a7212 */ /* 0x000fe200078e3cff */
[----:B------:R-:W-:Y:S01]  /*f380*/  IMAD.X R107, RZ, RZ, R157, P1 ;  /* 0x000000ffff6b7224 */ /* 0x000fe200008e069d */
[----:B------:R-:W-:-:S02]  /*f390*/  IADD3 R121, P1, R156, 0xd000, RZ ;  /* 0x0000d0009c797810 */ /* 0x000fc40007f3e0ff */
[----:B------:R-:W-:Y:S02]  /*f3a0*/  F2FP.BF16.F32.PACK_AB R24, R89, R185 ;  /* 0x000000b95918723e */ /* 0x000fe400000010ff */
[----:B-1----:R-:W-:Y:S01]  /*f3b0*/  IADD3 R12, P0, R33, UR6, RZ ;  /* 0x00000006210c7c10 */ /* 0x002fe2000ff1e0ff */
[----:B------:R-:W-:Y:S01]  /*f3c0*/  VIADD R14, R226, UR14 ;  /* 0x0000000ee20e7c36 */ /* 0x000fe20008000000 */
[----:B------:R-:W-:Y:S02]  /*f3d0*/  F2FP.BF16.F32.PACK_AB R25, R91, R90 ;  /* 0x0000005a5b19723e */ /* 0x000fe400000010ff */
[----:B------:R-:W-:Y:S01]  /*f3e0*/  IADD3.X R13, R9, UR7, R10, P0, !PT ;  /* 0x00000007090d7c10 */ /* 0x000fe200087fe40a */
[----:B------:R-:W-:Y:S01]  /*f3f0*/  ULDC.64 UR6, c[0x0][0xb88] ;  /* 0x0002e20000067ab9 */ /* 0x000fe20000000a00 */
[----:B------:R-:W-:Y:S01]  /*f400*/  F2FP.BF16.F32.PACK_AB R26, R93, R186 ;  /* 0x000000ba5d1a723e */ /* 0x000fe200000010ff */
[----:B------:R-:W-:Y:S01]  /*f410*/  IMAD R8, R8, UR6, RZ ;  /* 0x0000000608087c24 */ /* 0x000fe2000f8e02ff */
[----:B------:R-:W-:Y:S01]  /*f420*/  F2FP.BF16.F32.PACK_AB R27, R95, R94 ;  /* 0x0000005e5f1b723e */ /* 0x000fe200000010ff */
[----:B------:R-:W-:Y:S01]  /*f430*/  IMAD.WIDE.U32 R12, R35, UR6, R12 ;  /* 0x00000006230c7c25 */ /* 0x000fe2000f8e000c */
[----:B------:R-:W-:-:S02]  /*f440*/  F2FP.BF16.F32.PACK_AB R4, R97, R187 ;  /* 0x000000bb6104723e */ /* 0x000fc400000010ff */
[----:B------:R-:W-:Y:S01]  /*f450*/  F2FP.BF16.F32.PACK_AB R5, R99, R98 ;  /* 0x000000626305723e */ /* 0x000fe200000010ff */
[----:B------:R-:W-:Y:S01]  /*f460*/  IMAD R35, R35, UR7, R8 ;  /* 0x0000000723237c24 */ /* 0x000fe2000f8e0208 */
[----:B------:R-:W-:Y:S01]  /*f470*/  F2FP.BF16.F32.PACK_AB R6, R164, R188 ;  /* 0x000000bca406723e */ /* 0x000fe200000010ff */
[----:B------:R-:W-:Y:S01]  /*f480*/  STSM.16.M88.4 [R154], R24 ;  /* 0x000000189a007844 */ /* 0x000fe20000000200 */
[----:B------:R-:W-:Y:S01]  /*f490*/  F2FP.BF16.F32.PACK_AB R7, R16, R3 ;  /* 0x000000031007723e */ /* 0x000fe200000010ff */
[----:B------:R-:W-:Y:S01]  /*f4a0*/  ULDC.64 UR6, c[0x0][0xb50] ;  /* 0x0002d40000067ab9 */ /* 0x000fe20000000a00 */
[----:B------:R-:W-:Y:S01]  /*f4b0*/  LOP3.LUT R120, R121, 0x380, RZ, 0xc0, !PT ;  /* 0x0000038079787812 */ /* 0x000fe200078ec0ff */
[----:B------:R-:W-:Y:S01]  /*f4c0*/  IMAD R3, R158, UR5, RZ ;  /* 0x000000059e037c24 */ /* 0x000fe2000f8e02ff */
[----:B------:R-:W-:Y:S01]  /*f4d0*/  LEA R16, P3, R12, UR6, 0x2 ;  /* 0x000000060c107c11 */ /* 0x000fe2000f8610ff */
[----:B------:R0:W-:Y:S01]  /*f4e0*/  STSM.16.M88.4 [R146], R4 ;  /* 0x0000000492007844 */ /* 0x0001e20000000200 */
[----:B------:R-:W-:-:S02]  /*f4f0*/  SHF.R.U64 R120, R120, 0x3, RZ ;  /* 0x0000000378787819 */ /* 0x000fc400000012ff */
[----:B------:R-:W-:Y:S02]  /*f500*/  LOP3.LUT P0, RZ, R224, 0x3, RZ, 0xc0, !PT ;  /* 0x00000003e0ff7812 */ /* 0x000fe4000780c0ff */
[----:B------:R-:W-:Y:S02]  /*f510*/  F2FP.BF16.F32.PACK_AB R8, R166, R189 ;  /* 0x000000bda608723e */ /* 0x000fe400000010ff */
[----:B------:R-:W-:Y:S02]  /*f520*/  F2FP.BF16.F32.PACK_AB R9, R36, R32 ;  /* 0x000000202409723e */ /* 0x000fe400000010ff */
[----:B------:R-:W-:Y:S02]  /*f530*/  F2FP.BF16.F32.PACK_AB R10, R167, R190 ;  /* 0x000000bea70a723e */ /* 0x000fe400000010ff */
[----:B------:R-:W-:Y:S02]  /*f540*/  F2FP.BF16.F32.PACK_AB R11, R44, R40 ;  /* 0x000000282c0b723e */ /* 0x000fe400000010ff */
[----:B------:R-:W-:-:S02]  /*f550*/  LOP3.LUT R120, R120, R121, RZ, 0x3c, !PT ;  /* 0x0000007978787212 */ /* 0x000fc400078e3cff */
[----:B------:R-:W-:Y:S01]  /*f560*/  IADD3.X R121, RZ, R157, RZ, P1, !PT ;  /* 0x0000009dff797210 */ /* 0x000fe20000ffe4ff */
[----:B0-----:R-:W-:Y:S01]  /*f570*/  IMAD.IADD R5, R13, 0x1, R35 ;  /* 0x000000010d057824 */ /* 0x001fe200078e0223 */
[C---:B------:R-:W-:Y:S01]  /*f580*/  ISETP.GE.OR P1, PT, R14.reuse, R3, P0 ;  /* 0x000000030e00720c */ /* 0x040fe20000726670 */
[----:B------:R-:W-:Y:S01]  /*f590*/  VIADD R4, R14, 0x8 ;  /* 0x000000080e047836 */ /* 0x000fe20000000000 */
[----:B------:R-:W-:Y:S01]  /*f5a0*/  MOV R150, R150 ;  /* 0x0000009600967202 */ /* 0x000fe20000000f00 */
[----:B------:R0:W-:Y:S01]  /*f5b0*/  STSM.16.M88.4 [R130], R8 ;  /* 0x0000000882007844 */ /* 0x0001e20000000200 */
[----:B------:R-:W-:Y:S02]  /*f5c0*/  LEA.HI.X R27, R12, UR7, R5, 0x2, P3 ;  /* 0x000000070c1b7c11 */ /* 0x000fe400098f1405 */
[----:B------:R-:W-:Y:S02]  /*f5d0*/  ISETP.GE.OR P0, PT, R4, R3, P0 ;  /* 0x000000030400720c */ /* 0x000fe40000706670 */
[----:B------:R-:W-:Y:S01]  /*f5e0*/  F2FP.BF16.F32.PACK_AB R4, R168, R191 ;  /* 0x000000bfa804723e */ /* 0x000fe200000010ff */
[----:B------:R-:W-:Y:S01]  /*f5f0*/  SHFL.IDX PT, R49, R27, RZ, 0x1c1f ;  /* 0x001c1fff1b317589 */ /* 0x000fe200000e0000 */
[----:B------:R-:W-:-:S02]  /*f600*/  F2FP.BF16.F32.PACK_AB R5, R52, R48 ;  /* 0x000000303405723e */ /* 0x000fc400000010ff */
[----:B------:R-:W-:Y:S01]  /*f610*/  F2FP.BF16.F32.PACK_AB R6, R169, R192 ;  /* 0x000000c0a906723e */ /* 0x000fe200000010ff */
[----:B------:R1:W-:Y:S01]  /*f620*/  SHFL.IDX PT, R53, R27, 0x1, 0x1c1f ;  /* 0x003c1f001b357f89 */ /* 0x0003e200000e0000 */
[----:B------:R-:W-:Y:S02]  /*f630*/  F2FP.BF16.F32.PACK_AB R7, R60, R56 ;  /* 0x000000383c07723e */ /* 0x000fe400000010ff */
[----:B------:R-:W-:Y:S01]  /*f640*/  F2FP.BF16.F32.PACK_AB R12, R129, R195 ;  /* 0x000000c3810c723e */ /* 0x000fe200000010ff */
[----:B------:R-:W2:Y:S01]  /*f650*/  SHFL.IDX PT, R48, R16, RZ, 0x1c1f ;  /* 0x001c1fff10307589 */ /* 0x000ea200000e0000 */
[----:B------:R-:W-:Y:S02]  /*f660*/  F2FP.BF16.F32.PACK_AB R13, R84, R80 ;  /* 0x00000050540d723e */ /* 0x000fe400000010ff */
[----:B0-----:R-:W-:Y:S01]  /*f670*/  F2FP.BF16.F32.PACK_AB R8, R170, R193 ;  /* 0x000000c1aa08723e */ /* 0x001fe200000010ff */
[----:B------:R-:W-:Y:S01]  /*f680*/  STSM.16.M88.4 [R150], R4 ;  /* 0x0000000496007844 */ /* 0x000fe20000000200 */
[----:B------:R-:W-:-:S02]  /*f690*/  F2FP.BF16.F32.PACK_AB R9, R68, R64 ;  /* 0x000000404409723e */ /* 0x000fc400000010ff */
[----:B------:R-:W-:Y:S01]  /*f6a0*/  F2FP.BF16.F32.PACK_AB R10, R125, R194 ;  /* 0x000000c27d0a723e */ /* 0x000fe200000010ff */
[----:B------:R-:W0:Y:S01]  /*f6b0*/  SHFL.IDX PT, R52, R16, 0x1, 0x1c1f ;  /* 0x003c1f0010347f89 */ /* 0x000e2200000e0000 */
        /* <DEDUP_REMOVED lines=8> */
[----:B-1----:R-:W-:Y:S02]  /*f740*/  F2FP.BF16.F32.PACK_AB R27, R160, R128 ;  /* 0x00000080a01b723e */ /* 0x002fe400000010ff */
[----:B------:R-:W-:Y:S02]  /*f750*/  F2FP.BF16.F32.PACK_AB R160, R145, R144 ;  /* 0x0000009091a0723e */ /* 0x000fe400000010ff */
[C---:B------:R-:W-:Y:S01]  /*f760*/  IADD3 R100, P4, R156.reuse, 0x2000, RZ ;  /* 0x000020009c647810 */ /* 0x040fe20007f9e0ff */
[----:B------:R-:W-:Y:S01]  /*f770*/  STSM.16.M88.4 [R134], R24 ;  /* 0x0000001886007844 */ /* 0x000fe20000000200 */
[----:B------:R-:W-:Y:S02]  /*f780*/  IADD3 R101, P5, R156, 0x3000, RZ ;  /* 0x000030009c657810 */ /* 0x000fe40007fbe0ff */
[----:B------:R-:W-:Y:S01]  /*f790*/  LOP3.LUT R21, R100, 0x380, RZ, 0xc0, !PT ;  /* 0x0000038064157812 */ /* 0x000fe200078ec0ff */
[----:B------:R1:W-:Y:S01]  /*f7a0*/  STSM.16.M88.4 [R23], R160 ;  /* 0x000000a017007844 */ /* 0x0003e20000000200 */
[----:B------:R-:W-:-:S02]  /*f7b0*/  IADD3 R103, P6, R156, 0x4000, RZ ;  /* 0x000040009c677810 */ /* 0x000fc40007fde0ff */
[----:B------:R-:W-:Y:S01]  /*f7c0*/  SHF.R.U64 R21, R21, 0x3, RZ ;  /* 0x0000000315157819 */ /* 0x000fe200000012ff */
[----:B------:R-:W-:Y:S01]  /*f7d0*/  BAR.SYNC.DEFER_BLOCKING 0x1, 0x100 ;  /* 0x0044000000007b1d */ /* 0x000fe20000010000 */
[----:B------:R-:W-:Y:S02]  /*f7e0*/  LOP3.LUT R102, R103, 0x380, RZ, 0xc0, !PT ;  /* 0x0000038067667812 */ /* 0x000fe400078ec0ff */
[----:B------:R-:W-:Y:S01]  /*f7f0*/  LOP3.LUT R20, R21, R100, RZ, 0x3c, !PT ;  /* 0x0000006415147212 */ /* 0x000fe200078e3cff */
[----:B------:R-:W-:Y:S01]  /*f800*/  UIMAD UR5, UR10, UR8, URZ ;  /* 0x000000080a0572a4 */ /* 0x000fe2000f8e023f */
[----:B------:R-:W-:Y:S01]  /*f810*/  LOP3.LUT R100, R101, 0x380, RZ, 0xc0, !PT ;  /* 0x0000038065647812 */ /* 0x000fe200078ec0ff */
[----:B------:R-:W-:Y:S01]  /*f820*/  IMAD.X R21, RZ, RZ, R157, P4 ;  /* 0x000000ffff157224 */ /* 0x000fe200020e069d */
[----:B------:R-:W-:Y:S02]  /*f830*/  SHF.R.U64 R102, R102, 0x3, RZ ;  /* 0x0000000366667819 */ /* 0x000fe400000012ff */
[----:B------:R-:W-:-:S02]  /*f840*/  SHF.R.U64 R100, R100, 0x3, RZ ;  /* 0x0000000364647819 */ /* 0x000fc400000012ff */
[----:B------:R-:W-:Y:S01]  /*f850*/  LOP3.LUT R29, R156, 0x380, RZ, 0xc0, !PT ;  /* 0x000003809c1d7812 */ /* 0x000fe200078ec0ff */
[----:B-1----:R-:W1:Y:S01]  /*f860*/  @P2 LDC R23, c[0x0][0xbf0] ;  /* 0x0002fc00ff172b82 */ /* 0x002e620000000800 */
[----:B------:R-:W-:Y:S01]  /*f870*/  LOP3.LUT R100, R100, R101, RZ, 0x3c, !PT ;  /* 0x0000006564647212 */ /* 0x000fe200078e3cff */
[--C-:B------:R-:W-:Y:S01]  /*f880*/  IMAD.X R101, RZ, RZ, R157.reuse, P5 ;  /* 0x000000ffff657224 */ /* 0x100fe200028e069d */
[----:B------:R-:W-:Y:S01]  /*f890*/  LOP3.LUT R102, R102, R103, RZ, 0x3c, !PT ;  /* 0x0000006766667212 */ /* 0x000fe200078e3cff */
[----:B------:R-:W-:Y:S01]  /*f8a0*/  IMAD.X R103, RZ, RZ, R157, P6 ;  /* 0x000000ffff677224 */ /* 0x000fe200030e069d */
[----:B--2---:R2:W-:Y:S01]  /*f8b0*/  @!P1 ST.E desc[UR38][R48.64], R0 ;  /* 0x0000000030009985 */ /* 0x0045e2000c101926 */
[----:B------:R-:W-:Y:S01]  /*f8c0*/  UIMAD.WIDE.U32 UR6, UR11, UR8, URZ ;  /* 0x000000080b0672a5 */ /* 0x000fe2000f8e003f */
[C---:B------:R-:W-:Y:S02]  /*f8d0*/  IADD3 R113, P4, R156.reuse, 0x9000, RZ ;  /* 0x000090009c717810 */ /* 0x040fe40007f9e0ff */
[----:B0-----:R0:W-:Y:S01]  /*f8e0*/  @!P0 ST.E desc[UR38][R52.64], R2 ;  /* 0x0000000234008985 */ /* 0x0011e2000c101926 */
[----:B------:R-:W-:Y:S01]  /*f8f0*/  UIMAD UR5, UR11, UR9, UR5 ;  /* 0x000000090b0572a4 */ /* 0x000fe2000f8e0205 */
[----:B------:R-:W-:-:S02]  /*f900*/  IADD3 R115, P5, R156, 0xa000, RZ ;  /* 0x0000a0009c737810 */ /* 0x000fc40007fbe0ff */
[----:B------:R3:W5:Y:S01]  /*f910*/  LD.E.128 R36, desc[UR38][R18.64] ;  /* 0x0000002612247980 */ /* 0x000762000c101d00 */
[----:B------:R-:W-:Y:S01]  /*f920*/  IADD3 R117, P6, R156, 0xb000, RZ ;  /* 0x0000b0009c757810 */ /* 0x000fe20007fde0ff */
[----:B------:R-:W-:Y:S01]  /*f930*/  ULDC.64 UR10, c[0x0][0xaf0] ;  /* 0x0002bc00000a7ab9 */ /* 0x000fe20000000a00 */
[----:B------:R-:W-:Y:S01]  /*f940*/  SHF.R.U64 R29, R29, 0x3, RZ ;  /* 0x000000031d1d7819 */ /* 0x000fe200000012ff */
[----:B--2---:R-:W-:Y:S01]  /*f950*/  IMAD R0, R219, 0x20, R222 ;  /* 0x00000020db007824 */ /* 0x004fe200078e02de */
[----:B------:R-:W-:Y:S01]  /*f960*/  UIADD3 UR7, UR7, UR5, URZ ;  /* 0x0000000507077290 */ /* 0x000fe2000fffe03f */
[----:B------:R-:W-:Y:S01]  /*f970*/  LOP3.LUT R112, R113, 0x380, RZ, 0xc0, !PT ;  /* 0x0000038071707812 */ /* 0x000fe200078ec0ff */
[----:B------:R2:W5:Y:S01]  /*f980*/  LD.E.128 R40, desc[UR38][R20.64] ;  /* 0x0000002614287980 */ /* 0x000562000c101d00 */
[----:B------:R-:W-:Y:S01]  /*f990*/  LOP3.LUT R114, R115, 0x380, RZ, 0xc0, !PT ;  /* 0x0000038073727812 */ /* 0x000fe200078ec0ff */
[----:B---3--:R-:W3:Y:S01]  /*f9a0*/  @P2 LDC R19, c[0x0][0xbec] ;  /* 0x0002fb00ff132b82 */ /* 0x008ee20000000800 */
[----:B0-----:R-:W-:Y:S01]  /*f9b0*/  VIADD R2, R0, UR14 ;  /* 0x0000000e00027c36 */ /* 0x001fe20008000000 */
[----:B------:R-:W-:Y:S01]  /*f9c0*/  UIMAD UR8, UR12, UR10, URZ ;  /* 0x0000000a0c0872a4 */ /* 0x000fe2000f8e023f */
[----:B------:R-:W-:Y:S01]  /*f9d0*/  LOP3.LUT R116, R117, 0x380, RZ, 0xc0, !PT ;  /* 0x0000038075747812 */ /* 0x000fe200078ec0ff */
[----:B------:R-:W-:Y:S01]  /*f9e0*/  UIMAD.WIDE.U32 UR6, UR15, UR10, UR6 ;  /* 0x0000000a0f0672a5 */ /* 0x000fe2000f8e0006 */
[----:B------:R-:W-:Y:S01]  /*f9f0*/  SHF.R.U64 R112, R112, 0x3, RZ ;  /* 0x0000000370707819 */ /* 0x000fe200000012ff */
[----:B------:R0:W5:Y:S01]  /*fa00*/  LD.E.128 R4, desc[UR38][R100.64] ;  /* 0x0000002664047980 */ /* 0x000162000c101d00 */
[----:B--2---:R-:W-:Y:S01]  /*fa10*/  IMAD.MOV.U32 R21, RZ, RZ, R2 ;  /* 0x000000ffff157224 */ /* 0x004fe200078e0002 */
[----:B------:R-:W-:Y:S01]  /*fa20*/  UIMAD UR5, UR15, UR11, UR8 ;  /* 0x0000000b0f0572a4 */ /* 0x000fe2000f8e0208 */
[----:B------:R-:W-:Y:S01]  /*fa30*/  SHF.R.U64 R114, R114, 0x3, RZ ;  /* 0x0000000372727819 */ /* 0x000fe200000012ff */
[----:B------:R0:W5:Y:S01]  /*fa40*/  LD.E.128 R8, desc[UR38][R102.64] ;  /* 0x0000002666087980 */ /* 0x000162000c101d00 */
[----:B------:R-:W-:Y:S01]  /*fa50*/  SHF.R.U64 R116, R116, 0x3, RZ ;  /* 0x0000000374747819 */ /* 0x000fe200000012ff */
[----:B------:R-:W-:Y:S01]  /*fa60*/  UIADD3 UR5, UR7, UR5, URZ ;  /* 0x0000000507057290 */ /* 0x000fe2000fffe03f */
[----:B------:R-:W-:Y:S01]  /*fa70*/  LOP3.LUT R28, R29, R156, RZ, 0x3c, !PT ;  /* 0x0000009c1d1c7212 */ /* 0x000fe200078e3cff */
[--C-:B------:R-:W-:Y:S01]  /*fa80*/  IMAD.MOV.U32 R29, RZ, RZ, R157.reuse ;  /* 0x000000ffff1d7224 */ /* 0x100fe200078e009d */
[----:B------:R-:W-:Y:S01]  /*fa90*/  LOP3.LUT R112, R112, R113, RZ, 0x3c, !PT ;  /* 0x0000007170707212 */ /* 0x000fe200078e3cff */
[--C-:B------:R-:W-:Y:S01]  /*faa0*/  IMAD.X R113, RZ, RZ, R157.reuse, P4 ;  /* 0x000000ffff717224 */ /* 0x100fe200020e069d */
[----:B------:R-:W-:Y:S01]  /*fab0*/  LOP3.LUT R114, R114, R115, RZ, 0x3c, !PT ;  /* 0x0000007372727212 */ /* 0x000fe200078e3cff */
[--C-:B------:R-:W-:Y:S01]  /*fac0*/  IMAD.X R115, RZ, RZ, R157.reuse, P5 ;  /* 0x000000ffff737224 */ /* 0x100fe200028e069d */
[----:B------:R-:W-:Y:S01]  /*fad0*/  LOP3.LUT R116, R116, R117, RZ, 0x3c, !PT ;  /* 0x0000007574747212 */ /* 0x000fe200078e3cff */
[----:B------:R-:W-:Y:S01]  /*fae0*/  IMAD.X R117, RZ, RZ, R157, P6 ;  /* 0x000000ffff757224 */ /* 0x000fe200030e069d */
[----:B------:R-:W-:Y:S01]  /*faf0*/  ULDC.64 UR8, c[0x0][0xae0] ;  /* 0x0002b80000087ab9 */ /* 0x000fe20000000a00 */
[----:B------:R0:W5:Y:S01]  /*fb00*/  LD.E.128 R32, desc[UR38][R28.64] ;  /* 0x000000261c207980 */ /* 0x000162000c101d00 */
[----:B---3--:R-:W-:-:S03]  /*fb10*/  @P2 IMAD.HI.U32 R0, R2, R19, RZ ;  /* 0x0000001302002227 */ /* 0x008fc600078e00ff */
[----:B------:R0:W5:Y:S02]  /*fb20*/  LD.E.128 R12, desc[UR38][R104.64] ;  /* 0x00000026680c7980 */ /* 0x000164000c101d00 */
[----:B-1----:R-:W-:Y:S01]  /*fb30*/  @P2 SHF.R.U32.HI R21, RZ, R23, R0 ;  /* 0x00000017ff152219 */ /* 0x002fe20000011600 */
[----:B------:R-:W-:Y:S01]  /*fb40*/  IMAD.U32 R18, RZ, RZ, UR6 ;  /* 0x00000006ff127e24 */ /* 0x000fe2000f8e00ff */
[----:B------:R0:W5:Y:S02]  /*fb50*/  LD.E.128 R24, desc[UR38][R106.64] ;  /* 0x000000266a187980 */ /* 0x000164000c101d00 */
[----:B------:R-:W-:Y:S02]  /*fb60*/  SHF.R.S32.HI R0, RZ, 0x1f, R21 ;  /* 0x0000001fff007819 */ /* 0x000fe40000011415 */
[----:B------:R-:W-:Y:S01]  /*fb70*/  IADD3 R23, -R21, RZ, RZ ;  /* 0x000000ff15177210 */ /* 0x000fe20007ffe1ff */
[----:B------:R-:W-:Y:S01]  /*fb80*/  IMAD.U32 R19, RZ, RZ, UR7 ;  /* 0x00000007ff137e24 */ /* 0x000fe2000f8e00ff */
[----:B------:R0:W5:Y:S01]  /*fb90*/  LD.E.128 R44, desc[UR38][R108.64] ;  /* 0x000000266c2c7980 */ /* 0x000162000c101d00 */
[----:B------:R-:W-:Y:S01]  /*fba0*/  IMAD R0, R0, UR8, RZ ;  /* 0x0000000800007c24 */ /* 0x000fe2000f8e02ff */
[----:B------:R-:W-:Y:S01]  /*fbb0*/  ULDC.64 UR6, c[0x0][0xad8] ;  /* 0x0002b60000067ab9 */ /* 0x000fe20000000a00 */
[----:B------:R-:W-:Y:S01]  /*fbc0*/  IMAD R23, R158, R23, R2 ;  /* 0x000000179e177224 */ /* 0x000fe200078e0202 */
[----:B------:R0:W5:Y:S01]  /*fbd0*/  LD.E.128 R64, desc[UR38][R110.64] ;  /* 0x000000266e407980 */ /* 0x000162000c101d00 */
[----:B------:R-:W-:-:S02]  /*fbe0*/  IMAD.U32 R19, RZ, RZ, UR5 ;  /* 0x00000005ff137e24 */ /* 0x000fc4000f8e00ff */
[----:B------:R-:W-:Y:S01]  /*fbf0*/  IMAD R77, R21, UR9, R0 ;  /* 0x00000009154d7c24 */ /* 0x000fe2000f8e0200 */
[----:B------:R0:W5:Y:S01]  /*fc00*/  LD.E.128 R48, desc[UR38][R112.64] ;  /* 0x0000002670307980 */ /* 0x000162000c101d00 */
[----:B------:R-:W-:-:S03]  /*fc10*/  SHF.R.S32.HI R0, RZ, 0x1f, R23 ;  /* 0x0000001fff007819 */ /* 0x000fc60000011417 */
[----:B------:R0:W5:Y:S01]  /*fc20*/  LD.E.128 R52, desc[UR38][R114.64] ;  /* 0x0000002672347980 */ /* 0x000162000c101d00 */
[----:B------:R-:W-:-:S03]  /*fc30*/  IMAD.WIDE.U32 R18, R21, UR8, R18 ;  /* 0x0000000815127c25 */ /* 0x000fc6000f8e0012 */
[----:B------:R0:W5:Y:S04]  /*fc40*/  LD.E.128 R56, desc[UR38][R116.64] ;  /* 0x0000002674387980 */ /* 0x000168000c101d00 */
[----:B------:R0:W5:Y:S04]  /*fc50*/  LD.E.128 R72, desc[UR38][R118.64] ;  /* 0x0000002676487980 */ /* 0x000168000c101d00 */
[----:B------:R0:W5:Y:S04]  /*fc60*/  LD.E.128 R68, desc[UR38][R120.64] ;  /* 0x0000002678447980 */ /* 0x000168000c101d00 */
[----:B------:R0:W5:Y:S04]  /*fc70*/  LD.E.128 R60, desc[UR38][R122.64] ;  /* 0x000000267a3c7980 */ /* 0x000168000c101d00 */
[----:B------:R-:W5:Y:S01]  /*fc80*/  LD.E.128 R28, desc[UR38][R30.64] ;  /* 0x000000261e1c7980 */ /* 0x000f62000c101d00 */
[----:B------:R-:W-:Y:S01]  /*fc90*/  @!PT LDS RZ, [RZ] ;  /* 0x00000000fffff984 */ /* 0x000fe20000000800 */
[----:B------:R-:W-:Y:S01]  /*fca0*/  @!PT LDS RZ, [RZ] ;  /* 0x00000000fffff984 */ /* 0x000fe20000000800 */
[----:B------:R-:W-:Y:S01]  /*fcb0*/  @!PT LDS RZ, [RZ] ;  /* 0x00000000fffff984 */ /* 0x000fe20000000800 */
[----:B------:R-:W-:Y:S01]  /*fcc0*/  @!PT LDS RZ, [RZ] ;  /* 0x00000000fffff984 */ /* 0x000fe20000000800 */
[----:B------:R1:W-:Y:S06]  /*fcd0*/  MEMBAR.ALL.CTA ;  /* 0x0000000000007992 */ /* 0x0003ec0000008000 */
[----:B-1----:R-:W1:Y:S01]  /*fce0*/  FENCE.VIEW.ASYNC.S ;  /* 0x00000000000073c6 */ /* 0x002e620000000000 */
[----:B------:R-:W-:-:S02]  /*fcf0*/  IMAD.IADD R19, R19, 0x1, R77 ;  /* 0x0000000113137824 */ /* 0x000fc400078e024d */
[----:B------:R-:W-:Y:S02]  /*fd00*/  IMAD R2, R0, UR6, RZ ;  /* 0x0000000600027c24 */ /* 0x000fe4000f8e02ff */
[----:B------:R-:W-:Y:S01]  /*fd10*/  VIADD R80, R222, UR14 ;  /* 0x0000000ede507c36 */ /* 0x000fe20008000000 */
[----:B------:R-:W-:Y:S01]  /*fd20*/  UIADD3 UR5, UR13, 0x38820, URZ ;  /* 0x000388200d057890 */ /* 0x000fe2000fffe03f */
[C---:B------:R-:W-:Y:S02]  /*fd30*/  IMAD R21, R23.reuse, UR7, R2 ;  /* 0x0000000717157c24 */ /* 0x040fe4000f8e0202 */
[----:B------:R-:W-:Y:S01]  /*fd40*/  IMAD.WIDE.U32 R18, R23, UR6, R18 ;  /* 0x0000000617127c25 */ /* 0x000fe2000f8e0012 */
[----:B------:R-:W-:Y:S01]  /*fd50*/  ISETP.GE.AND P2, PT, R80, R3, PT ;  /* 0x000000035000720c */ /* 0x000fe20003f46270 */
[----:B------:R-:W-:Y:S01]  /*fd60*/  ULDC.64 UR6, c[0x0][0xa80] ;  /* 0x0002a00000067ab9 */ /* 0x000fe20000000a00 */
[----:B------:R-:W-:Y:S01]  /*fd70*/  UPRMT UR5, URZ, 0x654, UR5 ;  /* 0x000006543f057896 */ /* 0x000fe20008000005 */
[----:B------:R-:W-:Y:S01]  /*fd80*/  IMAD.IADD R19, R19, 0x1, R21 ;  /* 0x0000000113137824 */ /* 0x000fe200078e0215 */
[----:B------:R-:W-:Y:S01]  /*fd90*/  LEA R2, P3, R18, UR6, 0x1 ;  /* 0x0000000612027c11 */ /* 0x000fe2000f8608ff */
[----:B------:R-:W-:-:S03]  /*fda0*/  VIADD R0, R80, 0x20 ;  /* 0x0000002050007836 */ /* 0x000fc60000000000 */
[----:B------:R-:W-:Y:S02]  /*fdb0*/  LEA.HI.X R16, R18, UR7, R19, 0x1, P3 ;  /* 0x0000000712107c11 */ /* 0x000fe400098f0c13 */
[-C--:B------:R-:W-:Y:S01]  /*fdc0*/  ISETP.GE.AND P1, PT, R0, R3.reuse, PT ;  /* 0x000000030000720c */ /* 0x080fe20003f26270 */
[----:B------:R-:W-:Y:S01]  /*fdd0*/  VIADD R0, R80, 0x40 ;  /* 0x0000004050007836 */ /* 0x000fe20000000000 */
[----:B-1----:R0:W1:Y:S01]  /*fde0*/  SHFL.IDX PT, R79, R2, RZ, 0x181f ;  /* 0x00181fff024f7589 */ /* 0x00206200000e0000 */
[----:B------:R-:W-:Y:S01]  /*fdf0*/  BSSY B1, `(.L_x_2241) ;  /* 0x000001a000017945 */ /* 0x000fe20003800000 */
[----:B------:R-:W-:Y:S02]  /*fe00*/  SYNCS.ARRIVE.TRANS64.RED.A1T0 RZ, [UR5], RZ ;  /* 0x000000ffffff79a7 */ /* 0x000fe40008100405 */
[----:B------:R0:W2:Y:S01]  /*fe10*/  SHFL.IDX PT, R23, R16, RZ, 0x181f ;  /* 0x00181fff10177589 */ /* 0x0000a200000e0000 */
[----:B------:R-:W-:Y:S02]  /*fe20*/  ISETP.GE.AND P0, PT, R0, R3, PT ;  /* 0x000000030000720c */ /* 0x000fe40003f06270 */
[----:B------:R-:W-:-:S02]  /*fe30*/  SHF.R.S32.HI R196, RZ, 0x1f, R218 ;  /* 0x0000001fffc47819 */ /* 0x000fc400000114da */
[----:B------:R-:W-:Y:S02]  /*fe40*/  SHF.R.S32.HI R197, RZ, 0x1f, R216 ;  /* 0x0000001fffc57819 */ /* 0x000fe400000114d8 */
[----:B------:R-:W-:Y:S02]  /*fe50*/  SHF.R.S32.HI R198, RZ, 0x1f, R217 ;  /* 0x0000001fffc67819 */ /* 0x000fe400000114d9 */
[----:B------:R-:W-:Y:S01]  /*fe60*/  SHF.R.S32.HI R199, RZ, 0x1f, R22 ;  /* 0x0000001fffc77819 */ /* 0x000fe20000011416 */
[----:B0-----:R-:W-:Y:S06]  /*fe70*/  @P2 BRA `(.L_x_2242) ;  /* 0x0000000000442947 */ /* 0x001fec0003800000 */
        /* <DEDUP_REMOVED lines=17> */
.L_x_2242:
[----:B------:R-:W-:Y:S05]  /*ff90*/  BSYNC B1 ;  /* 0x0000000000017941 */ /* 0x000fea0003800000 */
.L_x_2241:
[----:B0-----:R0:W3:Y:S01]  /*ffa0*/  SHFL.IDX PT, R21, R16, 0x1, 0x181f ;  /* 0x00381f0010157f89 */ /* 0x0010e200000e0000 */
[----:B------:R-:W-:Y:S03]  /*ffb0*/  BSSY B1, `(.L_x_2243) ;  /* 0x0000014000017945 */ /* 0x000fe60003800000 */
[----:B------:R0:W4:Y:S01]  /*ffc0*/  SHFL.IDX PT, R19, R2, 0x1, 0x181f ;  /* 0x00381f0002137f89 */ /* 0x00012200000e0000 */
[----:B------:R-:W-:Y:S05]  /*ffd0*/  @P1 BRA `(.L_x_2244) ;  /* 0x0000000000441947 */ /* 0x000fea0003800000 */
[----:B------:R-:W-:Y:S02]  /*ffe0*/  ULDC UR5, c[0x0][0xac8] ;  /* 0x0002b20000057ab9 */ /* 0x000fe40000000800 */
[----:B------:R-:W-:Y:S02]  /*fff0*/  ISETP.GE.AND P4, PT, R22, UR5, PT ;  /* 0x0000000516007c0c */ /* 0x000fe4000bf86270 */
[----:B------:R-:W-:Y:S02]  /*10000*/  ISETP.GE.AND P3, PT, R217, UR5, PT ;  /* 0x00000005d9007c0c */ /* 0x000fe4000bf66270 */
[----:B------:R-:W-:Y:S02]  /*10010*/  ISETP.GE.AND P2, PT, R216, UR5, PT ;  /* 0x00000005d8007c0c */ /* 0x000fe4000bf46270 */
[----:B------:R-:W-:-:S07]  /*10020*/  ISETP.GE.AND P1, PT, R218, UR5, PT ;  /* 0x00000005da007c0c */ /* 0x000fce000bf26270 */
[CC--:B----45:R-:W-:Y:S02]  /*10030*/  @!P4 LEA R8, P6, R22.reuse, R19.reuse, 0x1 ;  /* 0x000000131608c211 */ /* 0x0f0fe400078c08ff */
[C---:B------:R-:W-:Y:S02]  /*10040*/  @!P3 LEA R10, P5, R217.reuse, R19, 0x1 ;  /* 0x00000013d90ab211 */ /* 0x040fe400078a08ff */
[----:B---3--:R-:W-:Y:S02]  /*10050*/  @!P4 LEA.HI.X R9, R22, R21, R199, 0x1, P6 ;  /* 0x000000151609c211 */ /* 0x008fe400030f0cc7 */
        /* <DEDUP_REMOVED lines=9> */
.L_x_2244:
[----:B------:R-:W-:Y:S05]  /*100f0*/  BSYNC B1 ;  /* 0x0000000000017941 */ /* 0x000fea0003800000 */
.L_x_2243:
[----:B---3-5:R3:W0:Y:S01]  /*10100*/  SHFL.IDX PT, R15, R16, 0x2, 0x181f ;  /* 0x00581f00100f7f89 */ /* 0x02862200000e0000 */
        /* <DEDUP_REMOVED lines=8> */
[-C--:B0-----:R-:W-:Y:S02]  /*10190*/  @!P3 LEA R8, P6, R22, R11.reuse, 0x1 ;  /* 0x0000000b1608b211 */ /* 0x081fe400078c08ff */
[CC--:B------:R-:W-:Y:S02]  /*101a0*/  @!P2 LEA R10, P5, R217.reuse, R11.reuse, 0x1 ;  /* 0x0000000bd90aa211 */ /* 0x0c0fe400078a08ff */
[----:B------:R-:W-:Y:S02]  /*101b0*/  @!P1 LEA R12, P4, R216, R11, 0x1 ;  /* 0x0000000bd80c9211 */ /* 0x000fe400078808ff */
[----:B------:R-:W-:Y:S02]  /*101c0*/  @!P3 LEA.HI.X R9, R22, R15, R199, 0x1, P6 ;  /* 0x0000000f1609b211 */ /* 0x000fe400030f0cc7 */
        /* <DEDUP_REMOVED lines=8> */
.L_x_2246:
[----:B------:R-:W-:Y:S05]  /*10250*/  BSYNC B1 ;  /* 0x0000000000017941 */ /* 0x000fea0003800000 */
.L_x_2245:
[----:B------:R-:W-:Y:S01]  /*10260*/  VIADD R0, R80, 0x60 ;  /* 0x0000006050007836 */ /* 0x000fe20000000000 */
[----:B0-----:R0:W0:Y:S04]  /*10270*/  SHFL.IDX PT, R13, R16, 0x3, 0x181f ;  /* 0x00781f00100d7f89 */ /* 0x00102800000e0000 */
[----:B------:R-:W-:Y:S01]  /*10280*/  ISETP.GE.AND P0, PT, R0, R3, PT ;  /* 0x000000030000720c */ /* 0x000fe20003f06270 */
[----:B------:R0:W0:-:S12]  /*10290*/  SHFL.IDX PT, R15, R2, 0x3, 0x181f ;  /* 0x00781f00020f7f89 */ /* 0x00001800000e0000 */
[----:B------:R-:W-:Y:S05]  /*102a0*/  @P0 BRA `(.L_x_2247) ;  /* 0x0000000c00580947 */ /* 0x000fea0003800000 */
[----:B------:R-:W-:Y:S02]  /*102b0*/  ULDC UR5, c[0x0][0xac8] ;  /* 0x0002b20000057ab9 */ /* 0x000fe40000000800 */
[----:B------:R-:W-:Y:S02]  /*102c0*/  ISETP.GE.AND P3, PT, R22, UR5, PT ;  /* 0x0000000516007c0c */ /* 0x000fe4000bf66270 */
[----:B------:R-:W-:Y:S02]  /*102d0*/  ISETP.GE.AND P4, PT, R217, UR5, PT ;  /* 0x00000005d9007c0c */ /* 0x000fe4000bf86270 */
[----:B------:R-:W-:-:S09]  /*102e0*/  ISETP.GE.AND P5, PT, R216, UR5, PT ;  /* 0x00000005d8007c0c */ /* 0x000fd2000bfa6270 */
[-C--:B0--3--:R-:W-:Y:S02]  /*102f0*/  @!P3 LEA R2, P0, R22, R15.reuse, 0x1 ;  /* 0x0000000f1602b211 */ /* 0x089fe400078008ff */
[CC--:B------:R-:W-:Y:S02]  /*10300*/  @!P4 LEA R8, P1, R217.reuse, R15.reuse, 0x1 ;  /* 0x0000000fd908c211 */ /* 0x0c0fe400078208ff */
[----:B------:R-:W-:Y:S02]  /*10310*/  @!P5 LEA R10, P2, R216, R15, 0x1 ;  /* 0x0000000fd80ad211 */ /* 0x000fe400078408ff */
[-C--:B------:R-:W-:Y:S02]  /*10320*/  @!P3 LEA.HI.X R3, R22, R13.reuse, R199, 0x1, P0 ;  /* 0x0000000d1603b211 */ /* 0x080fe400000f0cc7 */
        /* <DEDUP_REMOVED lines=11> */
.L_x_2240:
[----:B------:R-:W0:Y:S01]  /*103e0*/  LDC R8, c[0x0][0xbe8] ;  /* 0x0002fa00ff087b82 */ /* 0x000e220000000800 */
[----:B------:R-:W1:Y:S01]  /*103f0*/  S2R R0, SR_TID.X ;  /* 0x0000000000007919 */ /* 0x000e620000002100 */
[----:B------:R-:W-:Y:S01]  /*10400*/  R2UR UR6, R220 ;  /* 0x00000000dc0672ca */ /* 0x000fe200000e0000 */
[----:B------:R-:W-:Y:S01]  /*10410*/  BSSY B1, `(.L_x_2248) ;  /* 0x0000036000017945 */ /* 0x000fe20003800000 */
[----:B------:R-:W-:Y:S01]  /*10420*/  R2UR UR5, R221 ;  /* 0x00000000dd0572ca */ /* 0x000fe200000e0000 */
[----:B------:R-:W-:-:S10]  /*10430*/  IMAD R6, R219, 0x20, R222 ;  /* 0x00000020db067824 */ /* 0x000fd400078e02de */
[----:B------:R-:W-:Y:S02]  /*10440*/  USHF.R.S32.HI UR8, URZ, 0x1f, UR6 ;  /* 0x0000001f3f087899 */ /* 0x000fe40008011406 */
[----:B------:R-:W-:Y:S01]  /*10450*/  USHF.R.S32.HI UR9, URZ, 0x1f, UR5 ;  /* 0x0000001f3f097899 */ /* 0x000fe20008011405 */
[----:B0-----:R-:W-:Y:S01]  /*10460*/  ISETP.NE.AND P1, PT, R8, 0x1, PT ;  /* 0x000000010800780c */ /* 0x001fe20003f25270 */
[----:B-1----:R-:W-:-:S12]  /*10470*/  VIADD R0, R0, 0xffffff80 ;  /* 0xffffff8000007836 */ /* 0x002fd80000000000 */
[----:B------:R-:W0:Y:S01]  /*10480*/  @P1 LDC R9, c[0x0][0xbec] ;  /* 0x0002fb00ff091b82 */ /* 0x000e220000000800 */
[----:B------:R-:W-:-:S07]  /*10490*/  ISETP.GE.AND P0, PT, R0, 0x80, PT ;  /* 0x000000800000780c */ /* 0x000fce0003f06270 */
[----:B------:R-:W1:Y:S06]  /*104a0*/  @P1 LDC R11, c[0x0][0xbf0] ;  /* 0x0002fc00ff0b1b82 */ /* 0x000e6c0000000800 */
[----:B------:R-:W-:Y:S05]  /*104b0*/  @P0 BRA `(.L_x_2249) ;  /* 0x0000000000ac0947 */ /* 0x000fea0003800000 */
[----:B------:R-:W2:Y:S01]  /*104c0*/  S2R R0, SR_TID.X ;  /* 0x0000000000007919 */ /* 0x000ea20000002100 */
[----:B------:R-:W3:Y:S01]  /*104d0*/  LDC R3, c[0x0][0xbe8] ;  /* 0x0002fa00ff037b82 */ /* 0x000ee20000000800 */
[----:B------:R-:W-:-:S13]  /*104e0*/  R2UR UR5, R213 ;  /* 0x00000000d50572ca */ /* 0x000fda00000e0000 */
        /* <DEDUP_REMOVED lines=23> */
[----:B---3--:R-:W-:-:S04]  /*10660*/  @P0 SHF.R.U32.HI R2, RZ, R7, R0 ;  /* 0x00000007ff020219 */ /* 0x008fc80000011600 */
[----:B------:R-:W-:-:S05]  /*10670*/  IADD3 R5, -R2, RZ, RZ ;  /* 0x000000ff02057210 */ /* 0x000fca0007ffe1ff */
        /* <DEDUP_REMOVED lines=15> */
.L_x_2249:
[----:B------:R-:W-:Y:S05]  /*10770*/  BSYNC B1 ;  /* 0x0000000000017941 */ /* 0x000fea0003800000 */
.L_x_2248:
[----:B------:R-:W-:Y:S01]  /*10780*/  R2UR UR12, R213 ;  /* 0x00000000d50c72ca */ /* 0x000fe200000e0000 */
[----:B------:R-:W-:Y:S01]  /*10790*/  ULDC.64 UR10, c[0x0][0xae8] ;  /* 0x0002ba00000a7ab9 */ /* 0x000fe20000000a00 */
[----:B------:R-:W-:Y:S01]  /*107a0*/  R2UR UR14, R220 ;  /* 0x00000000dc0e72ca */ /* 0x000fe200000e0000 */
[----:B------:R-:W-:Y:S01]  /*107b0*/  UIMAD UR5, UR8, UR10, URZ ;  /* 0x0000000a080572a4 */ /* 0x000fe2000f8e023f */
[----:B------:R-:W-:Y:S01]  /*107c0*/  R2UR UR13, R221 ;  /* 0x00000000dd0d72ca */ /* 0x000fe200000e0000 */
[----:B------:R-:W-:Y:S01]  /*107d0*/  BSSY B1, `(.L_x_2250) ;  /* 0x0000041000017945 */ /* 0x000fe20003800000 */
[----:B------:R-:W-:Y:S02]  /*107e0*/  SHF.R.S32.HI R16, RZ, 0x1f, R218 ;  /* 0x0000001fff107819 */ /* 0x000fe400000114da */
[----:B------:R-:W-:Y:S02]  /*107f0*/  SHF.R.S32.HI R18, RZ, 0x1f, R216 ;  /* 0x0000001fff127819 */ /* 0x000fe400000114d8 */
[----:B------:R-:W-:-:S02]  /*10800*/  SHF.R.S32.HI R19, RZ, 0x1f, R217 ;  /* 0x0000001fff137819 */ /* 0x000fc400000114d9 */
[----:B------:R-:W-:Y:S01]  /*10810*/  SHF.R.S32.HI R20, RZ, 0x1f, R22 ;  /* 0x0000001fff147819 */ /* 0x000fe20000011416 */
[----:B------:R-:W-:Y:S02]  /*10820*/  VIADD R6, R6, UR12 ;  /* 0x0000000c06067c36 */ /* 0x000fe40008000000 */
[----:B------:R-:W-:Y:S02]  /*10830*/  UIMAD.WIDE.U32 UR6, UR14, UR10, URZ ;  /* 0x0000000a0e0672a5 */ /* 0x000fe4000f8e003f */
[----:B------:R-:W-:Y:S01]  /*10840*/  UIMAD UR5, UR14, UR11, UR5 ;  /* 0x0000000b0e0572a4 */ /* 0x000fe2000f8e0205 */
[----:B0-----:R-:W-:Y:S02]  /*10850*/  @P1 IMAD.HI.U32 R0, R6, R9, RZ ;  /* 0x0000000906001227 */ /* 0x001fe400078e00ff */
[----:B------:R-:W-:Y:S01]  /*10860*/  ULDC.64 UR10, c[0x0][0xaf0] ;  /* 0x0002bc00000a7ab9 */ /* 0x000fe20000000a00 */
[----:B------:R-:W-:Y:S01]  /*10870*/  UIADD3 UR7, UR7, UR5, URZ ;  /* 0x0000000507077290 */ /* 0x000fe2000fffe03f */
[----:B--2---:R-:W-:Y:S01]  /*10880*/  IMAD.MOV.U32 R5, RZ, RZ, R6 ;  /* 0x000000ffff057224 */ /* 0x004fe200078e0006 */
[----:B------:R-:W-:Y:S01]  /*10890*/  UIMAD UR5, UR9, UR10, URZ ;  /* 0x0000000a090572a4 */ /* 0x000fe2000f8e023f */
[----:B-1----:R-:W-:Y:S01]  /*108a0*/  @P1 SHF.R.U32.HI R5, RZ, R11, R0 ;  /* 0x0000000bff051219 */ /* 0x002fe20000011600 */
        /* <DEDUP_REMOVED lines=18> */
[----:B------:R-:W-:Y:S02]  /*109d0*/  VIADD R6, R222, UR12 ;  /* 0x0000000cde067c36 */ /* 0x000fe40008000000 */
        /* <DEDUP_REMOVED lines=10> */
[----:B------:R-:W-:Y:S01]  /*10a80*/  LEA.HI.X R5, R2, UR7, R3, 0x1, P3 ;  /* 0x0000000702057c11 */ /* 0x000fe200098f0c03 */
[----:B------:R0:W1:Y:S03]  /*10a90*/  SHFL.IDX PT, R7, R4, RZ, 0x181f ;  /* 0x00181fff04077589 */ /* 0x00006600000e0000 */
[----:B------:R-:W-:Y:S01]  /*10aa0*/  ISETP.GE.AND P0, PT, R0, R9, PT ;  /* 0x000000090000720c */ /* 0x000fe20003f06270 */
[----:B------:R0:W2:Y:S01]  /*10ab0*/  SHFL.IDX PT, R3, R5, RZ, 0x181f ;  /* 0x00181fff05037589 */ /* 0x0000a200000e0000 */
[----:B------:R-:W-:Y:S11]  /*10ac0*/  @P2 BRA `(.L_x_2251) ;  /* 0x0000000000442947 */ /* 0x000ff60003800000 */
        /* <DEDUP_REMOVED lines=17> */
.L_x_2251:
[----:B------:R-:W-:Y:S05]  /*10be0*/  BSYNC B1 ;  /* 0x0000000000017941 */ /* 0x000fea0003800000 */
.L_x_2250:
[----:B--23--:R2:W3:Y:S01]  /*10bf0*/  SHFL.IDX PT, R3, R5, 0x1, 0x181f ;  /* 0x00381f0005037f89 */ /* 0x00c4e200000e0000 */
[----:B------:R-:W-:Y:S03]  /*10c00*/  BSSY B1, `(.L_x_2252) ;  /* 0x0000014000017945 */ /* 0x000fe60003800000 */
[----:B-1----:R2:W1:Y:S01]  /*10c10*/  SHFL.IDX PT, R7, R4, 0x1, 0x181f ;  /* 0x00381f0004077f89 */ /* 0x00246200000e0000 */
[----:B------:R-:W-:Y:S05]  /*10c20*/  @P1 BRA `(.L_x_2253) ;  /* 0x0000000000441947 */ /* 0x000fea0003800000 */
[----:B------:R-:W-:Y:S02]  /*10c30*/  ULDC UR5, c[0x0][0xac8] ;  /* 0x0002b20000057ab9 */ /* 0x000fe40000000800 */
[----:B------:R-:W-:Y:S02]  /*10c40*/  ISETP.GE.AND P4, PT, R22, UR5, PT ;  /* 0x0000000516007c0c */ /* 0x000fe4000bf86270 */
[----:B------:R-:W-:Y:S02]  /*10c50*/  ISETP.GE.AND P3, PT, R217, UR5, PT ;  /* 0x00000005d9007c0c */ /* 0x000fe4000bf66270 */
[----:B------:R-:W-:Y:S02]  /*10c60*/  ISETP.GE.AND P2, PT, R216, UR5, PT ;  /* 0x00000005d8007c0c */ /* 0x000fe4000bf46270 */
[----:B------:R-:W-:-:S07]  /*10c70*/  ISETP.GE.AND P1, PT, R218, UR5, PT ;  /* 0x00000005da007c0c */ /* 0x000fce000bf26270 */
[CC--:B-1----:R-:W-:Y:S02]  /*10c80*/  @!P4 LEA R10, P6, R22.reuse, R7.reuse, 0x1 ;  /* 0x00000007160ac211 */ /* 0x0c2fe400078c08ff */
[C---:B------:R-:W-:Y:S02]  /*10c90*/  @!P3 LEA R12, P5, R217.reuse, R7, 0x1 ;  /* 0x00000007d90cb211 */ /* 0x040fe400078a08ff */
[----:B---3--:R-:W-:Y:S02]  /*10ca0*/  @!P4 LEA.HI.X R11, R22, R3, R20, 0x1, P6 ;  /* 0x00000003160bc211 */ /* 0x008fe400030f0c14 */
        /* <DEDUP_REMOVED lines=9> */
.L_x_2253:
[----:B------:R-:W-:Y:S05]  /*10d40*/  BSYNC B1 ;  /* 0x0000000000017941 */ /* 0x000fea0003800000 */
.L_x_2252:
[----:B---34-:R3:W4:Y:S01]  /*10d50*/  SHFL.IDX PT, R3, R5, 0x2, 0x181f ;  /* 0x00581f0005037f89 */ /* 0x01872200000e0000 */
        /* <DEDUP_REMOVED lines=8> */
[-C--:B-1----:R-:W-:Y:S02]  /*10de0*/  @!P3 LEA R10, P6, R22, R7.reuse, 0x1 ;  /* 0x00000007160ab211 */ /* 0x082fe400078c08ff */
[CC--:B------:R-:W-:Y:S02]  /*10df0*/  @!P2 LEA R12, P5, R217.reuse, R7.reuse, 0x1 ;  /* 0x00000007d90ca211 */ /* 0x0c0fe400078a08ff */
[----:B------:R-:W-:Y:S02]  /*10e00*/  @!P1 LEA R14, P4, R216, R7, 0x1 ;  /* 0x00000007d80e9211 */ /* 0x000fe400078808ff */
[----:B----4-:R-:W-:Y:S02]  /*10e10*/  @!P3 LEA.HI.X R11, R22, R3, R20, 0x1, P6 ;  /* 0x00000003160bb211 */ /* 0x010fe400030f0c14 */
        /* <DEDUP_REMOVED lines=8> */
.L_x_2255:
[----:B------:R-:W-:Y:S05]  /*10ea0*/  BSYNC B1 ;  /* 0x0000000000017941 */ /* 0x000fea0003800000 */
.L_x_2254:
[----:B------:R-:W-:Y:S01]  /*10eb0*/  VIADD R0, R6, 0x60 ;  /* 0x0000006006007836 */ /* 0x000fe20000000000 */
[----:B0-23--:R-:W0:Y:S04]  /*10ec0*/  SHFL.IDX PT, R5, R5, 0x3, 0x181f ;  /* 0x00781f0005057f89 */ /* 0x00de2800000e0000 */
[----:B------:R-:W-:Y:S01]  /*10ed0*/  ISETP.GE.AND P0, PT, R0, R9, PT ;  /* 0x000000090000720c */ /* 0x000fe20003f06270 */
[----:B-1--4-:R1:W2:-:S12]  /*10ee0*/  SHFL.IDX PT, R3, R4, 0x3, 0x181f ;  /* 0x00781f0004037f89 */ /* 0x01229800000e0000 */
[----:B-1----:R-:W-:Y:S05]  /*10ef0*/  @P0 BRA `(.L_x_2247) ;  /* 0x0000000000440947 */ /* 0x002fea0003800000 */
[----:B------:R-:W-:Y:S02]  /*10f00*/  ULDC UR5, c[0x0][0xac8] ;  /* 0x0002b20000057ab9 */ /* 0x000fe40000000800 */
[----:B------:R-:W-:Y:S02]  /*10f10*/  ISETP.GE.AND P3, PT, R22, UR5, PT ;  /* 0x0000000516007c0c */ /* 0x000fe4000bf66270 */
[----:B------:R-:W-:Y:S02]  /*10f20*/  ISETP.GE.AND P2, PT, R217, UR5, PT ;  /* 0x00000005d9007c0c */ /* 0x000fe4000bf46270 */
[----:B------:R-:W-:Y:S02]  /*10f30*/  ISETP.GE.AND P1, PT, R216, UR5, PT ;  /* 0x00000005d8007c0c */ /* 0x000fe4000bf26270 */
[----:B------:R-:W-:-:S07]  /*10f40*/  ISETP.GE.AND P0, PT, R218, UR5, PT ;  /* 0x00000005da007c0c */ /* 0x000fce000bf06270 */
[-C--:B--2---:R-:W-:Y:S02]  /*10f50*/  @!P3 LEA R6, P6, R22, R3.reuse, 0x1 ;  /* 0x000000031606b211 */ /* 0x084fe400078c08ff */
[CC--:B------:R-:W-:Y:S02]  /*10f60*/  @!P2 LEA R8, P5, R217.reuse, R3.reuse, 0x1 ;  /* 0x00000003d908a211 */ /* 0x0c0fe400078a08ff */
        /* <DEDUP_REMOVED lines=10> */
.L_x_2247:
[----:B------:R-:W-:Y:S05]  /*11010*/  BSYNC B0 ;  /* 0x0000000000007941 */ /* 0x000fea0003800000 */
.L_x_2239:
[----:B------:R-:W-:Y:S02]  /*11020*/  ULDC UR5, c[0x0][0xc38] ;  /* 0x00030e0000057ab9 */ /* 0x000fe40000000800 */
[----:B------:R-:W-:-:S06]  /*11030*/  UISETP.GE.AND UP0, UPT, UR4, UR5, UPT ;  /* 0x000000050400728c */ /* 0x000fcc000bf06270 */
[----:B------:R-:W-:-:S13]  /*11040*/  PLOP3.LUT P0, PT, PT, PT, UP0, 0x80, 0x0 ;  /* 0x000000000000781c */ /* 0x000fda0003f0f008 */
[----:B------:R-:W-:Y:S05]  /*11050*/  @!P0 BRA `(.L_x_2256) ;  /* 0xfffffefc003c8947 */ /* 0x000fea000383ffff */
[----:B------:R-:W-:Y:S05]  /*11060*/  EXIT ;  /* 0x000000000000794d */ /* 0x000fea0003800000 */
.L_x_2198:
[----:B------:R-:W-:-:S08]  /*11070*/  NOP ;  /* 0x0000000000007918 */ /* 0x000fd00000000000 */
[----:B0-----:R-:W0:-:S00]  /*11080*/  USETMAXREG.DEALLOC.CTAPOOL 0x28 ;  /* 0x00000028000079c8 */ /* 0x001e0000080e0500 */
[----:B0-----:R-:W-:-:S06]  /*11090*/  LOP3.LUT R0, R0, 0x3, RZ, 0xc0, !PT ;  /* 0x0000000300007812 */ /* 0x001fcc00078ec0ff */
[----:B------:R-:W0:Y:S01]  /*110a0*/  S2UR UR10, SR_CTAID.X ;  /* 0x00000000000a79c3 */ /* 0x000e220000002500 */
[----:B------:R-:W-:Y:S01]  /*110b0*/  LOP3.LUT R16, R16, 0xffff7fff, RZ, 0xc0, !PT ;  /* 0xffff7fff10107812 */ /* 0x000fe200078ec0ff */
[----:B------:R-:W-:Y:S01]  /*110c0*/  STL [R1], RZ ;  /* 0x000000ff01007387 */ /* 0x000fe20000100800 */
[----:B------:R-:W-:Y:S02]  /*110d0*/  IMAD.MOV.U32 R26, RZ, RZ, 0x1 ;  /* 0x00000001ff1a7424 */ /* 0x000fe400078e00ff */
[----:B------:R-:W-:Y:S01]  /*110e0*/  IMAD.MOV.U32 R23, RZ, RZ, RZ ;  /* 0x000000ffff177224 */ /* 0x000fe200078e00ff */
        /* <DEDUP_REMOVED lines=8> */
[----:B------:R-:W-:Y:S01]  /*11170*/  ULDC UR9, c[0x0][0x2b8] ;  /* 0x0000ae0000097ab9 */ /* 0x000fe20000000800 */
[----:B------:R-:W-:Y:S01]  /*11180*/  LOP3.LUT R16, R16, 0xfffffff7, RZ, 0xc0, !PT ;  /* 0xfffffff710107812 */ /* 0x000fe200078ec0ff */
[----:B------:R-:W0:Y:S01]  /*11190*/  S2UR UR8, SR_CgaCtaId ;  /* 0x00000000000879c3 */ /* 0x000e220000008800 */
[----:B------:R-:W1:Y:S01]  /*111a0*/  S2R R3, SR_TID.X ;  /* 0x0000000000037919 */ /* 0x000e620000002100 */
[----:B------:R-:W-:Y:S01]  /*111b0*/  ULDC.64 UR4, c[0x0][0x418] ;  /* 0x0001060000047ab9 */ /* 0x000fe20000000a00 */
[----:B------:R-:W-:Y:S01]  /*111c0*/  ULDC UR40, c[0x0][0x288] ;  /* 0x0000a20000287ab9 */ /* 0x000fe20000000800 */
[----:B------:R-:W-:Y:S01]  /*111d0*/  UISETP.NE.U32.AND UP0, UPT, UR4, URZ, UPT ;  /* 0x0000003f0400728c */ /* 0x000fe2000bf05070 */
[----:B------:R3:W-:Y:S01]  /*111e0*/  STL [R1], RZ ;  /* 0x000000ff01007387 */ /* 0x0007e20000100800 */
[----:B------:R-:W-:Y:S01]  /*111f0*/  ULDC UR37, c[0x0][0x448] ;  /* 0x0001120000257ab9 */ /* 0x000fe20000000800 */
[----:B------:R-:W-:Y:S01]  /*11200*/  ULDC UR4, c[0x0][0x424] ;  /* 0x0001090000047ab9 */ /* 0x000fe20000000800 */
[----:B------:R-:W-:Y:S01]  /*11210*/  UISETP.NE.AND.EX UP0, UPT, UR5, URZ, UPT, UP0 ;  /* 0x0000003f0500728c */ /* 0x000fe2000bf05300 */
[----:B------:R-:W-:Y:S01]  /*11220*/  IMAD.U32 R34, RZ, RZ, UR10 ;  /* 0x0000000aff227e24 */ /* 0x000fe2000f8e00ff */
[----:B------:R-:W-:Y:S01]  /*11230*/  UIMAD UR37, UR37, UR40, URZ ;  /* 0x00000028252572a4 */ /* 0x000fe2000f8e023f */
[----:B------:R-:W-:Y:S01]  /*11240*/  IMAD.MOV.U32 R26, RZ, RZ, 0x1 ;  /* 0x00000001ff1a7424 */ /* 0x000fe200078e00ff */
[----:B------:R-:W-:Y:S01]  /*11250*/  USEL UR4, UR4, 0x1, UP0 ;  /* 0x0000000104047887 */ /* 0x000fe20008000000 */
[----:B------:R-:W-:Y:S01]  /*11260*/  IMAD.MOV.U32 R23, RZ, RZ, RZ ;  /* 0x000000ffff177224 */ /* 0x000fe200078e00ff */
[----:B------:R-:W-:Y:S01]  /*11270*/  UMOV UR5, 0x400 ;  /* 0x0000040000057882 */ /* 0x000fe20000000000 */
[----:B------:R-:W-:Y:S01]  /*11280*/  ULDC UR46, c[0x0][0xc] ;  /* 0x00000300002e7ab9 */ /* 0x000fe20000000800 */
[----:B0-----:R-:W-:-:S06]  /*11290*/  ULEA UR8, UR8, UR5, 0x18 ;  /* 0x0000000508087291 */ /* 0x001fcc000f8ec03f */
[----:B------:R-:W-:Y:S02]  /*112a0*/  IMAD.U32 R17, RZ, RZ, UR8 ;  /* 0x00000008ff117e24 */ /* 0x000fe4000f8e00ff */
[----:B-1----:R-:W-:-:S05]  /*112b0*/  IMAD.SHL.U32 R37, R3, 0x8, RZ ;  /* 0x0000000803257824 */ /* 0x002fca00078e00ff */
[----:B------:R-:W-:-:S04]  /*112c0*/  LOP3.LUT R0, R37, 0x1f8, RZ, 0xc0, !PT ;  /* 0x000001f825007812 */ /* 0x000fc800078ec0ff */
[----:B------:R-:W-:-:S04]  /*112d0*/  LOP3.LUT R0, R0, 0x38, R3, 0x78, !PT ;  /* 0x0000003800007812 */ /* 0x000fc800078e7803 */
[----:B------:R-:W-:Y:S02]  /*112e0*/  LOP3.LUT R30, R0, 0x200, R37, 0xf8, !PT ;  /* 0x00000200001e7812 */ /* 0x000fe400078ef825 */
[----:B------:R-:W-:-:S03]  /*112f0*/  LOP3.LUT R37, R37, 0x38, RZ, 0xc0, !PT ;  /* 0x0000003825257812 */ /* 0x000fc600078ec0ff */
[----:B------:R-:W-:Y:S01]  /*11300*/  IMAD R31, R30, 0x2, R17 ;  /* 0x000000021e1f7824 */ /* 0x000fe200078e0211 */
[C---:B------:R-:W-:Y:S02]  /*11310*/  LOP3.LUT R0, R37.reuse, 0x40, RZ, 0xfc, !PT ;  /* 0x0000004025007812 */ /* 0x040fe400078efcff */
[----:B------:R-:W-:Y:S02]  /*11320*/  LOP3.LUT R2, R37, 0x80, RZ, 0xfc, !PT ;  /* 0x0000008025027812 */ /* 0x000fe400078efcff */
[----:B------:R-:W-:Y:S02]  /*11330*/  ISETP.GE.AND P1, PT, R0, UR9, PT ;  /* 0x0000000900007c0c */ /* 0x000fe4000bf26270 */
[----:B--2---:R-:W-:Y:S02]  /*11340*/  R2UR UR6, R4 ;  /* 0x00000000040672ca */ /* 0x004fe400000e0000 */
[C---:B------:R-:W-:Y:S01]  /*11350*/  LOP3.LUT R4, R3.reuse, 0x7f, RZ, 0xc0, !PT ;  /* 0x0000007f03047812 */ /* 0x040fe200078ec0ff */
[----:B------:R-:W-:-:S03]  /*11360*/  IMAD.SHL.U32 R3, R3, 0x10, RZ ;  /* 0x0000001003037824 */ /* 0x000fc600078e00ff */
[----:B------:R-:W-:-:S07]  /*11370*/  SHF.R.U32.HI R36, RZ, 0x3, R4 ;  /* 0x00000003ff247819 */ /* 0x000fce0000011604 */
[----:B------:R-:W-:-:S03]  /*11380*/  ULOP3.LUT UR47, UR6, 0x2, URZ, 0xfc, !UPT ;  /* 0x00000002062f7892 */ /* 0x000fc6000f8efc3f */
[----:B------:R-:W-:Y:S02]  /*11390*/  ULDC.64 UR6, c[0x0][0x2f0] ;  /* 0x0000bc0000067ab9 */ /* 0x000fe40000000a00 */
[C---:B------:R-:W-:Y:S01]  /*113a0*/  ISETP.GE.AND P2, PT, R0.reuse, UR7, PT ;  /* 0x0000000700007c0c */ /* 0x040fe2000bf46270 */
[----:B------:R-:W-:Y:S01]  /*113b0*/  UIMAD UR36, UR4, UR6, URZ ;  /* 0x00000006042472a4 */ /* 0x000fe2000f8e023f */
[----:B------:R-:W-:Y:S02]  /*113c0*/  ISETP.GE.AND P0, PT, R0, UR7, PT ;  /* 0x0000000700007c0c */ /* 0x000fe4000bf06270 */
[----:B------:R-:W-:Y:S01]  /*113d0*/  LOP3.LUT R0, R36, 0x70, R3, 0xf8, !PT ;  /* 0x0000007024007812 */ /* 0x000fe200078ef803 */
[----:B------:R-:W-:Y:S01]  /*113e0*/  UIADD3 UR4, UR36, 0x4f, URZ ;  /* 0x0000004f24047890 */ /* 0x000fe2000fffe03f */
[----:B------:R-:W-:Y:S01]  /*113f0*/  LOP3.LUT R0, R37, 0xc0, RZ, 0xfc, !PT ;  /* 0x000000c025007812 */ /* 0x000fe200078efcff */
[----:B------:R-:W-:Y:S02]  /*11400*/  UIADD3 UR40, UR36, 0x50, -UR40 ;  /* 0x0000005024287890 */ /* 0x000fe4000fffe828 */
[----:B------:R-:W-:-:S04]  /*11410*/  UIMAD.WIDE UR4, UR4, 0x66666667, URZ ;  /* 0x66666667040478a5 */ /* 0x000fc8000f8e023f */
[----:B------:R-:W-:Y:S01]  /*11420*/  @P2 LOP3.LUT R16, R16, 0x8, RZ, 0xfc, !PT ;  /* 0x0000000810102812 */ /* 0x000fe200078efcff */
[----:B------:R-:W-:Y:S01]  /*11430*/  USHF.R.U32.HI UR41, URZ, 0x1f, UR5 ;  /* 0x0000001f3f297899 */ /* 0x000fe20008011605 */
[----:B------:R-:W-:Y:S02]  /*11440*/  ISETP.GE.AND P2, PT, R2, UR7, PT ;  /* 0x0000000702007c0c */ /* 0x000fe4000bf46270 */
[----:B------:R-:W-:Y:S01]  /*11450*/  LOP3.LUT R16, R16, 0xffffdfff, RZ, 0xc0, !PT ;  /* 0xffffdfff10107812 */ /* 0x000fe200078ec0ff */
[----:B------:R-:W-:-:S03]  /*11460*/  ULEA.HI.SX32 UR41, UR5, UR41, 0x1b ;  /* 0x0000002905297291 */ /* 0x000fc6000f8fda3f */
        /* <DEDUP_REMOVED lines=28> */
[----:B---3--:R-:W-:-:S07]  /*11630*/  @P0 LOP3.LUT R16, R16, 0x4000, RZ, 0xfc, !PT ;  /* 0x0000400010100812 */ /* 0x008fce00078efcff */
.L_x_2308:
        /* <DEDUP_REMOVED lines=22> */
.L_x_2258:
[----:B------:R-:W-:Y:S01]  /*117a0*/  ULDC UR8, c[0x0][0xc54] ;  /* 0x0003150000087ab9 */ /* 0x000fe20000000800 */
[----:B------:R-:W-:Y:S01]  /*117b0*/  UMOV UR6, UR7 ;  /* 0x0000000700067c82 */ /* 0x000fe20008000000 */
[----:B------:R-:W-:-:S11]  /*117c0*/  UISETP.NE.AND UP0, UPT, UR8, 0x1, UPT ;  /* 0x000000010800788c */ /* 0x000fd6000bf05270 */
[----:B------:R-:W-:Y:S02]  /*117d0*/  @UP0 ULDC.64 UR10, c[0x0][0xc58] ;  /* 0x00031600000a0ab9 */ /* 0x000fe40000000a00 */
[----:B------:R-:W-:-:S04]  /*117e0*/  UIMAD.WIDE.U32 UR4, UR7, UR10, URZ ;  /* 0x0000000a070472a5 */ /* 0x000fc8000f8e003f */
[----:B------:R-:W-:-:S04]  /*117f0*/  @UP0 USHF.R.U32.HI UR6, URZ, UR11, UR5 ;  /* 0x0000000b3f060299 */ /* 0x000fc80008011605 */
[----:B------:R-:W-:-:S12]  /*11800*/  UIMAD UR4, UR6, UR8, URZ ;  /* 0x00000008060472a4 */ /* 0x000fd8000f8e023f */
.L_x_2259:
        /* <DEDUP_REMOVED lines=25> */
[----:B------:R-:W-:Y:S01]  /*119a0*/  UP2UR UR48, UPR, URZ, 0x4 ;  /* 0x000000043f307883 */ /* 0x000fe20008000000 */
[----:B------:R-:W-:Y:S01]  /*119b0*/  BSSY B7, `(.L_x_2260) ;  /* 0x0000356000077945 */ /* 0x000fe20003800000 */
[----:B------:R-:W-:-:S04]  /*119c0*/  USHF.L.U32 UR6, UR44, 0x7, URZ ;  /* 0x000000072c067899 */ /* 0x000fc8000800063f */
[----:B------:R-:W-:Y:S01]  /*119d0*/  UIADD3 UR6, UR6, 0x7f, URZ ;  /* 0x0000007f06067890 */ /* 0x000fe2000fffe03f */
[----:B------:R-:W-:Y:S01]  /*119e0*/  @UP2 ULDC UR4, c[0x0][0x44c] ;  /* 0x0001130000042ab9 */ /* 0x000fe20000000800 */
[----:B------:R-:W-:Y:S02]  /*119f0*/  @UP2 ULDC UR7, c[0x0][0x450] ;  /* 0x0001140000072ab9 */ /* 0x000fe40000000800 */
[----:B------:R-:W-:-:S04]  /*11a00*/  UIMAD.WIDE.U32 UR4, UR6, UR4, URZ ;  /* 0x00000004060472a5 */ /* 0x000fc8000f8e003f */
[----:B------:R-:W-:-:S04]  /*11a10*/  @UP2 USHF.R.U32.HI UR6, URZ, UR7, UR5 ;  /* 0x000000073f062299 */ /* 0x000fc80008011605 */
[----:B------:R-:W-:-:S04]  /*11a20*/  UIADD3 UR4, UR40, UR6, URZ ;  /* 0x0000000628047290 */ /* 0x000fc8000fffe03f */
[----:B------:R-:W-:-:S04]  /*11a30*/  UIMAD.WIDE UR4, UR4, 0x66666667, URZ ;  /* 0x66666667040478a5 */ /* 0x000fc8000f8e023f */
[----:B------:R-:W-:-:S04]  /*11a40*/  USHF.R.U32.HI UR4, URZ, 0x1f, UR5 ;  /* 0x0000001f3f047899 */ /* 0x000fc80008011605 */
[----:B------:R-:W-:-:S04]  /*11a50*/  ULEA.HI.SX32 UR4, UR5, UR4, 0x1b ;  /* 0x0000000405047291 */ /* 0x000fc8000f8fda3f */
[----:B------:R-:W-:-:S04]  /*11a60*/  UISETP.LT.AND UP0, UPT, UR41, UR4, UPT ;  /* 0x000000042900728c */ /* 0x000fc8000bf01270 */
[----:B------:R-:W-:-:S06]  /*11a70*/  USEL UR45, UR41, UR4, UP0 ;  /* 0x00000004292d7287 */ /* 0x000fcc0008000000 */
[----:B------:R-:W-:-:S13]  /*11a80*/  ISETP.LT.AND P0, PT, RZ, UR45, PT ;  /* 0x0000002dff007c0c */ /* 0x000fda000bf01270 */
[----:B0-----:R-:W-:Y:S05]  /*11a90*/  @P0 BRA `(.L_x_2261) ;  /* 0x0000000000440947 */ /* 0x001fea0003800000 */
        /* <DEDUP_REMOVED lines=17> */
.L_x_2261:
[----:B------:R-:W-:Y:S01]  /*11bb0*/  IADD3 R0, R17, 0x24400, RZ ;  /* 0x0002440011007810 */ /* 0x000fe20007ffe0ff */
[----:B------:R-:W-:Y:S03]  /*11bc0*/  BSSY B6, `(.L_x_2263) ;  /* 0x0000013000067945 */ /* 0x000fe60003800000 */
        /* <DEDUP_REMOVED lines=17> */
[----:B0----5:R-:W-:Y:S05]  /*11ce0*/  CALL.ABS.NOINC R2 ;  /* 0x0000000002007343 */ /* 0x021fea0003c00000 */
.L_x_2264:
[----:B------:R-:W-:Y:S05]  /*11cf0*/  BSYNC B6 ;  /* 0x0000000000067941 */ /* 0x000fea0003800000 */
.L_x_2263:
        /* <DEDUP_REMOVED lines=20> */
.L_x_2267:
[----:B------:R0:W1:Y:S01]  /*11e40*/  LDC.64 R2, c[0x4][R18] ;  /* 0x0100000012027b82 */ /* 0x0000620000000a00 */
[----:B------:R-:W-:Y:S01]  /*11e50*/  ULDC.64 UR4, c[0x4][0xa8] ;  /* 0x01002a0000047ab9 */ /* 0x000fe20000000a00 */
[----:B------:R-:W-:Y:S01]  /*11e60*/  ULDC.64 UR6, c[0x4][0xb0] ;  /* 0x01002c0000067ab9 */ /* 0x000fe20000000a00 */
[----:B------:R-:W-:Y:S01]  /*11e70*/  IMAD.U32 R4, RZ, RZ, UR4 ;  /* 0x00000004ff047e24 */ /* 0x000fe2000f8e00ff */
[----:B------:R-:W-:Y:S01]  /*11e80*/  MOV R13, RZ ;  /* 0x000000ff000d7202 */ /* 0x000fe20000000f00 */
[----:B------:R-:W-:Y:S01]  /*11e90*/  IMAD.U32 R5, RZ, RZ, UR5 ;  /* 0x00000005ff057e24 */ /* 0x000fe2000f8e00ff */
[----:B------:R-:W-:Y:S01]  /*11ea0*/  ULDC.64 UR4, c[0x4][0x18] ;  /* 0x0100060000047ab9 */ /* 0x000fe20000000a00 */
[----:B------:R-:W-:Y:S02]  /*11eb0*/  IMAD.U32 R6, RZ, RZ, UR6 ;  /* 0x00000006ff067e24 */ /* 0x000fe4000f8e00ff */
[----:B------:R-:W-:Y:S02]  /*11ec0*/  IMAD.U32 R7, RZ, RZ, UR7 ;  /* 0x00000007ff077e24 */ /* 0x000fe4000f8e00ff */
[----:B------:R-:W-:-:S02]  /*11ed0*/  IMAD.U32 R10, RZ, RZ, UR4 ;  /* 0x00000004ff0a7e24 */ /* 0x000fc4000f8e00ff */
[----:B------:R-:W-:Y:S02]  /*11ee0*/  IMAD.U32 R11, RZ, RZ, UR5 ;  /* 0x00000005ff0b7e24 */ /* 0x000fe4000f8e00ff */
[----:B------:R-:W-:Y:S02]  /*11ef0*/  IMAD.MOV.U32 R8, RZ, RZ, 0x70 ;  /* 0x00000070ff087424 */ /* 0x000fe400078e00ff */
[----:B0-----:R-:W-:-:S07]  /*11f00*/  IMAD.MOV.U32 R12, RZ, RZ, 0x1 ;  /* 0x00000001ff0c7424 */ /* 0x001fce00078e00ff */
[----:B------:R-:W-:-:S07]  /*11f10*/  LEPC R20, `(.L_x_2266) ;  /* 0x000000001014794e */ /* 0x000fce0000000000 */
[----:B-1----:R-:W-:Y:S05]  /*11f20*/  CALL.ABS.NOINC R2 ;  /* 0x0000000002007343 */ /* 0x002fea0003c00000 */
.L_x_2266:
[----:B------:R-:W-:Y:S05]  /*11f30*/  BSYNC B6 ;  /* 0x0000000000067941 */ /* 0x000fea0003800000 */
.L_x_2265:
        /* <DEDUP_REMOVED lines=9> */
[----:B------:R-:W-:Y:S01]  /*11fd0*/  ULDC UR4, c[0x0][0xc48] ;  /* 0x0003120000047ab9 */ /* 0x000fe20000000800 */
[----:B------:R-:W-:-:S05]  /*11fe0*/  IMAD.U32 R3, RZ, RZ, UR5 ;  /* 0x00000005ff037e24 */ /* 0x000fca000f8e00ff */
[----:B------:R1:W5:Y:S01]  /*11ff0*/  @P0 LDG.E R29, desc[UR38][R2.64] ;  /* 0x00000026021d0981 */ /* 0x000362000c1e1900 */
[----:B------:R-:W-:Y:S01]  /*12000*/  UMOV UR5, 0xffffffff ;  /* 0xffffffff00057882 */ /* 0x000fe20000000000 */
[----:B------:R-:W-:Y:S02]  /*12010*/  IMAD.U32 R22, RZ, RZ, UR4 ;  /* 0x00000004ff167e24 */ /* 0x000fe4000f8e00ff */
[----:B------:R-:W-:Y:S05]  /*12020*/  BRA.DIV UR5, `(.L_x_2268) ;  /* 0x0000003605b87947 */ /* 0x000fea000b800000 */
.L_x_2324:
[----:B------:R-:W2:Y:S01]  /*12030*/  S2R R0, SR_TID.X ;  /* 0x0000000000007919 */ /* 0x000ea20000002100 */
[----:B------:R-:W-:Y:S01]  /*12040*/  UIADD3 UR4, UR45, -0x1, URZ ;  /* 0xffffffff2d047890 */ /* 0x000fe2000fffe03f */
[----:B0-----:R-:W-:Y:S02]  /*12050*/  ISETP.NE.AND P1, PT, R10, 0x1, PT ;  /* 0x000000010a00780c */ /* 0x001fe40003f25270 */
[----:B-----5:R-:W-:Y:S02]  /*12060*/  SHF.R.S32.HI R33, RZ, 0x1f, R29 ;  /* 0x0000001fff217819 */ /* 0x020fe4000001141d */
[----:B------:R-:W-:Y:S01]  /*12070*/  LOP3.LUT R16, R16, 0xfffffbff, RZ, 0xc0, !PT ;  /* 0xfffffbff10107812 */ /* 0x000fe200078ec0ff */
[----:B------:R-:W-:-:S08]  /*12080*/  IMAD.U32 R7, RZ, RZ, UR4 ;  /* 0x00000004ff077e24 */ /* 0x000fd0000f8e00ff */
[----:B-1----:R-:W0:Y:S01]  /*12090*/  @P1 LDC R3, c[0x0][0x434] ;  /* 0x00010d00ff031b82 */ /* 0x002e220000000800 */
[----:B------:R-:W-:-:S07]  /*120a0*/  @P1 LOP3.LUT R16, R16, 0x400, RZ, 0xfc, !PT ;  /* 0x0000040010101812 */ /* 0x000fce00078efcff */
[----:B------:R-:W1:Y:S01]  /*120b0*/  @P1 LDC R5, c[0x0][0x438] ;  /* 0x00010e00ff051b82 */ /* 0x000e620000000800 */
[----:B--2---:R-:W-:-:S05]  /*120c0*/  IMAD.SHL.U32 R8, R0, 0x10, RZ ;  /* 0x0000001000087824 */ /* 0x004fca00078e00ff */
[----:B------:R-:W-:-:S05]  /*120d0*/  LOP3.LUT R8, R36, 0x70, R8, 0xf8, !PT ;  /* 0x0000007024087812 */ /* 0x000fca00078ef808 */
[----:B------:R-:W-:-:S04]  /*120e0*/  IMAD R7, R7, 0x50, R8 ;  /* 0x0000005007077824 */ /* 0x000fc800078e0208 */
[C---:B------:R-:W-:Y:S01]  /*120f0*/  IMAD.IADD R0, R7.reuse, 0x1, R32 ;  /* 0x0000000107007824 */ /* 0x040fe200078e0220 */
[----:B------:R-:W-:-:S03]  /*12100*/  ISETP.GE.AND P0, PT, R7, UR36, PT ;  /* 0x0000002407007c0c */ /* 0x000fc6000bf06270 */
[----:B0-----:R-:W-:Y:S01]  /*12110*/  @P1 IMAD.HI.U32 R2, R0, R3, RZ ;  /* 0x0000000300021227 */ /* 0x001fe200078e00ff */
[----:B------:R-:W-:-:S03]  /*12120*/  ISETP.GT.U32.OR P0, PT, R8, 0x4f, P0 ;  /* 0x0000004f0800780c */ /* 0x000fc60000704470 */
[----:B------:R-:W-:Y:S01]  /*12130*/  IMAD.MOV.U32 R9, RZ, RZ, R0 ;  /* 0x000000ffff097224 */ /* 0x000fe200078e0000 */
[----:B-1----:R-:W-:-:S09]  /*12140*/  @P1 SHF.R.U32.HI R9, RZ, R5, R2 ;  /* 0x00000005ff091219 */ /* 0x002fd20000011602 */
[----:B------:R-:W0:Y:S01]  /*12150*/  @!P0 LDC.64 R6, c[0x0][0x428] ;  /* 0x00010a00ff068b82 */ /* 0x000e220000000a00 */
[----:B------:R-:W-:-:S07]  /*12160*/  @!P0 SHF.R.S32.HI R3, RZ, 0x1f, R9 ;  /* 0x0000001fff038819 */ /* 0x000fce0000011409 */
[----:B------:R-:W1:Y:S01]  /*12170*/  @!P0 LDC.64 R4, c[0x0][0x418] ;  /* 0x00010600ff048b82 */ /* 0x000e620000000a00 */
[----:B0-----:R-:W-:-:S04]  /*12180*/  @!P0 IMAD R2, R33, R6, RZ ;  /* 0x0000000621028224 */ /* 0x001fc800078e02ff */
[----:B------:R-:W-:Y:S02]  /*12190*/  @!P0 IMAD R7, R29, R7, R2 ;  /* 0x000000071d078224 */ /* 0x000fe400078e0202 */
[----:B------:R-:W-:-:S04]  /*121a0*/  @!P0 IMAD.MOV.U32 R2, RZ, RZ, R9 ;  /* 0x000000ffff028224 */ /* 0x000fc800078e0009 */
[----:B------:R-:W-:-:S04]  /*121b0*/  @!P0 IMAD.WIDE.U32 R2, R29, R6, R2 ;  /* 0x000000061d028225 */ /* 0x000fc800078e0002 */
[----:B------:R-:W-:Y:S01]  /*121c0*/  @!P0 IMAD.IADD R3, R3, 0x1, R7 ;  /* 0x0000000103038824 */ /* 0x000fe200078e0207 */
[----:B-1----:R-:W-:Y:S01]  /*121d0*/  @!P0 LEA R4, P1, R2, R4, 0x2 ;  /* 0x0000000402048211 */ /* 0x002fe200078210ff */
[----:B------:R-:W-:-:S03]  /*121e0*/  IMAD.MOV.U32 R6, RZ, RZ, RZ ;  /* 0x000000ffff067224 */ /* 0x000fc600078e00ff */
[----:B------:R-:W-:Y:S01]  /*121f0*/  @!P0 LEA.HI.X R5, R2, R5, R3, 0x2, P1 ;  /* 0x0000000502058211 */ /* 0x000fe200008f1403 */
[----:B------:R-:W-:-:S04]  /*12200*/  IMAD.MOV R7, RZ, RZ, -R9 ;  /* 0x000000ffff077224 */ /* 0x000fc800078e0a09 */
[----:B------:R0:W5:Y:S01]  /*12210*/  @!P0 LDG.E R6, desc[UR38][R4.64] ;  /* 0x0000002604068981 */ /* 0x000162000c1e1900 */
[----:B------:R-:W-:Y:S01]  /*12220*/  ISETP.GT.U32.AND P0, PT, R8, 0x4f, PT ;  /* 0x0000004f0800780c */ /* 0x000fe20003f04070 */
[----:B------:R-:W-:Y:S01]  /*12230*/  IMAD R3, RZ, RZ, -UR43 ;  /* 0x8000002bff037e24 */ /* 0x000fe2000f8e02ff */
[----:B------:R-:W-:Y:S01]  /*12240*/  LOP3.LUT R16, R16, 0xfffffdff, RZ, 0xc0, !PT ;  /* 0xfffffdff10107812 */ /* 0x000fe200078ec0ff */
[----:B------:R-:W-:Y:S02]  /*12250*/  IMAD.U32 R24, RZ, RZ, UR4 ;  /* 0x00000004ff187e24 */ /* 0x000fe4000f8e00ff */
[----:B------:R-:W-:Y:S02]  /*12260*/  IMAD R22, R22, R3, UR42 ;  /* 0x0000002a16167e24 */ /* 0x000fe4000f8e0203 */
[----:B0-----:R-:W-:Y:S01]  /*12270*/  IMAD R5, R10, R7, R0 ;  /* 0x000000070a057224 */ /* 0x001fe200078e0200 */
[----:B------:R-:W-:Y:S02]  /*12280*/  MOV R0, UR47 ;  /* 0x0000002f00007c02 */ /* 0x000fe40008000f00 */
[----:B------:R-:W-:-:S02]  /*12290*/  SHF.R.S32.HI R28, RZ, 0x1f, R22 ;  /* 0x0000001fff1c7819 */ /* 0x000fc40000011416 */
[----:B------:R-:W-:-:S13]  /*122a0*/  ISETP.NE.AND P2, PT, R0, 0x3, PT ;  /* 0x000000030000780c */ /* 0x000fda0003f45270 */
[----:B------:R-:W-:-:S04]  /*122b0*/  @P2 LOP3.LUT R16, R16, 0x200, RZ, 0xfc, !PT ;  /* 0x0000020010102812 */ /* 0x000fc800078efcff */
[----:B------:R-:W-:-:S04]  /*122c0*/  LOP3.LUT R16, R16, 0xfffffffe, RZ, 0xc0, !PT ;  /* 0xfffffffe10107812 */ /* 0x000fc800078ec0ff */
[----:B------:R-:W-:Y:S01]  /*122d0*/  @P0 LOP3.LUT R16, R16, 0x1, RZ, 0xfc, !PT ;  /* 0x0000000110100812 */ /* 0x000fe200078efcff */
[----:B------:R-:W-:Y:S06]  /*122e0*/  @!P2 BRA `(.L_x_2269) ;  /* 0x000000000004a947 */ /* 0x000fec0003800000 */
[----:B------:R-:W-:Y:S01]  /*122f0*/  BPT.TRAP 0x1 ;  /* 0x000000040000795c */ /* 0x000fe20000300000 */
.L_x_2269:
[----:B------:R-:W-:Y:S01]  /*12300*/  SHF.R.S32.HI R7, RZ, 0x1f, R5 ;  /* 0x0000001fff077819 */ /* 0x000fe20000011405 */
[----:B------:R-:W-:Y:S01]  /*12310*/  ULDC.64 UR4, c[0x0][0x328] ;  /* 0x0000ca0000047ab9 */ /* 0x000fe20000000a00 */
[----:B-----5:R-:W-:Y:S01]  /*12320*/  SHF.R.S32.HI R4, RZ, 0x1f, R6 ;  /* 0x0000001fff047819 */ /* 0x020fe20000011406 */
[----:B------:R-:W-:Y:S01]  /*12330*/  IMAD.WIDE.U32 R2, R5, UR4, RZ ;  /* 0x0000000405027c25 */ /* 0x000fe2000f8e00ff */
[----:B------:R-:W-:Y:S03]  /*12340*/  BSSY B0, `(.L_x_2270) ;  /* 0x0000015000007945 */ /* 0x000fe60003800000 */
[----:B------:R-:W-:-:S04]  /*12350*/  IMAD R0, R7, UR4, RZ ;  /* 0x0000000407007c24 */ /* 0x000fc8000f8e02ff */
[----:B------:R-:W-:Y:S01]  /*12360*/  IMAD R9, R5, UR5, R0 ;  /* 0x0000000505097c24 */ /* 0x000fe2000f8e0200 */
[----:B------:R-:W-:Y:S01]  /*12370*/  ULDC.64 UR4, c[0x0][0x338] ;  /* 0x0000ce0000047ab9 */ /* 0x000fe20000000a00 */
[----:B------:R-:W-:Y:S02]  /*12380*/  IMAD R0, R23, 0x8, R17 ;  /* 0x0000000817007824 */ /* 0x000fe400078e0211 */
        /* <DEDUP_REMOVED lines=16> */
.L_x_2325:
[----:B------:R-:W-:Y:S05]  /*12490*/  BSYNC B0 ;  /* 0x0000000000007941 */ /* 0x000fea0003800000 */
.L_x_2270:
        /* <DEDUP_REMOVED lines=9> */
[----:B------:R-:W-:Y:S01]  /*12530*/  ULDC.64 UR4, c[0x0][0x308] ;  /* 0x0000c20000047ab9 */ /* 0x000fe20000000a00 */
[----:B------:R-:W-:Y:S02]  /*12540*/  IMAD.MOV.U32 R7, RZ, RZ, -0x50 ;  /* 0xffffffb0ff077424 */ /* 0x000fe400078e00ff */
[----:B------:R-:W-:Y:S02]  /*12550*/  IMAD.IADD R3, R3, 0x1, R5 ;  /* 0x0000000103037824 */ /* 0x000fe400078e0205 */
[----:B------:R-:W-:Y:S02]  /*12560*/  IMAD R5, R28, UR4, RZ ;  /* 0x000000041c057c24 */ /* 0x000fe4000f8e02ff */
[----:B------:R-:W-:-:S04]  /*12570*/  IMAD.WIDE.U32 R2, R22, UR4, R2 ;  /* 0x0000000416027c25 */ /* 0x000fc8000f8e0002 */
[----:B------:R-:W-:Y:S01]  /*12580*/  IMAD R5, R22, UR5, R5 ;  /* 0x0000000516057c24 */ /* 0x000fe2000f8e0205 */
[----:B------:R-:W-:Y:S01]  /*12590*/  ULDC.64 UR4, c[0x0][0x2e8] ;  /* 0x0000ba0000047ab9 */ /* 0x000fe20000000a00 */
[----:B------:R-:W-:Y:S01]  /*125a0*/  IMAD R7, R24, R7, UR36 ;  /* 0x0000002418077e24 */ /* 0x000fe2000f8e0207 */
[C---:B------:R-:W-:Y:S01]  /*125b0*/  LEA R4, P0, R2.reuse, UR4, 0x1 ;  /* 0x0000000402047c11 */ /* 0x040fe2000f8008ff */
[----:B------:R-:W-:Y:S01]  /*125c0*/  IMAD.IADD R3, R3, 0x1, R5 ;  /* 0x0000000103037824 */ /* 0x000fe200078e0205 */
[----:B------:R-:W-:Y:S01]  /*125d0*/  UMOV UR4, 0xffffffff ;  /* 0xffffffff00047882 */ /* 0x000fe20000000000 */
[----:B------:R-:W-:Y:S02]  /*125e0*/  IMAD.IADD R7, R7, 0x1, -R36 ;  /* 0x0000000107077824 */ /* 0x000fe400078e0a24 */
[----:B------:R-:W-:Y:S01]  /*125f0*/  IMAD R5, R23, 0x5000, R30 ;  /* 0x0000500017057824 */ /* 0x000fe200078e021e */
[----:B------:R-:W-:Y:S02]  /*12600*/  LEA.HI.X R6, R2, UR5, R3, 0x1, P0 ;  /* 0x0000000502067c11 */ /* 0x000fe400080f0c03 */
[----:B------:R-:W-:Y:S01]  /*12610*/  ISETP.GE.AND P0, PT, R7, 0x1, PT ;  /* 0x000000010700780c */ /* 0x000fe20003f06270 */
[----:B------:R-:W-:-:S12]  /*12620*/  BRA.DIV UR4, `(.L_x_2272) ;  /* 0x0000003204787947 */ /* 0x000fd8000b800000 */
[----:B------:R-:W0:Y:S01]  /*12630*/  SHFL.IDX PT, R14, R4, RZ, 0x181f ;  /* 0x00181fff040e7589 */ /* 0x000e2200000e0000 */
[C---:B------:R-:W-:Y:S01]  /*12640*/  LOP3.LUT P5, RZ, R16.reuse, 0x10, RZ, 0xc0, !PT ;  /* 0x0000001010ff7812 */ /* 0x040fe200078ac0ff */
[----:B------:R-:W-:Y:S01]  /*12650*/  @P0 IMAD R9, R5, 0x2, R17 ;  /* 0x0000000205090824 */ /* 0x000fe200078e0211 */
[C---:B------:R-:W-:Y:S01]  /*12660*/  LOP3.LUT P4, RZ, R16.reuse, 0x8, RZ, 0xc0, !PT ;  /* 0x0000000810ff7812 */ /* 0x040fe2000788c0ff */
[----:B------:R-:W1:Y:S01]  /*12670*/  SHFL.IDX PT, R2, R6, RZ, 0x181f ;  /* 0x00181fff06027589 */ /* 0x000e6200000e0000 */
[C---:B------:R-:W-:Y:S02]  /*12680*/  LOP3.LUT P3, RZ, R16.reuse, 0x4, RZ, 0xc0, !PT ;  /* 0x0000000410ff7812 */ /* 0x040fe4000786c0ff */
[----:B------:R-:W-:Y:S01]  /*12690*/  LOP3.LUT P2, RZ, R16, 0x2, RZ, 0xc0, !PT ;  /* 0x0000000210ff7812 */ /* 0x000fe2000784c0ff */
        /* <DEDUP_REMOVED lines=11> */
[----:B------:R-:W-:-:S03]  /*12750*/  @P0 IMAD R25, R5, 0x2, R17 ;  /* 0x0000000205190824 */ /* 0x000fc600078e0211 */
[----:B------:R-:W-:Y:S01]  /*12760*/  @P0 IADD3.X R21, RZ, R8, RZ, P1, !PT ;  /* 0x00000008ff150210 */ /* 0x000fe20000ffe4ff */
[----:B-1----:R-:W-:Y:S01]  /*12770*/  @P0 IMAD.MOV.U32 R2, RZ, RZ, R14 ;  /* 0x000000ffff020224 */ /* 0x002fe200078e000e */
[----:B------:R-:W-:Y:S03]  /*12780*/  SHFL.IDX PT, R8, R6, 0x2, 0x181f ;  /* 0x00581f0006087f89 */ /* 0x000fe600000e0000 */
[----:B------:R-:W-:Y:S01]  /*12790*/  @P0 IMAD.MOV.U32 R3, RZ, RZ, R21 ;  /* 0x000000ffff030224 */ /* 0x000fe200078e0015 */
        /* <DEDUP_REMOVED lines=10> */
[----:B------:R-:W-:Y:S01]  /*12840*/  SHFL.IDX PT, R8, R6, 0x3, 0x181f ;  /* 0x00781f0006087f89 */ /* 0x000fe200000e0000 */
[----:B------:R-:W-:-:S03]  /*12850*/  @P0 IMAD.MOV.U32 R3, RZ, RZ, R9 ;  /* 0x000000ffff030224 */ /* 0x000fc600078e0009 */
        /* <DEDUP_REMOVED lines=17> */
.L_x_2337:
[----:B------:R-:W-:Y:S01]  /*12970*/  ISETP.GE.AND P0, PT, R7, 0x41, PT ;  /* 0x000000410700780c */ /* 0x000fe20003f06270 */
[----:B------:R-:W-:-:S12]  /*12980*/  BSSY B0, `(.L_x_2273) ;  /* 0x0000010000007945 */ /* 0x000fd80003800000 */
[----:B------:R-:W-:Y:S05]  /*12990*/  @!P0 BRA `(.L_x_2274) ;  /* 0x0000000000388947 */ /* 0x000fea0003800000 */
[C---:B------:R-:W-:Y:S01]  /*129a0*/  LOP3.LUT P4, RZ, R16.reuse, 0x10, RZ, 0xc0, !PT ;  /* 0x0000001010ff7812 */ /* 0x040fe2000788c0ff */
[----:B------:R-:W-:Y:S01]  /*129b0*/  IMAD R5, R5, 0x2, R17 ;  /* 0x0000000205057824 */ /* 0x000fe200078e0211 */
[C---:B------:R-:W-:Y:S02]  /*129c0*/  LOP3.LUT P3, RZ, R16.reuse, 0x8, RZ, 0xc0, !PT ;  /* 0x0000000810ff7812 */ /* 0x040fe4000786c0ff */
[C---:B------:R-:W-:Y:S02]  /*129d0*/  LOP3.LUT P2, RZ, R16.reuse, 0x4, RZ, 0xc0, !PT ;  /* 0x0000000410ff7812 */ /* 0x040fe4000784c0ff */
[----:B------:R-:W-:Y:S02]  /*129e0*/  LOP3.LUT P1, RZ, R16, 0x2, RZ, 0xc0, !PT ;  /* 0x0000000210ff7812 */ /* 0x000fe4000782c0ff */
[----:B0-2---:R-:W-:-:S05]  /*129f0*/  LEA R2, P0, R37, R14, 0x1 ;  /* 0x0000000e25027211 */ /* 0x005fca00078008ff */
        /* <DEDUP_REMOVED lines=8> */
.L_x_2274:
[----:B------:R-:W-:Y:S05]  /*12a80*/  BSYNC B0 ;  /* 0x0000000000007941 */ /* 0x000fea0003800000 */
.L_x_2273:
[----:B------:R-:W-:Y:S01]  /*12a90*/  NOP ;  /* 0x0000000000007918 */ /* 0x000fe20000000000 */
[----:B------:R-:W-:-:S13]  /*12aa0*/  PLOP3.LUT P0, PT, PT, PT, PT, 0x80, 0x0 ;  /* 0x000000000000781c */ /* 0x000fda0003f0f070 */
.L_x_2275:
        /* <DEDUP_REMOVED lines=10> */
.L_x_2276:
[----:B------:R4:W-:Y:S02]  /*12b50*/  SYNCS.ARRIVE.TRANS64.A1T0 RZ, [R0+URZ+0x38830], RZ ;  /* 0x038830ff00ff79a7 */ /* 0x0009e4000810003f */
[----:B------:R-:W-:Y:S05]  /*12b60*/  WARPSYNC.ALL ;  /* 0x0000000000007948 */ /* 0x000fea0003800000 */
[----:B------:R-:W-:Y:S01]  /*12b70*/  BSSY B6, `(.L_x_2277) ;  /* 0x0000015000067945 */ /* 0x000fe20003800000 */
[----:B----4-:R-:W-:Y:S01]  /*12b80*/  IADD3 R0, R17, 0x14400, RZ ;  /* 0x0001440011007810 */ /* 0x010fe20007ffe0ff */
[----:B------:R-:W-:Y:S03]  /*12b90*/  BAR.SYNC.DEFER_BLOCKING 0x8, 0x180 ;  /* 0x0206000000007b1d */ /* 0x000fe60000010000 */
[----:B------:R-:W-:-:S13]  /*12ba0*/  LOP3.LUT P0, RZ, R0, 0x3ff, RZ, 0xc0, !PT ;  /* 0x000003ff00ff7812 */ /* 0x000fda000780c0ff */
[----:B------:R-:W-:Y:S05]  /*12bb0*/  @!P0 BRA `(.L_x_2278) ;  /* 0x0000000000408947 */ /* 0x000fea0003800000 */
[----:B0--3--:R-:W-:Y:S01]  /*12bc0*/  MOV R2, 0x0 ;  /* 0x0000000000027802 */ /* 0x009fe20000000f00 */
[----:B------:R-:W-:Y:S01]  /*12bd0*/  ULDC.64 UR6, c[0x4][0xa8] ;  /* 0x01002a0000067ab9 */ /* 0x000fe20000000a00 */
[----:B------:R-:W-:Y:S01]  /*12be0*/  ULDC.64 UR8, c[0x4][0xb0] ;  /* 0x01002c0000087ab9 */ /* 0x000fe20000000a00 */
[----:B------:R-:W-:Y:S01]  /*12bf0*/  ULDC.64 UR4, c[0x4][0x20] ;  /* 0x0100080000047ab9 */ /* 0x000fe20000000a00 */
[----:B------:R-:W-:Y:S02]  /*12c00*/  IMAD.U32 R4, RZ, RZ, UR6 ;  /* 0x00000006ff047e24 */ /* 0x000fe4000f8e00ff */
[----:B------:R-:W0:Y:S01]  /*12c10*/  LDC.64 R2, c[0x4][R2] ;  /* 0x0100000002027b82 */ /* 0x000e220000000a00 */
[----:B------:R-:W-:Y:S02]  /*12c20*/  IMAD.U32 R5, RZ, RZ, UR7 ;  /* 0x00000007ff057e24 */ /* 0x000fe4000f8e00ff */
[----:B------:R-:W-:Y:S02]  /*12c30*/  IMAD.U32 R6, RZ, RZ, UR8 ;  /* 0x00000008ff067e24 */ /* 0x000fe4000f8e00ff */
[----:B------:R-:W-:-:S02]  /*12c40*/  IMAD.U32 R7, RZ, RZ, UR9 ;  /* 0x00000009ff077e24 */ /* 0x000fc4000f8e00ff */
[----:B------:R-:W-:Y:S02]  /*12c50*/  IMAD.U32 R10, RZ, RZ, UR4 ;  /* 0x00000004ff0a7e24 */ /* 0x000fe4000f8e00ff */
[----:B------:R-:W-:Y:S02]  /*12c60*/  IMAD.U32 R11, RZ, RZ, UR5 ;  /* 0x00000005ff0b7e24 */ /* 0x000fe4000f8e00ff */
[----:B-1----:R-:W-:Y:S02]  /*12c70*/  IMAD.MOV.U32 R8, RZ, RZ, 0x70 ;  /* 0x00000070ff087424 */ /* 0x002fe400078e00ff */
[----:B------:R-:W-:Y:S02]  /*12c80*/  IMAD.MOV.U32 R12, RZ, RZ, 0x1 ;  /* 0x00000001ff0c7424 */ /* 0x000fe400078e00ff */
[----:B------:R-:W-:-:S07]  /*12c90*/  IMAD.MOV.U32 R13, RZ, RZ, RZ ;  /* 0x000000ffff0d7224 */ /* 0x000fce00078e00ff */
[----:B------:R-:W-:-:S07]  /*12ca0*/  LEPC R20, `(.L_x_2278) ;  /* 0x000000001014794e */ /* 0x000fce0000000000 */
[----:B0-2---:R-:W-:Y:S05]  /*12cb0*/  CALL.ABS.NOINC R2 ;  /* 0x0000000002007343 */ /* 0x005fea0003c00000 */
.L_x_2278:
[----:B------:R-:W-:Y:S05]  /*12cc0*/  BSYNC B6 ;  /* 0x0000000000067941 */ /* 0x000fea0003800000 */
.L_x_2277:
[----:B0--3--:R-:W0:Y:S01]  /*12cd0*/  S2R R2, SR_TID.X ;  /* 0x0000000000027919 */ /* 0x009e220000002100 */
[----:B------:R-:W-:Y:S01]  /*12ce0*/  UISETP.NE.AND UP0, UPT, UR48, URZ, UPT ;  /* 0x0000003f3000728c */ /* 0x000fe2000bf05270 */
[----:B------:R-:W-:Y:S01]  /*12cf0*/  IMAD.U32 R0, RZ, RZ, UR44 ;  /* 0x0000002cff007e24 */ /* 0x000fe2000f8e00ff */
[----:B------:R-:W-:Y:S01]  /*12d00*/  R2UR UR6, R28 ;  /* 0x000000001c0672ca */ /* 0x000fe200000e0000 */
[----:B------:R-:W-:Y:S01]  /*12d10*/  ULDC.64 UR8, c[0x0][0x2d8] ;  /* 0x0000b60000087ab9 */ /* 0x000fe20000000a00 */
[----:B------:R-:W-:Y:S02]  /*12d20*/  R2UR UR7, R22 ;  /* 0x00000000160772ca */ /* 0x000fe400000e0000 */
[----:B------:R-:W-:Y:S02]  /*12d30*/  PLOP3.LUT P0, PT, PT, PT, UP0, 0x80, 0x0 ;  /* 0x000000000000781c */ /* 0x000fe40003f0f008 */
[C---:B------:R-:W-:Y:S02]  /*12d40*/  LOP3.LUT P2, RZ, R16.reuse, 0x4000, RZ, 0xc0, !PT ;  /* 0x0000400010ff7812 */ /* 0x040fe4000784c0ff */
[C---:B------:R-:W-:Y:S01]  /*12d50*/  LOP3.LUT P3, RZ, R16.reuse, 0x2000, RZ, 0xc0, !PT ;  /* 0x0000200010ff7812 */ /* 0x040fe2000786c0ff */
[----:B------:R-:W-:Y:S01]  /*12d60*/  @UP0 ULDC UR4, c[0x0][0x44c] ;  /* 0x0001130000040ab9 */ /* 0x000fe20000000800 */
[----:B------:R-:W-:-:S02]  /*12d70*/  LOP3.LUT P4, RZ, R16, 0x1000, RZ, 0xc0, !PT ;  /* 0x0000100010ff7812 */ /* 0x000fc4000788c0ff */
[----:B------:R-:W-:Y:S01]  /*12d80*/  LOP3.LUT P5, RZ, R16, 0x800, RZ, 0xc0, !PT ;  /* 0x0000080010ff7812 */ /* 0x000fe200078ac0ff */
[----:B------:R-:W-:-:S04]  /*12d90*/  UIMAD UR6, UR6, UR8, URZ ;  /* 0x00000008060672a4 */ /* 0x000fc8000f8e023f */
[----:B------:R-:W-:Y:S02]  /*12da0*/  UIMAD UR7, UR7, UR9, UR6 ;  /* 0x00000009070772a4 */ /* 0x000fe4000f8e0206 */
[----:B------:R-:W-:Y:S01]  /*12db0*/  USHF.R.S32.HI UR6, URZ, 0x1f, UR43 ;  /* 0x0000001f3f067899 */ /* 0x000fe2000801142b */
[----:B0-----:R-:W-:-:S05]  /*12dc0*/  IMAD.SHL.U32 R2, R2, 0x10, RZ ;  /* 0x0000001002027824 */ /* 0x001fca00078e00ff */
[----:B------:R-:W-:-:S05]  /*12dd0*/  LOP3.LUT R2, R36, 0x70, R2, 0xf8, !PT ;  /* 0x0000007024027812 */ /* 0x000fca00078ef802 */
[----:B------:R-:W-:-:S04]  /*12de0*/  IMAD R0, R0, 0x80, R2 ;  /* 0x0000008000007824 */ /* 0x000fc800078e0202 */
[----:B------:R-:W-:Y:S01]  /*12df0*/  @P0 IMAD.HI.U32 R3, R0, UR4, RZ ;  /* 0x0000000400030c27 */ /* 0x000fe2000f8e00ff */
[----:B------:R-:W-:Y:S01]  /*12e00*/  PLOP3.LUT P0, PT, PT, PT, UP0, 0x80, 0x0 ;  /* 0x000000000000781c */ /* 0x000fe20003f0f008 */
[----:B------:R-:W-:Y:S02]  /*12e10*/  @UP0 ULDC UR4, c[0x0][0x450] ;  /* 0x0001140000040ab9 */ /* 0x000fe40000000800 */
[----:B------:R-:W-:-:S10]  /*12e20*/  IMAD.MOV.U32 R2, RZ, RZ, R0 ;  /* 0x000000ffff027224 */ /* 0x000fd400078e0000 */
[----:B------:R-:W-:Y:S02]  /*12e30*/  @P0 SHF.R.U32.HI R2, RZ, UR4, R3 ;  /* 0x00000004ff020c19 */ /* 0x000fe40008011603 */
[----:B------:R-:W-:Y:S02]  /*12e40*/  R2UR UR4, R22 ;  /* 0x00000000160472ca */ /* 0x000fe400000e0000 */
[----:B------:R-:W-:-:S11]  /*12e50*/  IADD3 R5, -R2, RZ, RZ ;  /* 0x000000ff02057210 */ /* 0x000fd60007ffe1ff */
        /* <DEDUP_REMOVED lines=27> */
[----:B--2---:R-:W0:Y:S01]  /*13010*/  SHFL.IDX PT, R14, R5, RZ, 0x181f ;  /* 0x00181fff050e7589 */ /* 0x004e2200000e0000 */
[----:B------:R-:W-:-:S03]  /*13020*/  IMAD.U32 R3, RZ, RZ, UR44 ;  /* 0x0000002cff037e24 */ /* 0x000fc6000f8e00ff */
[----:B------:R-:W2:Y:S01]  /*13030*/  SHFL.IDX PT, R2, R4, RZ, 0x181f ;  /* 0x00181fff04027589 */ /* 0x000ea200000e0000 */
[----:B------:R-:W-:-:S03]  /*13040*/  IMAD R0, R3, 0x80, R36 ;  /* 0x0000008003007824 */ /* 0x000fc600078e0224 */
[----:B------:R-:W-:Y:S01]  /*13050*/  SHFL.IDX PT, R6, R4, 0x1, 0x181f ;  /* 0x00381f0004067f89 */ /* 0x000fe200000e0000 */
[C---:B------:R-:W-:Y:S01]  /*13060*/  VIADD R7, R0.reuse, 0x10 ;  /* 0x0000001000077836 */ /* 0x040fe20000000000 */
[----:B------:R-:W-:-:S13]  /*13070*/  ISETP.GE.AND P0, PT, R0, UR37, PT ;  /* 0x0000002500007c0c */ /* 0x000fda000bf06270 */
[----:B0-----:R-:W-:-:S05]  /*13080*/  @!P0 LEA R14, P1, R37, R14, 0x1 ;  /* 0x0000000e250e8211 */ /* 0x001fca00078208ff */
[----:B--2---:R-:W-:Y:S02]  /*13090*/  @!P0 IMAD.X R3, RZ, RZ, R2, P1 ;  /* 0x000000ffff038224 */ /* 0x004fe400008e0602 */
        /* <DEDUP_REMOVED lines=20> */
[----:B--2---:R-:W-:Y:S01]  /*131e0*/  @!P0 MOV R2, R14 ;  /* 0x0000000e00028202 */ /* 0x004fe20000000f00 */
[----:B------:R-:W-:Y:S01]  /*131f0*/  @!P0 IMAD.X R7, RZ, RZ, R6, P1 ;  /* 0x000000ffff078224 */ /* 0x000fe200008e0606 */
[----:B------:R-:W0:Y:S03]  /*13200*/  SHFL.IDX PT, R14, R5, 0x3, 0x181f ;  /* 0x00781f00050e7f89 */ /* 0x000e2600000e0000 */
[----:B------:R-:W-:Y:S01]  /*13210*/  @!P0 IMAD.MOV.U32 R3, RZ, RZ, R7 ;  /* 0x000000ffff038224 */ /* 0x000fe200078e0007 */
[----:B------:R-:W2:Y:S01]  /*13220*/  SHFL.IDX PT, R6, R4, 0x3, 0x181f ;  /* 0x00781f0004067f89 */ /* 0x000ea200000e0000 */
[----:B------:R-:W-:-:S03]  /*13230*/  VIADD R7, R0, 0x30 ;  /* 0x0000003000077836 */ /* 0x000fc60000000000 */
[----:B------:R-:W-:Y:S04]  /*13240*/  @!P0 LDGSTS.E.BYPASS.LTC128B.128 [R31+0x15400], desc[UR38][R2.64], !P2 ;  /* 0x15400000021f8fae */ /* 0x000fe8000d101d66 */
[----:B------:R-:W-:Y:S04]  /*13250*/  @!P0 LDGSTS.E.BYPASS.LTC128B.128 [R31+0x19400], desc[UR38][R2.64+0x80], !P3 ;  /* 0x19400080021f8fae */ /* 0x000fe8000d901d66 */
[----:B------:R-:W-:Y:S04]  /*13260*/  @!P0 LDGSTS.E.BYPASS.LTC128B.128 [R31+0x1d400], desc[UR38][R2.64+0x100], !P4 ;  /* 0x1d400100021f8fae */ /* 0x000fe8000e101d66 */
[----:B------:R3:W-:Y:S01]  /*13270*/  @!P0 LDGSTS.E.BYPASS.LTC128B.128 [R31+0x21400], desc[UR38][R2.64+0x180], !P5 ;  /* 0x21400180021f8fae */ /* 0x0007e2000e901d66 */
[----:B------:R-:W-:-:S13]  /*13280*/  ISETP.GE.AND P0, PT, R7, UR37, PT ;  /* 0x0000002507007c0c */ /* 0x000fda000bf06270 */
[----:B0-----:R-:W-:-:S05]  /*13290*/  @!P0 LEA R14, P1, R37, R14, 0x1 ;  /* 0x0000000e250e8211 */ /* 0x001fca00078208ff */
[----:B--2---:R-:W-:Y:S02]  /*132a0*/  @!P0 IMAD.X R7, RZ, RZ, R6, P1 ;  /* 0x000000ffff078224 */ /* 0x004fe400008e0606 */
[----:B---3--:R-:W-:Y:S01]  /*132b0*/  @!P0 IMAD.MOV.U32 R2, RZ, RZ, R14 ;  /* 0x000000ffff028224 */ /* 0x008fe200078e000e */
        /* <DEDUP_REMOVED lines=25> */
[----:B------:R-:W-:Y:S01]  /*13450*/  @!P0 IMAD.MOV.U32 R3, RZ, RZ, R7 ;  /* 0x000000ffff038224 */ /* 0x000fe200078e0007 */
[----:B------:R-:W-:Y:S02]  /*13460*/  IADD3 R7, R0, 0x60, RZ ;  /* 0x0000006000077810 */ /* 0x000fe40007ffe0ff */
        /* <DEDUP_REMOVED lines=9> */
[----:B------:R0:W2:Y:S01]  /*13500*/  SHFL.IDX PT, R6, R4, 0x7, 0x181f ;  /* 0x00f81f0004067f89 */ /* 0x0000a200000e0000 */
[----:B------:R-:W-:-:S03]  /*13510*/  @!P0 IMAD.MOV.U32 R3, RZ, RZ, R7 ;  /* 0x000000ffff038224 */ /* 0x000fc600078e0007 */
[----:B------:R0:W3:Y:S04]  /*13520*/  SHFL.IDX PT, R14, R5, 0x7, 0x181f ;  /* 0x00f81f00050e7f89 */ /* 0x0000e800000e0000 */
[----:B------:R0:W-:Y:S04]  /*13530*/  @!P0 LDGSTS.E.BYPASS.LTC128B.128 [R31+0x17400], desc[UR38][R2.64], !P2 ;  /* 0x17400000021f8fae */ /* 0x0001e8000d101d66 */
[----:B------:R0:W-:Y:S04]  /*13540*/  @!P0 LDGSTS.E.BYPASS.LTC128B.128 [R31+0x1b400], desc[UR38][R2.64+0x80], !P3 ;  /* 0x1b400080021f8fae */ /* 0x0001e8000d901d66 */
[----:B------:R0:W-:Y:S04]  /*13550*/  @!P0 LDGSTS.E.BYPASS.LTC128B.128 [R31+0x1f400], desc[UR38][R2.64+0x100], !P4 ;  /* 0x1f400100021f8fae */ /* 0x0001e8000e101d66 */
[----:B------:R0:W-:Y:S02]  /*13560*/  @!P0 LDGSTS.E.BYPASS.LTC128B.128 [R31+0x23400], desc[UR38][R2.64+0x180], !P5 ;  /* 0x23400180021f8fae */ /* 0x0001e4000e901d66 */
.L_x_2354:
[----:B------:R-:W-:-:S05]  /*13570*/  VIADD R0, R0, 0x70 ;  /* 0x0000007000007836 */ /* 0x000fca0000000000 */
[----:B------:R-:W-:-:S13]  /*13580*/  ISETP.GE.AND P0, PT, R0, UR37, PT ;  /* 0x0000002500007c0c */ /* 0x000fda000bf06270 */
[----:B0--3--:R-:W-:-:S05]  /*13590*/  @!P0 LEA R2, P1, R37, R14, 0x1 ;  /* 0x0000000e25028211 */ /* 0x009fca00078208ff */
        /* <DEDUP_REMOVED lines=10> */
.L_x_2280:
        /* <DEDUP_REMOVED lines=18> */
.L_x_2355:
[----:B------:R-:W-:Y:S05]  /*13760*/  BSYNC B0 ;  /* 0x0000000000007941 */ /* 0x000fea0003800000 */
.L_x_2281:
[----:B------:R-:W-:-:S06]  /*13770*/  UISETP.GE.AND UP0, UPT, UR45, 0x2, UPT ;  /* 0x000000022d00788c */ /* 0x000fcc000bf06270 */
[----:B------:R-:W-:-:S13]  /*13780*/  PLOP3.LUT P0, PT, PT, PT, UP0, 0x40, 0x0 ;  /* 0x000000000000781c */ /* 0x000fda0003f0e808 */
[----:B------:R-:W-:Y:S05]  /*13790*/  @P0 BRA `(.L_x_2283) ;  /* 0x0000000c00fc0947 */ /* 0x000fea0003800000 */
[----:B------:R-:W-:Y:S01]  /*137a0*/  UIADD3 UR4, UR45, -0x2, URZ ;  /* 0xfffffffe2d047890 */ /* 0x000fe2000fffe03f */
[----:B------:R-:W-:Y:S01]  /*137b0*/  BSSY B0, `(.L_x_2283) ;  /* 0x00000fd000007945 */ /* 0x000fe20003800000 */
[----:B------:R-:W-:Y:S02]  /*137c0*/  IMAD.MOV.U32 R10, RZ, RZ, R26 ;  /* 0x000000ffff0a7224 */ /* 0x000fe400078e001a */
[----:B------:R-:W-:Y:S02]  /*137d0*/  IMAD.MOV.U32 R7, RZ, RZ, R23 ;  /* 0x000000ffff077224 */ /* 0x000fe400078e0017 */
[----:B------:R-:W-:Y:S02]  /*137e0*/  IMAD.MOV.U32 R27, RZ, RZ, R24 ;  /* 0x000000ffff1b7224 */ /* 0x000fe400078e0018 */
[----:B0-----:R-:W-:-:S07]  /*137f0*/  IMAD.U32 R0, RZ, RZ, UR4 ;  /* 0x00000004ff007e24 */ /* 0x001fce000f8e00ff */
.L_x_2296:
[----:B------:R-:W0:Y:S01]  /*13800*/  S2R R2, SR_TID.X ;  /* 0x0000000000027919 */ /* 0x000e220000002100 */
[----:B------:R-:W2:Y:S01]  /*13810*/  LDC R3, c[0x0][0x430] ;  /* 0x00010c00ff037b82 */ /* 0x000ea20000000800 */
[----:B------:R-:W-:Y:S01]  /*13820*/  IMAD R6, R0, 0x50, R32 ;  /* 0x0000005000067824 */ /* 0x000fe200078e0220 */
[----:B------:R-:W-:Y:S01]  /*13830*/  LOP3.LUT P1, RZ, R16, 0x200, RZ, 0xc0, !PT ;  /* 0x0000020010ff7812 */ /* 0x000fe2000782c0ff */
[----:B------:R-:W-:Y:S01]  /*13840*/  VIADD R23, R7, 0x1 ;  /* 0x0000000107177836 */ /* 0x000fe20000000000 */
[----:B--2---:R-:W-:Y:S01]  /*13850*/  ISETP.NE.AND P0, PT, R3, 0x1, PT ;  /* 0x000000010300780c */ /* 0x004fe20003f05270 */
[----:B0-----:R-:W-:-:S05]  /*13860*/  IMAD.SHL.U32 R2, R2, 0x10, RZ ;  /* 0x0000001002027824 */ /* 0x001fca00078e00ff */
[----:B------:R-:W-:-:S07]  /*13870*/  LOP3.LUT R2, R36, 0x70, R2, 0xf8, !PT ;  /* 0x0000007024027812 */ /* 0x000fce00078ef802 */
[----:B------:R-:W0:Y:S01]  /*13880*/  @P0 LDC R3, c[0x0][0x434] ;  /* 0x00010d00ff030b82 */ /* 0x000e220000000800 */
[C---:B------:R-:W-:Y:S01]  /*13890*/  ISETP.GT.U32.AND P2, PT, R2.reuse, 0x4f, PT ;  /* 0x0000004f0200780c */ /* 0x040fe20003f44070 */
[----:B------:R-:W-:-:S06]  /*138a0*/  IMAD.IADD R6, R2, 0x1, R6 ;  /* 0x0000000102067824 */ /* 0x000fcc00078e0206 */
[----:B------:R-:W2:Y:S01]  /*138b0*/  @P0 LDC R9, c[0x0][0x438] ;  /* 0x00010e00ff090b82 */ /* 0x000ea20000000800 */
[----:B------:R-:W-:-:S07]  /*138c0*/  MOV R11, R6 ;  /* 0x00000006000b7202 */ /* 0x000fce0000000f00 */
[----:B------:R-:W3:Y:S01]  /*138d0*/  @!P2 LDC.64 R4, c[0x0][0x428] ;  /* 0x00010a00ff04ab82 */ /* 0x000ee20000000a00 */
[----:B0-----:R-:W-:-:S05]  /*138e0*/  @P0 IMAD.HI.U32 R2, R6, R3, RZ ;  /* 0x0000000306020227 */ /* 0x001fca00078e00ff */
[----:B--2---:R-:W-:Y:S02]  /*138f0*/  @P0 SHF.R.U32.HI R11, RZ, R9, R2 ;  /* 0x00000009ff0b0219 */ /* 0x004fe40000011602 */
[----:B-1----:R-:W0:Y:S02]  /*13900*/  @!P2 LDC.64 R8, c[0x0][0x418] ;  /* 0x00010600ff08ab82 */ /* 0x002e240000000a00 */
[----:B------:R-:W-:Y:S01]  /*13910*/  @!P2 SHF.R.S32.HI R3, RZ, 0x1f, R11 ;  /* 0x0000001fff03a819 */ /* 0x000fe2000001140b */
[----:B---3--:R-:W-:-:S04]  /*13920*/  @!P2 IMAD R2, R33, R4, RZ ;  /* 0x000000042102a224 */ /* 0x008fc800078e02ff */
[----:B------:R-:W-:Y:S02]  /*13930*/  @!P2 IMAD R5, R29, R5, R2 ;  /* 0x000000051d05a224 */ /* 0x000fe400078e0202 */
[----:B------:R-:W-:-:S04]  /*13940*/  @!P2 IMAD.MOV.U32 R2, RZ, RZ, R11 ;  /* 0x000000ffff02a224 */ /* 0x000fc800078e000b */
[----:B------:R-:W-:-:S04]  /*13950*/  @!P2 IMAD.WIDE.U32 R2, R29, R4, R2 ;  /* 0x000000041d02a225 */ /* 0x000fc800078e0002 */
[----:B------:R-:W-:Y:S02]  /*13960*/  @!P2 IMAD.IADD R3, R5, 0x1, R3 ;  /* 0x000000010503a824 */ /* 0x000fe400078e0203 */
[----:B------:R-:W-:Y:S01]  /*13970*/  IMAD.MOV.U32 R4, RZ, RZ, RZ ;  /* 0x000000ffff047224 */ /* 0x000fe200078e00ff */
[----:B0-----:R-:W-:-:S04]  /*13980*/  @!P2 LEA R8, P0, R2, R8, 0x2 ;  /* 0x000000080208a211 */ /* 0x001fc800078010ff */
[----:B------:R-:W-:Y:S01]  /*13990*/  @!P2 LEA.HI.X R9, R2, R9, R3, 0x2, P0 ;  /* 0x000000090209a211 */ /* 0x000fe200000f1403 */
[----:B------:R-:W-:Y:S01]  /*139a0*/  IMAD.MOV R5, RZ, RZ, -R11 ;  /* 0x000000ffff057224 */ /* 0x000fe200078e0a0b */
[----:B------:R-:W-:-:S03]  /*139b0*/  ISETP.NE.AND P0, PT, R23, 0x2, PT ;  /* 0x000000021700780c */ /* 0x000fc60003f05270 */
[----:B------:R0:W5:Y:S01]  /*139c0*/  @!P2 LDG.E R4, desc[UR38][R8.64] ;  /* 0x000000260804a981 */ /* 0x000162000c1e1900 */
[----:B------:R-:W-:Y:S05]  /*139d0*/  YIELD ;  /* 0x0000000000007946 */ /* 0x000fea0003800000 */
[----:B------:R-:W-:Y:S01]  /*139e0*/  ULDC UR4, c[0x0][0x430] ;  /* 0x00010c0000047ab9 */ /* 0x000fe20000000800 */
[----:B------:R-:W-:Y:S01]  /*139f0*/  SEL R3, RZ, 0x1, P0 ;  /* 0x00000001ff037807 */ /* 0x000fe20000000000 */
[----:B------:R-:W-:Y:S01]  /*13a00*/  IMAD R5, R5, UR4, R6 ;  /* 0x0000000405057c24 */ /* 0x000fe2000f8e0206 */
[----:B------:R-:W-:Y:S01]  /*13a10*/  SEL R23, R23, RZ, P0 ;  /* 0x000000ff17177207 */ /* 0x000fe20000000000 */
[----:B------:R-:W-:Y:S01]  /*13a20*/  IMAD.MOV.U32 R24, RZ, RZ, R0 ;  /* 0x000000ffff187224 */ /* 0x000fe200078e0000 */
[----:B------:R-:W-:Y:S01]  /*13a30*/  LOP3.LUT R26, R10, R3, RZ, 0x3c, !PT ;  /* 0x000000030a1a7212 */ /* 0x000fe200078e3cff */
[----:B------:R-:W-:Y:S06]  /*13a40*/  @!P1 BRA `(.L_x_2284) ;  /* 0x0000000000049947 */ /* 0x000fec0003800000 */
[----:B------:R-:W-:Y:S01]  /*13a50*/  BPT.TRAP 0x1 ;  /* 0x000000040000795c */ /* 0x000fe20000300000 */
.L_x_2284:
[----:B------:R-:W-:Y:S01]  /*13a60*/  IMAD R6, R23, 0x8, R17 ;  /* 0x0000000817067824 */ /* 0x000fe200078e0211 */
[----:B------:R-:W-:Y:S01]  /*13a70*/  SHF.L.U32 R3, R26, 0x1f, RZ ;  /* 0x0000001f1a037819 */ /* 0x000fe200000006ff */
[----:B------:R-:W-:Y:S03]  /*13a80*/  BSSY B1, `(.L_x_2285) ;  /* 0x0000003000017945 */ /* 0x000fe60003800000 */
[----:B------:R-:W1:Y:S02]  /*13a90*/  SYNCS.PHASECHK.TRANS64.TRYWAIT P0, [R6+URZ+0x38840], R3 ;  /* 0x03884003060075a7 */ /* 0x000e64000800017f */
[----:B-1----:R-:W-:Y:S05]  /*13aa0*/  @!P0 BRA `(.L_x_2286) ;  /* 0x0000002c00e48947 */ /* 0x002fea0003800000 */
.L_x_2356:
[----:B------:R-:W-:Y:S05]  /*13ab0*/  BSYNC B1 ;  /* 0x0000000000017941 */ /* 0x000fea0003800000 */
.L_x_2285:
[----:B------:R-:W-:Y:S01]  /*13ac0*/  SHF.R.S32.HI R21, RZ, 0x1f, R5 ;  /* 0x0000001fff157819 */ /* 0x000fe20000011405 */
[----:B------:R-:W-:Y:S01]  /*13ad0*/  ULDC.64 UR4, c[0x0][0x300] ;  /* 0x0000c00000047ab9 */ /* 0x000fe20000000a00 */
[----:B-----5:R-:W-:Y:S01]  /*13ae0*/  SHF.R.S32.HI R25, RZ, 0x1f, R4 ;  /* 0x0000001fff197819 */ /* 0x020fe20000011404 */
[----:B-1----:R-:W-:Y:S01]  /*13af0*/  IMAD.WIDE.U32 R2, R5, UR4, RZ ;  /* 0x0000000405027c25 */ /* 0x002fe2000f8e00ff */
[C---:B------:R-:W-:Y:S02]  /*13b00*/  LOP3.LUT P4, RZ, R16.reuse, 0x10, RZ, 0xc0, !PT ;  /* 0x0000001010ff7812 */ /* 0x040fe4000788c0ff */
[C---:B------:R-:W-:Y:S01]  /*13b10*/  LOP3.LUT P3, RZ, R16.reuse, 0x8, RZ, 0xc0, !PT ;  /* 0x0000000810ff7812 */ /* 0x040fe2000786c0ff */
[----:B------:R-:W-:Y:S01]  /*13b20*/  IMAD R0, R21, UR4, RZ ;  /* 0x0000000415007c24 */ /* 0x000fe2000f8e02ff */
[C---:B------:R-:W-:Y:S02]  /*13b30*/  LOP3.LUT P2, RZ, R16.reuse, 0x4, RZ, 0xc0, !PT ;  /* 0x0000000410ff7812 */ /* 0x040fe4000784c0ff */
[----:B------:R-:W-:Y:S01]  /*13b40*/  LOP3.LUT P1, RZ, R16, 0x2, RZ, 0xc0, !PT ;  /* 0x0000000210ff7812 */ /* 0x000fe2000782c0ff */
[----:B0-----:R-:W-:Y:S01]  /*13b50*/  IMAD R9, R5, UR5, R0 ;  /* 0x0000000505097c24 */ /* 0x001fe2000f8e0200 */
        /* <DEDUP_REMOVED lines=14> */
[----:B------:R-:W-:-:S03]  /*13c40*/  IMAD R9, R23, 0x5000, R30 ;  /* 0x0000500017097824 */ /* 0x000fc600078e021e */
        /* <DEDUP_REMOVED lines=15> */
[----:B------:R-:W0:Y:S02]  /*13d40*/  SHFL.IDX PT, R14, R8, 0x2, 0x181f ;  /* 0x00581f00080e7f89 */ /* 0x000e2400000e0000 */
[----:B------:R-:W-:Y:S02]  /*13d50*/  IADD3.X R3, RZ, R35, RZ, P0, !PT ;  /* 0x00000023ff037210 */ /* 0x000fe400007fe4ff */
        /* <DEDUP_REMOVED lines=21> */
.L_x_2368:
        /* <DEDUP_REMOVED lines=11> */
.L_x_2288:
        /* <DEDUP_REMOVED lines=10> */
.L_x_2289:
[----:B------:R1:W-:Y:S01]  /*14000*/  SYNCS.ARRIVE.TRANS64.A1T0 RZ, [R6+URZ+0x38830], RZ ;  /* 0x038830ff06ff79a7 */ /* 0x0003e2000810003f */
[----:B------:R-:W-:Y:S05]  /*14010*/  @!P2 BRA `(.L_x_2290) ;  /* 0x000000000004a947 */ /* 0x000fea0003800000 */
[----:B------:R-:W-:Y:S01]  /*14020*/  BPT.TRAP 0x1 ;  /* 0x000000040000795c */ /* 0x000fe20000300000 */
.L_x_2290:
[----:B0-----:R-:W-:Y:S01]  /*14030*/  SHF.L.U32 R3, R10, 0x1f, RZ ;  /* 0x0000001f0a037819 */ /* 0x001fe200000006ff */
[----:B-1----:R-:W-:Y:S01]  /*14040*/  IMAD R6, R7, 0x8, R17 ;  /* 0x0000000807067824 */ /* 0x002fe200078e0211 */
[----:B------:R-:W-:Y:S03]  /*14050*/  BSSY B1, `(.L_x_2291) ;  /* 0x0000003000017945 */ /* 0x000fe60003800000 */
[----:B------:R-:W0:Y:S02]  /*14060*/  SYNCS.PHASECHK.TRANS64.TRYWAIT P0, [R6+URZ+0x38860], R3 ;  /* 0x03886003060075a7 */ /* 0x000e24000800017f */
[----:B0-----:R-:W-:Y:S05]  /*14070*/  @!P0 BRA `(.L_x_2292) ;  /* 0x0000003000048947 */ /* 0x001fea0003800000 */
.L_x_2369:
[----:B------:R-:W-:Y:S05]  /*14080*/  BSYNC B1 ;  /* 0x0000000000017941 */ /* 0x000fea0003800000 */
.L_x_2291:
[----:B------:R-:W-:Y:S01]  /*14090*/  IMAD.MOV.U32 R2, RZ, RZ, -0x50 ;  /* 0xffffffb0ff027424 */ /* 0x000fe200078e00ff */
[----:B------:R-:W-:Y:S01]  /*140a0*/  UMOV UR4, 0xffffffff ;  /* 0xffffffff00047882 */ /* 0x000fe20000000000 */
[C---:B------:R-:W-:Y:S01]  /*140b0*/  LOP3.LUT P4, RZ, R16.reuse, 0x100, RZ, 0xc0, !PT ;  /* 0x0000010010ff7812 */ /* 0x040fe2000788c0ff */
[----:B------:R-:W-:Y:S01]  /*140c0*/  IMAD R7, R7, 0x5000, R30 ;  /* 0x0000500007077824 */ /* 0x000fe200078e021e */
[C---:B------:R-:W-:Y:S01]  /*140d0*/  LOP3.LUT P3, RZ, R16.reuse, 0x80, RZ, 0xc0, !PT ;  /* 0x0000008010ff7812 */ /* 0x040fe2000786c0ff */
[----:B0-----:R-:W-:Y:S01]  /*140e0*/  IMAD R3, R27, R2, UR36 ;  /* 0x000000241b037e24 */ /* 0x001fe2000f8e0202 */
        /* <DEDUP_REMOVED lines=55> */
.L_x_2381:
        /* <DEDUP_REMOVED lines=30> */
[----:B------:R-:W-:-:S04]  /*14640*/  LEA R18, P0, R2, UR4, 0x1 ;  /* 0x0000000402127c11 */ /* 0x000fc8000f8008ff */
[----:B------:R-:W-:Y:S02]  /*14650*/  LEA.HI.X R19, R2, UR5, R3, 0x1, P0 ;  /* 0x0000000502137c11 */ /* 0x000fe400080f0c03 */
[----:B------:R-:W-:-:S13]  /*14660*/  PLOP3.LUT P0, PT, PT, PT, PT, 0x80, 0x0 ;  /* 0x000000000000781c */ /* 0x000fda0003f0f070 */
.L_x_2294:
        /* <DEDUP_REMOVED lines=10> */
.L_x_2295:
[C---:B------:R-:W-:Y:S01]  /*14710*/  ISETP.GT.AND P0, PT, R24.reuse, RZ, PT ;  /* 0x000000ff1800720c */ /* 0x040fe20003f04270 */
[----:B------:R0:W-:Y:S01]  /*14720*/  SYNCS.ARRIVE.TRANS64.A1T0 RZ, [R6+URZ+0x38850], RZ ;  /* 0x038850ff06ff79a7 */ /* 0x0001e2000810003f */
[----:B------:R-:W-:Y:S02]  /*14730*/  VIADD R0, R24, 0xffffffff ;  /* 0xffffffff18007836 */ /* 0x000fe40000000000 */
[----:B------:R-:W-:Y:S02]  /*14740*/  IMAD.MOV.U32 R10, RZ, RZ, R26 ;  /* 0x000000ffff0a7224 */ /* 0x000fe400078e001a */
[----:B------:R-:W-:Y:S02]  /*14750*/  IMAD.MOV.U32 R7, RZ, RZ, R23 ;  /* 0x000000ffff077224 */ /* 0x000fe400078e0017 */
[----:B------:R-:W-:-:S05]  /*14760*/  IMAD.MOV.U32 R27, RZ, RZ, R24 ;  /* 0x000000ffff1b7224 */ /* 0x000fca00078e0018 */
[----:B0-----:R-:W-:Y:S05]  /*14770*/  @P0 BRA `(.L_x_2296) ;  /* 0xfffffff000200947 */ /* 0x001fea000383ffff */
[----:B------:R-:W-:Y:S05]  /*14780*/  BSYNC B0 ;  /* 0x0000000000007941 */ /* 0x000fea0003800000 */
.L_x_2283:
[----:B0-----:R-:W0:Y:S01]  /*14790*/  S2R R0, SR_TID.X ;  /* 0x0000000000007919 */ /* 0x001e220000002100 */
[----:B------:R-:W-:Y:S01]  /*147a0*/  BSSY B0, `(.L_x_2297) ;  /* 0x0000010000007945 */ /* 0x000fe20003800000 */
[----:B0-----:R-:W-:-:S04]  /*147b0*/  LOP3.LUT R0, R0, 0x7f, RZ, 0xc0, !PT ;  /* 0x0000007f00007812 */ /* 0x001fc800078ec0ff */
[----:B------:R-:W-:-:S13]  /*147c0*/  ISETP.NE.AND P2, PT, R0, RZ, PT ;  /* 0x000000ff0000720c */ /* 0x000fda0003f45270 */
[----:B------:R-:W-:Y:S05]  /*147d0*/  @P2 BRA `(.L_x_2298) ;  /* 0x0000000000302947 */ /* 0x000fea0003800000 */
[----:B------:R-:W0:Y:S01]  /*147e0*/  S2R R7, SR_LANEID ;  /* 0x0000000000077919 */ /* 0x000e220000000000 */
[----:B------:R-:W-:Y:S01]  /*147f0*/  VOTEU.ANY UR4, UPT, PT ;  /* 0x0000000000047886 */ /* 0x000fe200038e0100 */
[----:B------:R-:W2:Y:S01]  /*14800*/  LDC.64 R2, c[0x0][0xc80] ;  /* 0x00032000ff027b82 */ /* 0x000ea20000000a00 */
[----:B------:R-:W0:Y:S08]  /*14810*/  FLO.U32 R0, UR4 ;  /* 0x0000000400007d00 */ /* 0x000e3000080e0000 */
[----:B------:R-:W2:Y:S01]  /*14820*/  POPC R5, UR4 ;  /* 0x0000000400057d09 */ /* 0x000ea20008000000 */
[----:B0-----:R-:W-:-:S13]  /*14830*/  ISETP.EQ.U32.AND P0, PT, R0, R7, PT ;  /* 0x000000070000720c */ /* 0x001fda0003f02070 */
[----:B--2---:R-:W2:Y:S01]  /*14840*/  @P0 ATOMG.E.ADD.STRONG.GPU PT, R3, desc[UR38][R2.64], R5 ;  /* 0x00000005020309a8 */ /* 0x004ea200081ee1e6 */
[----:B------:R-:W0:Y:S02]  /*14850*/  S2R R4, SR_LTMASK ;  /* 0x0000000000047919 */ /* 0x000e240000003900 */
[----:B0-----:R-:W-:-:S04]  /*14860*/  LOP3.LUT R4, R4, UR4, RZ, 0xc0, !PT ;  /* 0x0000000404047c12 */ /* 0x001fc8000f8ec0ff */
[----:B------:R-:W0:Y:S01]  /*14870*/  POPC R7, R4 ;  /* 0x0000000400077309 */ /* 0x000e220000000000 */
[----:B--2---:R-:W0:Y:S02]  /*14880*/  SHFL.IDX PT, R0, R3, R0, 0x1f ;  /* 0x00001f0003007589 */ /* 0x004e2400000e0000 */
[----:B0-----:R-:W-:-:S07]  /*14890*/  IADD3 R34, R0, UR46, R7 ;  /* 0x0000002e00227c10 */ /* 0x001fce000fffe007 */
.L_x_2298:
[----:B------:R-:W-:Y:S05]  /*148a0*/  BSYNC B0 ;  /* 0x0000000000007941 */ /* 0x000fea0003800000 */
.L_x_2297:
[----:B------:R-:W-:-:S13]  /*148b0*/  LOP3.LUT P0, RZ, R16, 0x200, RZ, 0xc0, !PT ;  /* 0x0000020010ff7812 */ /* 0x000fda000780c0ff */
[----:B------:R-:W-:Y:S05]  /*148c0*/  @!P0 BRA `(.L_x_2299) ;  /* 0x0000000000048947 */ /* 0x000fea0003800000 */
[----:B------:R-:W-:Y:S01]  /*148d0*/  BPT.TRAP 0x1 ;  /* 0x000000040000795c */ /* 0x000fe20000300000 */
.L_x_2299:
[----:B------:R-:W-:Y:S01]  /*148e0*/  IMAD R4, R23, 0x8, R17 ;  /* 0x0000000817047824 */ /* 0x000fe200078e0211 */
[----:B------:R-:W-:Y:S01]  /*148f0*/  SHF.L.U32 R3, R26, 0x1f, RZ ;  /* 0x0000001f1a037819 */ /* 0x000fe200000006ff */
[----:B------:R-:W-:Y:S01]  /*14900*/  IMAD.MOV.U32 R5, RZ, RZ, -0x50 ;  /* 0xffffffb0ff057424 */ /* 0x000fe200078e00ff */
[----:B------:R-:W-:Y:S02]  /*14910*/  BSSY B0, `(.L_x_2300) ;  /* 0x0000004000007945 */ /* 0x000fe40003800000 */
[----:B------:R-:W0:Y:S01]  /*14920*/  SYNCS.PHASECHK.TRANS64.TRYWAIT P0, [R4+URZ+0x38860], R3 ;  /* 0x03886003040075a7 */ /* 0x000e22000800017f */
[----:B------:R-:W-:Y:S01]  /*14930*/  IMAD R5, R24, R5, UR36 ;  /* 0x0000002418057e24 */ /* 0x000fe2000f8e0205 */
[----:B0-----:R-:W-:Y:S06]  /*14940*/  @!P0 BRA `(.L_x_2301) ;  /* 0x0000002c00ac8947 */ /* 0x001fec0003800000 */
.L_x_2382:
[----:B------:R-:W-:Y:S05]  /*14950*/  BSYNC B0 ;  /* 0x0000000000007941 */ /* 0x000fea0003800000 */
.L_x_2300:
[----:B------:R-:W-:Y:S01]  /*14960*/  UMOV UR4, 0xffffffff ;  /* 0xffffffff00047882 */ /* 0x000fe20000000000 */
[C---:B------:R-:W-:Y:S01]  /*14970*/  LOP3.LUT P5, RZ, R16.reuse, 0x100, RZ, 0xc0, !PT ;  /* 0x0000010010ff7812 */ /* 0x040fe200078ac0ff */
[----:B-1----:R-:W-:Y:S01]  /*14980*/  IMAD R8, R23, 0x5000, R30 ;  /* 0x0000500017087824 */ /* 0x002fe200078e021e */
        /* <DEDUP_REMOVED lines=24> */
[----:B------:R-:W-:Y:S01]  /*14b10*/  ISETP.LT.OR P0, PT, R5, 0x11, P5 ;  /* 0x000000110500780c */ /* 0x000fe20002f01670 */
[----:B------:R-:W1:-:S12]  /*14b20*/  SHFL.IDX PT, R7, R19, 0x2, 0x181f ;  /* 0x00581f0013077f89 */ /* 0x000e5800000e0000 */
        /* <DEDUP_REMOVED lines=8> */
[----:B------:R-:W0:Y:S03]  /*14bb0*/  SHFL.IDX PT, R14, R18, 0x3, 0x181f ;  /* 0x00781f00120e7f89 */ /* 0x000e2600000e0000 */
[----:B-1----:R-:W-:Y:S01]  /*14bc0*/  IMAD.X R3, RZ, RZ, R7, P0 ;  /* 0x000000ffff037224 */ /* 0x002fe200000e0607 */
        /* <DEDUP_REMOVED lines=11> */
[----:B------:R3:W4:Y:S02]  /*14c80*/  SHFL.IDX PT, R14, R18, 0x4, 0x181f ;  /* 0x00981f00120e7f89 */ /* 0x00072400000e0000 */
[----:B-1----:R-:W-:Y:S02]  /*14c90*/  IADD3.X R3, RZ, R7, RZ, P0, !PT ;  /* 0x00000007ff037210 */ /* 0x002fe400007fe4ff */
        /* <DEDUP_REMOVED lines=8> */
.L_x_2394:
        /* <DEDUP_REMOVED lines=15> */
.L_x_2303:
        /* <DEDUP_REMOVED lines=10> */
.L_x_2304:
[----:B------:R1:W-:Y:S01]  /*14eb0*/  SYNCS.ARRIVE.TRANS64.A1T0 RZ, [R4+URZ+0x38850], RZ ;  /* 0x038850ff04ff79a7 */ /* 0x0003e2000810003f */
[----:B------:R-:W-:-:S05]  /*14ec0*/  VIADD R23, R23, 0x1 ;  /* 0x0000000117177836 */ /* 0x000fca0000000000 */
[----:B------:R-:W-:-:S04]  /*14ed0*/  ISETP.NE.AND P0, PT, R23, 0x2, PT ;  /* 0x000000021700780c */ /* 0x000fc80003f05270 */
[----:B0-----:R-:W-:Y:S02]  /*14ee0*/  SEL R3, RZ, 0x1, P0 ;  /* 0x00000001ff037807 */ /* 0x001fe40000000000 */
[----:B------:R-:W-:Y:S02]  /*14ef0*/  SEL R23, R23, RZ, P0 ;  /* 0x000000ff17177207 */ /* 0x000fe40000000000 */
[----:B-1----:R-:W-:-:S07]  /*14f00*/  LOP3.LUT R26, R26, R3, RZ, 0x3c, !PT ;  /* 0x000000031a1a7212 */ /* 0x002fce00078e3cff */
.L_x_2262:
[----:B------:R-:W-:Y:S05]  /*14f10*/  BSYNC B7 ;  /* 0x0000000000077941 */ /* 0x000fea0003800000 */
.L_x_2260:
        /* <DEDUP_REMOVED lines=11> */
.L_x_2305:
[----:B------:R-:W-:-:S03]  /*14fd0*/  UMOV UR4, 0xffffffff ;  /* 0xffffffff00047882 */ /* 0x000fc60000000000 */
[----:B------:R-:W-:Y:S05]  /*14fe0*/  BRA.DIV UR4, `(.L_x_2307) ;  /* 0x0000003204087947 */ /* 0x000fea000b800000 */
[----:B------:R0:W1:Y:S02]  /*14ff0*/  SHFL.IDX PT, R14, R34, RZ, 0x1f ;  /* 0x00001fff220e7589 */ /* 0x00006400000e0000 */
.L_x_2397:
        /* <DEDUP_REMOVED lines=8> */
.L_x_2306:
[----:B------:R-:W-:Y:S02]  /*15080*/  ULDC UR4, c[0x0][0xc38] ;  /* 0x00030e0000047ab9 */ /* 0x000fe40000000800 */
[----:B-1----:R-:W-:-:S13]  /*15090*/  ISETP.GE.AND P0, PT, R34, UR4, PT ;  /* 0x0000000422007c0c */ /* 0x002fda000bf06270 */
[----:B------:R-:W-:Y:S05]  /*150a0*/  @!P0 BRA `(.L_x_2308) ;  /* 0xffffffc400648947 */ /* 0x000fea000383ffff */
.L_x_2257:
[----:B------:R-:W2:Y:S01]  /*150b0*/  LDL.LU R0, [R1] ;  /* 0x0000000001007983 */ /* 0x000ea20000300800 */
[----:B------:R-:W-:Y:S01]  /*150c0*/  BSSY B0, `(.L_x_2309) ;  /* 0x000000b000007945 */ /* 0x000fe20003800000 */
[----:B------:R-:W1:Y:S01]  /*150d0*/  S2R R5, SR_CgaCtaId ;  /* 0x0000000000057919 */ /* 0x000e620000008800 */
[----:B--2---:R-:W-:-:S05]  /*150e0*/  VIADD R0, R0, 0x1 ;  /* 0x0000000100007836 */ /* 0x004fca0000000000 */
        /* <DEDUP_REMOVED lines=8> */
.L_x_2398:
[----:B------:R-:W-:Y:S05]  /*15170*/  BSYNC B0 ;  /* 0x0000000000007941 */ /* 0x000fea0003800000 */
.L_x_2309:
[----:B------:R-:W-:-:S03]  /*15180*/  UMOV UR4, 0xffffffff ;  /* 0xffffffff00047882 */ /* 0x000fc60000000000 */
[----:B------:R-:W-:Y:S05]  /*15190*/  BRA.DIV UR4, `(.L_x_2311) ;  /* 0x0000002e04d87947 */ /* 0x000fea000b800000 */
[----:B-1----:R-:W1:Y:S02]  /*151a0*/  S2R R0, SR_TID.X ;  /* 0x0000000000007919 */ /* 0x002e640000002100 */
[----:B-1----:R-:W-:-:S04]  /*151b0*/  SHF.R.U32.HI R0, RZ, 0x5, R0 ;  /* 0x00000005ff007819 */ /* 0x002fc80000011600 */
[----:B------:R-:W-:-:S05]  /*151c0*/  LOP3.LUT R0, R0, 0x3, RZ, 0xc0, !PT ;  /* 0x0000000300007812 */ /* 0x000fca00078ec0ff */
[----:B------:R1:W2:Y:S02]  /*151d0*/  SHFL.IDX PT, R14, R0, RZ, 0x1f ;  /* 0x00001fff000e7589 */ /* 0x0002a400000e0000 */
.L_x_2401:
[----:B--2---:R-:W-:Y:S01]  /*151e0*/  ISETP.NE.AND P0, PT, R14, RZ, PT ;  /* 0x000000ff0e00720c */ /* 0x004fe20003f05270 */
[----:B------:R-:W-:-:S12]  /*151f0*/  BSSY B0, `(.L_x_2312) ;  /* 0x0000026000007945 */ /* 0x000fd80003800000 */
[----:B------:R-:W-:Y:S05]  /*15200*/  @P0 BRA `(.L_x_2313) ;  /* 0x0000000000900947 */ /* 0x000fea0003800000 */
[----:B------:R-:W-:-:S03]  /*15210*/  UMOV UR4, 0xffffffff ;  /* 0xffffffff00047882 */ /* 0x000fc60000000000 */
[----:B------:R-:W-:Y:S05]  /*15220*/  BRA.DIV UR4, `(.L_x_2314) ;  /* 0x0000002e04e87947 */ /* 0x000fea000b800000 */
[----:B------:R-:W-:-:S13]  /*15230*/  ELECT P6, URZ, PT ;  /* 0x00000000003f782f */ /* 0x000fda00038c0000 */
.L_x_2404:
        /* <DEDUP_REMOVED lines=8> */
.L_x_2315:
[C---:B------:R-:W-:Y:S01]  /*152c0*/  IMAD R5, R23.reuse, 0x8, R4 ;  /* 0x0000000817057824 */ /* 0x040fe200078e0204 */
[----:B------:R-:W-:Y:S01]  /*152d0*/  SHF.L.U32 R0, R26, 0x1f, RZ ;  /* 0x0000001f1a007819 */ /* 0x000fe200000006ff */
[----:B------:R-:W-:-:S03]  /*152e0*/  VIADD R23, R23, 0x1 ;  /* 0x0000000117177836 */ /* 0x000fc60000000000 */
[----:B------:R-:W1:Y:S02]  /*152f0*/  SYNCS.PHASECHK.TRANS64.TRYWAIT P1, [R5+URZ+0x38840], R0 ;  /* 0x03884000050075a7 */ /* 0x000e64000802017f */
[----:B------:R-:W-:-:S04]  /*15300*/  ISETP.NE.AND P2, PT, R23, 0x2, PT ;  /* 0x000000021700780c */ /* 0x000fc80003f45270 */
[----:B------:R-:W-:Y:S01]  /*15310*/  SEL R3, RZ, 0x1, P2 ;  /* 0x00000001ff037807 */ /* 0x000fe20001000000 */
[----:B-1----:R-:W-:Y:S08]  /*15320*/  @!P1 BRA `(.L_x_2316) ;  /* 0x0000002c00c89947 */ /* 0x002ff00003800000 */
.L_x_2405:
[----:B------:R-:W-:Y:S02]  /*15330*/  SEL R23, R23, RZ, P2 ;  /* 0x000000ff17177207 */ /* 0x000fe40001000000 */
[----:B------:R-:W-:Y:S01]  /*15340*/  LOP3.LUT R2, R26, R3, RZ, 0x3c, !PT ;  /* 0x000000031a027212 */ /* 0x000fe200078e3cff */
[----:B------:R-:W-:Y:S06]  /*15350*/  @!P0 BRA `(.L_x_2317) ;  /* 0x0000000000048947 */ /* 0x000fec0003800000 */
[----:B------:R-:W-:Y:S01]  /*15360*/  BPT.TRAP 0x1 ;  /* 0x000000040000795c */ /* 0x000fe20000300000 */
.L_x_2317:
[----:B------:R-:W-:Y:S01]  /*15370*/  IMAD R23, R23, 0x8, R4 ;  /* 0x0000000817177824 */ /* 0x000fe200078e0204 */
[----:B------:R-:W-:-:S04]  /*15380*/  SHF.L.U32 R2, R2, 0x1f, RZ ;  /* 0x0000001f02027819 */ /* 0x000fc800000006ff */
[----:B------:R-:W2:Y:S02]  /*15390*/  SYNCS.PHASECHK.TRANS64.TRYWAIT P1, [R23+URZ+0x38840], R2 ;  /* 0x03884002170075a7 */ /* 0x000ea4000802017f */
[----:B--2---:R-:W-:Y:S05]  /*153a0*/  @!P1 BRA `(.L_x_2318) ;  /* 0x0000002c00bc9947 */ /* 0x004fea0003800000 */
.L_x_2406:
[----:B------:R-:W-:Y:S05]  /*153b0*/  @!P0 BRA `(.L_x_2319) ;  /* 0x0000000000048947 */ /* 0x000fea0003800000 */
[----:B------:R-:W-:Y:S01]  /*153c0*/  BPT.TRAP 0x1 ;  /* 0x000000040000795c */ /* 0x000fe20000300000 */
.L_x_2319:
[----:B------:R-:W3:Y:S02]  /*153d0*/  SYNCS.PHASECHK.TRANS64.TRYWAIT P1, [R5+URZ+0x38860], R0 ;  /* 0x03886000050075a7 */ /* 0x000ee4000802017f */
[----:B---3--:R-:W-:Y:S05]  /*153e0*/  @!P1 BRA `(.L_x_2320) ;  /* 0x0000002c00c09947 */ /* 0x008fea0003800000 */
.L_x_2407:
[----:B------:R-:W-:Y:S05]  /*153f0*/  @!P0 BRA `(.L_x_2321) ;  /* 0x0000000000048947 */ /* 0x000fea0003800000 */
[----:B------:R-:W-:Y:S01]  /*15400*/  BPT.TRAP 0x1 ;  /* 0x000000040000795c */ /* 0x000fe20000300000 */
.L_x_2321:
[----:B----4-:R4:W0:Y:S02]  /*15410*/  SYNCS.PHASECHK.TRANS64.TRYWAIT P0, [R23+URZ+0x38860], R2 ;  /* 0x03886002170075a7 */ /* 0x010824000800017f */
[----:B0-----:R-:W-:Y:S05]  /*15420*/  @!P0 NANOSLEEP.SYNCS 0x989680 ;  /* 0x009896800000895d */ /* 0x001fea0003900000 */
[----:B------:R-:W0:Y:S02]  /*15430*/  @!P0 SYNCS.PHASECHK.TRANS64 P0, [R23+URZ+0x38860], R2 ;  /* 0x03886002170085a7 */ /* 0x000e24000800007f */
[----:B0-----:R-:W-:Y:S05]  /*15440*/  @!P0 BRA `(.L_x_2321) ;  /* 0xfffffffc00f08947 */ /* 0x001fea000383ffff */
.L_x_2313:
[----:B------:R-:W-:Y:S05]  /*15450*/  BSYNC B0 ;  /* 0x0000000000007941 */ /* 0x000fea0003800000 */
.L_x_2312:
[----:B------:R-:W-:Y:S05]  /*15460*/  EXIT ;  /* 0x000000000000794d */ /* 0x000fea0003800000 */
.L_x_2204:
[----:B------:R-:W-:-:S13]  /*15470*/  R2UR UR4, R16 ;  /* 0x00000000100472ca */ /* 0x000fda00000e0000 */
[----:B0-----:R-:W-:-:S04]  /*15480*/  IMAD.U32 R3, RZ, RZ, UR4 ;  /* 0x00000004ff037e24 */ /* 0x001fc8000f8e00ff */
[----:B------:R0:W1:Y:S03]  /*15490*/  SYNCS.PHASECHK.TRANS64.TRYWAIT P1, [R3+URZ+0x38800], R0 ;  /* 0x03880000030075a7 */ /* 0x000066000802017f */
[----:B-1----:R-:W-:Y:S05]  /*154a0*/  @!P1 NANOSLEEP.SYNCS 0x989680 ;  /* 0x009896800000995d */ /* 0x002fea0003900000 */
[----:B------:R-:W1:Y:S02]  /*154b0*/  @!P1 SYNCS.PHASECHK.TRANS64 P1, [R3+URZ+0x38800], R0 ;  /* 0x03880000030095a7 */ /* 0x000e64000802007f */
[----:B-1----:R-:W-:Y:S05]  /*154c0*/  @!P1 BRA `(.L_x_2204) ;  /* 0xfffffffc00e89947 */ /* 0x002fea000383ffff */
[----:B------:R-:W-:Y:S05]  /*154d0*/  BRA `(.L_x_2322) ;  /* 0xfffffec400187947 */ /* 0x000fea000383ffff */
.L_x_2208:
[----:B-1----:R1:W2:Y:S02]  /*154e0*/  SYNCS.PHASECHK.TRANS64.TRYWAIT P1, [R0+URZ+0x38830], R3 ;  /* 0x03883003000075a7 */ /* 0x0022a4000802017f */
[----:B--2---:R-:W-:Y:S05]  /*154f0*/  @!P1 NANOSLEEP.SYNCS 0x989680 ;  /* 0x009896800000995d */ /* 0x004fea0003900000 */
[----:B------:R-:W2:Y:S02]  /*15500*/  @!P1 SYNCS.PHASECHK.TRANS64 P1, [R0+URZ+0x38830], R3 ;  /* 0x03883003000095a7 */ /* 0x000ea4000802007f */
[----:B--2---:R-:W-:Y:S05]  /*15510*/  @!P1 BRA `(.L_x_2208) ;  /* 0xfffffffc00f09947 */ /* 0x004fea000383ffff */
[----:B------:R-:W-:Y:S05]  /*15520*/  BRA `(.L_x_2207) ;  /* 0xfffffec4003c7947 */ /* 0x000fea000383ffff */
.L_x_2214:
[----:B-1----:R-:W-:-:S04]  /*15530*/  IMAD.U32 R4, RZ, RZ, UR61 ;  /* 0x0000003dff047e24 */ /* 0x002fc8000f8e00ff */
[----:B------:R1:W2:Y:S03]  /*15540*/  SYNCS.PHASECHK.TRANS64.TRYWAIT P1, [R4+URZ+0x38830], R3 ;  /* 0x03883003040075a7 */ /* 0x0002a6000802017f */
[----:B--2---:R-:W-:Y:S05]  /*15550*/  @!P1 NANOSLEEP.SYNCS 0x989680 ;  /* 0x009896800000995d */ /* 0x004fea0003900000 */
[----:B------:R-:W2:Y:S02]  /*15560*/  @!P1 SYNCS.PHASECHK.TRANS64 P1, [R4+URZ+0x38830], R3 ;  /* 0x03883003040095a7 */ /* 0x000ea4000802007f */
[----:B--2---:R-:W-:Y:S05]  /*15570*/  @!P1 BRA `(.L_x_2214) ;  /* 0xfffffffc00ec9947 */ /* 0x004fea000383ffff */
[----:B------:R-:W-:Y:S05]  /*15580*/  BRA `(.L_x_2213) ;  /* 0xffffff0000ac7947 */ /* 0x000fea000383ffff */
.L_x_2218:
[----:B---3--:R-:W-:-:S04]  /*15590*/  IMAD.U32 R2, RZ, RZ, UR4 ;  /* 0x00000004ff027e24 */ /* 0x008fc8000f8e00ff */
[----:B------:R3:W4:Y:S03]  /*155a0*/  SYNCS.PHASECHK.TRANS64.TRYWAIT P1, [R2+URZ+0x38850], R0 ;  /* 0x03885000020075a7 */ /* 0x000726000802017f */
[----:B----4-:R-:W-:Y:S05]  /*155b0*/  @!P1 NANOSLEEP.SYNCS 0x989680 ;  /* 0x009896800000995d */ /* 0x010fea0003900000 */
[----:B------:R-:W4:Y:S02]  /*155c0*/  @!P1 SYNCS.PHASECHK.TRANS64 P1, [R2+URZ+0x38850], R0 ;  /* 0x03885000020095a7 */ /* 0x000f24000802007f */
[----:B----4-:R-:W-:Y:S05]  /*155d0*/  @!P1 BRA `(.L_x_2218) ;  /* 0xfffffffc00ec9947 */ /* 0x010fea000383ffff */
[----:B------:R-:W-:Y:S05]  /*155e0*/  BRA `(.L_x_2217) ;  /* 0xffffff2800047947 */ /* 0x000fea000383ffff */
.L_x_2226:
[----:B-1----:R-:W-:-:S04]  /*155f0*/  MOV R4, UR4 ;  /* 0x0000000400047c02 */ /* 0x002fc80008000f00 */
[----:B------:R1:W2:Y:S03]  /*15600*/  SYNCS.PHASECHK.TRANS64.TRYWAIT P1, [R4+URZ+0x38830], R3 ;  /* 0x03883003040075a7 */ /* 0x0002a6000802017f */
[----:B--2---:R-:W-:Y:S05]  /*15610*/  @!P1 NANOSLEEP.SYNCS 0x989680 ;  /* 0x009896800000995d */ /* 0x004fea0003900000 */
[----:B------:R-:W2:Y:S02]  /*15620*/  @!P1 SYNCS.PHASECHK.TRANS64 P1, [R4+URZ+0x38830], R3 ;  /* 0x03883003040095a7 */ /* 0x000ea4000802007f */
[----:B--2---:R-:W-:Y:S05]  /*15630*/  @!P1 BRA `(.L_x_2226) ;  /* 0xfffffffc00ec9947 */ /* 0x004fea000383ffff */
[----:B------:R-:W-:Y:S05]  /*15640*/  BRA `(.L_x_2225) ;  /* 0xffffff3c00f87947 */ /* 0x000fea000383ffff */
.L_x_2230:
[----:B---3--:R-:W-:-:S04]  /*15650*/  IMAD.U32 R2, RZ, RZ, UR4 ;  /* 0x00000004ff027e24 */ /* 0x008fc8000f8e00ff */
[----:B------:R3:W4:Y:S03]  /*15660*/  SYNCS.PHASECHK.TRANS64.TRYWAIT P1, [R2+URZ+0x38850], R0 ;  /* 0x03885000020075a7 */ /* 0x000726000802017f */
[----:B----4-:R-:W-:Y:S05]  /*15670*/  @!P1 NANOSLEEP.SYNCS 0x989680 ;  /* 0x009896800000995d */ /* 0x010fea0003900000 */
[----:B------:R-:W4:Y:S02]  /*15680*/  @!P1 SYNCS.PHASECHK.TRANS64 P1, [R2+URZ+0x38850], R0 ;  /* 0x03885000020095a7 */ /* 0x000f24000802007f */
[----:B----4-:R-:W-:Y:S05]  /*15690*/  @!P1 BRA `(.L_x_2230) ;  /* 0xfffffffc00ec9947 */ /* 0x010fea000383ffff */
[----:B------:R-:W-:Y:S05]  /*156a0*/  BRA `(.L_x_2229) ;  /* 0xffffff6800487947 */ /* 0x000fea000383ffff */
.L_x_2237:
[----:B-1----:R-:W-:-:S04]  /*156b0*/  IMAD.U32 R7, RZ, RZ, UR7 ;  /* 0x00000007ff077e24 */ /* 0x002fc8000f8e00ff */
[----:B------:R1:W2:Y:S03]  /*156c0*/  SYNCS.PHASECHK.TRANS64.TRYWAIT P1, [R7+URZ+0x38850], R0 ;  /* 0x03885000070075a7 */ /* 0x0002a6000802017f */
[----:B--2---:R-:W-:Y:S05]  /*156d0*/  @!P1 NANOSLEEP.SYNCS 0x989680 ;  /* 0x009896800000995d */ /* 0x004fea0003900000 */
[----:B------:R-:W2:Y:S02]  /*156e0*/  @!P1 SYNCS.PHASECHK.TRANS64 P1, [R7+URZ+0x38850], R0 ;  /* 0x03885000070095a7 */ /* 0x000ea4000802007f */
[----:B--2---:R-:W-:Y:S05]  /*156f0*/  @!P1 BRA `(.L_x_2237) ;  /* 0xfffffffc00ec9947 */ /* 0x004fea000383ffff */
[----:B------:R-:W-:Y:S05]  /*15700*/  BRA `(.L_x_2236) ;  /* 0xffffff80005c7947 */ /* 0x000fea000383ffff */
.L_x_2268:
[----:B------:R-:W2:Y:S01]  /*15710*/  S2R R18, SR_TID.X ;  /* 0x0000000000127919 */ /* 0x000ea20000002100 */
        /* <DEDUP_REMOVED lines=9> */
.L_x_2323:
[----:B------:R-:W-:Y:S05]  /*157b0*/  BRA `(.L_x_2324) ;  /* 0xffffffc8001c7947 */ /* 0x000fea000383ffff */
.L_x_2271:
[----:B0-----:R0:W1:Y:S02]  /*157c0*/  SYNCS.PHASECHK.TRANS64.TRYWAIT P0, [R0+URZ+0x38840], R3 ;  /* 0x03884003000075a7 */ /* 0x001064000800017f */
[----:B-1----:R-:W-:Y:S05]  /*157d0*/  @!P0 NANOSLEEP.SYNCS 0x989680 ;  /* 0x009896800000895d */ /* 0x002fea0003900000 */
[----:B------:R-:W1:Y:S02]  /*157e0*/  @!P0 SYNCS.PHASECHK.TRANS64 P0, [R0+URZ+0x38840], R3 ;  /* 0x03884003000085a7 */ /* 0x000e64000800007f */
[----:B-1----:R-:W-:Y:S05]  /*157f0*/  @!P0 BRA `(.L_x_2271) ;  /* 0xfffffffc00f08947 */ /* 0x002fea000383ffff */
[----:B------:R-:W-:Y:S05]  /*15800*/  BRA `(.L_x_2325) ;  /* 0xffffffcc00207947 */ /* 0x000fea000383ffff */
.L_x_2272:
        /* <DEDUP_REMOVED lines=8> */
.L_x_2327:
[----:B------:R-:W-:Y:S05]  /*15890*/  BSYNC B0 ;  /* 0x0000000000007941 */ /* 0x000fea0003800000 */
.L_x_2326:
[----:B------:R-:W-:Y:S01]  /*158a0*/  IMAD.MOV.U32 R13, RZ, RZ, R4 ;  /* 0x000000ffff0d7224 */ /* 0x000fe200078e0004 */
[----:B------:R-:W-:Y:S01]  /*158b0*/  MOV R11, 0x181f ;  /* 0x0000181f000b7802 */ /* 0x000fe20000000f00 */
[----:B------:R-:W-:Y:S01]  /*158c0*/  IMAD.MOV.U32 R12, RZ, RZ, RZ ;  /* 0x000000ffff0c7224 */ /* 0x000fe200078e00ff */
[C---:B------:R-:W-:Y:S01]  /*158d0*/  LOP3.LUT P5, RZ, R16.reuse, 0x10, RZ, 0xc0, !PT ;  /* 0x0000001010ff7812 */ /* 0x040fe200078ac0ff */
[----:B------:R-:W-:Y:S01]  /*158e0*/  IMAD.MOV.U32 R15, RZ, RZ, -0x1 ;  /* 0xffffffffff0f7424 */ /* 0x000fe200078e00ff */
[C---:B------:R-:W-:Y:S01]  /*158f0*/  LOP3.LUT P4, RZ, R16.reuse, 0x8, RZ, 0xc0, !PT ;  /* 0x0000000810ff7812 */ /* 0x040fe2000788c0ff */
[----:B------:R-:W-:Y:S01]  /*15900*/  IMAD.MOV.U32 R2, RZ, RZ, R14 ;  /* 0x000000ffff027224 */ /* 0x000fe200078e000e */
[----:B------:R-:W-:Y:S01]  /*15910*/  LOP3.LUT P3, RZ, R16, 0x4, RZ, 0xc0, !PT ;  /* 0x0000000410ff7812 */ /* 0x000fe2000786c0ff */
[----:B------:R-:W-:-:S12]  /*15920*/  @P0 IMAD R9, R5, 0x2, R17 ;  /* 0x0000000205090824 */ /* 0x000fd800078e0211 */
[----:B------:R-:W-:Y:S05]  /*15930*/  WARPSYNC.COLLECTIVE R15, `(.L_x_2328) ;  /* 0x000000000f087348 */ /* 0x000fea0003c00000 */
[----:B------:R0:W1:Y:S02]  /*15940*/  SHFL.IDX P6, R14, R13, R12, R11 ;  /* 0x0000000c0d0e7389 */ /* 0x00006400000c000b */
[----:B01----:R-:W-:Y:S01]  /*15950*/  ENDCOLLECTIVE ;  /* 0x000000000000791b */ /* 0x003fe20003800000 */
.L_x_2328:
[----:B------:R-:W-:Y:S01]  /*15960*/  LOP3.LUT P2, RZ, R16, 0x2, RZ, 0xc0, !PT ;  /* 0x0000000210ff7812 */ /* 0x000fe2000784c0ff */
        /* <DEDUP_REMOVED lines=8> */
.L_x_2329:
        /* <DEDUP_REMOVED lines=13> */
.L_x_2330:
[----:B------:R-:W-:Y:S02]  /*15ac0*/  @P0 IMAD R25, R5, 0x2, R17 ;  /* 0x0000000205190824 */ /* 0x000fe400078e0211 */
[----:B------:R-:W-:Y:S01]  /*15ad0*/  IMAD.MOV.U32 R13, RZ, RZ, R6 ;  /* 0x000000ffff0d7224 */ /* 0x000fe200078e0006 */
[----:B------:R-:W-:Y:S02]  /*15ae0*/  MOV R12, 0x2 ;  /* 0x00000002000c7802 */ /* 0x000fe40000000f00 */
[----:B------:R-:W-:-:S05]  /*15af0*/  @P0 LEA R14, P1, R37, R14, 0x1 ;  /* 0x0000000e250e0211 */ /* 0x000fca00078208ff */
[----:B------:R-:W-:-:S08]  /*15b00*/  @P0 IMAD.MOV.U32 R2, RZ, RZ, R14 ;  /* 0x000000ffff020224 */ /* 0x000fd000078e000e */
[----:B------:R-:W-:Y:S05]  /*15b10*/  WARPSYNC.COLLECTIVE R15, `(.L_x_2331) ;  /* 0x000000000f087348 */ /* 0x000fea0003c00000 */
[----:B------:R0:W1:Y:S02]  /*15b20*/  SHFL.IDX P6, R14, R13, R12, R11 ;  /* 0x0000000c0d0e7389 */ /* 0x00006400000c000b */
[----:B01----:R-:W-:Y:S01]  /*15b30*/  ENDCOLLECTIVE ;  /* 0x000000000000791b */ /* 0x003fe20003800000 */
.L_x_2331:
        /* <DEDUP_REMOVED lines=15> */
.L_x_2332:
        /* <DEDUP_REMOVED lines=8> */
.L_x_2333:
        /* <DEDUP_REMOVED lines=15> */
.L_x_2334:
        /* <DEDUP_REMOVED lines=8> */
.L_x_2335:
[----:B------:R-:W-:-:S05]  /*15e20*/  @P0 IMAD.X R9, RZ, RZ, R8, P1 ;  /* 0x000000ffff090224 */ /* 0x000fca00008e0608 */
[----:B------:R-:W-:-:S05]  /*15e30*/  @P0 MOV R3, R9 ;  /* 0x0000000900030202 */ /* 0x000fca0000000f00 */
        /* <DEDUP_REMOVED lines=12> */
.L_x_2336:
[----:B------:R-:W-:Y:S05]  /*15f00*/  BRA `(.L_x_2337) ;  /* 0xffffffc800987947 */ /* 0x000fea000383ffff */
.L_x_2279:
[----:B------:R-:W-:Y:S02]  /*15f10*/  IMAD.MOV.U32 R13, RZ, RZ, R4 ;  /* 0x000000ffff0d7224 */ /* 0x000fe400078e0004 */
[----:B------:R-:W-:Y:S02]  /*15f20*/  IMAD.MOV.U32 R12, RZ, RZ, RZ ;  /* 0x000000ffff0c7224 */ /* 0x000fe400078e00ff */
[----:B------:R-:W-:Y:S02]  /*15f30*/  IMAD.MOV.U32 R11, RZ, RZ, 0x181f ;  /* 0x0000181fff0b7424 */ /* 0x000fe400078e00ff */
[----:B------:R-:W-:Y:S02]  /*15f40*/  IMAD.MOV.U32 R15, RZ, RZ, -0x1 ;  /* 0xffffffffff0f7424 */ /* 0x000fe400078e00ff */
[----:B------:R-:W-:-:S07]  /*15f50*/  IMAD.U32 R3, RZ, RZ, UR44 ;  /* 0x0000002cff037e24 */ /* 0x000fce000f8e00ff */
[----:B-12---:R-:W-:Y:S05]  /*15f60*/  WARPSYNC.COLLECTIVE R15, `(.L_x_2338) ;  /* 0x000000000f087348 */ /* 0x006fea0003c00000 */
[----:B--2---:R0:W2:Y:S02]  /*15f70*/  SHFL.IDX P6, R14, R13, R12, R11 ;  /* 0x0000000c0d0e7389 */ /* 0x0040a400000c000b */
[----:B012---:R-:W-:Y:S01]  /*15f80*/  ENDCOLLECTIVE ;  /* 0x000000000000791b */ /* 0x007fe20003800000 */
.L_x_2338:
[----:B------:R-:W-:-:S04]  /*15f90*/  IMAD R0, R3, 0x80, R36 ;  /* 0x0000008003007824 */ /* 0x000fc800078e0224 */
[C---:B------:R-:W-:Y:S01]  /*15fa0*/  VIADD R6, R0.reuse, 0x10 ;  /* 0x0000001000067836 */ /* 0x040fe20000000000 */
[----:B------:R-:W-:Y:S01]  /*15fb0*/  ISETP.GE.AND P0, PT, R0, UR37, PT ;  /* 0x0000002500007c0c */ /* 0x000fe2000bf06270 */
[----:B------:R-:W-:Y:S02]  /*15fc0*/  IMAD.MOV.U32 R13, RZ, RZ, R5 ;  /* 0x000000ffff0d7224 */ /* 0x000fe400078e0005 */
[----:B------:R-:W-:-:S10]  /*15fd0*/  IMAD.MOV.U32 R2, RZ, RZ, R14 ;  /* 0x000000ffff027224 */ /* 0x000fd400078e000e */
[----:B------:R-:W-:Y:S05]  /*15fe0*/  WARPSYNC.COLLECTIVE R15, `(.L_x_2339) ;  /* 0x000000000f087348 */ /* 0x000fea0003c00000 */
[----:B------:R0:W1:Y:S02]  /*15ff0*/  SHFL.IDX P6, R14, R13, R12, R11 ;  /* 0x0000000c0d0e7389 */ /* 0x00006400000c000b */
[----:B01----:R-:W-:Y:S01]  /*16000*/  ENDCOLLECTIVE ;  /* 0x000000000000791b */ /* 0x003fe20003800000 */
.L_x_2339:
        /* <DEDUP_REMOVED lines=8> */
.L_x_2340:
        /* <DEDUP_REMOVED lines=13> */
.L_x_2341:
[----:B------:R-:W-:Y:S02]  /*16160*/  IMAD.MOV.U32 R13, RZ, RZ, R4 ;  /* 0x000000ffff0d7224 */ /* 0x000fe400078e0004 */
[----:B------:R-:W-:Y:S01]  /*16170*/  IMAD.MOV.U32 R12, RZ, RZ, 0x2 ;  /* 0x00000002ff0c7424 */ /* 0x000fe200078e00ff */
[----:B------:R-:W-:-:S05]  /*16180*/  @!P0 LEA R14, P1, R37, R14, 0x1 ;  /* 0x0000000e250e8211 */ /* 0x000fca00078208ff */
[----:B------:R-:W-:-:S08]  /*16190*/  @!P0 IMAD.MOV.U32 R2, RZ, RZ, R14 ;  /* 0x000000ffff028224 */ /* 0x000fd000078e000e */
[----:B------:R-:W-:Y:S05]  /*161a0*/  WARPSYNC.COLLECTIVE R15, `(.L_x_2342) ;  /* 0x000000000f087348 */ /* 0x000fea0003c00000 */
[----:B------:R0:W1:Y:S02]  /*161b0*/  SHFL.IDX P6, R14, R13, R12, R11 ;  /* 0x0000000c0d0e7389 */ /* 0x00006400000c000b */
[----:B01----:R-:W-:Y:S01]  /*161c0*/  ENDCOLLECTIVE ;  /* 0x000000000000791b */ /* 0x003fe20003800000 */
.L_x_2342:
        /* <DEDUP_REMOVED lines=11> */
[----:B------:R-:W-:Y:S02]  /*16280*/  ISETP.GE.AND P0, PT, R6, UR37, PT ;  /* 0x0000002506007c0c */ /* 0x000fe4000bf06270 */
[----:B------:R-:W-:-:S11]  /*16290*/  MOV R6, R14 ;  /* 0x0000000e00067202 */ /* 0x000fd60000000f00 */
[----:B0-----:R-:W-:Y:S05]  /*162a0*/  WARPSYNC.COLLECTIVE R15, `(.L_x_2343) ;  /* 0x000000000f087348 */ /* 0x001fea0003c00000 */
[----:B------:R1:W2:Y:S02]  /*162b0*/  SHFL.IDX P6, R14, R13, R12, R11 ;  /* 0x0000000c0d0e7389 */ /* 0x0002a400000c000b */
[----:B012---:R-:W-:Y:S01]  /*162c0*/  ENDCOLLECTIVE ;  /* 0x000000000000791b */ /* 0x007fe20003800000 */
.L_x_2343:
[----:B------:R-:W-:Y:S02]  /*162d0*/  IMAD.MOV.U32 R13, RZ, RZ, R4 ;  /* 0x000000ffff0d7224 */ /* 0x000fe400078e0004 */
[----:B------:R-:W-:Y:S01]  /*162e0*/  IMAD.MOV.U32 R12, RZ, RZ, 0x3 ;  /* 0x00000003ff0c7424 */ /* 0x000fe200078e00ff */
[----:B------:R-:W-:-:S05]  /*162f0*/  @!P0 LEA R14, P1, R37, R14, 0x1 ;  /* 0x0000000e250e8211 */ /* 0x000fca00078208ff */
[----:B------:R-:W-:-:S08]  /*16300*/  @!P0 IMAD.MOV.U32 R2, RZ, RZ, R14 ;  /* 0x000000ffff028224 */ /* 0x000fd000078e000e */
[----:B------:R-:W-:Y:S05]  /*16310*/  WARPSYNC.COLLECTIVE R15, `(.L_x_2344) ;  /* 0x000000000f087348 */ /* 0x000fea0003c00000 */
[----:B------:R0:W1:Y:S02]  /*16320*/  SHFL.IDX P6, R14, R13, R12, R11 ;  /* 0x0000000c0d0e7389 */ /* 0x00006400000c000b */
[----:B01----:R-:W-:Y:S01]  /*16330*/  ENDCOLLECTIVE ;  /* 0x000000000000791b */ /* 0x003fe20003800000 */
.L_x_2344:
        /* <DEDUP_REMOVED lines=16> */
.L_x_2345:
[----:B------:R-:W-:Y:S02]  /*16440*/  IMAD.MOV.U32 R13, RZ, RZ, R4 ;  /* 0x000000ffff0d7224 */ /* 0x000fe400078e0004 */
[----:B------:R-:W-:Y:S01]  /*16450*/  IMAD.MOV.U32 R12, RZ, RZ, 0x4 ;  /* 0x00000004ff0c7424 */ /* 0x000fe200078e00ff */
[----:B------:R-:W-:-:S05]  /*16460*/  @!P0 LEA R14, P1, R37, R14, 0x1 ;  /* 0x0000000e250e8211 */ /* 0x000fca00078208ff */
[----:B------:R-:W-:-:S08]  /*16470*/  @!P0 IMAD.MOV.U32 R2, RZ, RZ, R14 ;  /* 0x000000ffff028224 */ /* 0x000fd000078e000e */
[----:B------:R-:W-:Y:S05]  /*16480*/  WARPSYNC.COLLECTIVE R15, `(.L_x_2346) ;  /* 0x000000000f087348 */ /* 0x000fea0003c00000 */
[----:B------:R0:W1:Y:S02]  /*16490*/  SHFL.IDX P6, R14, R13, R12, R11 ;  /* 0x0000000c0d0e7389 */ /* 0x00006400000c000b */
[----:B01----:R-:W-:Y:S01]  /*164a0*/  ENDCOLLECTIVE ;  /* 0x000000000000791b */ /* 0x003fe20003800000 */
.L_x_2346:
        /* <DEDUP_REMOVED lines=16> */
.L_x_2347:
[----:B------:R-:W-:Y:S02]  /*165b0*/  IMAD.MOV.U32 R13, RZ, RZ, R4 ;  /* 0x000000ffff0d7224 */ /* 0x000fe400078e0004 */
[----:B------:R-:W-:Y:S01]  /*165c0*/  IMAD.MOV.U32 R12, RZ, RZ, 0x5 ;  /* 0x00000005ff0c7424 */ /* 0x000fe200078e00ff */
[----:B------:R-:W-:-:S05]  /*165d0*/  @!P0 LEA R14, P1, R37, R14, 0x1 ;  /* 0x0000000e250e8211 */ /* 0x000fca00078208ff */
[----:B------:R-:W-:-:S08]  /*165e0*/  @!P0 IMAD.MOV.U32 R2, RZ, RZ, R14 ;  /* 0x000000ffff028224 */ /* 0x000fd000078e000e */
[----:B------:R-:W-:Y:S05]  /*165f0*/  WARPSYNC.COLLECTIVE R15, `(.L_x_2348) ;  /* 0x000000000f087348 */ /* 0x000fea0003c00000 */
[----:B------:R0:W1:Y:S02]  /*16600*/  SHFL.IDX P6, R14, R13, R12, R11 ;  /* 0x0000000c0d0e7389 */ /* 0x00006400000c000b */
[----:B01----:R-:W-:Y:S01]  /*16610*/  ENDCOLLECTIVE ;  /* 0x000000000000791b */ /* 0x003fe20003800000 */
.L_x_2348:
        /* <DEDUP_REMOVED lines=16> */
.L_x_2349:
        /* <DEDUP_REMOVED lines=8> */
.L_x_2350:
        /* <DEDUP_REMOVED lines=15> */
.L_x_2351:
[----:B------:R-:W-:Y:S02]  /*16890*/  IMAD.MOV.U32 R13, RZ, RZ, R4 ;  /* 0x000000ffff0d7224 */ /* 0x000fe400078e0004 */
[----:B------:R-:W-:Y:S01]  /*168a0*/  IMAD.MOV.U32 R12, RZ, RZ, 0x7 ;  /* 0x00000007ff0c7424 */ /* 0x000fe200078e00ff */
[----:B------:R-:W-:-:S05]  /*168b0*/  @!P0 LEA R14, P1, R37, R14, 0x1 ;  /* 0x0000000e250e8211 */ /* 0x000fca00078208ff */
[----:B------:R-:W-:-:S08]  /*168c0*/  @!P0 IMAD.MOV.U32 R2, RZ, RZ, R14 ;  /* 0x000000ffff028224 */ /* 0x000fd000078e000e */
[----:B------:R-:W-:Y:S05]  /*168d0*/  WARPSYNC.COLLECTIVE R15, `(.L_x_2352) ;  /* 0x000000000f087348 */ /* 0x000fea0003c00000 */
[----:B------:R0:W1:Y:S02]  /*168e0*/  SHFL.IDX P6, R14, R13, R12, R11 ;  /* 0x0000000c0d0e7389 */ /* 0x00006400000c000b */
[----:B01----:R-:W-:Y:S01]  /*168f0*/  ENDCOLLECTIVE ;  /* 0x000000000000791b */ /* 0x003fe20003800000 */
.L_x_2352:
        /* <DEDUP_REMOVED lines=10> */
[----:B------:R-:W-:-:S07]  /*169a0*/  MOV R6, R14 ;  /* 0x0000000e00067202 */ /* 0x000fce0000000f00 */
[----:B0-----:R-:W-:Y:S05]  /*169b0*/  WARPSYNC.COLLECTIVE R15, `(.L_x_2353) ;  /* 0x000000000f087348 */ /* 0x001fea0003c00000 */
[----:B------:R1:W2:Y:S02]  /*169c0*/  SHFL.IDX P6, R14, R13, R12, R11 ;  /* 0x0000000c0d0e7389 */ /* 0x0002a400000c000b */
[----:B012---:R-:W-:Y:S01]  /*169d0*/  ENDCOLLECTIVE ;  /* 0x000000000000791b */ /* 0x007fe20003800000 */
.L_x_2353:
[----:B------:R-:W-:Y:S05]  /*169e0*/  BRA `(.L_x_2354) ;  /* 0xffffffc800e07947 */ /* 0x000fea000383ffff */
.L_x_2282:
[----:B0-----:R0:W2:Y:S02]  /*169f0*/  SYNCS.PHASECHK.TRANS64.TRYWAIT P0, [R17+URZ+0x38820], R0 ;  /* 0x03882000110075a7 */ /* 0x0010a4000800017f */
[----:B--2---:R-:W-:Y:S05]  /*16a00*/  @!P0 NANOSLEEP.SYNCS 0x989680 ;  /* 0x009896800000895d */ /* 0x004fea0003900000 */
[----:B------:R-:W2:Y:S02]  /*16a10*/  @!P0 SYNCS.PHASECHK.TRANS64 P0, [R17+URZ+0x38820], R0 ;  /* 0x03882000110085a7 */ /* 0x000ea4000800007f */
[----:B--2---:R-:W-:Y:S05]  /*16a20*/  @!P0 BRA `(.L_x_2282) ;  /* 0xfffffffc00f08947 */ /* 0x004fea000383ffff */
[----:B------:R-:W-:Y:S05]  /*16a30*/  BRA `(.L_x_2355) ;  /* 0xffffffcc00487947 */ /* 0x000fea000383ffff */
.L_x_2286:
[----:B-1----:R1:W2:Y:S02]  /*16a40*/  SYNCS.PHASECHK.TRANS64.TRYWAIT P0, [R6+URZ+0x38840], R3 ;  /* 0x03884003060075a7 */ /* 0x0022a4000800017f */
[----:B--2---:R-:W-:Y:S05]  /*16a50*/  @!P0 NANOSLEEP.SYNCS 0x989680 ;  /* 0x009896800000895d */ /* 0x004fea0003900000 */
[----:B------:R-:W2:Y:S02]  /*16a60*/  @!P0 SYNCS.PHASECHK.TRANS64 P0, [R6+URZ+0x38840], R3 ;  /* 0x03884003060085a7 */ /* 0x000ea4000800007f */
[----:B--2---:R-:W-:Y:S05]  /*16a70*/  @!P0 BRA `(.L_x_2286) ;  /* 0xfffffffc00f08947 */ /* 0x004fea000383ffff */
[----:B------:R-:W-:Y:S05]  /*16a80*/  BRA `(.L_x_2356) ;  /* 0xffffffd000087947 */ /* 0x000fea000383ffff */
.L_x_2287:
        /* <DEDUP_REMOVED lines=8> */
.L_x_2358:
[----:B------:R-:W-:Y:S05]  /*16b10*/  BSYNC B1 ;  /* 0x0000000000017941 */ /* 0x000fea0003800000 */
.L_x_2357:
[----:B------:R-:W-:Y:S01]  /*16b20*/  IMAD.MOV.U32 R13, RZ, RZ, R8 ;  /* 0x000000ffff0d7224 */ /* 0x000fe200078e0008 */
[----:B------:R-:W-:Y:S01]  /*16b30*/  LEA R9, R9, R17, 0x1 ;  /* 0x0000001109097211 */ /* 0x000fe200078e08ff */
        /* <DEDUP_REMOVED lines=8> */
.L_x_2359:
[----:B------:R-:W-:Y:S02]  /*16bc0*/  IMAD.MOV.U32 R13, RZ, RZ, R20 ;  /* 0x000000ffff0d7224 */ /* 0x000fe400078e0014 */
[----:B------:R-:W-:Y:S01]  /*16bd0*/  IMAD.MOV.U32 R12, RZ, RZ, 0x1 ;  /* 0x00000001ff0c7424 */ /* 0x000fe200078e00ff */
[----:B------:R-:W-:-:S13]  /*16be0*/  IADD3 R2, P0, R14, R0, RZ ;  /* 0x000000000e027210 */ /* 0x000fda0007f1e0ff */
[----:B------:R-:W-:Y:S05]  /*16bf0*/  WARPSYNC.COLLECTIVE R15, `(.L_x_2360) ;  /* 0x000000000f087348 */ /* 0x000fea0003c00000 */
[----:B------:R0:W1:Y:S02]  /*16c00*/  SHFL.IDX P6, R14, R13, R12, R11 ;  /* 0x0000000c0d0e7389 */ /* 0x00006400000c000b */
[----:B01----:R-:W-:Y:S01]  /*16c10*/  ENDCOLLECTIVE ;  /* 0x000000000000791b */ /* 0x003fe20003800000 */
.L_x_2360:
        /* <DEDUP_REMOVED lines=13> */
.L_x_2361:
[----:B------:R-:W-:Y:S02]  /*16cf0*/  IMAD.MOV.U32 R13, RZ, RZ, R20 ;  /* 0x000000ffff0d7224 */ /* 0x000fe400078e0014 */
[----:B------:R-:W-:Y:S01]  /*16d00*/  IMAD.MOV.U32 R12, RZ, RZ, 0x2 ;  /* 0x00000002ff0c7424 */ /* 0x000fe200078e00ff */
[----:B------:R-:W-:-:S13]  /*16d10*/  IADD3 R2, P0, R14, R0, RZ ;  /* 0x000000000e027210 */ /* 0x000fda0007f1e0ff */
[----:B------:R-:W-:Y:S05]  /*16d20*/  WARPSYNC.COLLECTIVE R15, `(.L_x_2362) ;  /* 0x000000000f087348 */ /* 0x000fea0003c00000 */
[----:B------:R0:W1:Y:S02]  /*16d30*/  SHFL.IDX P6, R14, R13, R12, R11 ;  /* 0x0000000c0d0e7389 */ /* 0x00006400000c000b */
[----:B01----:R-:W-:Y:S01]  /*16d40*/  ENDCOLLECTIVE ;  /* 0x000000000000791b */ /* 0x003fe20003800000 */
.L_x_2362:
        /* <DEDUP_REMOVED lines=13> */
.L_x_2363:
[----:B------:R-:W-:Y:S02]  /*16e20*/  IMAD.MOV.U32 R13, RZ, RZ, R20 ;  /* 0x000000ffff0d7224 */ /* 0x000fe400078e0014 */
[----:B------:R-:W-:Y:S01]  /*16e30*/  IMAD.MOV.U32 R12, RZ, RZ, 0x3 ;  /* 0x00000003ff0c7424 */ /* 0x000fe200078e00ff */
[----:B------:R-:W-:-:S13]  /*16e40*/  IADD3 R2, P0, R14, R0, RZ ;  /* 0x000000000e027210 */ /* 0x000fda0007f1e0ff */
[----:B------:R-:W-:Y:S05]  /*16e50*/  WARPSYNC.COLLECTIVE R15, `(.L_x_2364) ;  /* 0x000000000f087348 */ /* 0x000fea0003c00000 */
[----:B------:R0:W1:Y:S02]  /*16e60*/  SHFL.IDX P6, R14, R13, R12, R11 ;  /* 0x0000000c0d0e7389 */ /* 0x00006400000c000b */
[----:B01----:R-:W-:Y:S01]  /*16e70*/  ENDCOLLECTIVE ;  /* 0x000000000000791b */ /* 0x003fe20003800000 */
.L_x_2364:
        /* <DEDUP_REMOVED lines=13> */
.L_x_2365:
[----:B------:R-:W-:Y:S02]  /*16f50*/  IMAD.MOV.U32 R13, RZ, RZ, R20 ;  /* 0x000000ffff0d7224 */ /* 0x000fe400078e0014 */
[----:B------:R-:W-:Y:S01]  /*16f60*/  IMAD.MOV.U32 R12, RZ, RZ, 0x4 ;  /* 0x00000004ff0c7424 */ /* 0x000fe200078e00ff */
[----:B------:R-:W-:-:S13]  /*16f70*/  IADD3 R2, P0, R14, R0, RZ ;  /* 0x000000000e027210 */ /* 0x000fda0007f1e0ff */
[----:B------:R-:W-:Y:S05]  /*16f80*/  WARPSYNC.COLLECTIVE R15, `(.L_x_2366) ;  /* 0x000000000f087348 */ /* 0x000fea0003c00000 */
[----:B------:R0:W1:Y:S02]  /*16f90*/  SHFL.IDX P6, R14, R13, R12, R11 ;  /* 0x0000000c0d0e7389 */ /* 0x00006400000c000b */
[----:B01----:R-:W-:Y:S01]  /*16fa0*/  ENDCOLLECTIVE ;  /* 0x000000000000791b */ /* 0x003fe20003800000 */
.L_x_2366:
        /* <DEDUP_REMOVED lines=13> */
.L_x_2367:
[----:B------:R-:W-:Y:S05]  /*17080*/  BRA `(.L_x_2368) ;  /* 0xffffffcc00887947 */ /* 0x000fea000383ffff */
.L_x_2292:
[----:B0-----:R0:W1:Y:S02]  /*17090*/  SYNCS.PHASECHK.TRANS64.TRYWAIT P0, [R6+URZ+0x38860], R3 ;  /* 0x03886003060075a7 */ /* 0x001064000800017f */
[----:B-1----:R-:W-:Y:S05]  /*170a0*/  @!P0 NANOSLEEP.SYNCS 0x989680 ;  /* 0x009896800000895d */ /* 0x002fea0003900000 */
[----:B------:R-:W1:Y:S02]  /*170b0*/  @!P0 SYNCS.PHASECHK.TRANS64 P0, [R6+URZ+0x38860], R3 ;  /* 0x03886003060085a7 */ /* 0x000e64000800007f */
[----:B-1----:R-:W-:Y:S05]  /*170c0*/  @!P0 BRA `(.L_x_2292) ;  /* 0xfffffffc00f08947 */ /* 0x002fea000383ffff */
[----:B------:R-:W-:Y:S05]  /*170d0*/  BRA `(.L_x_2369) ;  /* 0xffffffcc00e87947 */ /* 0x000fea000383ffff */
.L_x_2293:
        /* <DEDUP_REMOVED lines=8> */
.L_x_2371:
[----:B------:R-:W-:Y:S05]  /*17160*/  BSYNC B1 ;  /* 0x0000000000017941 */ /* 0x000fea0003800000 */
.L_x_2370:
        /* <DEDUP_REMOVED lines=9> */
.L_x_2372:
[----:B------:R-:W-:Y:S02]  /*17200*/  IMAD.MOV.U32 R13, RZ, RZ, R19 ;  /* 0x000000ffff0d7224 */ /* 0x000fe400078e0013 */
[----:B------:R-:W-:Y:S01]  /*17210*/  IMAD.MOV.U32 R12, RZ, RZ, 0x1 ;  /* 0x00000001ff0c7424 */ /* 0x000fe200078e00ff */
[----:B------:R-:W-:-:S13]  /*17220*/  IADD3 R2, P0, R14, R0, RZ ;  /* 0x000000000e027210 */ /* 0x000fda0007f1e0ff */
[----:B------:R-:W-:Y:S05]  /*17230*/  WARPSYNC.COLLECTIVE R15, `(.L_x_2373) ;  /* 0x000000000f087348 */ /* 0x000fea0003c00000 */
[----:B------:R0:W1:Y:S02]  /*17240*/  SHFL.IDX P6, R14, R13, R12, R11 ;  /* 0x0000000c0d0e7389 */ /* 0x00006400000c000b */
[----:B01----:R-:W-:Y:S01]  /*17250*/  ENDCOLLECTIVE ;  /* 0x000000000000791b */ /* 0x003fe20003800000 */
.L_x_2373:
        /* <DEDUP_REMOVED lines=17> */
.L_x_2374:
[----:B------:R-:W-:Y:S02]  /*17370*/  IMAD.MOV.U32 R13, RZ, RZ, R19 ;  /* 0x000000ffff0d7224 */ /* 0x000fe400078e0013 */
[----:B------:R-:W-:Y:S01]  /*17380*/  IMAD.MOV.U32 R12, RZ, RZ, 0x2 ;  /* 0x00000002ff0c7424 */ /* 0x000fe200078e00ff */
[----:B------:R-:W-:-:S13]  /*17390*/  IADD3 R2, P0, R14, R0, RZ ;  /* 0x000000000e027210 */ /* 0x000fda0007f1e0ff */
[----:B------:R-:W-:Y:S05]  /*173a0*/  WARPSYNC.COLLECTIVE R15, `(.L_x_2375) ;  /* 0x000000000f087348 */ /* 0x000fea0003c00000 */
[----:B------:R0:W1:Y:S02]  /*173b0*/  SHFL.IDX P6, R14, R13, R12, R11 ;  /* 0x0000000c0d0e7389 */ /* 0x00006400000c000b */
[----:B01----:R-:W-:Y:S01]  /*173c0*/  ENDCOLLECTIVE ;  /* 0x000000000000791b */ /* 0x003fe20003800000 */
.L_x_2375:
        /* <DEDUP_REMOVED lines=17> */
.L_x_2376:
[----:B------:R-:W-:Y:S02]  /*174e0*/  IMAD.MOV.U32 R13, RZ, RZ, R19 ;  /* 0x000000ffff0d7224 */ /* 0x000fe400078e0013 */
[----:B------:R-:W-:Y:S01]  /*174f0*/  IMAD.MOV.U32 R12, RZ, RZ, 0x3 ;  /* 0x00000003ff0c7424 */ /* 0x000fe200078e00ff */
[----:B------:R-:W-:-:S13]  /*17500*/  IADD3 R2, P0, R14, R0, RZ ;  /* 0x000000000e027210 */ /* 0x000fda0007f1e0ff */
[----:B------:R-:W-:Y:S05]  /*17510*/  WARPSYNC.COLLECTIVE R15, `(.L_x_2377) ;  /* 0x000000000f087348 */ /* 0x000fea0003c00000 */
[----:B------:R0:W1:Y:S02]  /*17520*/  SHFL.IDX P6, R14, R13, R12, R11 ;  /* 0x0000000c0d0e7389 */ /* 0x00006400000c000b */
[----:B01----:R-:W-:Y:S01]  /*17530*/  ENDCOLLECTIVE ;  /* 0x000000000000791b */ /* 0x003fe20003800000 */
.L_x_2377:
        /* <DEDUP_REMOVED lines=17> */
.L_x_2378:
[----:B------:R-:W-:Y:S02]  /*17650*/  IMAD.MOV.U32 R13, RZ, RZ, R19 ;  /* 0x000000ffff0d7224 */ /* 0x000fe400078e0013 */
[----:B------:R-:W-:Y:S01]  /*17660*/  IMAD.MOV.U32 R12, RZ, RZ, 0x4 ;  /* 0x00000004ff0c7424 */ /* 0x000fe200078e00ff */
[----:B------:R-:W-:-:S13]  /*17670*/  IADD3 R2, P0, R14, R0, RZ ;  /* 0x000000000e027210 */ /* 0x000fda0007f1e0ff */
[----:B------:R-:W-:Y:S05]  /*17680*/  WARPSYNC.COLLECTIVE R15, `(.L_x_2379) ;  /* 0x000000000f087348 */ /* 0x000fea0003c00000 */
[----:B------:R0:W1:Y:S02]  /*17690*/  SHFL.IDX P6, R14, R13, R12, R11 ;  /* 0x0000000c0d0e7389 */ /* 0x00006400000c000b */
[----:B01----:R-:W-:Y:S01]  /*176a0*/  ENDCOLLECTIVE ;  /* 0x000000000000791b */ /* 0x003fe20003800000 */
.L_x_2379:
        /* <DEDUP_REMOVED lines=12> */
.L_x_2380:
        /* <DEDUP_REMOVED lines=9> */
.L_x_2301:
[----:B0-----:R0:W2:Y:S02]  /*17800*/  SYNCS.PHASECHK.TRANS64.TRYWAIT P0, [R4+URZ+0x38860], R3 ;  /* 0x03886003040075a7 */ /* 0x0010a4000800017f */
[----:B--2---:R-:W-:Y:S05]  /*17810*/  @!P0 NANOSLEEP.SYNCS 0x989680 ;  /* 0x009896800000895d */ /* 0x004fea0003900000 */
[----:B------:R-:W2:Y:S02]  /*17820*/  @!P0 SYNCS.PHASECHK.TRANS64 P0, [R4+URZ+0x38860], R3 ;  /* 0x03886003040085a7 */ /* 0x000ea4000800007f */
[----:B--2---:R-:W-:Y:S05]  /*17830*/  @!P0 BRA `(.L_x_2301) ;  /* 0xfffffffc00f08947 */ /* 0x004fea000383ffff */
[----:B------:R-:W-:Y:S05]  /*17840*/  BRA `(.L_x_2382) ;  /* 0xffffffd000407947 */ /* 0x000fea000383ffff */
.L_x_2302:
        /* <DEDUP_REMOVED lines=8> */
.L_x_2384:
[----:B------:R-:W-:Y:S05]  /*178d0*/  BSYNC B0 ;  /* 0x0000000000007941 */ /* 0x000fea0003800000 */
.L_x_2383:
        /* <DEDUP_REMOVED lines=9> */
.L_x_2385:
[----:B------:R-:W-:Y:S02]  /*17970*/  IMAD.MOV.U32 R13, RZ, RZ, R19 ;  /* 0x000000ffff0d7224 */ /* 0x000fe400078e0013 */
[----:B------:R-:W-:Y:S01]  /*17980*/  IMAD.MOV.U32 R12, RZ, RZ, 0x1 ;  /* 0x00000001ff0c7424 */ /* 0x000fe200078e00ff */
[----:B------:R-:W-:-:S13]  /*17990*/  IADD3 R2, P0, R14, R6, RZ ;  /* 0x000000060e027210 */ /* 0x000fda0007f1e0ff */
[----:B------:R-:W-:Y:S05]  /*179a0*/  WARPSYNC.COLLECTIVE R15, `(.L_x_2386) ;  /* 0x000000000f087348 */ /* 0x000fea0003c00000 */
[----:B------:R0:W1:Y:S02]  /*179b0*/  SHFL.IDX P6, R14, R13, R12, R11 ;  /* 0x0000000c0d0e7389 */ /* 0x00006400000c000b */
[----:B01----:R-:W-:Y:S01]  /*179c0*/  ENDCOLLECTIVE ;  /* 0x000000000000791b */ /* 0x003fe20003800000 */
.L_x_2386:
[----:B------:R-:W-:Y:S01]  /*179d0*/  IMAD.X R3, RZ, RZ, R0, P0 ;  /* 0x000000ffff037224 */ /* 0x000fe200000e0600 */
[----:B------:R-:W-:Y:S01]  /*179e0*/  ISETP.LT.OR P0, PT, R5, 0x1, P5 ;  /* 0x000000010500780c */ /* 0x000fe20002f01670 */
[----:B------:R-:W-:Y:S01]  /*179f0*/  IMAD R0, R8, 0x2, R17 ;  /* 0x0000000208007824 */ /* 0x000fe200078e0211 */
        /* <DEDUP_REMOVED lines=10> */
.L_x_2387:
        /* <DEDUP_REMOVED lines=14> */
.L_x_2388:
        /* <DEDUP_REMOVED lines=12> */
.L_x_2389:
        /* <DEDUP_REMOVED lines=14> */
.L_x_2390:
        /* <DEDUP_REMOVED lines=12> */
.L_x_2391:
        /* <DEDUP_REMOVED lines=14> */
.L_x_2392:
        /* <DEDUP_REMOVED lines=12> */
.L_x_2393:
        /* <DEDUP_REMOVED lines=9> */
.L_x_2307:
        /* <DEDUP_REMOVED lines=8> */
.L_x_2396:
[----:B------:R-:W-:Y:S05]  /*18090*/  BSYNC B0 ;  /* 0x0000000000007941 */ /* 0x000fea0003800000 */
.L_x_2395:
[----:B------:R-:W-:Y:S05]  /*180a0*/  BRA `(.L_x_2397) ;  /* 0xffffffcc00d47947 */ /* 0x000fea000383ffff */
.L_x_2310:
[----:B-1----:R1:W2:Y:S02]  /*180b0*/  SYNCS.PHASECHK.TRANS64.TRYWAIT P0, [R4+URZ+0x38820], R0 ;  /* 0x03882000040075a7 */ /* 0x0022a4000800017f */
[----:B--2---:R-:W-:Y:S05]  /*180c0*/  @!P0 NANOSLEEP.SYNCS 0x989680 ;  /* 0x009896800000895d */ /* 0x004fea0003900000 */
[----:B------:R-:W2:Y:S02]  /*180d0*/  @!P0 SYNCS.PHASECHK.TRANS64 P0, [R4+URZ+0x38820], R0 ;  /* 0x03882000040085a7 */ /* 0x000ea4000800007f */
[----:B--2---:R-:W-:Y:S05]  /*180e0*/  @!P0 BRA `(.L_x_2310) ;  /* 0xfffffffc00f08947 */ /* 0x004fea000383ffff */
[----:B------:R-:W-:Y:S05]  /*180f0*/  BRA `(.L_x_2398) ;  /* 0xffffffd0001c7947 */ /* 0x000fea000383ffff */
.L_x_2311:
        /* <DEDUP_REMOVED lines=11> */
.L_x_2400:
[----:B------:R-:W-:Y:S05]  /*181b0*/  BSYNC B0 ;  /* 0x0000000000007941 */ /* 0x000fea0003800000 */
.L_x_2399:
[----:B------:R-:W-:Y:S05]  /*181c0*/  BRA `(.L_x_2401) ;  /* 0xffffffd000047947 */ /* 0x000fea000383ffff */
.L_x_2314:
[----:B------:R-:W-:Y:S01]  /*181d0*/  BSSY B1, `(.L_x_2402) ;  /* 0x0000006000017945 */ /* 0x000fe20003800000 */
[----:B------:R-:W-:-:S07]  /*181e0*/  IMAD.MOV.U32 R15, RZ, RZ, -0x1 ;  /* 0xffffffffff0f7424 */ /* 0x000fce00078e00ff */
[----:B01---5:R-:W-:Y:S05]  /*181f0*/  WARPSYNC.COLLECTIVE R15, `(.L_x_2403) ;  /* 0x000000000f0c7348 */ /* 0x023fea0003c00000 */
[----:B------:R-:W-:Y:S02]  /*18200*/  ELECT P6, UR62, PT ;  /* 0x00000000003e782f */ /* 0x000fe400038c0000 */
[----:B------:R-:W-:Y:S01]  /*18210*/  MOV R14, UR62 ;  /* 0x0000003e000e7c02 */ /* 0x000fe20008000f00 */
[----:B01---5:R-:W-:Y:S10]  /*18220*/  ENDCOLLECTIVE ;  /* 0x000000000000791b */ /* 0x023ff40003800000 */
.L_x_2403:
[----:B------:R-:W-:Y:S05]  /*18230*/  BSYNC B1 ;  /* 0x0000000000017941 */ /* 0x000fea0003800000 */
.L_x_2402:
[----:B------:R-:W-:Y:S05]  /*18240*/  BRA `(.L_x_2404) ;  /* 0xffffffcc00fc7947 */ /* 0x000fea000383ffff */
.L_x_2316:
[----:B-1----:R1:W2:Y:S02]  /*18250*/  SYNCS.PHASECHK.TRANS64.TRYWAIT P1, [R5+URZ+0x38840], R0 ;  /* 0x03884000050075a7 */ /* 0x0022a4000802017f */
[----:B--2---:R-:W-:Y:S05]  /*18260*/  @!P1 NANOSLEEP.SYNCS 0x989680 ;  /* 0x009896800000995d */ /* 0x004fea0003900000 */
[----:B------:R-:W2:Y:S02]  /*18270*/  @!P1 SYNCS.PHASECHK.TRANS64 P1, [R5+URZ+0x38840], R0 ;  /* 0x03884000050095a7 */ /* 0x000ea4000802007f */
[----:B--2---:R-:W-:Y:S05]  /*18280*/  @!P1 BRA `(.L_x_2316) ;  /* 0xfffffffc00f09947 */ /* 0x004fea000383ffff */
[----:B------:R-:W-:Y:S05]  /*18290*/  BRA `(.L_x_2405) ;  /* 0xffffffd000247947 */ /* 0x000fea000383ffff */
.L_x_2318:
[----:B--2---:R2:W3:Y:S02]  /*182a0*/  SYNCS.PHASECHK.TRANS64.TRYWAIT P1, [R23+URZ+0x38840], R2 ;  /* 0x03884002170075a7 */ /* 0x0044e4000802017f */
[----:B---3--:R-:W-:Y:S05]  /*182b0*/  @!P1 NANOSLEEP.SYNCS 0x989680 ;  /* 0x009896800000995d */ /* 0x008fea0003900000 */
[----:B------:R-:W3:Y:S02]  /*182c0*/  @!P1 SYNCS.PHASECHK.TRANS64 P1, [R23+URZ+0x38840], R2 ;  /* 0x03884002170095a7 */ /* 0x000ee4000802007f */
[----:B---3--:R-:W-:Y:S05]  /*182d0*/  @!P1 BRA `(.L_x_2318) ;  /* 0xfffffffc00f09947 */ /* 0x008fea000383ffff */
[----:B------:R-:W-:Y:S05]  /*182e0*/  BRA `(.L_x_2406) ;  /* 0xffffffd000307947 */ /* 0x000fea000383ffff */
.L_x_2320:
[----:B---3--:R3:W4:Y:S02]  /*182f0*/  SYNCS.PHASECHK.TRANS64.TRYWAIT P1, [R5+URZ+0x38860], R0 ;  /* 0x03886000050075a7 */ /* 0x008724000802017f */
[----:B----4-:R-:W-:Y:S05]  /*18300*/  @!P1 NANOSLEEP.SYNCS 0x989680 ;  /* 0x009896800000995d */ /* 0x010fea0003900000 */
[----:B------:R-:W4:Y:S02]  /*18310*/  @!P1 SYNCS.PHASECHK.TRANS64 P1, [R5+URZ+0x38860], R0 ;  /* 0x03886000050095a7 */ /* 0x000f24000802007f */
[----:B----4-:R-:W-:Y:S05]  /*18320*/  @!P1 BRA `(.L_x_2320) ;  /* 0xfffffffc00f09947 */ /* 0x010fea000383ffff */
[----:B------:R-:W-:Y:S05]  /*18330*/  BRA `(.L_x_2407) ;  /* 0xffffffd0002c7947 */ /* 0x000fea000383ffff */
.L_x_2408:
        /* <DEDUP_REMOVED lines=12> */
.L_x_3299:


//--------------------- .text._ZN7cutlass13device_kernelIN5flash11enable_sm90INS1_16FlashAttnFwdSm90INS1_25CollectiveMainloopFwdSm90ILi2EN4cute5tupleIJNS5_1CILi1EEES8_S8_EEENS6_IJNS7_ILi128EEENS7_ILi80EEENS7_ILi256EEEEEELi256ENS_10bfloat16_tEfNS_4arch4Sm90ELb1ELb0ELb0ELb1ELb1ELb0ELb0ELb1ELb1ELb1ELb0ELb0EEENS1_21CollectiveEpilogueFwdINS6_IJSA_SC_SB_EEES9_SE_SG_Li256ELb1ELb1ELb0ELb0EEENS1_36VarlenDynamicPersistentTileSchedulerILi128ELi80ELi256ELi128ELb0ELb1ELb1ELb1ELb1ELb1EEEEEEEEEvNT_6ParamsE --------------------------
	.section	.text._ZN7cutlass13device_kernelIN5flash11enable_sm90INS1_16FlashAttnFwdSm90INS1_25CollectiveMainloopFwdSm90ILi2EN4cute5tupleIJNS5_1CILi1EEES8_S8_EEENS6_IJNS7_ILi128EEENS7_ILi80EEENS7_ILi256EEEEEELi256ENS_10bfloat16_tEfNS_4arch4Sm90ELb1ELb0ELb0ELb1ELb1ELb0ELb0ELb1ELb1ELb1ELb0ELb0EEENS1_21CollectiveEpilogueFwdINS6_IJSA_SC_SB_EEES9_SE_SG_Li256ELb1ELb1ELb0ELb0EEENS1_36VarlenDynamicPersistentTileSchedulerILi128ELi80ELi256ELi128ELb0ELb1ELb1ELb1ELb1ELb1EEEEEEEEEvNT_6ParamsE,"ax",@progbits
	.align	128
.text._ZN7cutlass13device_kernelIN5flash11enable_sm90INS1_16FlashAttnFwdSm90INS1_25CollectiveMainloopFwdSm90ILi2EN4cute5tupleIJNS5_1CILi1EEES8_S8_EEENS6_IJNS7_ILi128EEENS7_ILi80EEENS7_ILi256EEEEEELi256ENS_10bfloat16_tEfNS_4arch4Sm90ELb1ELb0ELb0ELb1ELb1ELb0ELb0ELb1ELb1ELb1ELb0ELb0EEENS1_21CollectiveEpilogueFwdINS6_IJSA_SC_SB_EEES9_SE_SG_Li256ELb1ELb1ELb0ELb0EEENS1_36VarlenDynamicPersistentTileSchedulerILi128ELi80ELi256ELi128ELb0ELb1ELb1ELb1ELb1ELb1EEEEEEEEEvNT_6ParamsE:
        .type           _ZN7cutlass13device_kernelIN5flash11enable_sm90INS1_16FlashAttnFwdSm90INS1_25CollectiveMainloopFwdSm90ILi2EN4cute5tupleIJNS5_1CILi1EEES8_S8_EEENS6_IJNS7_ILi128EEENS7_ILi80EEENS7_ILi256EEEEEELi256ENS_10bfloat16_tEfNS_4arch4Sm90ELb1ELb0ELb0ELb1ELb1ELb0ELb0ELb1ELb1ELb1ELb0ELb0EEENS1_21CollectiveEpilogueFwdINS6_IJSA_SC_SB_EEES9_SE_SG_Li256ELb1ELb1ELb0ELb0EEENS1_36VarlenDynamicPersistentTileSchedulerILi128ELi80ELi256ELi128ELb0ELb1ELb1ELb1ELb1ELb1EEEEEEEEEvNT_6ParamsE,@function
        .size           _ZN7cutlass13device_kernelIN5flash11enable_sm90INS1_16FlashAttnFwdSm90INS1_25CollectiveMainloopFwdSm90ILi2EN4cute5tupleIJNS5_1CILi1EEES8_S8_EEENS6_IJNS7_ILi128EEENS7_ILi80EEENS7_ILi256EEEEEELi256ENS_10bfloat16_tEfNS_4arch4Sm90ELb1ELb0ELb0ELb1ELb1ELb0ELb0ELb1ELb1ELb1ELb0ELb0EEENS1_21CollectiveEpilogueFwdINS6_IJSA_SC_SB_EEES9_SE_SG_Li256ELb1ELb1ELb0ELb0EEENS1_36VarlenDynamicPersistentTileSchedulerILi128ELi80ELi256ELi128ELb0ELb1ELb1ELb1ELb1ELb1EEEEEEEEEvNT_6ParamsE,(.L_x_3300 - _ZN7cutlass13device_kernelIN5flash11enable_sm90INS1_16FlashAttnFwdSm90INS1_25CollectiveMainloopFwdSm90ILi2EN4cute5tupleIJNS5_1CILi1EEES8_S8_EEENS6_IJNS7_ILi128EEENS7_ILi80EEENS7_ILi256EEEEEELi256ENS_10bfloat16_tEfNS_4arch4Sm90ELb1ELb0ELb0ELb1ELb1ELb0ELb0ELb1ELb1ELb1ELb0ELb0EEENS1_21CollectiveEpilogueFwdINS6_IJSA_SC_SB_EEES9_SE_SG_Li256ELb1ELb1ELb0ELb0EEENS1_36VarlenDynamicPersistentTileSchedulerILi128ELi80ELi256ELi128ELb0ELb1ELb1ELb1ELb1ELb1EEEEEEEEEvNT_6ParamsE)
        .other          _ZN7cutlass13device_kernelIN5flash11enable_sm90INS1_16FlashAttnFwdSm90INS1_25CollectiveMainloopFwdSm90ILi2EN4cute5tupleIJNS5_1CILi1EEES8_S8_EEENS6_IJNS7_ILi128EEENS7_ILi80EEENS7_ILi256EEEEEELi256ENS_10bfloat16_tEfNS_4arch4Sm90ELb1ELb0ELb0ELb1ELb1ELb0ELb0ELb1ELb1ELb1ELb0ELb0EEENS1_21CollectiveEpilogueFwdINS6_IJSA_SC_SB_EEES9_SE_SG_Li256ELb1ELb1ELb0ELb0EEENS1_36VarlenDynamicPersistentTileSchedulerILi128ELi80ELi256ELi128ELb0ELb1ELb1ELb1ELb1ELb1EEEEEEEEEvNT_6ParamsE,@"STO_CUDA_ENTRY STV_DEFAULT"
_ZN7cutlass13device_kernelIN5flash11enable_sm90INS1_16FlashAttnFwdSm90INS1_25CollectiveMainloopFwdSm90ILi2EN4cute5tupleIJNS5_1CILi1EEES8_S8_EEENS6_IJNS7_ILi128EEENS7_ILi80EEENS7_ILi256EEEEEELi256ENS_10bfloat16_tEfNS_4arch4Sm90ELb1ELb0ELb0ELb1ELb1ELb0ELb0ELb1ELb1ELb1ELb0ELb0EEENS1_21CollectiveEpilogueFwdINS6_IJSA_SC_SB_EEES9_SE_SG_Li256ELb1ELb1ELb0ELb0EEENS1_36VarlenDynamicPersistentTileSchedulerILi128ELi80ELi256ELi128ELb0ELb1ELb1ELb1ELb1ELb1EEEEEEEEEvNT_6ParamsE:
        /* <DEDUP_REMOVED lines=45> */
.L_x_2409:
        /* <DEDUP_REMOVED lines=22> */
.L_x_2410:
        /* <DEDUP_REMOVED lines=18> */
.L_x_2411:
        /* <DEDUP_REMOVED lines=22> */
.L_x_2412:
        /* <DEDUP_REMOVED lines=23> */
.L_x_2413:
        /* <DEDUP_REMOVED lines=10> */
.L_x_2415:
        /* <DEDUP_REMOVED lines=18> */
[----:B------:R-:W0:Y:S02]  /*09e0*/  S2R R0, SR_TID.X ;  /* 0x0000000000007919 */ /* 0x000e240000002100 */
[----:B0-----:R-:W-:-:S05]  /*09f0*/  VIADD R12, R0, 0xffffff80 ;  /* 0xffffff80000c7836 */ /* 0x001fca0000000000 */
[----:B------:R-:W-:-:S04]  /*0a00*/  SHF.R.S32.HI R0, RZ, 0x1f, R12 ;  /* 0x0000001fff007819 */ /* 0x000fc8000001140c */
[CC--:B------:R-:W-:Y:S02]  /*0a10*/  LEA.HI R3, R0.reuse, R12.reuse, RZ, 0x4 ;  /* 0x0000000c00037211 */ /* 0x0c0fe400078f20ff */
[CC--:B------:R-:W-:Y:S02]  /*0a20*/  LEA.HI R4, R0.reuse, R12.reuse, RZ, 0x5 ;  /* 0x0000000c00047211 */ /* 0x0c0fe400078f28ff */
[----:B------:R-:W-:Y:S02]  /*0a30*/  SHF.R.S32.HI R6, RZ, 0x4, R3 ;  /* 0x00000004ff067819 */ /* 0x000fe40000011403 */
[----:B------:R-:W-:Y:S01]  /*0a40*/  LEA.HI R11, R0, R12, RZ, 0x2 ;  /* 0x0000000c000b7211 */ /* 0x000fe200078f10ff */
[----:B------:R-:W-:Y:S01]  /*0a50*/  IMAD.SHL.U32 R5, R4, 0x20, RZ ;  /* 0x0000002004057824 */ /* 0x000fe200078e00ff */
[C---:B------:R-:W-:Y:S02]  /*0a60*/  LOP3.LUT R4, R3.reuse, 0x3fffff0, RZ, 0xc0, !PT ;  /* 0x03fffff003047812 */ /* 0x040fe400078ec0ff */
[----:B------:R-:W-:-:S02]  /*0a70*/  LEA.HI R3, R3, R6, RZ, 0x1 ;  /* 0x0000000603037211 */ /* 0x000fc400078f08ff */
[----:B------:R-:W-:Y:S01]  /*0a80*/  LOP3.LUT R11, R11, 0xfffffffc, RZ, 0xc0, !PT ;  /* 0xfffffffc0b0b7812 */ /* 0x000fe200078ec0ff */
[C---:B------:R-:W-:Y:S01]  /*0a90*/  IMAD.IADD R4, R12.reuse, 0x1, -R4 ;  /* 0x000000010c047824 */ /* 0x040fe200078e0a04 */
[----:B------:R-:W-:Y:S02]  /*0aa0*/  LOP3.LUT R5, R5, 0xfffffc00, RZ, 0xc0, !PT ;  /* 0xfffffc0005057812 */ /* 0x000fe400078ec0ff */
[----:B------:R-:W-:Y:S01]  /*0ab0*/  LOP3.LUT R3, R3, 0x1ffffffe, RZ, 0xc0, !PT ;  /* 0x1ffffffe03037812 */ /* 0x000fe200078ec0ff */
[----:B------:R-:W-:Y:S02]  /*0ac0*/  IMAD.IADD R11, R12, 0x1, -R11 ;  /* 0x000000010c0b7824 */ /* 0x000fe400078e0a0b */
[----:B------:R-:W-:Y:S02]  /*0ad0*/  IMAD R4, R4, 0x40, R5 ;  /* 0x0000004004047824 */ /* 0x000fe400078e0205 */
[----:B------:R-:W-:Y:S01]  /*0ae0*/  IMAD.IADD R3, R6, 0x1, -R3 ;  /* 0x0000000106037824 */ /* 0x000fe200078e0a03 */
[----:B------:R-:W-:-:S03]  /*0af0*/  LEA.HI R5, R11, R11, RZ, 0x1 ;  /* 0x0000000b0b057211 */ /* 0x000fc600078f08ff */
[----:B------:R-:W-:Y:S01]  /*0b00*/  IMAD R3, R3, 0x8, R4 ;  /* 0x0000000803037824 */ /* 0x000fe200078e0204 */
[----:B------:R-:W-:-:S04]  /*0b10*/  LOP3.LUT R6, R5, 0x1ffffffe, RZ, 0xc0, !PT ;  /* 0x1ffffffe05067812 */ /* 0x000fc800078ec0ff */
[----:B------:R0:W-:Y:S01]  /*0b20*/  STL [R1+0x4], R3 ;  /* 0x0000040301007387 */ /* 0x0001e20000100800 */
[----:B------:R-:W-:Y:S01]  /*0b30*/  IMAD.IADD R6, R11, 0x1, -R6 ;  /* 0x000000010b067824 */ /* 0x000fe200078e0a06 */
[----:B--2---:R-:W-:Y:S02]  /*0b40*/  R2UR UR4, R2 ;  /* 0x00000000020472ca */ /* 0x004fe400000e0000 */
[CC--:B------:R-:W-:Y:S02]  /*0b50*/  LEA.HI R2, R0.reuse, R12.reuse, RZ, 0x7 ;  /* 0x0000000c00027211 */ /* 0x0c0fe400078f38ff */
[----:B------:R-:W-:Y:S02]  /*0b60*/  LEA.HI R0, R0, R12, RZ, 0x3 ;  /* 0x0000000c00007211 */ /* 0x000fe400078f18ff */
[----:B------:R-:W-:Y:S02]  /*0b70*/  LOP3.LUT R226, R2, 0xffffff80, RZ, 0xc0, !PT ;  /* 0xffffff8002e27812 */ /* 0x000fe400078ec0ff */
[----:B------:R-:W-:-:S02]  /*0b80*/  SHF.R.S32.HI R227, RZ, 0x7, R2 ;  /* 0x00000007ffe37819 */ /* 0x000fc40000011402 */
[----:B------:R-:W-:Y:S01]  /*0b90*/  LOP3.LUT R220, R0, 0xfffffff8, RZ, 0xc0, !PT ;  /* 0xfffffff800dc7812 */ /* 0x000fe200078ec0ff */
[----:B------:R-:W-:Y:S01]  /*0ba0*/  IMAD.IADD R226, R12, 0x1, -R226 ;  /* 0x000000010ce27824 */ /* 0x000fe200078e0ae2 */
[----:B------:R-:W-:Y:S01]  /*0bb0*/  LEA.HI R2, R2, R227, RZ, 0x1 ;  /* 0x000000e302027211 */ /* 0x000fe200078f08ff */
[----:B------:R-:W-:Y:S01]  /*0bc0*/  ULOP3.LUT UR7, UR4, 0x1, URZ, 0xfc, !UPT ;  /* 0x0000000104077892 */ /* 0x000fe2000f8efc3f */
[----:B------:R-:W-:Y:S02]  /*0bd0*/  IADD3 R220, R12, -R220, RZ ;  /* 0x800000dc0cdc7210 */ /* 0x000fe40007ffe0ff */
[----:B------:R-:W-:Y:S01]  /*0be0*/  SHF.R.S32.HI R7, RZ, 0x1f, R226 ;  /* 0x0000001fff077819 */ /* 0x000fe200000114e2 */
[----:B------:R-:W-:Y:S01]  /*0bf0*/  UMOV UR4, URZ ;  /* 0x0000003f00047c82 */ /* 0x000fe20008000000 */
[----:B------:R-:W-:Y:S01]  /*0c00*/  LOP3.LUT R2, R2, 0x3fffffe, RZ, 0xc0, !PT ;  /* 0x03fffffe02027812 */ /* 0x000fe200078ec0ff */
[----:B------:R-:W-:Y:S01]  /*0c10*/  IMAD.SHL.U32 R22, R220, 0x8, RZ ;  /* 0x00000008dc167824 */ /* 0x000fe200078e00ff */
[CC--:B------:R-:W-:Y:S01]  /*0c20*/  LEA.HI R8, R7.reuse, R226.reuse, RZ, 0x2 ;  /* 0x000000e207087211 */ /* 0x0c0fe200078f10ff */
[----:B0-----:R-:W-:Y:S01]  /*0c30*/  IMAD.U32 R3, RZ, RZ, UR7 ;  /* 0x00000007ff037e24 */ /* 0x001fe2000f8e00ff */
[----:B------:R-:W-:Y:S01]  /*0c40*/  LEA.HI R7, R7, R226, RZ, 0x5 ;  /* 0x000000e207077211 */ /* 0x000fe200078f28ff */
[----:B------:R-:W-:Y:S01]  /*0c50*/  IMAD.IADD R2, R227, 0x1, -R2 ;  /* 0x00000001e3027824 */ /* 0x000fe200078e0a02 */
[--C-:B------:R-:W-:Y:S01]  /*0c60*/  SHF.R.S32.HI R9, RZ, 0x2, R8.reuse ;  /* 0x00000002ff097819 */ /* 0x100fe20000011408 */
[C---:B------:R-:W-:Y:S01]  /*0c70*/  VIADD R218, R22.reuse, 0x40 ;  /* 0x0000004016da7836 */ /* 0x040fe20000000000 */
[----:B------:R-:W-:Y:S01]  /*0c80*/  SHF.R.S32.HI R10, RZ, 0x1f, R8 ;  /* 0x0000001fff0a7819 */ /* 0x000fe20000011408 */
[C---:B------:R-:W-:Y:S01]  /*0c90*/  VIADD R217, R22.reuse, 0x80 ;  /* 0x0000008016d97836 */ /* 0x040fe20000000000 */
[----:B------:R-:W-:Y:S01]  /*0ca0*/  SHF.R.S32.HI R7, RZ, 0x5, R7 ;  /* 0x00000005ff077819 */ /* 0x000fe20000011407 */
[----:B------:R-:W-:Y:S01]  /*0cb0*/  VIADD R219, R22, 0xc0 ;  /* 0x000000c016db7836 */ /* 0x000fe20000000000 */
[----:B------:R-:W-:Y:S01]  /*0cc0*/  LEA.HI R10, R10, R9, RZ, 0x3 ;  /* 0x000000090a0a7211 */ /* 0x000fe200078f18ff */
[----:B------:R-:W-:Y:S01]  /*0cd0*/  IMAD.U32 R225, RZ, RZ, UR4 ;  /* 0x00000004ffe17e24 */ /* 0x000fe2000f8e00ff */
[----:B------:R-:W-:Y:S01]  /*0ce0*/  LOP3.LUT R215, R8, 0x7ffffffc, RZ, 0xc0, !PT ;  /* 0x7ffffffc08d77812 */ /* 0x000fe200078ec0ff */
[----:B------:R-:W-:Y:S01]  /*0cf0*/  IMAD.U32 R17, RZ, RZ, UR4 ;  /* 0x00000004ff117e24 */ /* 0x000fe2000f8e00ff */
[----:B------:R-:W-:-:S02]  /*0d00*/  LOP3.LUT R10, R10, 0xfffffff8, RZ, 0xc0, !PT ;  /* 0xfffffff80a0a7812 */ /* 0x000fc400078ec0ff */
[----:B------:R-:W-:Y:S01]  /*0d10*/  SHF.R.S32.HI R224, RZ, 0x3, R0 ;  /* 0x00000003ffe07819 */ /* 0x000fe20000011400 */
[----:B------:R-:W-:Y:S01]  /*0d20*/  IMAD.IADD R215, R226, 0x1, -R215 ;  /* 0x00000001e2d77824 */ /* 0x000fe200078e0ad7 */
[----:B------:R-:W-:Y:S01]  /*0d30*/  SHF.R.S32.HI R0, RZ, 0x1f, R22 ;  /* 0x0000001fff007819 */ /* 0x000fe20000011416 */
[----:B------:R-:W-:Y:S01]  /*0d40*/  IMAD.IADD R10, R9, 0x1, -R10 ;  /* 0x00000001090a7824 */ /* 0x000fe200078e0a0a */
[----:B------:R-:W-:Y:S02]  /*0d50*/  SHF.R.S32.HI R4, RZ, 0x1f, R218 ;  /* 0x0000001fff047819 */ /* 0x000fe400000114da */
[----:B------:R-:W-:Y:S01]  /*0d60*/  SHF.R.S32.HI R0, RZ, 0x1f, R219 ;  /* 0x0000001fff007819 */ /* 0x000fe200000114db */
[----:B------:R-:W-:-:S04]  /*0d70*/  IMAD R7, R7, 0x10, R10 ;  /* 0x0000001007077824 */ /* 0x000fc800078e020a */
[----:B------:R-:W-:Y:S02]  /*0d80*/  IMAD R2, R2, 0x40, R7 ;  /* 0x0000004002027824 */ /* 0x000fe400078e0207 */
[----:B------:R-:W-:Y:S02]  /*0d90*/  IMAD.MOV.U32 R7, RZ, RZ, R15 ;  /* 0x000000ffff077224 */ /* 0x000fe400078e000f */
[----:B------:R-:W-:Y:S01]  /*0da0*/  IMAD R216, R6, 0x8, R2 ;  /* 0x0000000806d87824 */ /* 0x000fe200078e0202 */
[----:B------:R-:W-:Y:S04]  /*0db0*/  STL [R1], R2 ;  /* 0x0000000201007387 */ /* 0x000fe80000100800 */
[----:B------:R0:W-:Y:S02]  /*0dc0*/  STL [R1+0x8], R3 ;  /* 0x0000080301007387 */ /* 0x0001e40000100800 */
[----:B0-----:R-:W-:-:S07]  /*0dd0*/  SHF.R.S32.HI R3, RZ, 0x1f, R217 ;  /* 0x0000001fff037819 */ /* 0x001fce00000114d9 */
.L_x_2475:
[----:B012---:R-:W0:Y:S01]  /*0de0*/  LDC.64 R2, c[0x0][0xc88] ;  /* 0x00032200ff027b82 */ /* 0x007e220000000a00 */
[----:B------:R-:W-:Y:S01]  /*0df0*/  ULDC.64 UR8, c[0x0][0xa28] ;  /* 0x00028a0000087ab9 */ /* 0x000fe20000000a00 */
[----:B------:R-:W-:Y:S01]  /*0e00*/  ULDC.64 UR10, c[0x0][0xa18] ;  /* 0x00028600000a7ab9 */ /* 0x000fe20000000a00 */
[----:B0-----:R-:W-:-:S06]  /*0e10*/  IMAD.WIDE R2, R7, 0x4, R2 ;  /* 0x0000000407027825 */ /* 0x001fcc00078e0202 */
[----:B------:R-:W2:Y:S01]  /*0e20*/  LDG.E R2, desc[UR38][R2.64] ;  /* 0x0000002602027981 */ /* 0x000ea2000c1e1900 */
        /* <DEDUP_REMOVED lines=9> */
[----:B------:R-:W-:-:S04]  /*0ec0*/  @UP0 ULEA UR8, UP2, UR4, UR8, 0x2 ;  /* 0x0000000804080291 */ /* 0x000fc8000f84103f */
[----:B------:R-:W-:Y:S02]  /*0ed0*/  @UP0 ULEA.HI.X UR9, UR4, UR9, UR7, 0x2, UP2 ;  /* 0x0000000904090291 */ /* 0x000fe400090f1407 */
[----:B------:R-:W-:Y:S01]  /*0ee0*/  MOV R223, UR7 ;  /* 0x0000000700df7c02 */ /* 0x000fe20008000f00 */
[----:B------:R-:W-:Y:S01]  /*0ef0*/  @UP1 ULEA UR10, UP0, UR4, UR10, 0x2 ;  /* 0x0000000a040a1291 */ /* 0x000fe2000f80103f */
[----:B------:R-:W-:-:S03]  /*0f00*/  IMAD.U32 R2, RZ, RZ, UR8 ;  /* 0x00000008ff027e24 */ /* 0x000fc6000f8e00ff */
[----:B------:R-:W-:Y:S01]  /*0f10*/  @UP1 ULEA.HI.X UR11, UR4, UR11, UR7, 0x2, UP0 ;  /* 0x0000000b040b1291 */ /* 0x000fe200080f1407 */
[----:B------:R-:W-:Y:S01]  /*0f20*/  IMAD.U32 R3, RZ, RZ, UR9 ;  /* 0x00000009ff037e24 */ /* 0x000fe2000f8e00ff */
[----:B------:R-:W-:Y:S01]  /*0f30*/  ULDC.64 UR8, c[0x0][0x418] ;  /* 0x0001060000087ab9 */ /* 0x000fe20000000a00 */
[----:B------:R-:W-:Y:S01]  /*0f40*/  IMAD.U32 R4, RZ, RZ, UR10 ;  /* 0x0000000aff047e24 */ /* 0x000fe2000f8e00ff */
[----:B------:R-:W-:Y:S02]  /*0f50*/  ULDC UR7, c[0x0][0x424] ;  /* 0x0001090000077ab9 */ /* 0x000fe40000000800 */
[----:B------:R-:W-:Y:S01]  /*0f60*/  IMAD.U32 R5, RZ, RZ, UR11 ;  /* 0x0000000bff057e24 */ /* 0x000fe2000f8e00ff */
[----:B------:R-:W2:Y:S01]  /*0f70*/  @P0 LDG.E R2, desc[UR38][R2.64] ;  /* 0x0000002602020981 */ /* 0x000ea2000c1e1900 */
[----:B------:R-:W-:Y:S01]  /*0f80*/  UISETP.NE.U32.AND UP0, UPT, UR8, URZ, UPT ;  /* 0x0000003f0800728c */ /* 0x000fe2000bf05070 */
[----:B------:R-:W-:Y:S02]  /*0f90*/  ULDC.64 UR10, c[0x0][0xa20] ;  /* 0x00028800000a7ab9 */ /* 0x000fe40000000a00 */
[----:B---3--:R-:W3:Y:S01]  /*0fa0*/  @P2 LDG.E R4, desc[UR38][R4.64] ;  /* 0x0000002604042981 */ /* 0x008ee2000c1e1900 */
[----:B------:R-:W-:Y:S01]  /*0fb0*/  UISETP.NE.AND.EX UP0, UPT, UR9, URZ, UPT, UP0 ;  /* 0x0000003f0900728c */ /* 0x000fe2000bf05300 */
[----:B------:R-:W-:Y:S01]  /*0fc0*/  ISETP.NE.U32.AND P1, PT, RZ, UR10, PT ;  /* 0x0000000aff007c0c */ /* 0x000fe2000bf25070 */
[----:B------:R-:W-:Y:S01]  /*0fd0*/  ULDC UR8, c[0x0][0x2f0] ;  /* 0x0000bc0000087ab9 */ /* 0x000fe20000000800 */
[----:B------:R-:W-:Y:S01]  /*0fe0*/  UMOV UR4, URZ ;  /* 0x0000003f00047c82 */ /* 0x000fe20008000000 */
[----:B------:R-:W-:Y:S01]  /*0ff0*/  USEL UR7, UR7, 0x1, UP0 ;  /* 0x0000000107077887 */ /* 0x000fe20008000000 */
[----:B------:R-:W-:Y:S01]  /*1000*/  ISETP.NE.AND.EX P1, PT, RZ, UR11, PT, P1 ;  /* 0x0000000bff007c0c */ /* 0x000fe2000bf25310 */
[----:B------:R-:W-:-:S02]  /*1010*/  IMAD.U32 R222, RZ, RZ, UR6 ;  /* 0x00000006ffde7e24 */ /* 0x000fc4000f8e00ff */
[----:B------:R-:W-:Y:S01]  /*1020*/  UIMAD UR8, UR7, UR8, URZ ;  /* 0x00000008070872a4 */ /* 0x000fe2000f8e023f */
[----:B--2---:R-:W-:Y:S02]  /*1030*/  @P0 R2UR UR4, R2 ;  /* 0x00000000020402ca */ /* 0x004fe400000e0000 */
[----:B---3--:R-:W-:-:S13]  /*1040*/  @P2 R2UR UR7, R4 ;  /* 0x00000000040722ca */ /* 0x008fda00000e0000 */
[----:B------:R-:W-:Y:S01]  /*1050*/  IMAD.U32 R23, RZ, RZ, UR7 ;  /* 0x00000007ff177e24 */ /* 0x000fe2000f8e00ff */
[----:B----4-:R-:W-:Y:S06]  /*1060*/  @P2 BRA `(.L_x_2416) ;  /* 0x0000000000442947 */ /* 0x010fec0003800000 */
[----:B------:R-:W-:Y:S02]  /*1070*/  ULDC.64 UR6, c[0x0][0xa00] ;  /* 0x0002800000067ab9 */ /* 0x000fe40000000a00 */
[----:B------:R-:W-:Y:S01]  /*1080*/  ISETP.NE.U32.AND P0, PT, RZ, UR6, PT ;  /* 0x00000006ff007c0c */ /* 0x000fe2000bf05070 */
[----:B------:R-:W-:Y:S02]  /*1090*/  ULDC UR6, c[0x0][0x288] ;  /* 0x0000a20000067ab9 */ /* 0x000fe40000000800 */
[----:B------:R-:W-:Y:S01]  /*10a0*/  IMAD.U32 R23, RZ, RZ, UR6 ;  /* 0x00000006ff177e24 */ /* 0x000fe2000f8e00ff */
[----:B------:R-:W-:-:S13]  /*10b0*/  ISETP.NE.AND.EX P0, PT, RZ, UR7, PT, P0 ;  /* 0x00000007ff007c0c */ /* 0x000fda000bf05300 */
[----:B------:R-:W-:Y:S05]  /*10c0*/  @!P0 BRA `(.L_x_2416) ;  /* 0x00000000002c8947 */ /* 0x000fea0003800000 */
[----:B------:R-:W-:Y:S01]  /*10d0*/  R2UR UR9, R221 ;  /* 0x00000000dd0972ca */ /* 0x000fe200000e0000 */
[----:B------:R-:W-:-:S12]  /*10e0*/  ULDC.64 UR6, c[0x0][0xa00] ;  /* 0x0002800000067ab9 */ /* 0x000fd80000000a00 */
[----:B------:R-:W-:-:S06]  /*10f0*/  UIMAD.WIDE UR6, UR9, 0x4, UR6 ;  /* 0x00000004090678a5 */ /* 0x000fcc000f8e0206 */
[----:B------:R-:W-:Y:S02]  /*1100*/  IMAD.U32 R2, RZ, RZ, UR6 ;  /* 0x00000006ff027e24 */ /* 0x000fe4000f8e00ff */
[----:B------:R-:W-:-:S05]  /*1110*/  IMAD.U32 R3, RZ, RZ, UR7 ;  /* 0x00000007ff037e24 */ /* 0x000fca000f8e00ff */
[----:B------:R-:W2:Y:S04]  /*1120*/  LDG.E R4, desc[UR38][R2.64] ;  /* 0x0000002602047981 */ /* 0x000ea8000c1e1900 */
[----:B------:R-:W3:Y:S01]  /*1130*/  LDG.E R0, desc[UR38][R2.64+0x4] ;  /* 0x0000042602007981 */ /* 0x000ee2000c1e1900 */
[----:B--2---:R-:W-:Y:S02]  /*1140*/  R2UR UR6, R4 ;  /* 0x00000000040672ca */ /* 0x004fe400000e0000 */
[----:B---3--:R-:W-:-:S13]  /*1150*/  R2UR UR7, R0 ;  /* 0x00000000000772ca */ /* 0x008fda00000e0000 */
[----:B------:R-:W-:-:S06]  /*1160*/  UIADD3 UR6, -UR6, UR7, URZ ;  /* 0x0000000706067290 */ /* 0x000fcc000fffe13f */
[----:B------:R-:W-:-:S07]  /*1170*/  IMAD.U32 R23, RZ, RZ, UR6 ;  /* 0x00000006ff177e24 */ /* 0x000fce000f8e00ff */
.L_x_2416:
[----:B------:R-:W-:Y:S05]  /*1180*/  @!P1 BRA `(.L_x_2417) ;  /* 0x0000000000249947 */ /* 0x000fea0003800000 */
[----:B------:R-:W-:Y:S02]  /*1190*/  R2UR UR7, R221 ;  /* 0x00000000dd0772ca */ /* 0x000fe400000e0000 */
[----:B------:R-:W-:-:S11]  /*11a0*/  R2UR UR8, R223 ;  /* 0x00000000df0872ca */ /* 0x000fd600000e0000 */
[----:B------:R-:W-:-:S04]  /*11b0*/  ULEA UR6, UP0, UR7, UR10, 0x2 ;  /* 0x0000000a07067291 */ /* 0x000fc8000f80103f */
[----:B------:R-:W-:Y:S02]  /*11c0*/  ULEA.HI.X UR7, UR7, UR11, UR8, 0x2, UP0 ;  /* 0x0000000b07077291 */ /* 0x000fe400080f1408 */
[----:B------:R-:W-:-:S04]  /*11d0*/  IMAD.U32 R2, RZ, RZ, UR6 ;  /* 0x00000006ff027e24 */ /* 0x000fc8000f8e00ff */
[----:B------:R-:W-:-:S05]  /*11e0*/  IMAD.U32 R3, RZ, RZ, UR7 ;  /* 0x00000007ff037e24 */ /* 0x000fca000f8e00ff */
[----:B------:R-:W2:Y:S02]  /*11f0*/  LDG.E R2, desc[UR38][R2.64] ;  /* 0x0000002602027981 */ /* 0x000ea4000c1e1900 */
[----:B--2---:R-:W-:Y:S01]  /*1200*/  R2UR UR8, R2 ;  /* 0x00000000020872ca */ /* 0x004fe200000e0000 */
[----:B------:R-:W-:-:S14]  /*1210*/  BRA `(.L_x_2418) ;  /* 0x0000000000387947 */ /* 0x000fdc0003800000 */
.L_x_2417:
[----:B------:R-:W-:Y:S02]  /*1220*/  ULDC.64 UR6, c[0x0][0xa08] ;  /* 0x0002820000067ab9 */ /* 0x000fe40000000a00 */
[----:B------:R-:W-:-:S04]  /*1230*/  ISETP.NE.U32.AND P0, PT, RZ, UR6, PT ;  /* 0x00000006ff007c0c */ /* 0x000fc8000bf05070 */
[----:B------:R-:W-:-:S13]  /*1240*/  ISETP.NE.AND.EX P0, PT, RZ, UR7, PT, P0 ;  /* 0x00000007ff007c0c */ /* 0x000fda000bf05300 */
[----:B------:R-:W-:Y:S05]  /*1250*/  @!P0 BRA `(.L_x_2418) ;  /* 0x0000000000288947 */ /* 0x000fea0003800000 */
[----:B------:R-:W-:Y:S01]  /*1260*/  R2UR UR8, R221 ;  /* 0x00000000dd0872ca */ /* 0x000fe200000e0000 */
[----:B------:R-:W-:-:S12]  /*1270*/  ULDC.64 UR6, c[0x0][0xa08] ;  /* 0x0002820000067ab9 */ /* 0x000fd80000000a00 */
[----:B------:R-:W-:-:S06]  /*1280*/  UIMAD.WIDE UR6, UR8, 0x4, UR6 ;  /* 0x00000004080678a5 */ /* 0x000fcc000f8e0206 */
[----:B------:R-:W-:Y:S01]  /*1290*/  IMAD.U32 R2, RZ, RZ, UR6 ;  /* 0x00000006ff027e24 */ /* 0x000fe2000f8e00ff */
[----:B------:R-:W-:-:S05]  /*12a0*/  MOV R3, UR7 ;  /* 0x0000000700037c02 */ /* 0x000fca0008000f00 */
[----:B------:R-:W2:Y:S04]  /*12b0*/  LDG.E R4, desc[UR38][R2.64] ;  /* 0x0000002602047981 */ /* 0x000ea8000c1e1900 */
[----:B------:R-:W3:Y:S01]  /*12c0*/  LDG.E R0, desc[UR38][R2.64+0x4] ;  /* 0x0000042602007981 */ /* 0x000ee2000c1e1900 */
[----:B--2---:R-:W-:Y:S02]  /*12d0*/  R2UR UR8, R4 ;  /* 0x00000000040872ca */ /* 0x004fe400000e0000 */
[----:B---3--:R-:W-:-:S13]  /*12e0*/  R2UR UR6, R0 ;  /* 0x00000000000672ca */ /* 0x008fda00000e0000 */
[----:B------:R-:W-:-:S12]  /*12f0*/  UIADD3 UR8, -UR8, UR6, URZ ;  /* 0x0000000608087290 */ /* 0x000fd8000fffe13f */
.L_x_2418:
[----:B------:R-:W-:Y:S01]  /*1300*/  UIADD3 UR9, -UR4, UR8, URZ ;  /* 0x0000000804097290 */ /* 0x000fe2000fffe13f */
[----:B------:R-:W-:Y:S01]  /*1310*/  R2UR UR7, R23 ;  /* 0x00000000170772ca */ /* 0x000fe200000e0000 */
[----:B------:R-:W-:Y:S01]  /*1320*/  USHF.L.U32 UR5, UR5, 0x7, URZ ;  /* 0x0000000705057899 */ /* 0x000fe2000800063f */
[----:B------:R-:W-:Y:S01]  /*1330*/  PLOP3.LUT P0, PT, PT, PT, PT, 0x80, 0x0 ;  /* 0x000000000000781c */ /* 0x000fe20003f0f070 */
[----:B------:R-:W-:Y:S01]  /*1340*/  ULDC UR4, c[0x0][0x448] ;  /* 0x0001120000047ab9 */ /* 0x000fe20000000800 */
[----:B------:R-:W-:Y:S01]  /*1350*/  IMAD.MOV.U32 R0, RZ, RZ, RZ ;  /* 0x000000ffff007224 */ /* 0x000fe200078e00ff */
[----:B------:R-:W-:Y:S01]  /*1360*/  UISETP.NE.AND UP0, UPT, UR4, 0x1, UPT ;  /* 0x000000010400788c */ /* 0x000fe2000bf05270 */
[----:B------:R-:W-:Y:S01]  /*1370*/  IMAD.U32 R212, RZ, RZ, UR9 ;  /* 0x00000009ffd47e24 */ /* 0x000fe2000f8e00ff */
[----:B------:R-:W-:Y:S02]  /*1380*/  UIADD3 UR6, UR5, 0x7f, URZ ;  /* 0x0000007f05067890 */ /* 0x000fe4000fffe03f */
[----:B------:R-:W-:Y:S01]  /*1390*/  IMAD.U32 R214, RZ, RZ, UR5 ;  /* 0x00000005ffd67e24 */ /* 0x000fe2000f8e00ff */
[----:B------:R-:W-:Y:S01]  /*13a0*/  UP2UR UR4, UPR, URZ, 0x1 ;  /* 0x000000013f047883 */ /* 0x000fe20008000000 */
[----:B------:R-:W-:-:S02]  /*13b0*/  CS2R R2, SRZ ;  /* 0x0000000000027805 */ /* 0x000fc4000001ff00 */
[----:B------:R-:W-:Y:S02]  /*13c0*/  CS2R R150, SRZ ;  /* 0x0000000000967805 */ /* 0x000fe4000001ff00 */
[----:B------:R-:W-:Y:S01]  /*13d0*/  CS2R R148, SRZ ;  /* 0x0000000000947805 */ /* 0x000fe2000001ff00 */
[----:B------:R-:W-:Y:S01]  /*13e0*/  UIADD3 UR7, UR9, 0x50, -UR7 ;  /* 0x0000005009077890 */ /* 0x000fe2000fffe807 */
[----:B------:R-:W-:Y:S01]  /*13f0*/  CS2R R146, SRZ ;  /* 0x0000000000927805 */ /* 0x000fe2000001ff00 */
[----:B------:R-:W-:Y:S01]  /*1400*/  IMAD.U32 R213, RZ, RZ, UR4 ;  /* 0x00000004ffd57e24 */ /* 0x000fe2000f8e00ff */
[----:B------:R-:W-:Y:S01]  /*1410*/  @UP0 ULDC UR4, c[0x0][0x44c] ;  /* 0x0001130000040ab9 */ /* 0x000fe20000000800 */
[----:B------:R-:W-:Y:S01]  /*1420*/  @UP0 ULDC UR8, c[0x0][0x450] ;  /* 0x0001140000080ab9 */ /* 0x000fe20000000800 */
[----:B------:R-:W-:Y:S01]  /*1430*/  UIMAD.WIDE.U32 UR4, UR6, UR4, URZ ;  /* 0x00000004060472a5 */ /* 0x000fe2000f8e003f */
[----:B------:R-:W-:Y:S01]  /*1440*/  CS2R R144, SRZ ;  /* 0x0000000000907805 */ /* 0x000fe2000001ff00 */
[----:B------:R-:W-:Y:S01]  /*1450*/  UIADD3 UR4, UR9, 0x4f, URZ ;  /* 0x0000004f09047890 */ /* 0x000fe2000fffe03f */
[----:B------:R-:W-:Y:S01]  /*1460*/  CS2R R142, SRZ ;  /* 0x00000000008e7805 */ /* 0x000fe2000001ff00 */
[----:B------:R-:W-:Y:S01]  /*1470*/  @UP0 USHF.R.U32.HI UR6, URZ, UR8, UR5 ;  /* 0x000000083f060299 */ /* 0x000fe20008011605 */
[----:B------:R-:W-:Y:S01]  /*1480*/  CS2R R140, SRZ ;  /* 0x00000000008c7805 */ /* 0x000fe2000001ff00 */
[----:B------:R-:W-:Y:S01]  /*1490*/  UIMAD.WIDE UR4, UR4, 0x66666667, URZ ;  /* 0x66666667040478a5 */ /* 0x000fe2000f8e023f */
[----:B------:R-:W-:Y:S01]  /*14a0*/  CS2R R138, SRZ ;  /* 0x00000000008a7805 */ /* 0x000fe2000001ff00 */
[----:B------:R-:W-:Y:S01]  /*14b0*/  UIADD3 UR6, UR7, UR6, URZ ;  /* 0x0000000607067290 */ /* 0x000fe2000fffe03f */
[----:B------:R-:W-:Y:S01]  /*14c0*/  CS2R R136, SRZ ;  /* 0x0000000000887805 */ /* 0x000fe2000001ff00 */
[----:B------:R-:W-:Y:S01]  /*14d0*/  USHF.R.U32.HI UR4, URZ, 0x1f, UR5 ;  /* 0x0000001f3f047899 */ /* 0x000fe20008011605 */
[----:B------:R-:W-:Y:S01]  /*14e0*/  CS2R R134, SRZ ;  /* 0x0000000000867805 */ /* 0x000fe2000001ff00 */
[----:B------:R-:W-:Y:S01]  /*14f0*/  UIMAD.WIDE UR6, UR6, 0x66666667, URZ ;  /* 0x66666667060678a5 */ /* 0x000fe2000f8e023f */
[----:B------:R-:W-:Y:S01]  /*1500*/  CS2R R132, SRZ ;  /* 0x0000000000847805 */ /* 0x000fe2000001ff00 */
[----:B------:R-:W-:Y:S01]  /*1510*/  ULEA.HI.SX32 UR4, UR5, UR4, 0x1b ;  /* 0x0000000405047291 */ /* 0x000fe2000f8fda3f */
[----:B------:R-:W-:Y:S01]  /*1520*/  CS2R R130, SRZ ;  /* 0x0000000000827805 */ /* 0x000fe2000001ff00 */
[----:B------:R-:W-:Y:S01]  /*1530*/  USHF.R.U32.HI UR6, URZ, 0x1f, UR7 ;  /* 0x0000001f3f067899 */ /* 0x000fe20008011607 */
[----:B------:R-:W-:-:S02]  /*1540*/  CS2R R128, SRZ ;  /* 0x0000000000807805 */ /* 0x000fc4000001ff00 */
[----:B------:R-:W-:Y:S02]  /*1550*/  CS2R R126, SRZ ;  /* 0x00000000007e7805 */ /* 0x000fe4000001ff00 */
[----:B------:R-:W-:Y:S01]  /*1560*/  CS2R R124, SRZ ;  /* 0x00000000007c7805 */ /* 0x000fe2000001ff00 */
[----:B------:R-:W-:Y:S01]  /*1570*/  ULEA.HI.SX32 UR6, UR7, UR6, 0x1b ;  /* 0x0000000607067291 */ /* 0x000fe2000f8fda3f */
[----:B------:R-:W-:Y:S02]  /*1580*/  CS2R R122, SRZ ;  /* 0x00000000007a7805 */ /* 0x000fe4000001ff00 */
[----:B------:R-:W-:Y:S02]  /*1590*/  CS2R R120, SRZ ;  /* 0x0000000000787805 */ /* 0x000fe4000001ff00 */
[----:B------:R-:W-:Y:S01]  /*15a0*/  CS2R R118, SRZ ;  /* 0x0000000000767805 */ /* 0x000fe2000001ff00 */
[----:B------:R-:W-:Y:S01]  /*15b0*/  UISETP.LT.AND UP0, UPT, UR4, UR6, UPT ;  /* 0x000000060400728c */ /* 0x000fe2000bf01270 */
[----:B------:R-:W-:-:S02]  /*15c0*/  CS2R R116, SRZ ;  /* 0x0000000000747805 */ /* 0x000fc4000001ff00 */
[----:B------:R-:W-:Y:S02]  /*15d0*/  CS2R R114, SRZ ;  /* 0x0000000000727805 */ /* 0x000fe4000001ff00 */
[----:B------:R-:W-:Y:S01]  /*15e0*/  CS2R R112, SRZ ;  /* 0x0000000000707805 */ /* 0x000fe2000001ff00 */
[----:B------:R-:W-:Y:S01]  /*15f0*/  USEL UR60, UR4, UR6, UP0 ;  /* 0x00000006043c7287 */ /* 0x000fe20008000000 */
[----:B------:R-:W-:Y:S02]  /*1600*/  CS2R R110, SRZ ;  /* 0x00000000006e7805 */ /* 0x000fe4000001ff00 */
[----:B------:R-:W-:Y:S02]  /*1610*/  CS2R R108, SRZ ;  /* 0x00000000006c7805 */ /* 0x000fe4000001ff00 */
[----:B------:R-:W-:Y:S01]  /*1620*/  CS2R R106, SRZ ;  /* 0x00000000006a7805 */ /* 0x000fe2000001ff00 */
[----:B------:R-:W-:Y:S01]  /*1630*/  UISETP.GE.AND UP0, UPT, UR60, 0x1, UPT ;  /* 0x000000013c00788c */ /* 0x000fe2000bf06270 */
[----:B------:R-:W-:-:S02]  /*1640*/  CS2R R104, SRZ ;  /* 0x0000000000687805 */ /* 0x000fc4000001ff00 */
[----:B------:R-:W-:Y:S02]  /*1650*/  CS2R R102, SRZ ;  /* 0x0000000000667805 */ /* 0x000fe4000001ff00 */
[----:B------:R-:W-:Y:S02]  /*1660*/  CS2R R100, SRZ ;  /* 0x0000000000647805 */ /* 0x000fe4000001ff00 */
[----:B------:R-:W-:Y:S02]  /*1670*/  CS2R R166, SRZ ;  /* 0x0000000000a67805 */ /* 0x000fe4000001ff00 */
[----:B------:R-:W-:Y:S02]  /*1680*/  CS2R R96, SRZ ;  /* 0x0000000000607805 */ /* 0x000fe4000001ff00 */
[----:B------:R-:W-:Y:S02]  /*1690*/  PLOP3.LUT P1, PT, PT, PT, UP0, 0x80, 0x0 ;  /* 0x000000000000781c */ /* 0x000fe40003f2f008 */
        /* <DEDUP_REMOVED lines=69> */
.L_x_2420:
[----:B------:R-:W2:Y:S01]  /*1af0*/  LDL R2, [R1+0x8] ;  /* 0x0000080001027983 */ /* 0x000ea20000100800 */
        /* <DEDUP_REMOVED lines=12> */
.L_x_2564:
[----:B------:R-:W-:Y:S05]  /*1bc0*/  @!P0 BRA `(.L_x_2422) ;  /* 0x0000000000048947 */ /* 0x000fea0003800000 */
[----:B------:R-:W-:Y:S01]  /*1bd0*/  BPT.TRAP 0x1 ;  /* 0x000000040000795c */ /* 0x000fe20000300000 */
.L_x_2422:
        /* <DEDUP_REMOVED lines=9> */
.L_x_2423:
[----:B-1----:R-:W-:Y:S05]  /*1c70*/  @P1 BRA `(.L_x_2424) ;  /* 0x0000000000081947 */ /* 0x002fea0003800000 */
[----:B------:R-:W1:Y:S02]  /*1c80*/  SYNCS.PHASECHK.TRANS64.TRYWAIT P1, [R0+URZ+0x38830], R3 ;  /* 0x03883003000075a7 */ /* 0x000e64000802017f */
[----:B-1----:R-:W-:Y:S05]  /*1c90*/  @!P1 BRA `(.L_x_2425) ;  /* 0x0000015400749947 */ /* 0x002fea0003800000 */
.L_x_2424:
        /* <DEDUP_REMOVED lines=159> */
[----:B------:R-:W-:Y:S01]  /*2690*/  MOV R9, UR17 ;  /* 0x0000001100097c02 */ /* 0x000fe20008000f00 */
        /* <DEDUP_REMOVED lines=418> */
.L_x_2426:
[----:B------:R-:W-:Y:S01]  /*40c0*/  R2UR UR4, R213 ;  /* 0x00000000d50472ca */ /* 0x000fe200000e0000 */
[----:B------:R-:W-:Y:S01]  /*40d0*/  UMOV UR5, 0xffffffb0 ;  /* 0xffffffb000057882 */ /* 0x000fe20000000000 */
[----:B------:R-:W-:Y:S01]  /*40e0*/  R2UR UR7, R214 ;  /* 0x00000000d60772ca */ /* 0x000fe200000e0000 */
[----:B------:R-:W-:Y:S01]  /*40f0*/  UIMAD UR5, UR60, UR5, 0x51 ;  /* 0x000000513c0574a4 */ /* 0x000fe2000f8e0205 */
[----:B------:R-:W-:Y:S02]  /*4100*/  R2UR UR14, R212 ;  /* 0x00000000d40e72ca */ /* 0x000fe400000e0000 */
[----:B------:R-:W-:Y:S02]  /*4110*/  CS2R R150, SRZ ;  /* 0x0000000000967805 */ /* 0x000fe4000001ff00 */
[----:B------:R-:W-:Y:S02]  /*4120*/  R2UR UR15, R23 ;  /* 0x00000000170f72ca */ /* 0x000fe400000e0000 */
[----:B------:R-:W-:-:S02]  /*4130*/  CS2R R148, SRZ ;  /* 0x0000000000947805 */ /* 0x000fc4000001ff00 */
[----:B------:R-:W-:Y:S01]  /*4140*/  CS2R R146, SRZ ;  /* 0x0000000000927805 */ /* 0x000fe2000001ff00 */
[----:B------:R-:W-:Y:S01]  /*4150*/  IMAD.U32 R4, RZ, RZ, UR5 ;  /* 0x00000005ff047e24 */ /* 0x000fe2000f8e00ff */
[----:B------:R-:W-:Y:S01]  /*4160*/  ULDC UR5, c[0x0][0x988] ;  /* 0x0002620000057ab9 */ /* 0x000fe20000000800 */
[----:B------:R-:W-:Y:S02]  /*4170*/  CS2R R144, SRZ ;  /* 0x0000000000907805 */ /* 0x000fe4000001ff00 */
[----:B------:R-:W-:Y:S01]  /*4180*/  CS2R R142, SRZ ;  /* 0x00000000008e7805 */ /* 0x000fe2000001ff00 */
[----:B------:R-:W-:Y:S01]  /*4190*/  UISETP.NE.AND UP0, UPT, UR4, URZ, UPT ;  /* 0x0000003f0400728c */ /* 0x000fe2000bf05270 */
[----:B------:R-:W-:Y:S01]  /*41a0*/  IMAD R4, R215, -0x2, R4 ;  /* 0xfffffffed7047824 */ /* 0x000fe200078e0204 */
[----:B------:R-:W-:Y:S01]  /*41b0*/  UMOV UR10, UR7 ;  /* 0x00000007000a7c82 */ /* 0x000fe20008000000 */
[----:B------:R-:W-:Y:S01]  /*41c0*/  VIADD R2, R216, UR7 ;  /* 0x00000007d8027c36 */ /* 0x000fe20008000000 */
[----:B------:R-:W-:-:S02]  /*41d0*/  CS2R R140, SRZ ;  /* 0x00000000008c7805 */ /* 0x000fc4000001ff00 */
[----:B------:R-:W-:Y:S02]  /*41e0*/  CS2R R138, SRZ ;  /* 0x00000000008a7805 */ /* 0x000fe4000001ff00 */
[----:B------:R-:W-:Y:S01]  /*41f0*/  PLOP3.LUT P1, PT, PT, PT, UP0, 0x80, 0x0 ;  /* 0x000000000000781c */ /* 0x000fe20003f2f008 */
[----:B------:R-:W-:Y:S01]  /*4200*/  IMAD.U32 R21, RZ, RZ, UR15 ;  /* 0x0000000fff157e24 */ /* 0x000fe2000f8e00ff */
[----:B------:R-:W-:Y:S02]  /*4210*/  PLOP3.LUT P2, PT, PT, PT, UP0, 0x80, 0x0 ;  /* 0x000000000000781c */ /* 0x000fe40003f4f008 */
[----:B------:R-:W-:Y:S02]  /*4220*/  CS2R R136, SRZ ;  /* 0x0000000000887805 */ /* 0x000fe4000001ff00 */
[----:B------:R-:W-:Y:S01]  /*4230*/  CS2R R134, SRZ ;  /* 0x0000000000867805 */ /* 0x000fe2000001ff00 */
[----:B------:R-:W-:Y:S01]  /*4240*/  @UP0 ULDC UR4, c[0x0][0x44c] ;  /* 0x0001130000040ab9 */ /* 0x000fe20000000800 */
[----:B------:R-:W-:Y:S01]  /*4250*/  IADD3 R4, -R21, UR14, R4 ;  /* 0x0000000e15047c10 */ /* 0x000fe2000fffe104 */
[----:B------:R-:W-:Y:S01]  /*4260*/  @UP0 ULDC UR6, c[0x0][0x44c] ;  /* 0x0001130000060ab9 */ /* 0x000fe20000000800 */
[----:B------:R-:W-:Y:S01]  /*4270*/  @UP0 ULDC UR11, c[0x0][0x450] ;  /* 0x00011400000b0ab9 */ /* 0x000fe20000000800 */
[----:B------:R-:W-:Y:S01]  /*4280*/  UIMAD.WIDE.U32 UR6, UR7, UR6, URZ ;  /* 0x00000006070672a5 */ /* 0x000fe2000f8e003f */
[----:B------:R-:W-:-:S02]  /*4290*/  CS2R R132, SRZ ;  /* 0x0000000000847805 */ /* 0x000fc4000001ff00 */
[----:B------:R-:W-:Y:S02]  /*42a0*/  CS2R R130, SRZ ;  /* 0x0000000000827805 */ /* 0x000fe4000001ff00 */
[----:B------:R-:W-:Y:S01]  /*42b0*/  CS2R R128, SRZ ;  /* 0x0000000000807805 */ /* 0x000fe2000001ff00 */
[----:B------:R-:W-:Y:S01]  /*42c0*/  @P1 IMAD.HI.U32 R3, R2, UR4, RZ ;  /* 0x0000000402031c27 */ /* 0x000fe2000f8e00ff */
[----:B------:R-:W-:Y:S01]  /*42d0*/  @UP0 ULDC UR4, c[0x0][0x450] ;  /* 0x0001140000040ab9 */ /* 0x000fe20000000800 */
[----:B------:R-:W-:Y:S01]  /*42e0*/  @UP0 USHF.R.U32.HI UR10, URZ, UR11, UR7 ;  /* 0x0000000b3f0a0299 */ /* 0x000fe20008011607 */
[----:B------:R-:W-:Y:S02]  /*42f0*/  CS2R R126, SRZ ;  /* 0x00000000007e7805 */ /* 0x000fe4000001ff00 */
[----:B------:R-:W-:Y:S02]  /*4300*/  CS2R R124, SRZ ;  /* 0x00000000007c7805 */ /* 0x000fe4000001ff00 */
[----:B------:R-:W-:Y:S01]  /*4310*/  @P2 SHF.R.U32.HI R2, RZ, UR4, R3 ;  /* 0x00000004ff022c19 */ /* 0x000fe20008011603 */
[----:B------:R-:W-:Y:S01]  /*4320*/  UIMAD UR4, UR60, -0x50, UR14 ;  /* 0xffffffb03c0478a4 */ /* 0x000fe2000f8e020e */
[----:B------:R-:W-:Y:S01]  /*4330*/  CS2R R122, SRZ ;  /* 0x00000000007a7805 */ /* 0x000fe2000001ff00 */
[----:B------:R-:W-:Y:S01]  /*4340*/  UIADD3 UR6, UR10, UR14, -UR15 ;  /* 0x0000000e0a067290 */ /* 0x000fe2000fffe80f */
[----:B------:R-:W0:Y:S01]  /*4350*/  S2UR UR14, SR_CgaCtaId ;  /* 0x00000000000e79c3 */ /* 0x000e220000008800 */
[----:B------:R-:W1:Y:S01]  /*4360*/  SHFL.IDX PT, R5, R2, 0x1, 0x1c1f ;  /* 0x003c1f0002057f89 */ /* 0x000e6200000e0000 */
[----:B------:R-:W-:Y:S01]  /*4370*/  UIADD3 UR4, UR4, 0x50, URZ ;  /* 0x0000005004047890 */ /* 0x000fe2000fffe03f */
[----:B------:R-:W-:Y:S01]  /*4380*/  CS2R R120, SRZ ;  /* 0x0000000000787805 */ /* 0x000fe2000001ff00 */
[----:B------:R-:W-:Y:S01]  /*4390*/  UIMAD.WIDE UR6, UR6, 0x66666667, URZ ;  /* 0x66666667060678a5 */ /* 0x000fe2000f8e023f */
[----:B------:R-:W2:Y:S01]  /*43a0*/  SHFL.IDX PT, R2, R2, RZ, 0x1c1f ;  /* 0x001c1fff02027589 */ /* 0x000ea200000e0000 */
[----:B------:R-:W-:Y:S01]  /*43b0*/  UIADD3 UR60, UR60, -0x2, URZ ;  /* 0xfffffffe3c3c7890 */ /* 0x000fe2000fffe03f */
[----:B------:R-:W-:Y:S01]  /*43c0*/  CS2R R118, SRZ ;  /* 0x0000000000767805 */ /* 0x000fe2000001ff00 */
[----:B------:R-:W-:Y:S01]  /*43d0*/  IMAD.U32 R18, RZ, RZ, UR4 ;  /* 0x00000004ff127e24 */ /* 0x000fe2000f8e00ff */
[----:B------:R-:W-:Y:S01]  /*43e0*/  R2UR UR4, R0 ;  /* 0x00000000000472ca */ /* 0x000fe200000e0000 */
[----:B------:R-:W-:Y:S01]  /*43f0*/  USHF.R.U32.HI UR6, URZ, 0x1f, UR7 ;  /* 0x0000001f3f067899 */ /* 0x000fe20008011607 */
[----:B------:R-:W-:Y:S01]  /*4400*/  CS2R R116, SRZ ;  /* 0x0000000000747805 */ /* 0x000fe2000001ff00 */
[----:B------:R-:W-:Y:S01]  /*4410*/  IMAD R3, R215, -0x2, R18 ;  /* 0xfffffffed7037824 */ /* 0x000fe200078e0212 */
[----:B------:R-:W-:Y:S01]  /*4420*/  CS2R R114, SRZ ;  /* 0x0000000000727805 */ /* 0x000fe2000001ff00 */
[----:B------:R-:W-:Y:S01]  /*4430*/  ULEA.HI.SX32 UR6, UR7, UR6, 0x1b ;  /* 0x0000000607067291 */ /* 0x000fe2000f8fda3f */
        /* <DEDUP_REMOVED lines=8> */
[----:B------:R-:W-:Y:S01]  /*44c0*/  CS2R R100, SRZ ;  /* 0x0000000000647805 */ /* 0x000fe2000001ff00 */
[----:B------:R-:W-:Y:S01]  /*44d0*/  UIADD3 UR4, UR4, 0x38840, URZ ;  /* 0x0003884004047890 */ /* 0x000fe2000fffe03f */
[----:B-1----:R-:W-:Y:S01]  /*44e0*/  VIADDMNMX R5, R5, R4, R3, PT ;  /* 0x0000000405057246 */ /* 0x002fe20003800103 */
[----:B------:R-:W-:Y:S01]  /*44f0*/  UISETP.GE.AND UP0, UPT, UR60, UR10, UPT ;  /* 0x0000000a3c00728c */ /* 0x000fe2000bf06270 */
[----:B------:R-:W-:Y:S01]  /*4500*/  CS2R R98, SRZ ;  /* 0x0000000000627805 */ /* 0x000fe2000001ff00 */
[----:B0-----:R-:W-:Y:S01]  /*4510*/  UPRMT UR4, UR14, 0x654, UR4 ;  /* 0x000006540e047896 */ /* 0x001fe20008000004 */
[----:B------:R-:W-:-:S02]  /*4520*/  ISETP.GT.AND P1, PT, R5, RZ, PT ;  /* 0x000000ff0500720c */ /* 0x000fc40003f24270 */
[----:B------:R-:W-:Y:S02]  /*4530*/  CS2R R96, SRZ ;  /* 0x0000000000607805 */ /* 0x000fe4000001ff00 */
[C---:B------:R-:W-:Y:S02]  /*4540*/  ISETP.GT.AND P2, PT, R5.reuse, 0x1, PT ;  /* 0x000000010500780c */ /* 0x040fe40003f44270 */
[----:B------:R-:W-:Y:S02]  /*4550*/  CS2R R94, SRZ ;  /* 0x00000000005e7805 */ /* 0x000fe4000001ff00 */
[----:B------:R-:W-:Y:S02]  /*4560*/  ISETP.GT.AND P3, PT, R5, 0x8, PT ;  /* 0x000000080500780c */ /* 0x000fe40003f64270 */
[----:B------:R-:W-:Y:S02]  /*4570*/  CS2R R92, SRZ ;  /* 0x00000000005c7805 */ /* 0x000fe4000001ff00 */
[----:B------:R-:W-:-:S02]  /*4580*/  FSEL R58, R58, -INF , P1 ;  /* 0xff8000003a3a7808 */ /* 0x000fc40000800000 */
[----:B------:R-:W-:Y:S02]  /*4590*/  CS2R R90, SRZ ;  /* 0x00000000005a7805 */ /* 0x000fe4000001ff00 */
[----:B------:R-:W-:Y:S01]  /*45a0*/  FSEL R59, R59, -INF , P2 ;  /* 0xff8000003b3b7808 */ /* 0x000fe20001000000 */
[----:B------:R-:W-:Y:S01]  /*45b0*/  SYNCS.ARRIVE.TRANS64.RED.A1T0 RZ, [UR4], RZ ;  /* 0x000000ffffff79a7 */ /* 0x000fe20008100404 */
[----:B------:R-:W-:Y:S02]  /*45c0*/  ISETP.GT.AND P1, PT, R5, 0x9, PT ;  /* 0x000000090500780c */ /* 0x000fe40003f24270 */
[----:B------:R-:W-:Y:S02]  /*45d0*/  CS2R R88, SRZ ;  /* 0x0000000000587805 */ /* 0x000fe4000001ff00 */
[----:B------:R-:W-:Y:S02]  /*45e0*/  FSEL R62, R62, -INF , P3 ;  /* 0xff8000003e3e7808 */ /* 0x000fe40001800000 */
[----:B------:R-:W-:-:S02]  /*45f0*/  CS2R R86, SRZ ;  /* 0x0000000000567805 */ /* 0x000fc4000001ff00 */
[----:B------:R-:W-:Y:S02]  /*4600*/  FMNMX.FTZ R21, R58, R59, !PT ;  /* 0x0000003b3a157209 */ /* 0x000fe40007810000 */
[----:B------:R-:W-:Y:S02]  /*4610*/  CS2R R84, SRZ ;  /* 0x0000000000547805 */ /* 0x000fe4000001ff00 */
        /* <DEDUP_REMOVED lines=19> */
[----:B------:R-:W-:Y:S02]  /*4750*/  FSEL R54, R54, -INF , P2 ;  /* 0xff80000036367808 */ /* 0x000fe40001000000 */
[----:B------:R-:W-:Y:S02]  /*4760*/  FMNMX.FTZ R21, R51, R18, !PT ;  /* 0x0000001233157209 */ /* 0x000fe40007810000 */
[----:B------:R-:W-:-:S02]  /*4770*/  ISETP.GT.AND P2, PT, R5, 0x20, PT ;  /* 0x000000200500780c */ /* 0x000fc40003f44270 */
[----:B------:R-:W-:Y:S02]  /*4780*/  FSEL R55, R55, -INF , P1 ;  /* 0xff80000037377808 */ /* 0x000fe40000800000 */
[----:B------:R-:W-:Y:S02]  /*4790*/  FMNMX.FTZ R18, R54, R21, !PT ;  /* 0x0000001536127209 */ /* 0x000fe40007810000 */
        /* <DEDUP_REMOVED lines=33> */
[----:B------:R-:W-:-:S02]  /*49b0*/  FSEL R31, R31, -INF , P1 ;  /* 0xff8000001f1f7808 */ /* 0x000fc40000800000 */
[----:B------:R-:W-:Y:S02]  /*49c0*/  FMNMX.FTZ R18, R30, R5, !PT ;  /* 0x000000051e127209 */ /* 0x000fe40007810000 */
[----:B--2---:R-:W-:Y:S02]  /*49d0*/  VIADDMNMX R4, R2, R4, R3, PT ;  /* 0x0000000402047246 */ /* 0x004fe40003800103 */
[----:B------:R-:W-:Y:S02]  /*49e0*/  FMNMX.FTZ R18, R31, R18, !PT ;  /* 0x000000121f127209 */ /* 0x000fe40007810000 */
[C---:B------:R-:W-:Y:S02]  /*49f0*/  ISETP.GT.AND P1, PT, R4.reuse, RZ, PT ;  /* 0x000000ff0400720c */ /* 0x040fe40003f24270 */
[C---:B------:R-:W-:Y:S01]  /*4a00*/  ISETP.GT.AND P2, PT, R4.reuse, 0x1, PT ;  /* 0x000000010400780c */ /* 0x040fe20003f44270 */
[----:B------:R-:W0:Y:S01]  /*4a10*/  SHFL.BFLY PT, R5, R18, 0x2, 0x1f ;  /* 0x0c401f0012057f89 */ /* 0x000e2200000e0000 */
[----:B------:R-:W-:-:S02]  /*4a20*/  ISETP.GT.AND P3, PT, R4, 0x8, PT ;  /* 0x000000080400780c */ /* 0x000fc40003f64270 */
[----:B------:R-:W-:Y:S02]  /*4a30*/  FSEL R56, R56, -INF , P1 ;  /* 0xff80000038387808 */ /* 0x000fe40000800000 */
[----:B------:R-:W-:Y:S02]  /*4a40*/  FSEL R57, R57, -INF , P2 ;  /* 0xff80000039397808 */ /* 0x000fe40001000000 */
[----:B------:R-:W-:Y:S02]  /*4a50*/  ISETP.GT.AND P1, PT, R4, 0x9, PT ;  /* 0x000000090400780c */ /* 0x000fe40003f24270 */
[----:B------:R-:W-:Y:S02]  /*4a60*/  FSEL R60, R60, -INF , P3 ;  /* 0xff8000003c3c7808 */ /* 0x000fe40001800000 */
[----:B------:R-:W-:Y:S02]  /*4a70*/  FMNMX.FTZ R3, R56, R57, !PT ;  /* 0x0000003938037209 */ /* 0x000fe40007810000 */
[----:B------:R-:W-:-:S02]  /*4a80*/  FSEL R61, R61, -INF , P1 ;  /* 0xff8000003d3d7808 */ /* 0x000fc40000800000 */
[----:B------:R-:W-:Y:S02]  /*4a90*/  ISETP.GT.AND P1, PT, R4, 0x10, PT ;  /* 0x000000100400780c */ /* 0x000fe40003f24270 */
[----:B------:R-:W-:Y:S02]  /*4aa0*/  FMNMX.FTZ R2, R60, R3, !PT ;  /* 0x000000033c027209 */ /* 0x000fe40007810000 */
[----:B------:R-:W-:Y:S02]  /*4ab0*/  ISETP.GT.AND P2, PT, R4, 0x11, PT ;  /* 0x000000110400780c */ /* 0x000fe40003f44270 */
[----:B------:R-:W-:Y:S02]  /*4ac0*/  FSEL R48, R48, -INF , P1 ;  /* 0xff80000030307808 */ /* 0x000fe40000800000 */
[----:B------:R-:W-:Y:S02]  /*4ad0*/  FMNMX.FTZ R3, R61, R2, !PT ;  /* 0x000000023d037209 */ /* 0x000fe40007810000 */
[----:B------:R-:W-:-:S02]  /*4ae0*/  ISETP.GT.AND P1, PT, R4, 0x18, PT ;  /* 0x000000180400780c */ /* 0x000fc40003f24270 */
[----:B------:R-:W-:Y:S02]  /*4af0*/  FSEL R49, R49, -INF , P2 ;  /* 0xff80000031317808 */ /* 0x000fe40001000000 */
[----:B------:R-:W-:Y:S02]  /*4b00*/  FMNMX.FTZ R2, R48, R3, !PT ;  /* 0x0000000330027209 */ /* 0x000fe40007810000 */
[----:B0-----:R-:W-:Y:S02]  /*4b10*/  FMNMX.FTZ R20, R18, R5, !PT ;  /* 0x0000000512147209 */ /* 0x001fe40007810000 */
[----:B------:R-:W-:Y:S02]  /*4b20*/  ISETP.GT.AND P3, PT, R4, 0x19, PT ;  /* 0x000000190400780c */ /* 0x000fe40003f64270 */
[----:B------:R-:W-:Y:S01]  /*4b30*/  FSEL R52, R52, -INF , P1 ;  /* 0xff80000034347808 */ /* 0x000fe20000800000 */
[----:B------:R-:W0:Y:S01]  /*4b40*/  SHFL.BFLY PT, R21, R20, 0x1, 0x1f ;  /* 0x0c201f0014157f89 */ /* 0x000e2200000e0000 */
[----:B------:R-:W-:-:S02]  /*4b50*/  FMNMX.FTZ R5, R49, R2, !PT ;  /* 0x0000000231057209 */ /* 0x000fc40007810000 */
[----:B------:R-:W-:Y:S02]  /*4b60*/  FSEL R53, R53, -INF , P3 ;  /* 0xff80000035357808 */ /* 0x000fe40001800000 */
[----:B------:R-:W-:Y:S02]  /*4b70*/  ISETP.GT.AND P1, PT, R4, 0x20, PT ;  /* 0x000000200400780c */ /* 0x000fe40003f24270 */
        /* <DEDUP_REMOVED lines=35> */
[----:B------:R-:W-:Y:S02]  /*4db0*/  FMNMX.FTZ R2, R28, R5, !PT ;  /* 0x000000051c027209 */ /* 0x000fe40007810000 */
[----:B0-----:R-:W-:Y:S02]  /*4dc0*/  FMNMX.FTZ R3, R20, R21, !PT ;  /* 0x0000001514037209 */ /* 0x001fe40007810000 */
        /* <DEDUP_REMOVED lines=177> */
[----:B------:R-:W-:Y:S01]  /*58e0*/  UMOV UR37, UR36 ;  /* 0x0000002400257c82 */ /* 0x000fe20008000000 */
[----:B------:R-:W-:Y:S02]  /*58f0*/  IMAD.MOV.U32 R228, RZ, RZ, R4 ;  /* 0x000000ffffe47224 */ /* 0x000fe400078e0004 */
[----:B------:R-:W-:Y:S02]  /*5900*/  IMAD.MOV.U32 R2, RZ, RZ, 0x3f800000 ;  /* 0x3f800000ff027424 */ /* 0x000fe400078e00ff */
[----:B------:R-:W-:-:S06]  /*5910*/  IMAD.MOV.U32 R151, RZ, RZ, RZ ;  /* 0x000000ffff977224 */ /* 0x000fcc00078e00ff */
[----:B------:R-:W-:-:S07]  /*5920*/  MOV R229, UR4 ;  /* 0x0000000400e57c02 */ /* 0x000fce0008000f00 */
.L_x_2438:
[----:B------:R-:W-:Y:S01]  /*5930*/  R2UR UR5, R229 ;  /* 0x00000000e50572ca */ /* 0x000fe200000e0000 */
[----:B------:R-:W-:-:S04]  /*5940*/  UISETP.NE.AND UP0, UPT, UR37, 0x1, UPT ;  /* 0x000000012500788c */ /* 0x000fc8000bf05270 */
[----:B------:R-:W-:-:S08]  /*5950*/  USEL UR4, URZ, 0x1, UP0 ;  /* 0x000000013f047887 */ /* 0x000fd00008000000 */
[----:B------:R-:W-:-:S06]  /*5960*/  ULOP3.LUT UR4, UR5, UR4, URZ, 0x3c, !UPT ;  /* 0x0000000405047292 */ /* 0x000fcc000f8e3c3f */
[----:B------:R-:W-:Y:S01]  /*5970*/  IMAD.U32 R17, RZ, RZ, UR4 ;  /* 0x00000004ff117e24 */ /* 0x000fe2000f8e00ff */
[----:B------:R-:W-:Y:S06]  /*5980*/  @!P0 BRA `(.L_x_2428) ;  /* 0x0000000000048947 */ /* 0x000fec0003800000 */
[----:B------:R-:W-:Y:S01]  /*5990*/  BPT.TRAP 0x1 ;  /* 0x000000040000795c */ /* 0x000fe20000300000 */
.L_x_2428:
        /* <DEDUP_REMOVED lines=11> */
.L_x_2429:
[----:B-1----:R-:W-:Y:S05]  /*5a50*/  @P1 BRA `(.L_x_2430) ;  /* 0x0000000000081947 */ /* 0x002fea0003800000 */
[----:B------:R-:W1:Y:S02]  /*5a60*/  SYNCS.PHASECHK.TRANS64.TRYWAIT P1, [UR61+0x38830], R3 ;  /* 0x03883003ff0075a7 */ /* 0x000e64000802017d */
[----:B-1----:R-:W-:Y:S05]  /*5a70*/  @!P1 BRA `(.L_x_2431) ;  /* 0x0000011800109947 */ /* 0x002fea0003800000 */
.L_x_2430:
        /* <DEDUP_REMOVED lines=590> */
[----:B------:R-:W-:Y:S05]  /*7f60*/  @!P0 BRA `(.L_x_2432) ;  /* 0x0000000000048947 */ /* 0x000fea0003800000 */
[----:B------:R-:W-:Y:S01]  /*7f70*/  BPT.TRAP 0x1 ;  /* 0x000000040000795c */ /* 0x000fe20000300000 */
.L_x_2432:
        /* <DEDUP_REMOVED lines=8> */
.L_x_2433:
[----:B---3--:R-:W-:Y:S05]  /*8000*/  @P1 BRA `(.L_x_2434) ;  /* 0x0000000000081947 */ /* 0x008fea0003800000 */
[----:B------:R-:W3:Y:S02]  /*8010*/  SYNCS.PHASECHK.TRANS64.TRYWAIT P1, [UR4+0x38850], R0 ;  /* 0x03885000ff0075a7 */ /* 0x000ee40008020144 */
[----:B---3--:R-:W-:Y:S05]  /*8020*/  @!P1 BRA `(.L_x_2435) ;  /* 0x000000f000bc9947 */ /* 0x008fea0003800000 */
.L_x_2434:
        /* <DEDUP_REMOVED lines=37> */
.L_x_2436:
[----:B------:R-:W-:Y:S01]  /*8280*/  R2UR UR10, R213 ;  /* 0x00000000d50a72ca */ /* 0x000fe200000e0000 */
[----:B------:R-:W-:Y:S01]  /*8290*/  UIADD3 UR61, UR61, 0x38840, URZ ;  /* 0x000388403d3d7890 */ /* 0x000fe2000fffe03f */
[----:B------:R-:W-:Y:S02]  /*82a0*/  R2UR UR5, R214 ;  /* 0x00000000d60572ca */ /* 0x000fe400000e0000 */
[----:B------:R-:W-:Y:S02]  /*82b0*/  R2UR UR7, R23 ;  /* 0x00000000170772ca */ /* 0x000fe400000e0000 */
[----:B------:R-:W-:-:S07]  /*82c0*/  R2UR UR6, R212 ;  /* 0x00000000d40672ca */ /* 0x000fce00000e0000 */
[----:B------:R-:W-:Y:S02]  /*82d0*/  UISETP.NE.AND UP0, UPT, UR10, URZ, UPT ;  /* 0x0000003f0a00728c */ /* 0x000fe4000bf05270 */
[----:B---3--:R-:W-:Y:S02]  /*82e0*/  VIADD R2, R216, UR5 ;  /* 0x00000005d8027c36 */ /* 0x008fe40008000000 */
[----:B------:R-:W-:Y:S02]  /*82f0*/  IMAD.U32 R193, RZ, RZ, UR7 ;  /* 0x00000007ffc17e24 */ /* 0x000fe4000f8e00ff */
[----:B------:R-:W-:Y:S02]  /*8300*/  PLOP3.LUT P1, PT, PT, PT, UP0, 0x80, 0x0 ;  /* 0x000000000000781c */ /* 0x000fe40003f2f008 */
[----:B------:R-:W-:-:S03]  /*8310*/  PLOP3.LUT P2, PT, PT, PT, UP0, 0x80, 0x0 ;  /* 0x000000000000781c */ /* 0x000fc60003f4f008 */
[----:B------:R-:W-:-:S08]  /*8320*/  @UP0 ULDC UR5, c[0x0][0x44c] ;  /* 0x0001130000050ab9 */ /* 0x000fd00000000800 */
[----:B--2---:R-:W-:Y:S01]  /*8330*/  @P1 IMAD.HI.U32 R0, R2, UR5, RZ ;  /* 0x0000000502001c27 */ /* 0x004fe2000f8e00ff */
[----:B------:R-:W-:-:S04]  /*8340*/  @UP0 ULDC UR5, c[0x0][0x450] ;  /* 0x0001140000050ab9 */ /* 0x000fc80000000800 */
[----:B------:R-:W-:Y:S01]  /*8350*/  @P2 SHF.R.U32.HI R2, RZ, UR5, R0 ;  /* 0x00000005ff022c19 */ /* 0x000fe20008011600 */
[----:B------:R-:W-:Y:S01]  /*8360*/  UMOV UR5, 0x1 ;  /* 0x0000000100057882 */ /* 0x000fe20000000000 */
[----:B------:R-:W-:Y:S01]  /*8370*/  IMAD.MOV.U32 R0, RZ, RZ, -0x2 ;  /* 0xfffffffeff007424 */ /* 0x000fe200078e00ff */
[----:B------:R-:W-:Y:S02]  /*8380*/  UIMAD UR5, UR60, -0x50, UR5 ;  /* 0xffffffb03c0578a4 */ /* 0x000fe4000f8e0205 */
[----:B01----:R-:W0:Y:S04]  /*8390*/  SHFL.IDX PT, R3, R2, RZ, 0x1c1f ;  /* 0x001c1fff02037589 */ /* 0x003e2800000e0000 */
[----:B------:R-:W-:Y:S01]  /*83a0*/  IMAD R0, R215, R0, UR5 ;  /* 0x00000005d7007e24 */ /* 0x000fe2000f8e0200 */
[----:B------:R-:W-:-:S04]  /*83b0*/  ULDC UR5, c[0x0][0x988] ;  /* 0x0002620000057ab9 */ /* 0x000fc80000000800 */
[----:B------:R-:W-:Y:S01]  /*83c0*/  IADD3 R0, -R193, UR6, R0 ;  /* 0x00000006c1007c10 */ /* 0x000fe2000fffe100 */
[----:B------:R-:W1:Y:S04]  /*83d0*/  S2UR UR6, SR_CgaCtaId ;  /* 0x00000000000679c3 */ /* 0x000e680000008800 */
[----:B0-----:R-:W-:-:S05]  /*83e0*/  IMAD.IADD R3, R0, 0x1, R3 ;  /* 0x0000000100037824 */ /* 0x001fca00078e0203 */
[C---:B------:R-:W-:Y:S02]  /*83f0*/  ISETP.GT.AND P1, PT, R3.reuse, RZ, PT ;  /* 0x000000ff0300720c */ /* 0x040fe40003f24270 */
[C---:B------:R-:W-:Y:S02]  /*8400*/  ISETP.GT.AND P2, PT, R3.reuse, 0x1, PT ;  /* 0x000000010300780c */ /* 0x040fe40003f44270 */
[----:B------:R-:W-:Y:S01]  /*8410*/  FSEL R184, R184, -INF , P1 ;  /* 0xff800000b8b87808 */ /* 0x000fe20000800000 */
[----:B-1----:R-:W-:Y:S01]  /*8420*/  UPRMT UR61, UR6, 0x654, UR61 ;  /* 0x00000654063d7896 */ /* 0x002fe2000800003d */
[----:B------:R-:W-:Y:S02]  /*8430*/  ISETP.GT.AND P1, PT, R3, 0x8, PT ;  /* 0x000000080300780c */ /* 0x000fe40003f24270 */
[----:B------:R-:W-:Y:S02]  /*8440*/  FSEL R185, R185, -INF , P2 ;  /* 0xff800000b9b97808 */ /* 0x000fe40001000000 */
[----:B------:R-:W-:-:S02]  /*8450*/  FMNMX.FTZ R4, R184, R228, !PT ;  /* 0x000000e4b8047209 */ /* 0x000fc40007810000 */
[----:B------:R-:W-:Y:S02]  /*8460*/  ISETP.GT.AND P2, PT, R3, 0x9, PT ;  /* 0x000000090300780c */ /* 0x000fe40003f44270 */
[----:B------:R-:W-:Y:S01]  /*8470*/  FSEL R188, R188, -INF , P1 ;  /* 0xff800000bcbc7808 */ /* 0x000fe20000800000 */
[----:B------:R-:W-:Y:S01]  /*8480*/  SYNCS.ARRIVE.TRANS64.RED.A1T0 RZ, [UR61], RZ ;  /* 0x000000ffffff79a7 */ /* 0x000fe2000810043d */
        /* <DEDUP_REMOVED lines=54> */
[----:B0-----:R-:W-:-:S05]  /*87f0*/  IMAD.IADD R0, R0, 0x1, R3 ;  /* 0x0000000100007824 */ /* 0x001fca00078e0203 */
[----:B------:R-:W-:Y:S02]  /*8800*/  ISETP.GT.AND P1, PT, R0, RZ, PT ;  /* 0x000000ff0000720c */ /* 0x000fe40003f24270 */
[----:B-1----:R-:W-:Y:S02]  /*8810*/  FMNMX.FTZ R193, R192, R193, !PT ;  /* 0x000000c1c0c17209 */ /* 0x002fe40007810000 */
[----:B------:R-:W-:Y:S02]  /*8820*/  ISETP.GT.AND P2, PT, R0, 0x1, PT ;  /* 0x000000010000780c */ /* 0x000fe40003f44270 */
[----:B------:R-:W-:Y:S01]  /*8830*/  FSEL R186, R186, -INF , P1 ;  /* 0xff800000baba7808 */ /* 0x000fe20000800000 */
[----:B------:R-:W0:Y:S01]  /*8840*/  SHFL.BFLY PT, R194, R193, 0x1, 0x1f ;  /* 0x0c201f00c1c27f89 */ /* 0x000e2200000e0000 */
[----:B------:R-:W-:Y:S02]  /*8850*/  ISETP.GT.AND P1, PT, R0, 0x8, PT ;  /* 0x000000080000780c */ /* 0x000fe40003f24270 */
[----:B------:R-:W-:-:S02]  /*8860*/  FSEL R187, R187, -INF , P2 ;  /* 0xff800000bbbb7808 */ /* 0x000fc40001000000 */
[----:B------:R-:W-:Y:S02]  /*8870*/  FMNMX.FTZ R4, R186, R21, !PT ;  /* 0x00000015ba047209 */ /* 0x000fe40007810000 */
[----:B------:R-:W-:Y:S02]  /*8880*/  ISETP.GT.AND P2, PT, R0, 0x9, PT ;  /* 0x000000090000780c */ /* 0x000fe40003f44270 */
[----:B------:R-:W-:Y:S02]  /*8890*/  FSEL R190, R190, -INF , P1 ;  /* 0xff800000bebe7808 */ /* 0x000fe40000800000 */
[----:B------:R-:W-:Y:S02]  /*88a0*/  FMNMX.FTZ R3, R187, R4, !PT ;  /* 0x00000004bb037209 */ /* 0x000fe40007810000 */
[----:B------:R-:W-:Y:S02]  /*88b0*/  FSEL R191, R191, -INF , P2 ;  /* 0xff800000bfbf7808 */ /* 0x000fe40001000000 */
[----:B------:R-:W-:-:S02]  /*88c0*/  ISETP.GT.AND P1, PT, R0, 0x10, PT ;  /* 0x000000100000780c */ /* 0x000fc40003f24270 */
[----:B------:R-:W-:Y:S02]  /*88d0*/  FMNMX.FTZ R2, R190, R3, !PT ;  /* 0x00000003be027209 */ /* 0x000fe40007810000 */
[----:B------:R-:W-:Y:S02]  /*88e0*/  ISETP.GT.AND P2, PT, R0, 0x11, PT ;  /* 0x000000110000780c */ /* 0x000fe40003f44270 */
[----:B------:R-:W-:Y:S02]  /*88f0*/  FSEL R178, R178, -INF , P1 ;  /* 0xff800000b2b27808 */ /* 0x000fe40000800000 */
[----:B------:R-:W-:Y:S02]  /*8900*/  FMNMX.FTZ R3, R191, R2, !PT ;  /* 0x00000002bf037209 */ /* 0x000fe40007810000 */
[----:B0-----:R-:W-:Y:S02]  /*8910*/  FMNMX.FTZ R4, R193, R194, !PT ;  /* 0x000000c2c1047209 */ /* 0x001fe40007810000 */
[----:B------:R-:W-:-:S02]  /*8920*/  ISETP.GT.AND P3, PT, R0, 0x18, PT ;  /* 0x000000180000780c */ /* 0x000fc40003f64270 */
[----:B------:R-:W-:Y:S01]  /*8930*/  FSEL R179, R179, -INF , P2 ;  /* 0xff800000b3b37808 */ /* 0x000fe20001000000 */
[----:B------:R-:W-:Y:S01]  /*8940*/  FMUL.FTZ R192, R4, UR5 ;  /* 0x0000000504c07c20 */ /* 0x000fe20008410000 */
[----:B------:R-:W-:Y:S02]  /*8950*/  FMNMX.FTZ R2, R178, R3, !PT ;  /* 0x00000003b2027209 */ /* 0x000fe40007810000 */
[----:B------:R-:W-:Y:S02]  /*8960*/  FSETP.NEU.FTZ.AND P1, PT, R4, -INF , PT ;  /* 0xff8000000400780b */ /* 0x000fe40003f3d000 */
[----:B------:R-:W-:Y:S02]  /*8970*/  ISETP.GT.AND P4, PT, R0, 0x19, PT ;  /* 0x000000190000780c */ /* 0x000fe40003f84270 */
[----:B------:R-:W-:Y:S02]  /*8980*/  FSEL R182, R182, -INF , P3 ;  /* 0xff800000b6b67808 */ /* 0x000fe40001800000 */
[----:B------:R-:W-:-:S02]  /*8990*/  FMNMX.FTZ R3, R179, R2, !PT ;  /* 0x00000002b3037209 */ /* 0x000fc40007810000 */
        /* <DEDUP_REMOVED lines=81> */
[C---:B------:R-:W-:Y:S02]  /*8eb0*/  FMUL.FTZ R156, R3.reuse, UR5 ;  /* 0x00000005039c7c20 */ /* 0x040fe40008410000 */
[----:B------:R-:W-:Y:S01]  /*8ec0*/  MUFU.EX2 R158, R158 ;  /* 0x0000009e009e7308 */ /* 0x000fe20000000800 */
[----:B------:R-:W-:Y:S02]  /*8ed0*/  FSEL R2, R3, RZ, P2 ;  /* 0x000000ff03027208 */ /* 0x000fe40001000000 */
[----:B------:R-:W-:-:S03]  /*8ee0*/  FSEL R156, R156, RZ, P2 ;  /* 0x000000ff9c9c7208 */ /* 0x000fc60001000000 */
[----:B------:R-:W-:Y:S02]  /*8ef0*/  FADD.FTZ R2, -R2, R21 ;  /* 0x0000001502027221 */ /* 0x000fe40000010100 */
[----:B------:R-:W0:Y:S01]  /*8f00*/  MUFU.EX2 R0, R0 ;  /* 0x0000000000007308 */ /* 0x000e220000000800 */
[--C-:B------:R-:W-:Y:S01]  /*8f10*/  FFMA.FTZ R209, R186, UR5, -R156.reuse ;  /* 0x00000005bad17c23 */ /* 0x100fe2000801089c */
[--C-:B------:R-:W-:Y:S01]  /*8f20*/  FFMA.FTZ R164, R187, UR5, -R156.reuse ;  /* 0x00000005bba47c23 */ /* 0x100fe2000801089c */
[----:B------:R-:W-:Y:S01]  /*8f30*/  FMUL.FTZ R2, R2, UR5 ;  /* 0x0000000502027c20 */ /* 0x000fe20008410000 */
        /* <DEDUP_REMOVED lines=11> */
[----:B------:R-:W-:Y:S01]  /*8ff0*/  FFMA.FTZ R165, R184, UR5, -R156 ;  /* 0x00000005b8a57c23 */ /* 0x000fe2000801089c */
[----:B------:R-:W1:Y:S01]  /*9000*/  MUFU.EX2 R2, R2 ;  /* 0x0000000200027308 */ /* 0x000e620000000800 */
        /* <DEDUP_REMOVED lines=24> */
[----:B------:R-:W-:Y:S01]  /*9190*/  FADD.FTZ R5, R176, R21 ;  /* 0x00000015b0057221 */ /* 0x000fe20000010000 */
[--C-:B------:R-:W-:Y:S01]  /*91a0*/  FFMA.FTZ R21, R154, UR5, -R156.reuse ;  /* 0x000000059a157c23 */ /* 0x100fe2000801089c */
[--C-:B------:R-:W-:Y:S01]  /*91b0*/  FFMA.FTZ R154, R188, UR5, -R156.reuse ;  /* 0x00000005bc9a7c23 */ /* 0x100fe2000801089c */
[----:B------:R-:W-:Y:S01]  /*91c0*/  FFMA.FTZ R156, R193, UR5, -R156 ;  /* 0x00000005c19c7c23 */ /* 0x000fe2000801089c */
        /* <DEDUP_REMOVED lines=42> */
[----:B-1----:R-:W-:-:S03]  /*9470*/  FADD.FTZ R18, R153, R170 ;  /* 0x000000aa99127221 */ /* 0x002fc60000010000 */
[----:B0-----:R-:W-:Y:S01]  /*9480*/  FADD.FTZ R5, R156, R5 ;  /* 0x000000059c057221 */ /* 0x001fe20000010000 */
[----:B------:R-:W-:Y:S06]  /*9490*/  @!P0 BRA `(.L_x_2437) ;  /* 0x0000000000048947 */ /* 0x000fec0003800000 */
[----:B------:R-:W-:Y:S01]  /*94a0*/  BPT.TRAP 0x1 ;  /* 0x000000040000795c */ /* 0x000fe20000300000 */
.L_x_2437:
        /* <DEDUP_REMOVED lines=34> */
.L_x_2427:
[----:B------:R-:W-:-:S13]  /*96d0*/  ISETP.LE.AND P1, PT, RZ, UR60, PT ;  /* 0x0000003cff007c0c */ /* 0x000fda000bf23270 */
[----:B------:R-:W-:Y:S05]  /*96e0*/  @!P1 BRA `(.L_x_2439) ;  /* 0x0000003800b49947 */ /* 0x000fea0003800000 */
[----:B------:R-:W-:Y:S01]  /*96f0*/  R2UR UR61, R17 ;  /* 0x00000000113d72ca */ /* 0x000fe200000e0000 */
[----:B------:R-:W-:Y:S01]  /*9700*/  IMAD.MOV.U32 R20, RZ, RZ, R3 ;  /* 0x000000ffff147224 */ /* 0x000fe200078e0003 */
[----:B------:R-:W-:Y:S01]  /*9710*/  UMOV UR37, UR36 ;  /* 0x0000002400257c82 */ /* 0x000fe20008000000 */
[----:B------:R-:W-:-:S12]  /*9720*/  IMAD.MOV.U32 R21, RZ, RZ, R4 ;  /* 0x000000ffff157224 */ /* 0x000fd800078e0004 */
.L_x_2450:
[----:B------:R-:W-:-:S04]  /*9730*/  UIADD3 UR36, UR37, 0x1, URZ ;  /* 0x0000000125247890 */ /* 0x000fc8000fffe03f */
[----:B------:R-:W-:-:S04]  /*9740*/  UISETP.NE.AND UP0, UPT, UR36, 0x2, UPT ;  /* 0x000000022400788c */ /* 0x000fc8000bf05270 */
[----:B------:R-:W-:Y:S02]  /*9750*/  USEL UR4, URZ, 0x1, UP0 ;  /* 0x000000013f047887 */ /* 0x000fe40008000000 */
[----:B------:R-:W-:Y:S02]  /*9760*/  USEL UR36, UR36, URZ, UP0 ;  /* 0x0000003f24247287 */ /* 0x000fe40008000000 */
[----:B------:R-:W-:-:S06]  /*9770*/  ULOP3.LUT UR4, UR61, UR4, URZ, 0x3c, !UPT ;  /* 0x000000043d047292 */ /* 0x000fcc000f8e3c3f */
[----:B------:R-:W-:Y:S01]  /*9780*/  MOV R17, UR4 ;  /* 0x0000000400117c02 */ /* 0x000fe20008000f00 */
[----:B------:R-:W-:Y:S06]  /*9790*/  @!P0 BRA `(.L_x_2440) ;  /* 0x0000000000048947 */ /* 0x000fec0003800000 */
[----:B------:R-:W-:Y:S01]  /*97a0*/  BPT.TRAP 0x1 ;  /* 0x000000040000795c */ /* 0x000fe20000300000 */
.L_x_2440:
        /* <DEDUP_REMOVED lines=8> */
.L_x_2441:
[----:B-1----:R-:W-:Y:S05]  /*9830*/  @P1 BRA `(.L_x_2442) ;  /* 0x0000000000081947 */ /* 0x002fea0003800000 */
[----:B------:R-:W1:Y:S02]  /*9840*/  SYNCS.PHASECHK.TRANS64.TRYWAIT P1, [UR4+0x38830], R3 ;  /* 0x03883003ff0075a7 */ /* 0x000e640008020144 */
[----:B-1----:R-:W-:Y:S05]  /*9850*/  @!P1 BRA `(.L_x_2443) ;  /* 0x000000d800c89947 */ /* 0x002fea0003800000 */
.L_x_2442:
        /* <DEDUP_REMOVED lines=655> */
.L_x_2444:
[----:B------:R-:W-:Y:S01]  /*c150*/  R2UR UR4, R16 ;  /* 0x00000000100472ca */ /* 0x000fe200000e0000 */
[----:B------:R-:W-:-:S05]  /*c160*/  IMAD.U32 R0, RZ, RZ, UR61 ;  /* 0x0000003dff007e24 */ /* 0x000fca000f8e00ff */
[----:B------:R-:W-:-:S07]  /*c170*/  SHF.L.U32 R0, R0, 0x1f, RZ ;  /* 0x0000001f00007819 */ /* 0x000fce00000006ff */
[----:B------:R-:W-:-:S09]  /*c180*/  ULEA UR4, UR37, UR4, 0x3 ;  /* 0x0000000425047291 */ /* 0x000fd2000f8e183f */
[----:B------:R2:W3:Y:S01]  /*c190*/  SYNCS.PHASECHK.TRANS64.TRYWAIT P1, [UR4+0x38850], R0 ;  /* 0x03885000ff0075a7 */ /* 0x0004e20008020144 */
[----:B------:R-:W-:Y:S05]  /*c1a0*/  @!P0 BRA `(.L_x_2445) ;  /* 0x0000000000048947 */ /* 0x000fea0003800000 */
[----:B------:R-:W-:Y:S01]  /*c1b0*/  BPT.TRAP 0x1 ;  /* 0x000000040000795c */ /* 0x000fe20000300000 */
.L_x_2445:
[----:B---3--:R-:W-:Y:S05]  /*c1c0*/  @P1 BRA `(.L_x_2446) ;  /* 0x0000000000081947 */ /* 0x008fea0003800000 */
[----:B------:R-:W3:Y:S02]  /*c1d0*/  SYNCS.PHASECHK.TRANS64.TRYWAIT P1, [UR4+0x38850], R0 ;  /* 0x03885000ff0075a7 */ /* 0x000ee40008020144 */
[----:B---3--:R-:W-:Y:S05]  /*c1e0*/  @!P1 BRA `(.L_x_2447) ;  /* 0x000000b0007c9947 */ /* 0x008fea0003800000 */
.L_x_2446:
        /* <DEDUP_REMOVED lines=37> */
.L_x_2448:
        /* <DEDUP_REMOVED lines=185> */
.L_x_2449:
        /* <DEDUP_REMOVED lines=29> */
[----:B------:R-:W-:Y:S01]  /*d1a0*/  F2FP.BF16.F32.PACK_AB R195, R152, R195 ;  /* 0x000000c398c3723e */ /* 0x000fe200000010ff */
[----:B------:R-:W-:Y:S06]  /*d1b0*/  @P1 BRA `(.L_x_2450) ;  /* 0xffffffc4005c1947 */ /* 0x000fec000383ffff */
.L_x_2439:
        /* <DEDUP_REMOVED lines=131> */
.L_x_2451:
        /* <DEDUP_REMOVED lines=8> */
.L_x_2452:
[----:B-1----:R-:W-:Y:S05]  /*da70*/  @P1 BRA `(.L_x_2453) ;  /* 0x0000000000081947 */ /* 0x002fea0003800000 */
[----:B------:R-:W1:Y:S02]  /*da80*/  SYNCS.PHASECHK.TRANS64.TRYWAIT P1, [UR8+0x38850], R0 ;  /* 0x03885000ff0075a7 */ /* 0x000e640008020148 */
[----:B-1----:R-:W-:Y:S05]  /*da90*/  @!P1 BRA `(.L_x_2454) ;  /* 0x0000009800689947 */ /* 0x002fea0003800000 */
.L_x_2453:
        /* <DEDUP_REMOVED lines=14> */
[----:B------:R-:W-:Y:S01]  /*db80*/  IMAD.MOV.U32 R5, RZ, RZ, RZ ;  /* 0x000000ffff057224 */ /* 0x000fe200078e00ff */
[----:B------:R-:W0:Y:S04]  /*db90*/  SHFL.BFLY PT, R0, R7, 0x1, 0x1f ;  /* 0x0c201f0007007f89 */ /* 0x000e2800000e0000 */
[----:B------:R-:W-:Y:S01]  /*dba0*/  UMOV UR6, UR4 ;  /* 0x0000000400067c82 */ /* 0x000fe20008000000 */
[----:B------:R-:W1:Y:S01]  /*dbb0*/  SHFL.BFLY PT, R9, R2, 0x1, 0x1f ;  /* 0x0c201f0002097f89 */ /* 0x000e6200000e0000 */
[----:B------:R-:W-:Y:S01]  /*dbc0*/  HGMMA.64x256x16.F32.BF16 R24, R208, gdesc[UR4].tnspB, R24, gsb0 ;  /* 0x43e00004d0187df0 */ /* 0x000fe20008001818 */
[----:B------:R-:W-:Y:S01]  /*dbd0*/  UIADD3 UR6, UR4, 0x80, URZ ;  /* 0x0000008004067890 */ /* 0x000fe2000fffe03f */
[----:B------:R-:W-:Y:S01]  /*dbe0*/  UMOV UR7, 0x40000040 ;  /* 0x4000004000077882 */ /* 0x000fe20000000000 */
        /* <DEDUP_REMOVED lines=42> */
.L_x_2455:
        /* <DEDUP_REMOVED lines=143> */
.L_x_2419:
[----:B------:R-:W0:Y:S08]  /*e780*/  S2UR UR4, SR_CgaCtaId ;  /* 0x00000000000479c3 */ /* 0x000e300000008800 */
[----:B------:R-:W-:Y:S06]  /*e790*/  BAR.SYNC.DEFER_BLOCKING 0x5, 0x180 ;  /* 0x0146000000007b1d */ /* 0x000fec0000010000 */
[----:B------:R-:W-:Y:S01]  /*e7a0*/  UMOV UR7, 0x400 ;  /* 0x0000040000077882 */ /* 0x000fe20000000000 */
[----:B------:R-:W-:Y:S01]  /*e7b0*/  BSSY B0, `(.L_x_2456) ;  /* 0x00002f0000007945 */ /* 0x000fe20003800000 */
[----:B0-----:R-:W-:-:S09]  /*e7c0*/  ULEA UR7, UR4, UR7, 0x18 ;  /* 0x0000000704077291 */ /* 0x001fd2000f8ec03f */
[----:B------:R-:W0:Y:S02]  /*e7d0*/  LDS.128 R4, [UR7+0x388d0] ;  /* 0x0388d007ff047984 */ /* 0x000e240008000c00 */
[----:B0-----:R-:W-:Y:S02]  /*e7e0*/  R2UR UR5, R5 ;  /* 0x00000000050572ca */ /* 0x001fe400000e0000 */
[----:B------:R-:W-:Y:S01]  /*e7f0*/  R2UR UR6, R6 ;  /* 0x00000000060672ca */ /* 0x000fe200000e0000 */
[----:B------:R-:W-:Y:S06]  /*e800*/  BAR.ARV 0x4, 0x180 ;  /* 0x0106000000007b1d */ /* 0x000fec0000002000 */
[----:B------:R-:W-:Y:S08]  /*e810*/  @P0 BRA `(.L_x_2457) ;  /* 0x0000002000100947 */ /* 0x000ff00003800000 */
[----:B------:R-:W2:Y:S01]  /*e820*/  LDL R8, [R1+0x4] ;  /* 0x0000040001087983 */ /* 0x000ea20000100800 */
[----:B------:R-:W0:Y:S01]  /*e830*/  S2UR UR4, SR_SWINHI ;  /* 0x00000000000479c3 */ /* 0x000e220000002f00 */
[----:B------:R-:W-:Y:S02]  /*e840*/  MOV R98, 0x2 ;  /* 0x0000000200627802 */ /* 0x000fe40000000f00 */
        /* <DEDUP_REMOVED lines=11> */
[----:B------:R-:W-:Y:S01]  /*e900*/  UMOV UR8, UR7 ;  /* 0x0000000700087c82 */ /* 0x000fe20008000000 */
[----:B0-----:R-:W-:Y:S01]  /*e910*/  UMOV UR9, UR4 ;  /* 0x0000000400097c82 */ /* 0x001fe20008000000 */
        /* <DEDUP_REMOVED lines=16> */
[----:B------:R-:W-:-:S02]  /*ea20*/  R2UR UR11, R223 ;  /* 0x00000000df0b72ca */ /* 0x000fc400000e0000 */
[----:B------:R-:W-:Y:S02]  /*ea30*/  R2UR UR10, R221 ;  /* 0x00000000dd0a72ca */ /* 0x000fe400000e0000 */
[----:B------:R-:W-:Y:S02]  /*ea40*/  F2FP.BF16.F32.PACK_AB R74, R77, R76 ;  /* 0x0000004c4d4a723e */ /* 0x000fe400000010ff */
[----:B------:R-:W-:Y:S02]  /*ea50*/  F2FP.BF16.F32.PACK_AB R75, R16, R75 ;  /* 0x0000004b104b723e */ /* 0x000fe400000010ff */
[----:B------:R-:W-:Y:S01]  /*ea60*/  F2FP.BF16.F32.PACK_AB R81, R3, R82 ;  /* 0x000000520351723e */ /* 0x000fe200000010ff */
[----:B------:R-:W0:Y:S01]  /*ea70*/  LDC R16, c[0x0][0xbe8] ;  /* 0x0002fa00ff107b82 */ /* 0x000e220000000800 */
[----:B------:R-:W-:Y:S02]  /*ea80*/  F2FP.BF16.F32.PACK_AB R82, R85, R84 ;  /* 0x000000545552723e */ /* 0x000fe400000010ff */
[----:B------:R-:W-:-:S02]  /*ea90*/  F2FP.BF16.F32.PACK_AB R83, R83, R86 ;  /* 0x000000565353723e */ /* 0x000fc400000010ff */
[----:B------:R-:W-:Y:S01]  /*eaa0*/  F2FP.BF16.F32.PACK_AB R84, R89, R88 ;  /* 0x000000585954723e */ /* 0x000fe200000010ff */
[----:B------:R-:W-:Y:S01]  /*eab0*/  USHF.L.U64.HI UR13, UR10, 0x2, UR11 ;  /* 0x000000020a0d7899 */ /* 0x000fe2000801020b */
[----:B------:R-:W-:Y:S01]  /*eac0*/  F2FP.BF16.F32.PACK_AB R85, R91, R90 ;  /* 0x0000005a5b55723e */ /* 0x000fe200000010ff */
[----:B------:R-:W-:Y:S01]  /*ead0*/  USHF.L.U32 UR12, UR10, 0x2, URZ ;  /* 0x000000020a0c7899 */ /* 0x000fe2000800063f */
[----:B------:R-:W-:Y:S02]  /*eae0*/  F2FP.BF16.F32.PACK_AB R86, R93, R92 ;  /* 0x0000005c5d56723e */ /* 0x000fe400000010ff */
[----:B------:R-:W-:Y:S01]  /*eaf0*/  F2FP.BF16.F32.PACK_AB R87, R165, R87 ;  /* 0x00000057a557723e */ /* 0x000fe200000010ff */
[----:B------:R-:W-:Y:S01]  /*eb00*/  ULDC.64 UR10, c[0x0][0xc00] ;  /* 0x00030000000a7ab9 */ /* 0x000fe20000000a00 */
[----:B------:R-:W-:Y:S01]  /*eb10*/  F2FP.BF16.F32.PACK_AB R96, R97, R96 ;  /* 0x000000606160723e */ /* 0x000fe200000010ff */
[----:B------:R-:W-:Y:S01]  /*eb20*/  UISETP.NE.U32.AND UP0, UPT, UR10, URZ, UPT ;  /* 0x0000003f0a00728c */ /* 0x000fe2000bf05070 */
[----:B------:R-:W-:Y:S01]  /*eb30*/  F2FP.BF16.F32.PACK_AB R104, R105, R104 ;  /* 0x000000686968723e */ /* 0x000fe200000010ff */
[----:B------:R-:W-:Y:S01]  /*eb40*/  UIADD3 UR4, UP1, UR12, UR10, URZ ;  /* 0x0000000a0c047290 */ /* 0x000fe2000ff3e03f */
[----:B------:R-:W-:Y:S01]  /*eb50*/  F2FP.BF16.F32.PACK_AB R97, R167, R166 ;  /* 0x000000a6a761723e */ /* 0x000fe200000010ff */
[----:B------:R-:W-:Y:S01]  /*eb60*/  UISETP.NE.AND.EX UP0, UPT, UR11, URZ, UPT, UP0 ;  /* 0x0000003f0b00728c */ /* 0x000fe2000bf05300 */
[----:B------:R-:W-:Y:S01]  /*eb70*/  F2FP.BF16.F32.PACK_AB R105, R107, R106 ;  /* 0x0000006a6b69723e */ /* 0x000fe200000010ff */
[----:B------:R-:W-:Y:S01]  /*eb80*/  UIADD3.X UR10, UR13, UR11, URZ, UP1, !UPT ;  /* 0x0000000b0d0a7290 */ /* 0x000fe20008ffe43f */
        /* <DEDUP_REMOVED lines=22> */
[----:B------:R-:W-:Y:S01]  /*ecf0*/  R2UR UR14, R214 ;  /* 0x00000000d60e72ca */ /* 0x000fe200000e0000 */
[----:B--2---:R-:W-:-:S03]  /*ed00*/  IMAD.WIDE R98, R8, R98, UR8 ;  /* 0x0000000808627e25 */ /* 0x004fc6000f8e0262 */
[C---:B------:R-:W-:Y:S02]  /*ed10*/  IADD3 R169, P1, R98.reuse, 0x20, RZ ;  /* 0x0000002062a97810 */ /* 0x040fe40007f3e0ff */
[C---:B------:R-:W-:Y:S02]  /*ed20*/  IADD3 R171, P0, R98.reuse, 0x40, RZ ;  /* 0x0000004062ab7810 */ /* 0x040fe40007f1e0ff */
[C---:B------:R-:W-:Y:S01]  /*ed30*/  IADD3 R173, P4, R98.reuse, 0x60, RZ ;  /* 0x0000006062ad7810 */ /* 0x040fe20007f9e0ff */
[--C-:B------:R-:W-:Y:S01]  /*ed40*/  IMAD.X R9, RZ, RZ, R99.reuse, P1 ;  /* 0x000000ffff097224 */ /* 0x100fe200008e0663 */
[C---:B------:R-:W-:Y:S01]  /*ed50*/  LOP3.LUT R5, R98.reuse, 0x380, RZ, 0xc0, !PT ;  /* 0x0000038062057812 */ /* 0x040fe200078ec0ff */
[--C-:B------:R-:W-:Y:S01]  /*ed60*/  IMAD.X R11, RZ, RZ, R99.reuse, P0 ;  /* 0x000000ffff0b7224 */ /* 0x100fe200000e0663 */
[C---:B------:R-:W-:Y:S01]  /*ed70*/  IADD3 R175, P3, R98.reuse, 0x4000, RZ ;  /* 0x0000400062af7810 */ /* 0x040fe20007f7e0ff */
[----:B------:R-:W-:Y:S01]  /*ed80*/  IMAD.X R13, RZ, RZ, R99, P4 ;  /* 0x000000ffff0d7224 */ /* 0x000fe200020e0663 */
[----:B------:R-:W-:-:S02]  /*ed90*/  IADD3 R177, P6, R98, 0x4020, RZ ;  /* 0x0000402062b17810 */ /* 0x000fc40007fde0ff */
[C---:B------:R-:W-:Y:S01]  /*eda0*/  IADD3 R179, P5, R98.reuse, 0x4040, RZ ;  /* 0x0000404062b37810 */ /* 0x040fe20007fbe0ff */
[--C-:B------:R-:W-:Y:S01]  /*edb0*/  IMAD.X R15, RZ, RZ, R99.reuse, P3 ;  /* 0x000000ffff0f7224 */ /* 0x100fe200018e0663 */
        /* <DEDUP_REMOVED lines=10> */
[----:B------:R-:W-:Y:S02]  /*ee60*/  LOP3.LUT R14, R175, 0x380, RZ, 0xc0, !PT ;  /* 0x00000380af0e7812 */ /* 0x000fe400078ec0ff */
[----:B------:R-:W-:Y:S02]  /*ee70*/  SHF.R.U64 R8, R8, 0x3, RZ ;  /* 0x0000000308087819 */ /* 0x000fe400000012ff */
[----:B------:R-:W-:Y:S02]  /*ee80*/  IADD3 R46, P0, R98, 0x8020, RZ ;  /* 0x00008020622e7810 */ /* 0x000fe40007f1e0ff */
[----:B------:R-:W-:Y:S02]  /*ee90*/  SHF.R.U64 R10, R10, 0x3, RZ ;  /* 0x000000030a0a7819 */ /* 0x000fe400000012ff */
        /* <DEDUP_REMOVED lines=10> */
[----:B------:R-:W-:Y:S01]  /*ef40*/  IADD3 R6, P1, R98, 0xc060, RZ ;  /* 0x0000c06062067810 */ /* 0x000fe20007f3e0ff */
[----:B------:R-:W-:Y:S01]  /*ef50*/  IMAD.X R79, RZ, RZ, R99, P5 ;  /* 0x000000ffff4f7224 */ /* 0x000fe200028e0663 */
[----:B------:R-:W-:-:S02]  /*ef60*/  SHF.R.U64 R12, R12, 0x3, RZ ;  /* 0x000000030c0c7819 */ /* 0x000fc400000012ff */
[----:B------:R-:W-:Y:S02]  /*ef70*/  LOP3.LUT R20, R179, 0x380, RZ, 0xc0, !PT ;  /* 0x00000380b3147812 */ /* 0x000fe400078ec0ff */
[----:B------:R-:W-:Y:S01]  /*ef80*/  LOP3.LUT R98, R5, R98, RZ, 0x3c, !PT ;  /* 0x0000006205627212 */ /* 0x000fe200078e3cff */
[----:B------:R-:W-:Y:S01]  /*ef90*/  IMAD.X R5, RZ, RZ, R99, P1 ;  /* 0x000000ffff057224 */ /* 0x000fe200008e0663 */
[----:B------:R-:W-:Y:S02]  /*efa0*/  SHF.R.U64 R14, R14, 0x3, RZ ;  /* 0x000000030e0e7819 */ /* 0x000fe400000012ff */
[----:B------:R-:W-:Y:S02]  /*efb0*/  LOP3.LUT R30, R181, 0x380, RZ, 0xc0, !PT ;  /* 0x00000380b51e7812 */ /* 0x000fe400078ec0ff */
        /* <DEDUP_REMOVED lines=8> */
[----:B------:R-:W-:Y:S02]  /*f040*/  IADD3.X R95, RZ, R99, RZ, P2, !PT ;  /* 0x00000063ff5f7210 */ /* 0x000fe400017fe4ff */
[----:B------:R-:W-:Y:S02]  /*f050*/  LOP3.LUT R14, R14, R175, RZ, 0x3c, !PT ;  /* 0x000000af0e0e7212 */ /* 0x000fe400078e3cff */
[----:B------:R-:W-:Y:S02]  /*f060*/  SHF.R.U64 R30, R30, 0x3, RZ ;  /* 0x000000031e1e7819 */ /* 0x000fe400000012ff */
[----:B------:R-:W-:Y:S02]  /*f070*/  LOP3.LUT R173, R62, 0x380, RZ, 0xc0, !PT ;  /* 0x000003803ead7812 */ /* 0x000fe400078ec0ff */
[----:B------:R-:W-:Y:S01]  /*f080*/  MOV R98, R98 ;  /* 0x0000006200627202 */ /* 0x000fe20000000f00 */
[----:B------:R-:W-:Y:S01]  /*f090*/  BAR.SYNC.DEFER_BLOCKING 0x1, 0x100 ;  /* 0x0044000000007b1d */ /* 0x000fe20000010000 */
[----:B------:R-:W-:-:S02]  /*f0a0*/  LOP3.LUT R78, R4, 0x380, RZ, 0xc0, !PT ;  /* 0x00000380044e7812 */ /* 0x000fc400078ec0ff */
[----:B------:R-:W-:Y:S02]  /*f0b0*/  SHF.R.U64 R38, R38, 0x3, RZ ;  /* 0x0000000326267819 */ /* 0x000fe400000012ff */
[----:B------:R-:W-:Y:S02]  /*f0c0*/  LOP3.LUT R175, R70, 0x380, RZ, 0xc0, !PT ;  /* 0x0000038046af7812 */ /* 0x000fe400078ec0ff */
[----:B------:R-:W-:Y:S02]  /*f0d0*/  LOP3.LUT R99, R6, 0x380, RZ, 0xc0, !PT ;  /* 0x0000038006637812 */ /* 0x000fe400078ec0ff */
[----:B------:R-:W-:Y:S02]  /*f0e0*/  LOP3.LUT R18, R18, R177, RZ, 0x3c, !PT ;  /* 0x000000b112127212 */ /* 0x000fe400078e3cff */
[----:B------:R-:W-:Y:S02]  /*f0f0*/  SHF.R.U64 R169, R169, 0x3, RZ ;  /* 0x00000003a9a97819 */ /* 0x000fe400000012ff */
[----:B------:R-:W-:-:S02]  /*f100*/  MOV R8, R8 ;  /* 0x0000000800087202 */ /* 0x000fc40000000f00 */
[----:B------:R-:W-:Y:S02]  /*f110*/  LOP3.LUT R20, R20, R179, RZ, 0x3c, !PT ;  /* 0x000000b314147212 */ /* 0x000fe400078e3cff */
[----:B------:R-:W-:Y:S02]  /*f120*/  SHF.R.U64 R171, R171, 0x3, RZ ;  /* 0x00000003abab7819 */ /* 0x000fe400000012ff */
[----:B------:R-:W-:Y:S02]  /*f130*/  LOP3.LUT R94, R23, 0x380, RZ, 0xc0, !PT ;  /* 0x00000380175e7812 */ /* 0x000fe400078ec0ff */
[----:B------:R-:W-:Y:S02]  /*f140*/  MOV R10, R10 ;  /* 0x0000000a000a7202 */ /* 0x000fe40000000f00 */
[----:B------:R-:W-:Y:S01]  /*f150*/  LOP3.LUT R30, R30, R181, RZ, 0x3c, !PT ;  /* 0x000000b51e1e7212 */ /* 0x000fe200078e3cff */
[----:B------:R1:W-:Y:S01]  /*f160*/  STSM.16.M88.4 [R98], R24 ;  /* 0x0000001862007844 */ /* 0x0003e20000000200 */
[----:B------:R-:W-:-:S02]  /*f170*/  SHF.R.U64 R173, R173, 0x3, RZ ;  /* 0x00000003adad7819 */ /* 0x000fc400000012ff */
[----:B------:R-:W-:Y:S01]  /*f180*/  SHF.R.U64 R29, R78, 0x3, RZ ;  /* 0x000000034e1d7819 */ /* 0x000fe200000012ff */
[----:B------:R2:W-:Y:S01]  /*f190*/  STSM.16.M88.4 [R8], R32 ;  /* 0x0000002008007844 */ /* 0x0005e20000000200 */
[----:B------:R-:W-:Y:S02]  /*f1a0*/  MOV R12, R12 ;  /* 0x0000000c000c7202 */ /* 0x000fe40000000f00 */
[----:B------:R-:W-:Y:S01]  /*f1b0*/  LOP3.LUT R38, R38, R183, RZ, 0x3c, !PT ;  /* 0x000000b726267212 */ /* 0x000fe200078e3cff */
[----:B------:R3:W-:Y:S01]  /*f1c0*/  STSM.16.M88.4 [R10], R40 ;  /* 0x000000280a007844 */ /* 0x0007e20000000200 */
[----:B------:R-:W-:Y:S02]  /*f1d0*/  SHF.R.U64 R175, R175, 0x3, RZ ;  /* 0x00000003afaf7819 */ /* 0x000fe400000012ff */
[----:B------:R-:W-:Y:S01]  /*f1e0*/  SHF.R.U64 R99, R99, 0x3, RZ ;  /* 0x0000000363637819 */ /* 0x000fe200000012ff */
[----:B------:R4:W-:Y:S01]  /*f1f0*/  STSM.16.M88.4 [R12], R48 ;  /* 0x000000300c007844 */ /* 0x0009e20000000200 */
[----:B------:R-:W-:-:S02]  /*f200*/  MOV R14, R14 ;  /* 0x0000000e000e7202 */ /* 0x000fc40000000f00 */
[----:B------:R-:W-:Y:S02]  /*f210*/  LOP3.LUT R46, R169, R46, RZ, 0x3c, !PT ;  /* 0x0000002ea92e7212 */ /* 0x000fe400078e3cff */
[----:B------:R-:W-:Y:S01]  /*f220*/  MOV R18, R18 ;  /* 0x0000001200127202 */ /* 0x000fe20000000f00 */
[----:B------:R4:W-:Y:S01]  /*f230*/  STSM.16.M88.4 [R14], R56 ;  /* 0x000000380e007844 */ /* 0x0009e20000000200 */
[----:B------:R-:W-:Y:S02]  /*f240*/  LOP3.LUT R54, R171, R54, RZ, 0x3c, !PT ;  /* 0x00000036ab367212 */ /* 0x000fe400078e3cff */
[----:B------:R-:W-:Y:S01]  /*f250*/  SHF.R.U64 R28, R94, 0x3, RZ ;  /* 0x000000035e1c7819 */ /* 0x000fe200000012ff */
[----:B------:R4:W-:Y:S01]  /*f260*/  STSM.16.M88.4 [R18], R64 ;  /* 0x0000004012007844 */ /* 0x0009e20000000200 */
[----:B------:R-:W-:Y:S02]  /*f270*/  MOV R20, R20 ;  /* 0x0000001400147202 */ /* 0x000fe40000000f00 */
[----:B------:R-:W-:-:S02]  /*f280*/  LOP3.LUT R62, R173, R62, RZ, 0x3c, !PT ;  /* 0x0000003ead3e7212 */ /* 0x000fc400078e3cff */
[----:B------:R-:W-:Y:S01]  /*f290*/  LOP3.LUT R78, R29, R4, RZ, 0x3c, !PT ;  /* 0x000000041d4e7212 */ /* 0x000fe200078e3cff */
[----:B------:R4:W-:Y:S01]  /*f2a0*/  STSM.16.M88.4 [R20], R72 ;  /* 0x0000004814007844 */ /* 0x0009e20000000200 */
[----:B------:R-:W-:Y:S02]  /*f2b0*/  MOV R30, R30 ;  /* 0x0000001e001e7202 */ /* 0x000fe40000000f00 */
[----:B------:R-:W-:Y:S02]  /*f2c0*/  LOP3.LUT R70, R175, R70, RZ, 0x3c, !PT ;  /* 0x00000046af467212 */ /* 0x000fe400078e3cff */
[----:B------:R-:W-:Y:S01]  /*f2d0*/  LOP3.LUT R4, R99, R6, RZ, 0x3c, !PT ;  /* 0x0000000663047212 */ /* 0x000fe200078e3cff */
[----:B------:R4:W-:Y:S01]  /*f2e0*/  STSM.16.M88.4 [R30], R80 ;  /* 0x000000501e007844 */ /* 0x0009e20000000200 */
[----:B------:R-:W-:Y:S02]  /*f2f0*/  MOV R38, R38 ;  /* 0x0000002600267202 */ /* 0x000fe40000000f00 */
[----:B------:R-:W-:-:S02]  /*f300*/  MOV R46, R46 ;  /* 0x0000002e002e7202 */ /* 0x000fc40000000f00 */
[----:B-1----:R-:W-:Y:S01]  /*f310*/  F2FP.BF16.F32.PACK_AB R98, R101, R100 ;  /* 0x000000646562723e */ /* 0x002fe200000010ff */
[----:B------:R4:W-:Y:S01]  /*f320*/  STSM.16.M88.4 [R38], R84 ;  /* 0x0000005426007844 */ /* 0x0009e20000000200 */
[----:B------:R-:W-:Y:S02]  /*f330*/  F2FP.BF16.F32.PACK_AB R99, R103, R102 ;  /* 0x000000666763723e */ /* 0x000fe400000010ff */
[----:B------:R-:W-:Y:S02]  /*f340*/  LOP3.LUT R94, R28, R23, RZ, 0x3c, !PT ;  /* 0x000000171c5e7212 */ /* 0x000fe400078e3cff */
[----:B------:R-:W-:Y:S01]  /*f350*/  MOV R54, R54 ;  /* 0x0000003600367202 */ /* 0x000fe20000000f00 */
[----:B------:R4:W-:Y:S01]  /*f360*/  STSM.16.M88.4 [R46], R96 ;  /* 0x000000602e007844 */ /* 0x0009e20000000200 */
[----:B------:R-:W-:Y:S02]  /*f370*/  MOV R62, R62 ;  /* 0x0000003e003e7202 */ /* 0x000fe40000000f00 */
[----:B------:R-:W-:Y:S01]  /*f380*/  MOV R70, R70 ;  /* 0x0000004600467202 */ /* 0x000fe20000000f00 */
[----:B------:R4:W-:Y:S01]  /*f390*/  STSM.16.M88.4 [R54], R104 ;  /* 0x0000006836007844 */ /* 0x0009e20000000200 */
[----:B------:R-:W-:-:S02]  /*f3a0*/  MOV R78, R78 ;  /* 0x0000004e004e7202 */ /* 0x000fc40000000f00 */
[----:B------:R-:W-:Y:S01]  /*f3b0*/  MOV R94, R94 ;  /* 0x0000005e005e7202 */ /* 0x000fe20000000f00 */
[----:B------:R4:W-:Y:S01]  /*f3c0*/  STSM.16.M88.4 [R62], R112 ;  /* 0x000000703e007844 */ /* 0x0009e20000000200 */
[----:B------:R-:W-:Y:S01]  /*f3d0*/  MOV R6, R4 ;  /* 0x0000000400067202 */ /* 0x000fe20000000f00 */
[----:B------:R-:W-:Y:S01]  /*f3e0*/  IMAD.U32 R4, RZ, RZ, UR4 ;  /* 0x00000004ff047e24 */ /* 0x000fe2000f8e00ff */
[----:B------:R-:W-:Y:S01]  /*f3f0*/  PLOP3.LUT P0, PT, PT, PT, UP0, 0x80, 0x0 ;  /* 0x000000000000781c */ /* 0x000fe20003f0f008 */
[----:B------:R4:W-:Y:S01]  /*f400*/  STSM.16.M88.4 [R70], R120 ;  /* 0x0000007846007844 */ /* 0x0009e20000000200 */
[----:B------:R-:W-:Y:S01]  /*f410*/  IMAD.U32 R5, RZ, RZ, UR10 ;  /* 0x0000000aff057e24 */ /* 0x000fe2000f8e00ff */
[----:B------:R-:W-:Y:S02]  /*f420*/  ULDC.64 UR10, c[0x0][0xc08] ;  /* 0x00030200000a7ab9 */ /* 0x000fe40000000a00 */
[----:B------:R4:W-:Y:S04]  /*f430*/  STSM.16.M88.4 [R78], R128 ;  /* 0x000000804e007844 */ /* 0x0009e80000000200 */
[----:B------:R4:W-:Y:S04]  /*f440*/  STSM.16.M88.4 [R94], R136 ;  /* 0x000000885e007844 */ /* 0x0009e80000000200 */
[----:B------:R4:W-:Y:S01]  /*f450*/  STSM.16.M88.4 [R6], R144 ;  /* 0x0000009006007844 */ /* 0x0009e20000000200 */
[----:B------:R-:W-:Y:S06]  /*f460*/  BAR.SYNC.DEFER_BLOCKING 0x1, 0x100 ;  /* 0x0044000000007b1d */ /* 0x000fec0000010000 */
[----:B------:R-:W4:Y:S01]  /*f470*/  @P0 LDG.E R3, desc[UR38][R4.64] ;  /* 0x0000002604030981 */ /* 0x000f22000c1e1900 */
[----:B------:R-:W-:Y:S01]  /*f480*/  UISETP.NE.U32.AND UP1, UPT, UR10, URZ, UPT ;  /* 0x0000003f0a00728c */ /* 0x000fe2000bf25070 */
[----:B0-----:R-:W-:Y:S01]  /*f490*/  ISETP.NE.AND P1, PT, R16, 0x1, PT ;  /* 0x000000011000780c */ /* 0x001fe20003f25270 */
[----:B------:R-:W-:Y:S01]  /*f4a0*/  UMOV UR4, URZ ;  /* 0x0000003f00047c82 */ /* 0x000fe20008000000 */
[----:B------:R-:W-:Y:S01]  /*f4b0*/  VIADD R13, R216, UR14 ;  /* 0x0000000ed80d7c36 */ /* 0x000fe20008000000 */
[----:B------:R-:W-:-:S06]  /*f4c0*/  UISETP.NE.AND.EX UP1, UPT, UR11, URZ, UPT, UP1 ;  /* 0x0000003f0b00728c */ /* 0x000fcc000bf25310 */
[----:B------:R-:W-:-:S04]  /*f4d0*/  PLOP3.LUT P2, PT, PT, PT, UP1, 0x80, 0x0 ;  /* 0x000000000000781c */ /* 0x000fc80003f4f018 */
[----:B--2---:R-:W0:Y:S01]  /*f4e0*/  @P1 LDC R8, c[0x0][0xbec] ;  /* 0x0002fb00ff081b82 */ /* 0x004e220000000800 */
[----:B------:R-:W-:-:S03]  /*f4f0*/  @UP1 UIADD3 UR10, UP2, UR12, UR10, URZ ;  /* 0x0000000a0c0a1290 */ /* 0x000fc6000ff5e03f */
[----:B------:R-:W-:Y:S01]  /*f500*/  ULDC UR12, c[0x0][0xa88] ;  /* 0x0002a200000c7ab9 */ /* 0x000fe20000000800 */
[----:B------:R-:W-:Y:S02]  /*f510*/  @UP1 UIADD3.X UR11, UR13, UR11, URZ, UP2, !UPT ;  /* 0x0000000b0d0b1290 */ /* 0x000fe400097fe43f */
[----:B---3--:R-:W-:Y:S01]  /*f520*/  IMAD.U32 R10, RZ, RZ, UR10 ;  /* 0x0000000aff0a7e24 */ /* 0x008fe2000f8e00ff */
[----:B------:R-:W1:Y:S03]  /*f530*/  @P1 LDC R9, c[0x0][0xbf0] ;  /* 0x0002fc00ff091b82 */ /* 0x000e660000000800 */
[----:B------:R-:W-:Y:S01]  /*f540*/  IMAD.U32 R11, RZ, RZ, UR11 ;  /* 0x0000000bff0b7e24 */ /* 0x000fe2000f8e00ff */
[----:B----4-:R-:W-:Y:S01]  /*f550*/  @P0 R2UR UR4, R3 ;  /* 0x00000000030402ca */ /* 0x010fe200000e0000 */
[----:B------:R-:W-:-:S06]  /*f560*/  IMAD.U32 R3, RZ, RZ, UR12 ;  /* 0x0000000cff037e24 */ /* 0x000fcc000f8e00ff */
[----:B------:R2:W5:Y:S01]  /*f570*/  @P2 LDG.E R3, desc[UR38][R10.64] ;  /* 0x000000260a032981 */ /* 0x000562000c1e1900 */
[----:B01----:R-:W-:Y:S07]  /*f580*/  @P2 BRA `(.L_x_2458) ;  /* 0x0000000000102947 */ /* 0x003fee0003800000 */
[----:B------:R-:W-:Y:S05]  /*f590*/  @!P0 BRA `(.L_x_2458) ;  /* 0x00000000000c8947 */ /* 0x000fea0003800000 */
[----:B------:R-:W3:Y:S04]  /*f5a0*/  LDG.E R6, desc[UR38][R4.64] ;  /* 0x0000002604067981 */ /* 0x000ee8000c1e1900 */
[----:B-----5:R-:W3:Y:S02]  /*f5b0*/  LDG.E R3, desc[UR38][R4.64+0x4] ;  /* 0x0000042604037981 */ /* 0x020ee4000c1e1900 */
[----:B---3--:R-:W-:-:S07]  /*f5c0*/  IMAD.IADD R3, R3, 0x1, -R6 ;  /* 0x0000000103037824 */ /* 0x008fce00078e0a06 */
.L_x_2458:
[----:B------:R-:W3:Y:S01]  /*f5d0*/  LDL R14, [R1] ;  /* 0x00000000010e7983 */ /* 0x000ee20000100800 */
[----:B------:R-:W-:Y:S01]  /*f5e0*/  R2UR UR21, R222 ;  /* 0x00000000de1572ca */ /* 0x000fe200000e0000 */
[----:B------:R-:W-:Y:S01]  /*f5f0*/  ULDC.64 UR16, c[0x0][0xb90] ;  /* 0x0002e40000107ab9 */ /* 0x000fe20000000a00 */
[----:B------:R-:W-:Y:S01]  /*f600*/  R2UR UR19, R223 ;  /* 0x00000000df1372ca */ /* 0x000fe200000e0000 */
[----:B------:R-:W-:Y:S01]  /*f610*/  @P1 IMAD.HI.U32 R4, R13, R8, RZ ;  /* 0x000000080d041227 */ /* 0x000fe200078e00ff */
[----:B------:R-:W-:Y:S01]  /*f620*/  R2UR UR18, R221 ;  /* 0x00000000dd1272ca */ /* 0x000fe200000e0000 */
[----:B------:R-:W-:Y:S01]  /*f630*/  USHF.R.S32.HI UR11, URZ, 0x1f, UR4 ;  /* 0x0000001f3f0b7899 */ /* 0x000fe20008011404 */
[----:B------:R-:W-:Y:S01]  /*f640*/  R2UR UR20, R214 ;  /* 0x00000000d61472ca */ /* 0x000fe200000e0000 */
[----:B------:R-:W-:Y:S01]  /*f650*/  UMOV UR10, UR4 ;  /* 0x00000004000a7c82 */ /* 0x000fe20008000000 */
[----:B------:R-:W-:Y:S01]  /*f660*/  IMAD.MOV.U32 R8, RZ, RZ, R13 ;  /* 0x000000ffff087224 */ /* 0x000fe200078e000d */
[----:B------:R-:W-:Y:S01]  /*f670*/  @P1 SHF.R.U32.HI R8, RZ, R9, R4 ;  /* 0x00000009ff081219 */ /* 0x000fe20000011604 */
[----:B------:R-:W-:-:S02]  /*f680*/  IMAD R4, R224, 0x40, R22 ;  /* 0x00000040e0047824 */ /* 0x000fc400078e0216 */
[----:B------:R-:W-:Y:S01]  /*f690*/  IMAD.MOV.U32 R5, RZ, RZ, 0x2 ;  /* 0x00000002ff057424 */ /* 0x000fe200078e00ff */
[----:B------:R-:W-:Y:S01]  /*f6a0*/  USHF.R.S32.HI UR15, URZ, 0x1f, UR21 ;  /* 0x0000001f3f0f7899 */ /* 0x000fe20008011415 */
[--C-:B--2---:R-:W-:Y:S01]  /*f6b0*/  IMAD.MOV R11, RZ, RZ, -R8.reuse ;  /* 0x000000ffff0b7224 */ /* 0x104fe200078e0a08 */
[----:B------:R-:W-:Y:S01]  /*f6c0*/  USEL UR19, UR19, URZ, !UP0 ;  /* 0x0000003f13137287 */ /* 0x000fe2000c000000 */
[----:B------:R-:W-:Y:S01]  /*f6d0*/  SHF.R.S32.HI R9, RZ, 0x1f, R8 ;  /* 0x0000001fff097819 */ /* 0x000fe20000011408 */
[----:B------:R-:W-:Y:S01]  /*f6e0*/  UIMAD UR14, UR15, UR16, URZ ;  /* 0x000000100f0e72a4 */ /* 0x000fe2000f8e023f */
[----:B------:R-:W-:Y:S01]  /*f6f0*/  IMAD R11, R16, R11, R13 ;  /* 0x0000000b100b7224 */ /* 0x000fe200078e020d */
[----:B------:R-:W-:Y:S01]  /*f700*/  UIMAD.WIDE.U32 UR12, UR21, UR16, UR10 ;  /* 0x00000010150c72a5 */ /* 0x000fe2000f8e000a */
[----:B------:R-:W-:Y:S01]  /*f710*/  IMAD.WIDE R4, R4, R5, UR8 ;  /* 0x0000000804047e25 */ /* 0x000fe2000f8e0205 */
[----:B------:R-:W-:Y:S02]  /*f720*/  UIMAD UR14, UR21, UR17, UR14 ;  /* 0x00000011150e72a4 */ /* 0x000fe4000f8e020e */
[----:B------:R-:W-:Y:S01]  /*f730*/  USEL UR18, UR18, URZ, !UP0 ;  /* 0x0000003f12127287 */ /* 0x000fe2000c000000 */
[----:B------:R-:W-:Y:S01]  /*f740*/  SHF.R.S32.HI R6, RZ, 0x1f, R11 ;  /* 0x0000001fff067819 */ /* 0x000fe2000001140b */
[----:B------:R-:W-:Y:S01]  /*f750*/  ULDC.64 UR16, c[0x0][0xb98] ;  /* 0x0002e60000107ab9 */ /* 0x000fe20000000a00 */
[----:B------:R-:W-:Y:S01]  /*f760*/  UIADD3 UR13, UR13, UR14, URZ ;  /* 0x0000000e0d0d7290 */ /* 0x000fe2000fffe03f */
[C---:B------:R-:W-:Y:S01]  /*f770*/  IADD3 R33, P3, R4.reuse, 0x4000, RZ ;  /* 0x0000400004217810 */ /* 0x040fe20007f7e0ff */
[----:B------:R-:W-:Y:S01]  /*f780*/  UIMAD UR10, UR19, UR16, URZ ;  /* 0x00000010130a72a4 */ /* 0x000fe2000f8e023f */
[----:B------:R-:W-:Y:S01]  /*f790*/  IADD3 R37, P2, R4, 0x5000, RZ ;  /* 0x0000500004257810 */ /* 0x000fe20007f5e0ff */
[----:B------:R-:W-:Y:S01]  /*f7a0*/  UIMAD.WIDE.U32 UR12, UR18, UR16, UR12 ;  /* 0x00000010120c72a5 */ /* 0x000fe2000f8e000c */
[----:B------:R-:W-:Y:S01]  /*f7b0*/  LOP3.LUT R32, R33, 0x380, RZ, 0xc0, !PT ;  /* 0x0000038021207812 */ /* 0x000fe200078ec0ff */
[----:B------:R-:W-:Y:S01]  /*f7c0*/  UIMAD UR10, UR18, UR17, UR10 ;  /* 0x00000011120a72a4 */ /* 0x000fe2000f8e020a */
[----:B------:R-:W-:Y:S01]  /*f7d0*/  LOP3.LUT R36, R37, 0x380, RZ, 0xc0, !PT ;  /* 0x0000038025247812 */ /* 0x000fe200078ec0ff */
[----:B------:R-:W-:Y:S01]  /*f7e0*/  ULDC.64 UR8, c[0x0][0xb88] ;  /* 0x0002e20000087ab9 */ /* 0x000fe20000000a00 */
[----:B------:R-:W-:Y:S01]  /*f7f0*/  SHF.R.U64 R32, R32, 0x3, RZ ;  /* 0x0000000320207819 */ /* 0x000fe200000012ff */
[----:B------:R-:W-:Y:S01]  /*f800*/  IMAD R6, R6, UR8, RZ ;  /* 0x0000000806067c24 */ /* 0x000fe2000f8e02ff */
[----:B------:R-:W-:Y:S01]  /*f810*/  IADD3 R8, P0, R8, UR12, RZ ;  /* 0x0000000c08087c10 */ /* 0x000fe2000ff1e0ff */
[----:B------:R-:W-:Y:S01]  /*f820*/  IMAD.U32 R10, RZ, RZ, UR10 ;  /* 0x0000000aff0a7e24 */ /* 0x000fe2000f8e00ff */
[----:B------:R-:W-:Y:S01]  /*f830*/  LOP3.LUT R32, R32, R33, RZ, 0x3c, !PT ;  /* 0x0000002120207212 */ /* 0x000fe200078e3cff */
[----:B------:R-:W-:Y:S01]  /*f840*/  IMAD R15, R11, UR9, R6 ;  /* 0x000000090b0f7c24 */ /* 0x000fe2000f8e0206 */
[----:B------:R-:W-:Y:S01]  /*f850*/  SHF.R.U64 R36, R36, 0x3, RZ ;  /* 0x0000000324247819 */ /* 0x000fe200000012ff */
[----:B------:R-:W-:Y:S01]  /*f860*/  IMAD.X R33, RZ, RZ, R5, P3 ;  /* 0x000000ffff217224 */ /* 0x000fe200018e0605 */
[----:B------:R-:W-:Y:S01]  /*f870*/  IADD3.X R9, R9, UR13, R10, P0, !PT ;  /* 0x0000000d09097c10 */ /* 0x000fe200087fe40a */
[----:B-----5:R-:W-:Y:S01]  /*f880*/  IMAD R23, R3, R16, RZ ;  /* 0x0000001003177224 */ /* 0x020fe200078e02ff */
[----:B------:R-:W-:Y:S01]  /*f890*/  IADD3 R53, P3, R4, 0xa000, RZ ;  /* 0x0000a00004357810 */ /* 0x000fe20007f7e0ff */
[----:B------:R-:W-:Y:S01]  /*f8a0*/  ULDC.64 UR12, c[0x0][0xaa0] ;  /* 0x0002a800000c7ab9 */ /* 0x000fe20000000a00 */
[----:B------:R-:W-:Y:S01]  /*f8b0*/  LOP3.LUT R36, R36, R37, RZ, 0x3c, !PT ;  /* 0x0000002524247212 */ /* 0x000fe200078e3cff */
[----:B------:R-:W-:Y:S01]  /*f8c0*/  IMAD.WIDE.U32 R8, R11, UR8, R8 ;  /* 0x000000080b087c25 */ /* 0x000fe2000f8e0008 */
[----:B------:R-:W-:Y:S01]  /*f8d0*/  ULDC.64 UR8, c[0x0][0xb50] ;  /* 0x0002d40000087ab9 */ /* 0x000fe20000000a00 */
[----:B------:R-:W-:-:S02]  /*f8e0*/  LOP3.LUT R52, R53, 0x380, RZ, 0xc0, !PT ;  /* 0x0000038035347812 */ /* 0x000fc400078ec0ff */
[----:B------:R-:W-:Y:S01]  /*f8f0*/  IMAD.X R37, RZ, RZ, R5, P2 ;  /* 0x000000ffff257224 */ /* 0x000fe200010e0605 */
[----:B------:R-:W-:Y:S02]  /*f900*/  IADD3 R9, R9, R15, RZ ;  /* 0x0000000f09097210 */ /* 0x000fe40007ffe0ff */
[----:B------:R-:W-:Y:S02]  /*f910*/  LEA R10, P0, R8, UR8, 0x2 ;  /* 0x00000008080a7c11 */ /* 0x000fe4000f8010ff */
[----:B------:R-:W-:Y:S02]  /*f920*/  IADD3 R57, P2, R4, 0xb000, RZ ;  /* 0x0000b00004397810 */ /* 0x000fe40007f5e0ff */
[----:B------:R-:W-:Y:S01]  /*f930*/  LEA.HI.X R11, R8, UR9, R9, 0x2, P0 ;  /* 0x00000009080b7c11 */ /* 0x000fe200080f1409 */
[----:B------:R-:W-:Y:S01]  /*f940*/  SHFL.IDX PT, R18, R10, RZ, 0x1c1f ;  /* 0x001c1fff0a127589 */ /* 0x000fe200000e0000 */
[----:B------:R-:W-:Y:S02]  /*f950*/  IADD3 R29, P0, R4, 0x3000, RZ ;  /* 0x00003000041d7810 */ /* 0x000fe40007f1e0ff */
[----:B------:R-:W-:Y:S01]  /*f960*/  SHF.R.U64 R52, R52, 0x3, RZ ;  /* 0x0000000334347819 */ /* 0x000fe200000012ff */
[----:B------:R-:W0:Y:S01]  /*f970*/  SHFL.IDX PT, R19, R11, RZ, 0x1c1f ;  /* 0x001c1fff0b137589 */ /* 0x000e2200000e0000 */
[----:B------:R-:W-:-:S02]  /*f980*/  LOP3.LUT R28, R29, 0x380, RZ, 0xc0, !PT ;  /* 0x000003801d1c7812 */ /* 0x000fc400078ec0ff */
[----:B------:R-:W-:Y:S01]  /*f990*/  LOP3.LUT R56, R57, 0x380, RZ, 0xc0, !PT ;  /* 0x0000038039387812 */ /* 0x000fe200078ec0ff */
[----:B------:R-:W-:Y:S01]  /*f9a0*/  SHFL.IDX PT, R20, R10, 0x1, 0x1c1f ;  /* 0x003c1f000a147f89 */ /* 0x000fe200000e0000 */
[----:B------:R-:W-:Y:S02]  /*f9b0*/  SHF.R.U64 R28, R28, 0x3, RZ ;  /* 0x000000031c1c7819 */ /* 0x000fe400000012ff */
[----:B------:R-:W-:Y:S01]  /*f9c0*/  LOP3.LUT R52, R52, R53, RZ, 0x3c, !PT ;  /* 0x0000003534347212 */ /* 0x000fe200078e3cff */
[--C-:B------:R-:W-:Y:S01]  /*f9d0*/  IMAD.X R53, RZ, RZ, R5.reuse, P3 ;  /* 0x000000ffff357224 */ /* 0x100fe200018e0605 */
[----:B------:R-:W-:Y:S01]  /*f9e0*/  LOP3.LUT R28, R28, R29, RZ, 0x3c, !PT ;  /* 0x0000001d1c1c7212 */ /* 0x000fe200078e3cff */
[----:B------:R-:W-:Y:S01]  /*f9f0*/  IMAD.X R29, RZ, RZ, R5, P0 ;  /* 0x000000ffff1d7224 */ /* 0x000fe200000e0605 */
[C---:B------:R-:W-:Y:S01]  /*fa00*/  IADD3 R49, P0, R4.reuse, 0x9000, RZ ;  /* 0x0000900004317810 */ /* 0x040fe20007f1e0ff */
[----:B------:R-:W1:Y:S01]  /*fa10*/  SHFL.IDX PT, R21, R11, 0x1, 0x1c1f ;  /* 0x003c1f000b157f89 */ /* 0x000e6200000e0000 */
[----:B------:R-:W-:-:S02]  /*fa20*/  IADD3 R13, P5, R4, 0x1000, RZ ;  /* 0x00001000040d7810 */ /* 0x000fc40007fbe0ff */
[----:B------:R-:W-:Y:S02]  /*fa30*/  LOP3.LUT R48, R49, 0x380, RZ, 0xc0, !PT ;  /* 0x0000038031307812 */ /* 0x000fe400078ec0ff */
[----:B------:R-:W-:Y:S02]  /*fa40*/  IADD3 R25, P4, R4, 0x2000, RZ ;  /* 0x0000200004197810 */ /* 0x000fe40007f9e0ff */
[----:B------:R-:W-:Y:S02]  /*fa50*/  SHF.R.U64 R48, R48, 0x3, RZ ;  /* 0x0000000330307819 */ /* 0x000fe400000012ff */
[----:B------:R-:W-:Y:S02]  /*fa60*/  SHF.R.U64 R56, R56, 0x3, RZ ;  /* 0x0000000338387819 */ /* 0x000fe400000012ff */
[----:B------:R-:W-:Y:S01]  /*fa70*/  LOP3.LUT R48, R48, R49, RZ, 0x3c, !PT ;  /* 0x0000003130307212 */ /* 0x000fe200078e3cff */
[----:B------:R-:W-:Y:S01]  /*fa80*/  IMAD.X R49, RZ, RZ, R5, P0 ;  /* 0x000000ffff317224 */ /* 0x000fe200000e0605 */
[----:B------:R-:W-:-:S02]  /*fa90*/  IADD3 R8, P3, R4, 0xf000, RZ ;  /* 0x0000f00004087810 */ /* 0x000fc40007f7e0ff */
[----:B------:R-:W-:Y:S02]  /*faa0*/  LOP3.LUT P0, RZ, R226, 0x3, RZ, 0xc0, !PT ;  /* 0x00000003e2ff7812 */ /* 0x000fe4000780c0ff */
[----:B------:R-:W-:Y:S02]  /*fab0*/  LOP3.LUT R12, R13, 0x380, RZ, 0xc0, !PT ;  /* 0x000003800d0c7812 */ /* 0x000fe400078ec0ff */
[----:B------:R-:W-:Y:S01]  /*fac0*/  IADD3 R41, P6, R4, 0x6000, RZ ;  /* 0x0000600004297810 */ /* 0x000fe20007fde0ff */
[----:B------:R-:W-:Y:S01]  /*fad0*/  UIMAD UR10, UR11, UR12, URZ ;  /* 0x0000000c0b0a72a4 */ /* 0x000fe2000f8e023f */
[----:B------:R-:W-:Y:S01]  /*fae0*/  LOP3.LUT R24, R25, 0x380, RZ, 0xc0, !PT ;  /* 0x0000038019187812 */ /* 0x000fe200078ec0ff */
[----:B------:R-:W-:Y:S01]  /*faf0*/  UIMAD.WIDE.U32 UR8, UR4, UR12, URZ ;  /* 0x0000000c040872a5 */ /* 0x000fe2000f8e003f */
[----:B------:R-:W-:Y:S01]  /*fb00*/  LOP3.LUT R56, R56, R57, RZ, 0x3c, !PT ;  /* 0x0000003938387212 */ /* 0x000fe200078e3cff */
[--C-:B------:R-:W-:Y:S01]  /*fb10*/  IMAD.X R57, RZ, RZ, R5.reuse, P2 ;  /* 0x000000ffff397224 */ /* 0x100fe200010e0605 */
[----:B------:R-:W-:Y:S01]  /*fb20*/  LOP3.LUT R3, R8, 0x380, RZ, 0xc0, !PT ;  /* 0x0000038008037812 */ /* 0x000fe200078ec0ff */
[----:B------:R-:W-:Y:S01]  /*fb30*/  IMAD.X R61, RZ, RZ, R5, P3 ;  /* 0x000000ffff3d7224 */ /* 0x000fe200018e0605 */
[----:B------:R-:W-:-:S02]  /*fb40*/  SHF.R.U64 R12, R12, 0x3, RZ ;  /* 0x000000030c0c7819 */ /* 0x000fc400000012ff */
[----:B------:R-:W-:Y:S02]  /*fb50*/  SHF.R.U64 R24, R24, 0x3, RZ ;  /* 0x0000000318187819 */ /* 0x000fe400000012ff */
[----:B------:R-:W-:Y:S02]  /*fb60*/  SHF.R.U64 R3, R3, 0x3, RZ ;  /* 0x0000000303037819 */ /* 0x000fe400000012ff */
[----:B------:R-:W-:Y:S01]  /*fb70*/  LOP3.LUT R12, R12, R13, RZ, 0x3c, !PT ;  /* 0x0000000d0c0c7212 */ /* 0x000fe200078e3cff */
[--C-:B------:R-:W-:Y:S01]  /*fb80*/  IMAD.X R13, RZ, RZ, R5.reuse, P5 ;  /* 0x000000ffff0d7224 */ /* 0x100fe200028e0605 */
[----:B------:R-:W-:Y:S01]  /*fb90*/  LOP3.LUT R24, R24, R25, RZ, 0x3c, !PT ;  /* 0x0000001918187212 */ /* 0x000fe200078e3cff */
[----:B------:R-:W-:Y:S01]  /*fba0*/  IMAD.X R25, RZ, RZ, R5, P4 ;  /* 0x000000ffff197224 */ /* 0x000fe200020e0605 */
[C---:B------:R-:W-:Y:S02]  /*fbb0*/  IADD3 R45, P5, R4.reuse, 0x7000, RZ ;  /* 0x00007000042d7810 */ /* 0x040fe40007fbe0ff */
[----:B------:R-:W-:-:S02]  /*fbc0*/  IADD3 R69, P4, R4, 0x8000, RZ ;  /* 0x0000800004457810 */ /* 0x000fc40007f9e0ff */
[----:B------:R-:W-:Y:S02]  /*fbd0*/  LOP3.LUT R60, R3, R8, RZ, 0x3c, !PT ;  /* 0x00000008033c7212 */ /* 0x000fe400078e3cff */
[----:B------:R-:W2:Y:S01]  /*fbe0*/  @P1 LDC R3, c[0x0][0xbec] ;  /* 0x0002fb00ff031b82 */ /* 0x000ea20000000800 */
[----:B------:R-:W-:Y:S02]  /*fbf0*/  LOP3.LUT R40, R41, 0x380, RZ, 0xc0, !PT ;  /* 0x0000038029287812 */ /* 0x000fe400078ec0ff */
[----:B------:R-:W-:Y:S02]  /*fc00*/  LOP3.LUT R44, R45, 0x380, RZ, 0xc0, !PT ;  /* 0x000003802d2c7812 */ /* 0x000fe400078ec0ff */
[----:B------:R-:W-:Y:S02]  /*fc10*/  LOP3.LUT R68, R69, 0x380, RZ, 0xc0, !PT ;  /* 0x0000038045447812 */ /* 0x000fe400078ec0ff */
[----:B------:R-:W-:Y:S02]  /*fc20*/  LOP3.LUT R9, R4, 0x380, RZ, 0xc0, !PT ;  /* 0x0000038004097812 */ /* 0x000fe400078ec0ff */
        /* <DEDUP_REMOVED lines=9> */
[----:B------:R-:W-:Y:S01]  /*fcc0*/  IMAD.X R69, RZ, RZ, R5, P4 ;  /* 0x000000ffff457224 */ /* 0x000fe200020e0605 */
[C---:B------:R-:W-:Y:S01]  /*fcd0*/  IADD3 R77, P6, R4.reuse, 0xc000, RZ ;  /* 0x0000c000044d7810 */ /* 0x040fe20007fde0ff */
[----:B------:R-:W-:Y:S01]  /*fce0*/  UIMAD UR10, UR4, UR13, UR10 ;  /* 0x0000000d040a72a4 */ /* 0x000fe2000f8e020a */
[----:B------:R-:W-:-:S02]  /*fcf0*/  IADD3 R73, P5, R4, 0xd000, RZ ;  /* 0x0000d00004497810 */ /* 0x000fc40007fbe0ff */
[----:B------:R-:W-:Y:S01]  /*fd00*/  IADD3 R65, P4, R4, 0xe000, RZ ;  /* 0x0000e00004417810 */ /* 0x000fe20007f9e0ff */
[----:B------:R-:W-:Y:S01]  /*fd10*/  ULDC.64 UR12, c[0x0][0xae8] ;  /* 0x0002ba00000c7ab9 */ /* 0x000fe20000000a00 */
[----:B------:R-:W-:Y:S01]  /*fd20*/  LOP3.LUT R4, R9, R4, RZ, 0x3c, !PT ;  /* 0x0000000409047212 */ /* 0x000fe200078e3cff */
[----:B------:R-:W-:Y:S01]  /*fd30*/  UIADD3 UR9, UR9, UR10, URZ ;  /* 0x0000000a09097290 */ /* 0x000fe2000fffe03f */
[----:B------:R-:W-:Y:S01]  /*fd40*/  LOP3.LUT R76, R77, 0x380, RZ, 0xc0, !PT ;  /* 0x000003804d4c7812 */ /* 0x000fe200078ec0ff */
[----:B------:R-:W-:Y:S01]  /*fd50*/  UIMAD UR4, UR15, UR12, URZ ;  /* 0x0000000c0f0472a4 */ /* 0x000fe2000f8e023f */
[----:B------:R-:W-:Y:S02]  /*fd60*/  LOP3.LUT R72, R73, 0x380, RZ, 0xc0, !PT ;  /* 0x0000038049487812 */ /* 0x000fe400078ec0ff */
[----:B------:R-:W-:Y:S01]  /*fd70*/  LOP3.LUT R64, R65, 0x380, RZ, 0xc0, !PT ;  /* 0x0000038041407812 */ /* 0x000fe200078ec0ff */
[----:B------:R-:W-:Y:S01]  /*fd80*/  UIMAD UR4, UR21, UR13, UR4 ;  /* 0x0000000d150472a4 */ /* 0x000fe2000f8e0204 */
[----:B------:R-:W-:Y:S01]  /*fd90*/  SHF.R.U64 R76, R76, 0x3, RZ ;  /* 0x000000034c4c7819 */ /* 0x000fe200000012ff */
[----:B------:R-:W-:Y:S01]  /*fda0*/  UIMAD.WIDE.U32 UR8, UR21, UR12, UR8 ;  /* 0x0000000c150872a5 */ /* 0x000fe2000f8e0008 */
[----:B------:R-:W-:Y:S01]  /*fdb0*/  SHF.R.U64 R72, R72, 0x3, RZ ;  /* 0x0000000348487819 */ /* 0x000fe200000012ff */
[----:B------:R-:W-:Y:S01]  /*fdc0*/  ULDC.64 UR10, c[0x0][0xaf0] ;  /* 0x0002bc00000a7ab9 */ /* 0x000fe20000000a00 */
[----:B------:R-:W-:Y:S01]  /*fdd0*/  SHF.R.U64 R64, R64, 0x3, RZ ;  /* 0x0000000340407819 */ /* 0x000fe200000012ff */
[----:B------:R-:W-:Y:S01]  /*fde0*/  UIADD3 UR9, UR9, UR4, URZ ;  /* 0x0000000409097290 */ /* 0x000fe2000fffe03f */
[----:B------:R-:W-:Y:S01]  /*fdf0*/  LOP3.LUT R76, R76, R77, RZ, 0x3c, !PT ;  /* 0x0000004d4c4c7212 */ /* 0x000fe200078e3cff */
[----:B------:R-:W-:Y:S01]  /*fe00*/  UIMAD UR4, UR19, UR10, URZ ;  /* 0x0000000a130472a4 */ /* 0x000fe2000f8e023f */
[----:B------:R-:W-:Y:S01]  /*fe10*/  LOP3.LUT R72, R72, R73, RZ, 0x3c, !PT ;  /* 0x0000004948487212 */ /* 0x000fe200078e3cff */
[--C-:B------:R-:W-:Y:S01]  /*fe20*/  IMAD.X R73, RZ, RZ, R5.reuse, P5 ;  /* 0x000000ffff497224 */ /* 0x100fe200028e0605 */
[----:B------:R-:W-:Y:S01]  /*fe30*/  LOP3.LUT R64, R64, R65, RZ, 0x3c, !PT ;  /* 0x0000004140407212 */ /* 0x000fe200078e3cff */
[----:B------:R-:W-:Y:S01]  /*fe40*/  IMAD.X R65, RZ, RZ, R5, P4 ;  /* 0x000000ffff417224 */ /* 0x000fe200020e0605 */
[----:B------:R-:W-:Y:S01]  /*fe50*/  IADD3.X R77, RZ, R5, RZ, P6, !PT ;  /* 0x00000005ff4d7210 */ /* 0x000fe200037fe4ff */
[----:B------:R-:W-:-:S02]  /*fe60*/  UIMAD UR4, UR18, UR11, UR4 ;  /* 0x0000000b120472a4 */ /* 0x000fc4000f8e0204 */
[----:B------:R-:W-:-:S03]  /*fe70*/  UIMAD.WIDE.U32 UR8, UR18, UR10, UR8 ;  /* 0x0000000a120872a5 */ /* 0x000fc6000f8e0008 */
[----:B------:R-:W-:Y:S01]  /*fe80*/  ULDC.64 UR10, c[0x0][0xae0] ;  /* 0x0002b800000a7ab9 */ /* 0x000fe20000000a00 */
[----:B------:R-:W-:Y:S01]  /*fe90*/  UIADD3 UR4, UR9, UR4, URZ ;  /* 0x0000000409047290 */ /* 0x000fe2000fffe03f */
[----:B------:R-:W-:Y:S01]  /*fea0*/  VIADD R80, R224, UR20 ;  /* 0x00000014e0507c36 */ /* 0x000fe20008000000 */
[----:B------:R-:W-:-:S04]  /*feb0*/  UIADD3 UR7, UR7, 0x38820, URZ ;  /* 0x0003882007077890 */ /* 0x000fc8000fffe03f */
[----:B------:R-:W-:Y:S01]  /*fec0*/  UPRMT UR7, URZ, 0x654, UR7 ;  /* 0x000006543f077896 */ /* 0x000fe20008000007 */
[----:B------:R-:W-:Y:S01]  /*fed0*/  BSSY B1, `(.L_x_2459) ;  /* 0x0000054000017945 */ /* 0x000fe20003800000 */
[----:B------:R-:W-:Y:S02]  /*fee0*/  SHF.R.S32.HI R81, RZ, 0x1f, R219 ;  /* 0x0000001fff517819 */ /* 0x000fe400000114db */
[----:B------:R-:W-:Y:S02]  /*fef0*/  SHF.R.S32.HI R82, RZ, 0x1f, R217 ;  /* 0x0000001fff527819 */ /* 0x000fe400000114d9 */
[----:B------:R-:W-:Y:S02]  /*ff00*/  SHF.R.S32.HI R83, RZ, 0x1f, R218 ;  /* 0x0000001fff537819 */ /* 0x000fe400000114da */
[----:B------:R-:W-:Y:S01]  /*ff10*/  SHF.R.S32.HI R84, RZ, 0x1f, R22 ;  /* 0x0000001fff547819 */ /* 0x000fe20000011416 */
[----:B---3--:R-:W-:-:S04]  /*ff20*/  VIADD R14, R14, UR20 ;  /* 0x000000140e0e7c36 */ /* 0x008fc80008000000 */
[C---:B------:R-:W-:Y:S01]  /*ff30*/  VIADD R6, R14.reuse, 0x8 ;  /* 0x000000080e067836 */ /* 0x040fe20000000000 */
[----:B------:R-:W-:-:S04]  /*ff40*/  ISETP.GE.OR P2, PT, R14, R23, P0 ;  /* 0x000000170e00720c */ /* 0x000fc80000746670 */
[----:B------:R-:W-:-:S09]  /*ff50*/  ISETP.GE.OR P0, PT, R6, R23, P0 ;  /* 0x000000170600720c */ /* 0x000fd20000706670 */
[----:B0-----:R0:W-:Y:S04]  /*ff60*/  @!P2 ST.E desc[UR38][R18.64], R2 ;  /* 0x000000021200a985 */ /* 0x0011e8000c101926 */
[----:B-1----:R1:W-:Y:S04]  /*ff70*/  @!P0 ST.E desc[UR38][R20.64], R0 ;  /* 0x0000000014008985 */ /* 0x0023e8000c101926 */
[----:B------:R3:W5:Y:S01]  /*ff80*/  LD.E.128 R8, desc[UR38][R4.64] ;  /* 0x0000002604087980 */ /* 0x000762000c101d00 */
[----:B0-----:R-:W0:Y:S01]  /*ff90*/  @P1 LDC R19, c[0x0][0xbf0] ;  /* 0x0002fc00ff131b82 */ /* 0x001e220000000800 */
[----:B------:R-:W-:-:S02]  /*ffa0*/  IMAD.U32 R2, RZ, RZ, UR8 ;  /* 0x00000008ff027e24 */ /* 0x000fc4000f8e00ff */
[----:B------:R-:W5:Y:S01]  /*ffb0*/  LD.E.128 R12, desc[UR38][R12.64] ;  /* 0x000000260c0c7980 */ /* 0x000f62000c101d00 */
[----:B-1----:R-:W-:-:S03]  /*ffc0*/  IMAD R0, R220, 0x20, R224 ;  /* 0x00000020dc007824 */ /* 0x002fc600078e02e0 */
[----:B------:R-:W5:Y:S01]  /*ffd0*/  LD.E.128 R24, desc[UR38][R24.64] ;  /* 0x0000002618187980 */ /* 0x000f62000c101d00 */
[----:B---3--:R-:W-:-:S03]  /*ffe0*/  VIADD R4, R0, UR20 ;  /* 0x0000001400047c36 */ /* 0x008fc60008000000 */
[----:B------:R-:W5:Y:S01]  /*fff0*/  LD.E.128 R28, desc[UR38][R28.64] ;  /* 0x000000261c1c7980 */ /* 0x000f62000c101d00 */
[----:B--2---:R-:W-:-:S03]  /*10000*/  @P1 IMAD.HI.U32 R0, R4, R3, RZ ;  /* 0x0000000304001227 */ /* 0x004fc600078e00ff */
[----:B------:R-:W5:Y:S01]  /*10010*/  LD.E.128 R32, desc[UR38][R32.64] ;  /* 0x0000002620207980 */ /* 0x000f62000c101d00 */
[----:B------:R-:W-:-:S03]  /*10020*/  IMAD.MOV.U32 R5, RZ, RZ, R4 ;  /* 0x000000ffff057224 */ /* 0x000fc600078e0004 */
[----:B------:R-:W5:Y:S04]  /*10030*/  LD.E.128 R36, desc[UR38][R36.64] ;  /* 0x0000002624247980 */ /* 0x000f68000c101d00 */
[----:B------:R-:W5:Y:S01]  /*10040*/  LD.E.128 R40, desc[UR38][R40.64] ;  /* 0x0000002628287980 */ /* 0x000f62000c101d00 */
[----:B0-----:R-:W-:-:S03]  /*10050*/  @P1 SHF.R.U32.HI R5, RZ, R19, R0 ;  /* 0x00000013ff051219 */ /* 0x001fc60000011600 */
[----:B------:R-:W5:Y:S01]  /*10060*/  LD.E.128 R44, desc[UR38][R44.64] ;  /* 0x000000262c2c7980 */ /* 0x000f62000c101d00 */
[--C-:B------:R-:W-:Y:S01]  /*10070*/  SHF.R.S32.HI R0, RZ, 0x1f, R5.reuse ;  /* 0x0000001fff007819 */ /* 0x100fe20000011405 */
[----:B------:R-:W-:Y:S02]  /*10080*/  IMAD.MOV R19, RZ, RZ, -R5 ;  /* 0x000000ffff137224 */ /* 0x000fe400078e0a05 */
[----:B------:R-:W5:Y:S01]  /*10090*/  LD.E.128 R68, desc[UR38][R68.64] ;  /* 0x0000002644447980 */ /* 0x000f62000c101d00 */
[----:B------:R-:W-:Y:S01]  /*100a0*/  IMAD.U32 R3, RZ, RZ, UR9 ;  /* 0x00000009ff037e24 */ /* 0x000fe2000f8e00ff */
[----:B------:R-:W-:Y:S01]  /*100b0*/  ULDC.64 UR8, c[0x0][0xad8] ;  /* 0x0002b60000087ab9 */ /* 0x000fe20000000a00 */
[----:B------:R-:W-:Y:S01]  /*100c0*/  IMAD R0, R0, UR10, RZ ;  /* 0x0000000a00007c24 */ /* 0x000fe2000f8e02ff */
[----:B------:R-:W5:Y:S01]  /*100d0*/  LD.E.128 R48, desc[UR38][R48.64] ;  /* 0x0000002630307980 */ /* 0x000f62000c101d00 */
[----:B------:R-:W-:Y:S02]  /*100e0*/  IMAD R19, R16, R19, R4 ;  /* 0x0000001310137224 */ /* 0x000fe400078e0204 */
[----:B------:R-:W-:Y:S01]  /*100f0*/  IMAD.U32 R3, RZ, RZ, UR4 ;  /* 0x00000004ff037e24 */ /* 0x000fe2000f8e00ff */
[----:B------:R-:W5:Y:S01]  /*10100*/  LD.E.128 R52, desc[UR38][R52.64] ;  /* 0x0000002634347980 */ /* 0x000f62000c101d00 */
[----:B------:R-:W-:Y:S01]  /*10110*/  IMAD R21, R5, UR11, R0 ;  /* 0x0000000b05157c24 */ /* 0x000fe2000f8e0200 */
[----:B------:R-:W-:-:S02]  /*10120*/  SHF.R.S32.HI R0, RZ, 0x1f, R19 ;  /* 0x0000001fff007819 */ /* 0x000fc40000011413 */
[----:B------:R-:W5:Y:S01]  /*10130*/  LD.E.128 R56, desc[UR38][R56.64] ;  /* 0x0000002638387980 */ /* 0x000f62000c101d00 */
[----:B------:R-:W-:-:S03]  /*10140*/  IMAD.WIDE.U32 R2, R5, UR10, R2 ;  /* 0x0000000a05027c25 */ /* 0x000fc6000f8e0002 */
[----:B------:R-:W5:Y:S04]  /*10150*/  LD.E.128 R76, desc[UR38][R76.64] ;  /* 0x000000264c4c7980 */ /* 0x000f68000c101d00 */
[----:B------:R-:W5:Y:S04]  /*10160*/  LD.E.128 R72, desc[UR38][R72.64] ;  /* 0x0000002648487980 */ /* 0x000f68000c101d00 */
[----:B------:R-:W5:Y:S04]  /*10170*/  LD.E.128 R64, desc[UR38][R64.64] ;  /* 0x0000002640407980 */ /* 0x000f68000c101d00 */
[----:B------:R-:W5:Y:S01]  /*10180*/  LD.E.128 R60, desc[UR38][R60.64] ;  /* 0x000000263c3c7980 */ /* 0x000f62000c101d00 */
[----:B------:R-:W-:Y:S01]  /*10190*/  IMAD.IADD R3, R3, 0x1, R21 ;  /* 0x0000000103037824 */ /* 0x000fe200078e0215 */
[----:B------:R-:W-:Y:S01]  /*101a0*/  ISETP.GE.AND P2, PT, R80, R23, PT ;  /* 0x000000175000720c */ /* 0x000fe20003f46270 */
[----:B------:R-:W-:Y:S01]  /*101b0*/  IMAD R4, R0, UR8, RZ ;  /* 0x0000000800047c24 */ /* 0x000fe2000f8e02ff */
[----:B------:R-:W-:Y:S01]  /*101c0*/  @!PT LDS RZ, [RZ] ;  /* 0x00000000fffff984 */ /* 0x000fe20000000800 */
[----:B------:R-:W-:Y:S01]  /*101d0*/  @!PT LDS RZ, [RZ] ;  /* 0x00000000fffff984 */ /* 0x000fe20000000800 */
[----:B------:R-:W-:Y:S01]  /*101e0*/  @!PT LDS RZ, [RZ] ;  /* 0x00000000fffff984 */ /* 0x000fe20000000800 */
[----:B------:R-:W-:Y:S01]  /*101f0*/  @!PT LDS RZ, [RZ] ;  /* 0x00000000fffff984 */ /* 0x000fe20000000800 */
[----:B------:R0:W-:Y:S06]  /*10200*/  MEMBAR.ALL.CTA ;  /* 0x0000000000007992 */ /* 0x0001ec0000008000 */
[----:B0-----:R-:W0:Y:S01]  /*10210*/  FENCE.VIEW.ASYNC.S ;  /* 0x00000000000073c6 */ /* 0x001e220000000000 */
[----:B------:R-:W-:-:S04]  /*10220*/  IMAD.WIDE.U32 R2, R19, UR8, R2 ;  /* 0x0000000813027c25 */ /* 0x000fc8000f8e0002 */
[----:B------:R-:W-:Y:S01]  /*10230*/  IMAD R5, R19, UR9, R4 ;  /* 0x0000000913057c24 */ /* 0x000fe2000f8e0204 */
[----:B------:R-:W-:Y:S01]  /*10240*/  ULDC.64 UR8, c[0x0][0xa80] ;  /* 0x0002a00000087ab9 */ /* 0x000fe20000000a00 */
[----:B------:R-:W-:Y:S01]  /*10250*/  VIADD R0, R80, 0x20 ;  /* 0x0000002050007836 */ /* 0x000fe20000000000 */
[----:B------:R-:W-:Y:S01]  /*10260*/  LEA R6, P3, R2, UR8, 0x1 ;  /* 0x0000000802067c11 */ /* 0x000fe2000f8608ff */
[----:B------:R-:W-:-:S03]  /*10270*/  IMAD.IADD R3, R3, 0x1, R5 ;  /* 0x0000000103037824 */ /* 0x000fc600078e0205 */
[-C--:B------:R-:W-:Y:S01]  /*10280*/  ISETP.GE.AND P1, PT, R0, R23.reuse, PT ;  /* 0x000000170000720c */ /* 0x080fe20003f26270 */
[----:B0-----:R0:W1:Y:S01]  /*10290*/  SHFL.IDX PT, R20, R6, RZ, 0x181f ;  /* 0x00181fff06147589 */ /* 0x00106200000e0000 */
[----:B------:R-:W-:Y:S02]  /*102a0*/  IADD3 R0, R80, 0x40, RZ ;  /* 0x0000004050007810 */ /* 0x000fe40007ffe0ff */
[----:B------:R-:W-:Y:S02]  /*102b0*/  LEA.HI.X R16, R2, UR9, R3, 0x1, P3 ;  /* 0x0000000902107c11 */ /* 0x000fe400098f0c03 */
[----:B------:R-:W-:-:S03]  /*102c0*/  ISETP.GE.AND P0, PT, R0, R23, PT ;  /* 0x000000170000720c */ /* 0x000fc60003f06270 */
[----:B------:R0:W2:Y:S01]  /*102d0*/  SHFL.IDX PT, R0, R16, RZ, 0x181f ;  /* 0x00181fff10007589 */ /* 0x0000a200000e0000 */
[----:B------:R-:W-:Y:S01]  /*102e0*/  SYNCS.ARRIVE.TRANS64.RED.A1T0 RZ, [UR7], RZ ;  /* 0x000000ffffff79a7 */ /* 0x000fe20008100407 */
        /* <DEDUP_REMOVED lines=18> */
.L_x_2460:
[----:B------:R-:W-:Y:S05]  /*10410*/  BSYNC B1 ;  /* 0x0000000000017941 */ /* 0x000fea0003800000 */
.L_x_2459:
        /* <DEDUP_REMOVED lines=21> */
.L_x_2462:
[----:B------:R-:W-:Y:S05]  /*10570*/  BSYNC B1 ;  /* 0x0000000000017941 */ /* 0x000fea0003800000 */
.L_x_2461:
        /* <DEDUP_REMOVED lines=21> */
.L_x_2464:
[----:B------:R-:W-:Y:S05]  /*106d0*/  BSYNC B1 ;  /* 0x0000000000017941 */ /* 0x000fea0003800000 */
.L_x_2463:
[----:B0-----:R-:W-:Y:S01]  /*106e0*/  VIADD R0, R80, 0x60 ;  /* 0x0000006050007836 */ /* 0x001fe20000000000 */
[----:B--2-4-:R-:W4:Y:S04]  /*106f0*/  SHFL.IDX PT, R16, R16, 0x3, 0x181f ;  /* 0x00781f0010107f89 */ /* 0x014f2800000e0000 */
[----:B------:R-:W-:Y:S01]  /*10700*/  ISETP.GE.AND P0, PT, R0, R23, PT ;  /* 0x000000170000720c */ /* 0x000fe20003f06270 */
[----:B------:R-:W0:-:S12]  /*10710*/  SHFL.IDX PT, R6, R6, 0x3, 0x181f ;  /* 0x00781f0006067f89 */ /* 0x000e1800000e0000 */
[----:B------:R-:W-:Y:S05]  /*10720*/  @P0 BRA `(.L_x_2465) ;  /* 0x0000000c00e00947 */ /* 0x000fea0003800000 */
[----:B------:R-:W-:Y:S02]  /*10730*/  ULDC UR4, c[0x0][0xac8] ;  /* 0x0002b20000047ab9 */ /* 0x000fe40000000800 */
[----:B------:R-:W-:Y:S02]  /*10740*/  ISETP.GE.AND P3, PT, R22, UR4, PT ;  /* 0x0000000416007c0c */ /* 0x000fe4000bf66270 */
[----:B------:R-:W-:Y:S02]  /*10750*/  ISETP.GE.AND P4, PT, R218, UR4, PT ;  /* 0x00000004da007c0c */ /* 0x000fe4000bf86270 */
[----:B------:R-:W-:-:S09]  /*10760*/  ISETP.GE.AND P5, PT, R217, UR4, PT ;  /* 0x00000004d9007c0c */ /* 0x000fd2000bfa6270 */
[-C--:B0-----:R-:W-:Y:S02]  /*10770*/  @!P3 LEA R2, P0, R22, R6.reuse, 0x1 ;  /* 0x000000061602b211 */ /* 0x081fe400078008ff */
[-C--:B------:R-:W-:Y:S02]  /*10780*/  @!P4 LEA R4, P1, R218, R6.reuse, 0x1 ;  /* 0x00000006da04c211 */ /* 0x080fe400078208ff */
[C---:B------:R-:W-:Y:S02]  /*10790*/  @!P5 LEA R8, P2, R217.reuse, R6, 0x1 ;  /* 0x00000006d908d211 */ /* 0x040fe400078408ff */
        /* <DEDUP_REMOVED lines=12> */
.L_x_2457:
        /* <DEDUP_REMOVED lines=28> */
[----:B0-----:R-:W-:-:S05]  /*10a20*/  VIADD R8, R8, 0xffffff80 ;  /* 0xffffff8008087836 */ /* 0x001fca0000000000 */
        /* <DEDUP_REMOVED lines=8> */
.L_x_2466:
        /* <DEDUP_REMOVED lines=49> */
.L_x_2468:
[----:B------:R-:W-:Y:S05]  /*10dc0*/  BSYNC B1 ;  /* 0x0000000000017941 */ /* 0x000fea0003800000 */
.L_x_2467:
[----:B0-----:R-:W0:Y:S01]  /*10dd0*/  @P0 LDC R3, c[0x0][0xbf0] ;  /* 0x0002fc00ff030b82 */ /* 0x001e220000000800 */
[----:B------:R-:W-:Y:S01]  /*10de0*/  R2UR UR16, R214 ;  /* 0x00000000d61072ca */ /* 0x000fe200000e0000 */
[----:B------:R-:W-:Y:S01]  /*10df0*/  ULDC.64 UR14, c[0x0][0xaa0] ;  /* 0x0002a800000e7ab9 */ /* 0x000fe20000000a00 */
[----:B------:R-:W-:Y:S01]  /*10e00*/  R2UR UR17, R222 ;  /* 0x00000000de1172ca */ /* 0x000fe200000e0000 */
[----:B------:R-:W-:Y:S01]  /*10e10*/  UIMAD UR7, UR10, UR14, URZ ;  /* 0x0000000e0a0772a4 */ /* 0x000fe2000f8e023f */
[----:B------:R-:W-:Y:S01]  /*10e20*/  IMAD R2, R220, 0x20, R224 ;  /* 0x00000020dc027824 */ /* 0x000fe200078e02e0 */
[----:B------:R-:W-:Y:S01]  /*10e30*/  UIMAD.WIDE.U32 UR8, UR4, UR14, URZ ;  /* 0x0000000e040872a5 */ /* 0x000fe2000f8e003f */
[----:B------:R-:W-:Y:S01]  /*10e40*/  BSSY B1, `(.L_x_2469) ;  /* 0x0000044000017945 */ /* 0x000fe20003800000 */
[----:B------:R-:W-:Y:S01]  /*10e50*/  UIMAD UR7, UR4, UR15, UR7 ;  /* 0x0000000f040772a4 */ /* 0x000fe2000f8e0207 */
[----:B------:R-:W-:Y:S02]  /*10e60*/  SHF.R.S32.HI R16, RZ, 0x1f, R219 ;  /* 0x0000001fff107819 */ /* 0x000fe400000114db */
[----:B------:R-:W-:Y:S01]  /*10e70*/  ULDC.64 UR14, c[0x0][0xae8] ;  /* 0x0002ba00000e7ab9 */ /* 0x000fe20000000a00 */
[----:B------:R-:W-:Y:S01]  /*10e80*/  UIADD3 UR9, UR9, UR7, URZ ;  /* 0x0000000709097290 */ /* 0x000fe2000fffe03f */
[----:B------:R-:W-:Y:S01]  /*10e90*/  SHF.R.S32.HI R18, RZ, 0x1f, R217 ;  /* 0x0000001fff127819 */ /* 0x000fe200000114d9 */
[----:B------:R-:W-:Y:S01]  /*10ea0*/  UIMAD UR4, UR11, UR14, URZ ;  /* 0x0000000e0b0472a4 */ /* 0x000fe2000f8e023f */
[----:B------:R-:W-:Y:S01]  /*10eb0*/  VIADD R6, R2, UR16 ;  /* 0x0000001002067c36 */ /* 0x000fe20008000000 */
[----:B------:R-:W-:Y:S01]  /*10ec0*/  UIMAD.WIDE.U32 UR8, UR17, UR14, UR8 ;  /* 0x0000000e110872a5 */ /* 0x000fe2000f8e0008 */
[----:B------:R-:W-:Y:S01]  /*10ed0*/  SHF.R.S32.HI R19, RZ, 0x1f, R218 ;  /* 0x0000001fff137819 */ /* 0x000fe200000114da */
[----:B------:R-:W-:Y:S01]  /*10ee0*/  UIMAD UR4, UR17, UR15, UR4 ;  /* 0x0000000f110472a4 */ /* 0x000fe2000f8e0204 */
[----:B------:R-:W-:Y:S01]  /*10ef0*/  @P0 IMAD.HI.U32 R2, R6, R11, RZ ;  /* 0x0000000b06020227 */ /* 0x000fe200078e00ff */
[----:B------:R-:W-:Y:S01]  /*10f00*/  ULDC.64 UR10, c[0x0][0xaf0] ;  /* 0x0002bc00000a7ab9 */ /* 0x000fe20000000a00 */
[----:B------:R-:W-:Y:S01]  /*10f10*/  SHF.R.S32.HI R20, RZ, 0x1f, R22 ;  /* 0x0000001fff147819 */ /* 0x000fe20000011416 */
[----:B------:R-:W-:Y:S01]  /*10f20*/  UIADD3 UR9, UR9, UR4, URZ ;  /* 0x0000000409097290 */ /* 0x000fe2000fffe03f */
[----:B------:R-:W-:Y:S01]  /*10f30*/  IMAD.MOV.U32 R5, RZ, RZ, R6 ;  /* 0x000000ffff057224 */ /* 0x000fe200078e0006 */
        /* <DEDUP_REMOVED lines=52> */
.L_x_2470:
[----:B------:R-:W-:Y:S05]  /*11280*/  BSYNC B1 ;  /* 0x0000000000017941 */ /* 0x000fea0003800000 */
.L_x_2469:
        /* <DEDUP_REMOVED lines=21> */
.L_x_2472:
[----:B------:R-:W-:Y:S05]  /*113e0*/  BSYNC B1 ;  /* 0x0000000000017941 */ /* 0x000fea0003800000 */
.L_x_2471:
        /* <DEDUP_REMOVED lines=21> */
.L_x_2474:
[----:B------:R-:W-:Y:S05]  /*11540*/  BSYNC B1 ;  /* 0x0000000000017941 */ /* 0x000fea0003800000 */
.L_x_2473:
[----:B0-----:R-:W-:Y:S01]  /*11550*/  IADD3 R0, R6, 0x60, RZ ;  /* 0x0000006006007810 */ /* 0x001fe20007ffe0ff */
[----:B--2-4-:R-:W0:Y:S03]  /*11560*/  SHFL.IDX PT, R5, R5, 0x3, 0x181f ;  /* 0x00781f0005057f89 */ /* 0x014e2600000e0000 */
        /* <DEDUP_REMOVED lines=20> */
.L_x_2465:
[----:B------:R-:W-:Y:S05]  /*116b0*/  BSYNC B0 ;  /* 0x0000000000007941 */ /* 0x000fea0003800000 */
.L_x_2456:
[----:B------:R-:W-:Y:S02]  /*116c0*/  ULDC UR4, c[0x0][0xc3c] ;  /* 0x00030f0000047ab9 */ /* 0x000fe40000000800 */
[----:B------:R-:W-:-:S13]  /*116d0*/  ISETP.GE.AND P0, PT, R7, UR4, PT ;  /* 0x0000000407007c0c */ /* 0x000fda000bf06270 */
[----:B------:R-:W-:Y:S05]  /*116e0*/  @!P0 BRA `(.L_x_2475) ;  /* 0xfffffef400bc8947 */ /* 0x000fea000383ffff */
[----:B------:R-:W-:Y:S05]  /*116f0*/  EXIT ;  /* 0x000000000000794d */ /* 0x000fea0003800000 */
.L_x_2414:
        /* <DEDUP_REMOVED lines=16> */
.L_x_2476:
        /* <DEDUP_REMOVED lines=34> */
[----:B------:R-:W-:Y:S01]  /*11a20*/  IMAD.MOV.U32 R3, RZ, RZ, R4 ;  /* 0x000000ffff037224 */ /* 0x000fe200078e0004 */
[----:B-1----:R-:W-:-:S13]  /*11a30*/  ISETP.GT.AND P6, PT, R4, UR6, PT ;  /* 0x0000000604007c0c */ /* 0x002fda000bfc4270 */
[----:B------:R-:W-:Y:S05]  /*11a40*/  @P6 BRA `(.L_x_2478) ;  /* 0x0000000000906947 */ /* 0x000fea0003800000 */
[----:B------:R-:W-:Y:S01]  /*11a50*/  IMAD.MOV.U32 R4, RZ, RZ, R3 ;  /* 0x000000ffff047224 */ /* 0x000fe200078e0003 */
[----:B------:R-:W-:Y:S01]  /*11a60*/  UMOV UR4, URZ ;  /* 0x0000003f00047c82 */ /* 0x000fe20008000000 */
[----:B------:R-:W-:-:S05]  /*11a70*/  ULDC UR5, c[0x0][0xc38] ;  /* 0x00030e0000057ab9 */ /* 0x000fca0000000800 */
.L_x_2482:
        /* <DEDUP_REMOVED lines=12> */
.L_x_2481:
[----:B------:R-:W-:Y:S05]  /*11b40*/  BSYNC B0 ;  /* 0x0000000000007941 */ /* 0x000fea0003800000 */
.L_x_2480:
[----:B0----5:R-:W0:Y:S02]  /*11b50*/  SHFL.UP PT, R2, R0, 0x1, RZ ;  /* 0x0420000000027989 */ /* 0x021e2400000e00ff */
        /* <DEDUP_REMOVED lines=19> */
.L_x_2478:
        /* <DEDUP_REMOVED lines=20> */
.L_x_2483:
[----:B-1----:R-:W-:Y:S02]  /*11dd0*/  IMAD.MOV R2, RZ, RZ, -R3 ;  /* 0x000000ffff027224 */ /* 0x002fe400078e0a03 */
[----:B---3--:R-:W-:Y:S02]  /*11de0*/  IMAD R16, R16, UR5, R11 ;  /* 0x0000000510107c24 */ /* 0x008fe4000f8e020b */
[----:B------:R-:W-:Y:S01]  /*11df0*/  IMAD.MOV.U32 R11, RZ, RZ, R2 ;  /* 0x000000ffff0b7224 */ /* 0x000fe200078e0002 */
[----:B------:R-:W-:Y:S02]  /*11e00*/  IABS R2, R4 ;  /* 0x0000000400027213 */ /* 0x000fe40000000000 */
[----:B--2---:R-:W-:Y:S01]  /*11e10*/  IADD3 R9, -R16, UR6, RZ ;  /* 0x0000000610097c10 */ /* 0x004fe2000fffe1ff */
[----:B------:R-:W-:Y:S02]  /*11e20*/  IMAD R11, R11, R12, RZ ;  /* 0x0000000c0b0b7224 */ /* 0x000fe400078e02ff */
[----:B------:R-:W-:Y:S01]  /*11e30*/  IMAD.MOV R8, RZ, RZ, -R2 ;  /* 0x000000ffff087224 */ /* 0x000fe200078e0a02 */
        /* <DEDUP_REMOVED lines=8> */
[-C--:B------:R-:W-:Y:S01]  /*11ec0*/  @!P1 IADD3 R3, R3, -R12.reuse, RZ ;  /* 0x8000000c03039210 */ /* 0x080fe20007ffe0ff */
        /* <DEDUP_REMOVED lines=15> */
[-C--:B------:R-:W-:Y:S01]  /*11fc0*/  IABS R8, R13.reuse ;  /* 0x0000000d00087213 */ /* 0x080fe20000000000 */
[----:B------:R-:W-:Y:S01]  /*11fd0*/  IMAD.MOV R18, RZ, RZ, -R13 ;  /* 0x000000ffff127224 */ /* 0x000fe200078e0a0d */
[----:B0-----:R-:W-:Y:S02]  /*11fe0*/  IABS R10, R13 ;  /* 0x0000000d000a7213 */ /* 0x001fe40000000000 */
[----:B------:R-:W0:Y:S08]  /*11ff0*/  I2F.RP R6, R8 ;  /* 0x0000000800067306 */ /* 0x000e300000209400 */
[----:B0-----:R-:W0:Y:S02]  /*12000*/  MUFU.RCP R6, R6 ;  /* 0x0000000600067308 */ /* 0x001e240000001000 */
[----:B0-----:R-:W-:-:S06]  /*12010*/  VIADD R3, R6, 0xffffffe ;  /* 0x0ffffffe06037836 */ /* 0x001fcc0000000000 */
[----:B------:R-:W0:Y:S02]  /*12020*/  F2I.FTZ.U32.TRUNC.NTZ R3, R3 ;  /* 0x0000000300037305 */ /* 0x000e24000021f000 */
[----:B0-----:R-:W-:-:S04]  /*12030*/  IMAD.MOV R7, RZ, RZ, -R3 ;  /* 0x000000ffff077224 */ /* 0x001fc800078e0a03 */
        /* <DEDUP_REMOVED lines=11> */
[----:B------:R-:W-:Y:S02]  /*120f0*/  ISETP.GE.AND P2, PT, R3, RZ, PT ;  /* 0x000000ff0300720c */ /* 0x000fe40003f46270 */
[----:B------:R-:W-:-:S05]  /*12100*/  IADD3 R3, R4, R11, RZ ;  /* 0x0000000b04037210 */ /* 0x000fca0007ffe0ff */
[----:B------:R-:W-:-:S06]  /*12110*/  @P0 VIADD R2, R2, 0x1 ;  /* 0x0000000102020836 */ /* 0x000fcc0000000000 */
[----:B------:R-:W-:Y:S01]  /*12120*/  @!P2 IMAD.MOV R2, RZ, RZ, -R2 ;  /* 0x000000ffff02a224 */ /* 0x000fe200078e0a02 */
[----:B------:R-:W-:-:S04]  /*12130*/  @!P1 LOP3.LUT R2, RZ, R13, RZ, 0x33, !PT ;  /* 0x0000000dff029212 */ /* 0x000fc800078e33ff */
[----:B------:R-:W-:Y:S01]  /*12140*/  LOP3.LUT R17, RZ, R2, RZ, 0x33, !PT ;  /* 0x00000002ff117212 */ /* 0x000fe200078e33ff */
[----:B------:R-:W-:-:S04]  /*12150*/  IMAD R18, R2, R18, R3 ;  /* 0x0000001202127224 */ /* 0x000fc800078e0203 */
[----:B------:R-:W-:Y:S01]  /*12160*/  IMAD.IADD R17, R0, 0x1, R17 ;  /* 0x0000000100117824 */ /* 0x000fe200078e0211 */
[----:B------:R-:W-:Y:S06]  /*12170*/  BRA `(.L_x_2484) ;  /* 0x0000000000147947 */ /* 0x000fec0003800000 */
.L_x_2479:
[----:B------:R-:W-:Y:S01]  /*12180*/  ULDC UR4, c[0x0][0xc3c] ;  /* 0x00030f0000047ab9 */ /* 0x000fe20000000800 */
[----:B------:R-:W-:Y:S02]  /*12190*/  IMAD.MOV.U32 R17, RZ, RZ, RZ ;  /* 0x000000ffff117224 */ /* 0x000fe400078e00ff */
[----:B------:R-:W-:Y:S02]  /*121a0*/  IMAD.U32 R16, RZ, RZ, UR6 ;  /* 0x00000006ff107e24 */ /* 0x000fe4000f8e00ff */
[----:B------:R-:W-:Y:S02]  /*121b0*/  IMAD.MOV.U32 R18, RZ, RZ, RZ ;  /* 0x000000ffff127224 */ /* 0x000fe400078e00ff */
[----:B------:R-:W-:-:S07]  /*121c0*/  IMAD.U32 R19, RZ, RZ, UR4 ;  /* 0x00000004ff137e24 */ /* 0x000fce000f8e00ff */
.L_x_2484:
[----:B------:R-:W-:-:S13]  /*121d0*/  ISETP.NE.AND P0, PT, R5, RZ, PT ;  /* 0x000000ff0500720c */ /* 0x000fda0003f05270 */
[----:B------:R-:W0:Y:S01]  /*121e0*/  @!P0 S2R R3, SR_CgaCtaId ;  /* 0x0000000000038919 */ /* 0x000e220000008800 */
[----:B------:R-:W-:-:S04]  /*121f0*/  @!P0 MOV R0, 0x400 ;  /* 0x0000040000008802 */ /* 0x000fc80000000f00 */
[----:B0-----:R-:W-:-:S05]  /*12200*/  @!P0 LEA R0, R3, R0, 0x18 ;  /* 0x0000000003008211 */ /* 0x001fca00078ec0ff */
[----:B------:R1:W-:Y:S01]  /*12210*/  @!P0 STS.128 [R0+0x388d0], R16 ;  /* 0x0388d01000008388 */ /* 0x0003e20000000c00 */
[----:B------:R-:W-:Y:S06]  /*12220*/  BAR.ARV 0x5, 0x180 ;  /* 0x0146000000007b1d */ /* 0x000fec0000002000 */
.L_x_2477:
        /* <DEDUP_REMOVED lines=8> */
[----:B------:R-:W-:Y:S01]  /*122b0*/  BSSY B8, `(.L_x_2485) ;  /* 0x00004b8000087945 */ /* 0x000fe20003800000 */
[----:B------:R-:W-:Y:S01]  /*122c0*/  IMAD.MOV.U32 R28, RZ, RZ, 0x1 ;  /* 0x00000001ff1c7424 */ /* 0x000fe200078e00ff */
[----:B------:R-:W1:Y:S01]  /*122d0*/  S2R R2, SR_TID.X ;  /* 0x0000000000027919 */ /* 0x000e620000002100 */
[----:B------:R-:W-:Y:S01]  /*122e0*/  IMAD.MOV.U32 R27, RZ, RZ, RZ ;  /* 0x000000ffff1b7224 */ /* 0x000fe200078e00ff */
[----:B------:R-:W-:Y:S01]  /*122f0*/  ULDC UR37, c[0x0][0xc] ;  /* 0x0000030000257ab9 */ /* 0x000fe20000000800 */
[----:B------:R3:W-:Y:S01]  /*12300*/  STL [R1+0x28], RZ ;  /* 0x000028ff01007387 */ /* 0x0007e20000100800 */
[C---:B-1----:R-:W-:Y:S01]  /*12310*/  IMAD.SHL.U32 R33, R2.reuse, 0x8, RZ ;  /* 0x0000000802217824 */ /* 0x042fe200078e00ff */
        /* <DEDUP_REMOVED lines=15> */
[----:B------:R-:W-:-:S05]  /*12410*/  IMAD.U32 R22, RZ, RZ, UR4 ;  /* 0x00000004ff167e24 */ /* 0x000fca000f8e00ff */
[----:B---3--:R-:W-:-:S07]  /*12420*/  LEA R34, R32, R22, 0x1 ;  /* 0x0000001620227211 */ /* 0x008fce00078e08ff */
.L_x_2550:
        /* <DEDUP_REMOVED lines=8> */
[----:B------:R-:W-:Y:S01]  /*124b0*/  ISETP.NE.AND.EX P0, PT, RZ, UR5, PT, P0 ;  /* 0x00000005ff007c0c */ /* 0x000fe2000bf05300 */
[----:B------:R-:W-:Y:S01]  /*124c0*/  IMAD.MOV.U32 R35, RZ, RZ, RZ ;  /* 0x000000ffff237224 */ /* 0x000fe200078e00ff */
[----:B--2---:R-:W-:-:S11]  /*124d0*/  SHF.R.S32.HI R0, RZ, 0x1f, R29 ;  /* 0x0000001fff007819 */ /* 0x004fd6000001141d */
[C---:B------:R-:W-:Y:S01]  /*124e0*/  @P0 LEA R2, P1, R29.reuse, UR4, 0x2 ;  /* 0x000000041d020c11 */ /* 0x040fe2000f8210ff */
[C---:B------:R-:W-:Y:S01]  /*124f0*/  IMAD.SHL.U32 R24, R29.reuse, 0x4, RZ ;  /* 0x000000041d187824 */ /* 0x040fe200078e00ff */
[C-C-:B------:R-:W-:Y:S01]  /*12500*/  SHF.L.U64.HI R25, R29.reuse, 0x2, R0.reuse ;  /* 0x000000021d197819 */ /* 0x140fe20000010200 */
[----:B------:R0:W-:Y:S01]  /*12510*/  STL [R1+0x18], R0 ;  /* 0x0000180001007387 */ /* 0x0001e20000100800 */
[----:B------:R-:W-:Y:S01]  /*12520*/  @P0 LEA.HI.X R3, R29, UR5, R0, 0x2, P1 ;  /* 0x000000051d030c11 */ /* 0x000fe200088f1400 */
[----:B------:R-:W-:-:S04]  /*12530*/  ULDC.64 UR4, c[0x0][0xa00] ;  /* 0x0002800000047ab9 */ /* 0x000fc80000000a00 */
[----:B------:R1:W2:Y:S01]  /*12540*/  @P0 LDG.E R30, desc[UR38][R2.64] ;  /* 0x00000026021e0981 */ /* 0x0002a2000c1e1900 */
        /* <DEDUP_REMOVED lines=31> */
.L_x_2486:
        /* <DEDUP_REMOVED lines=9> */
.L_x_2487:
        /* <DEDUP_REMOVED lines=9> */
.L_x_2488:
[----:B------:R-:W3:Y:S01]  /*12860*/  LDL R5, [R1+0x10] ;  /* 0x0000100001057983 */ /* 0x000ee20000100800 */
[----:B-12---:R-:W1:Y:S01]  /*12870*/  LDC R2, c[0x0][0x448] ;  /* 0x00011200ff027b82 */ /* 0x006e620000000800 */
[----:B-----5:R-:W-:Y:S01]  /*12880*/  IMAD.IADD R0, R0, 0x1, -R30 ;  /* 0x0000000100007824 */ /* 0x020fe200078e0a1e */
[----:B------:R-:W-:Y:S01]  /*12890*/  LOP3.LUT R23, R23, 0xfffffeff, RZ, 0xc0, !PT ;  /* 0xfffffeff17177812 */ /* 0x000fe200078ec0ff */
[----:B------:R-:W-:Y:S03]  /*128a0*/  BSSY B7, `(.L_x_2489) ;  /* 0x0000397000077945 */ /* 0x000fe60003800000 */
[----:B------:R2:W-:Y:S01]  /*128b0*/  STL [R1+0x4], R0 ;  /* 0x0000040001007387 */ /* 0x0005e20000100800 */
[----:B-1----:R-:W-:Y:S01]  /*128c0*/  ISETP.NE.AND P0, PT, R2, 0x1, PT ;  /* 0x000000010200780c */ /* 0x002fe20003f05270 */
[----:B------:R-:W-:-:S04]  /*128d0*/  IMAD.SHL.U32 R2, R17, 0x80, RZ ;  /* 0x0000008011027824 */ /* 0x000fc800078e00ff */
[----:B------:R-:W-:-:S08]  /*128e0*/  VIADD R2, R2, 0x7f ;  /* 0x0000007f02027836 */ /* 0x000fd00000000000 */
[----:B------:R-:W1:Y:S01]  /*128f0*/  @P0 LDC R3, c[0x0][0x44c] ;  /* 0x00011300ff030b82 */ /* 0x000e620000000800 */
[----:B------:R-:W-:-:S07]  /*12900*/  @P0 LOP3.LUT R23, R23, 0x100, RZ, 0xfc, !PT ;  /* 0x0000010017170812 */ /* 0x000fce00078efcff */
[----:B0-----:R-:W0:Y:S01]  /*12910*/  @P0 LDC R4, c[0x0][0x450] ;  /* 0x00011400ff040b82 */ /* 0x001e220000000800 */
[----:B-1----:R-:W-:-:S05]  /*12920*/  @P0 IMAD.HI.U32 R3, R2, R3, RZ ;  /* 0x0000000302030227 */ /* 0x002fca00078e00ff */
[----:B0-----:R-:W-:Y:S02]  /*12930*/  @P0 SHF.R.U32.HI R2, RZ, R4, R3 ;  /* 0x00000004ff020219 */ /* 0x001fe40000011603 */
[C---:B---3--:R-:W-:Y:S01]  /*12940*/  IADD3 R3, R0.reuse, 0x50, -R5 ;  /* 0x0000005000037810 */ /* 0x048fe20007ffe805 */
[----:B--2---:R-:W-:-:S04]  /*12950*/  VIADD R0, R0, 0x4f ;  /* 0x0000004f00007836 */ /* 0x004fc80000000000 */
[----:B------:R-:W-:Y:S02]  /*12960*/  IMAD.IADD R2, R3, 0x1, R2 ;  /* 0x0000000103027824 */ /* 0x000fe400078e0202 */
[----:B------:R-:W-:-:S04]  /*12970*/  IMAD.HI R0, R0, 0x66666667, RZ ;  /* 0x6666666700007827 */ /* 0x000fc800078e02ff */
[----:B------:R-:W-:Y:S01]  /*12980*/  IMAD.HI R2, R2, 0x66666667, RZ ;  /* 0x6666666702027827 */ /* 0x000fe200078e02ff */
[----:B------:R-:W-:-:S04]  /*12990*/  SHF.R.U32.HI R3, RZ, 0x1f, R0 ;  /* 0x0000001fff037819 */ /* 0x000fc80000011600 */
[----:B------:R-:W-:Y:S02]  /*129a0*/  SHF.R.U32.HI R5, RZ, 0x1f, R2 ;  /* 0x0000001fff057819 */ /* 0x000fe40000011602 */
[----:B------:R-:W-:Y:S02]  /*129b0*/  LEA.HI.SX32 R3, R0, R3, 0x1b ;  /* 0x0000000300037211 */ /* 0x000fe400078fdaff */
[----:B------:R-:W-:-:S04]  /*129c0*/  LEA.HI.SX32 R2, R2, R5, 0x1b ;  /* 0x0000000502027211 */ /* 0x000fc800078fdaff */
[----:B------:R-:W-:-:S04]  /*129d0*/  VIMNMX R4, R3, R2, PT ;  /* 0x0000000203047248 */ /* 0x000fc80003fe0100 */
[----:B------:R-:W-:Y:S01]  /*129e0*/  ISETP.GT.AND P0, PT, R4, RZ, PT ;  /* 0x000000ff0400720c */ /* 0x000fe20003f04270 */
[----:B------:R0:W-:-:S12]  /*129f0*/  STL [R1+0x14], R4 ;  /* 0x0000140401007387 */ /* 0x0001d80000100800 */
        /* <DEDUP_REMOVED lines=18> */
.L_x_2490:
        /* <DEDUP_REMOVED lines=20> */
.L_x_2493:
[----:B------:R-:W-:Y:S05]  /*12c60*/  BSYNC B6 ;  /* 0x0000000000067941 */ /* 0x000fea0003800000 */
.L_x_2492:
        /* <DEDUP_REMOVED lines=20> */
.L_x_2496:
[----:B------:R0:W1:Y:S01]  /*12db0*/  LDC.64 R2, c[0x4][R26] ;  /* 0x010000001a027b82 */ /* 0x0000620000000a00 */
[----:B------:R-:W-:Y:S01]  /*12dc0*/  ULDC.64 UR6, c[0x4][0xa8] ;  /* 0x01002a0000067ab9 */ /* 0x000fe20000000a00 */
[----:B------:R-:W-:Y:S01]  /*12dd0*/  ULDC.64 UR8, c[0x4][0xb0] ;  /* 0x01002c0000087ab9 */ /* 0x000fe20000000a00 */
[----:B------:R-:W-:Y:S01]  /*12de0*/  ULDC.64 UR4, c[0x4][0x18] ;  /* 0x0100060000047ab9 */ /* 0x000fe20000000a00 */
[----:B------:R-:W-:Y:S01]  /*12df0*/  IMAD.U32 R4, RZ, RZ, UR6 ;  /* 0x00000006ff047e24 */ /* 0x000fe2000f8e00ff */
[----:B------:R-:W-:Y:S01]  /*12e00*/  MOV R13, RZ ;  /* 0x000000ff000d7202 */ /* 0x000fe20000000f00 */
[----:B------:R-:W-:Y:S02]  /*12e10*/  IMAD.U32 R5, RZ, RZ, UR7 ;  /* 0x00000007ff057e24 */ /* 0x000fe4000f8e00ff */
[----:B------:R-:W-:Y:S02]  /*12e20*/  IMAD.U32 R6, RZ, RZ, UR8 ;  /* 0x00000008ff067e24 */ /* 0x000fe4000f8e00ff */
[----:B------:R-:W-:-:S02]  /*12e30*/  IMAD.U32 R7, RZ, RZ, UR9 ;  /* 0x00000009ff077e24 */ /* 0x000fc4000f8e00ff */
[----:B------:R-:W-:Y:S02]  /*12e40*/  IMAD.U32 R10, RZ, RZ, UR4 ;  /* 0x00000004ff0a7e24 */ /* 0x000fe4000f8e00ff */
[----:B------:R-:W-:Y:S02]  /*12e50*/  IMAD.U32 R11, RZ, RZ, UR5 ;  /* 0x00000005ff0b7e24 */ /* 0x000fe4000f8e00ff */
[----:B------:R-:W-:Y:S02]  /*12e60*/  IMAD.MOV.U32 R8, RZ, RZ, 0x70 ;  /* 0x00000070ff087424 */ /* 0x000fe400078e00ff */
[----:B0-----:R-:W-:-:S07]  /*12e70*/  IMAD.MOV.U32 R12, RZ, RZ, 0x1 ;  /* 0x00000001ff0c7424 */ /* 0x001fce00078e00ff */
[----:B------:R-:W-:-:S07]  /*12e80*/  LEPC R20, `(.L_x_2495) ;  /* 0x000000001014794e */ /* 0x000fce0000000000 */
[----:B-1----:R-:W-:Y:S05]  /*12e90*/  CALL.ABS.NOINC R2 ;  /* 0x0000000002007343 */ /* 0x002fea0003c00000 */
.L_x_2495:
[----:B------:R-:W-:Y:S05]  /*12ea0*/  BSYNC B6 ;  /* 0x0000000000067941 */ /* 0x000fea0003800000 */
.L_x_2494:
[----:B------:R-:W2:Y:S01]  /*12eb0*/  LDL R2, [R1+0x14] ;  /* 0x0000140001027983 */ /* 0x000ea20000100800 */
[----:B------:R-:W-:Y:S01]  /*12ec0*/  ULDC.64 UR4, c[0x0][0x9f8] ;  /* 0x00027e0000047ab9 */ /* 0x000fe20000000a00 */
[----:B------:R-:W0:Y:S01]  /*12ed0*/  LDC R9, c[0x0][0x430] ;  /* 0x00010c00ff097b82 */ /* 0x000e220000000800 */
[----:B------:R-:W-:-:S04]  /*12ee0*/  ISETP.NE.U32.AND P0, PT, RZ, UR4, PT ;  /* 0x00000004ff007c0c */ /* 0x000fc8000bf05070 */
[----:B------:R-:W-:-:S13]  /*12ef0*/  ISETP.NE.AND.EX P0, PT, RZ, UR5, PT, P0 ;  /* 0x00000005ff007c0c */ /* 0x000fda000bf05300 */
[----:B------:R-:W-:Y:S01]  /*12f00*/  @P0 IADD3 R24, P1, R24, UR4, RZ ;  /* 0x0000000418180c10 */ /* 0x000fe2000ff3e0ff */
[----:B------:R-:W-:-:S03]  /*12f10*/  ULDC UR4, c[0x0][0x2f4] ;  /* 0x0000bd0000047ab9 */ /* 0x000fc60000000800 */
[----:B------:R-:W-:-:S05]  /*12f20*/  @P0 IADD3.X R25, R25, UR5, RZ, P1, !PT ;  /* 0x0000000519190c10 */ /* 0x000fca0008ffe4ff */
[----:B------:R1:W5:Y:S01]  /*12f30*/  @P0 LDG.E R31, desc[UR38][R24.64] ;  /* 0x00000026181f0981 */ /* 0x000362000c1e1900 */
[C---:B------:R-:W-:Y:S01]  /*12f40*/  ISETP.GE.AND P0, PT, R33.reuse, UR4, PT ;  /* 0x0000000421007c0c */ /* 0x040fe2000bf06270 */
[----:B------:R-:W-:Y:S01]  /*12f50*/  UMOV UR5, 0xffffffff ;  /* 0xffffffff00057882 */ /* 0x000fe20000000000 */
[----:B------:R-:W-:Y:S02]  /*12f60*/  LOP3.LUT R20, R33, 0x40, RZ, 0xfc, !PT ;  /* 0x0000004021147812 */ /* 0x000fe400078efcff */
[----:B------:R-:W-:Y:S02]  /*12f70*/  LOP3.LUT R23, R23, 0xffffffef, RZ, 0xc0, !PT ;  /* 0xffffffef17177812 */ /* 0x000fe400078ec0ff */
[----:B------:R-:W-:Y:S02]  /*12f80*/  ISETP.GE.AND P2, PT, R20, UR4, PT ;  /* 0x0000000414007c0c */ /* 0x000fe4000bf46270 */
[----:B------:R-:W-:-:S05]  /*12f90*/  ISETP.GE.AND P1, PT, R37, UR4, PT ;  /* 0x0000000425007c0c */ /* 0x000fca000bf26270 */
        /* <DEDUP_REMOVED lines=8> */
[----:B--2---:R-:W-:Y:S01]  /*13020*/  VIADD R26, R2, 0xffffffff ;  /* 0xffffffff021a7836 */ /* 0x004fe20000000000 */
[----:B01----:R-:W-:Y:S06]  /*13030*/  BRA.DIV UR5, `(.L_x_2497) ;  /* 0x0000004605187947 */ /* 0x003fec000b800000 */
.L_x_2567:
[----:B------:R-:W0:Y:S01]  /*13040*/  S2R R0, SR_TID.X ;  /* 0x0000000000007919 */ /* 0x000e220000002100 */
[----:B------:R-:W1:Y:S01]  /*13050*/  S2R R3, SR_TID.X ;  /* 0x0000000000037919 */ /* 0x000e620000002100 */
[----:B0-----:R-:W-:-:S04]  /*13060*/  LOP3.LUT R0, R0, 0x7f, RZ, 0xc0, !PT ;  /* 0x0000007f00007812 */ /* 0x001fc800078ec0ff */
[----:B------:R-:W-:Y:S02]  /*13070*/  SHF.R.U32.HI R2, RZ, 0x3, R0 ;  /* 0x00000003ff027819 */ /* 0x000fe40000011600 */
[----:B------:R-:W2:Y:S01]  /*13080*/  LDL R0, [R1+0x4] ;  /* 0x0000040001007983 */ /* 0x000ea20000100800 */
[----:B-1----:R-:W-:Y:S01]  /*13090*/  IMAD.SHL.U32 R8, R3, 0x10, RZ ;  /* 0x0000001003087824 */ /* 0x002fe200078e00ff */
[----:B------:R-:W-:Y:S02]  /*130a0*/  ISETP.NE.AND P1, PT, R9, 0x1, PT ;  /* 0x000000010900780c */ /* 0x000fe40003f25270 */
[----:B-----5:R-:W-:Y:S02]  /*130b0*/  SHF.R.S32.HI R10, RZ, 0x1f, R31 ;  /* 0x0000001fff0a7819 */ /* 0x020fe4000001141f */
[----:B------:R-:W-:Y:S02]  /*130c0*/  LOP3.LUT R8, R2, 0x70, R8, 0xf8, !PT ;  /* 0x0000007002087812 */ /* 0x000fe400078ef808 */
[----:B------:R-:W-:Y:S01]  /*130d0*/  LOP3.LUT R23, R23, 0xffffffbf, RZ, 0xc0, !PT ;  /* 0xffffffbf17177812 */ /* 0x000fe200078ec0ff */
[----:B------:R0:W-:Y:S02]  /*130e0*/  STL [R1+0xc], R10 ;  /* 0x00000c0a01007387 */ /* 0x0001e40000100800 */
[----:B------:R-:W-:-:S04]  /*130f0*/  IMAD R6, R26, 0x50, R8 ;  /* 0x000000501a067824 */ /* 0x000fc800078e0208 */
[----:B------:R-:W1:Y:S01]  /*13100*/  @P1 LDC R5, c[0x0][0x434] ;  /* 0x00010d00ff051b82 */ /* 0x000e620000000800 */
[----:B------:R-:W-:-:S04]  /*13110*/  @P1 LOP3.LUT R23, R23, 0x40, RZ, 0xfc, !PT ;  /* 0x0000004017171812 */ /* 0x000fc800078efcff */
[----:B------:R-:W-:Y:S02]  /*13120*/  LOP3.LUT R23, R23, 0xffffffdf, RZ, 0xc0, !PT ;  /* 0xffffffdf17177812 */ /* 0x000fe400078ec0ff */
[C---:B--2---:R-:W-:Y:S01]  /*13130*/  ISETP.GE.AND P0, PT, R6.reuse, R0, PT ;  /* 0x000000000600720c */ /* 0x044fe20003f06270 */
[----:B------:R-:W-:Y:S01]  /*13140*/  IMAD.IADD R6, R6, 0x1, R30 ;  /* 0x0000000106067824 */ /* 0x000fe200078e021e */
[----:B------:R-:W2:Y:S02]  /*13150*/  @P1 LDC R0, c[0x0][0x438] ;  /* 0x00010e00ff001b82 */ /* 0x000ea40000000800 */
[----:B------:R-:W-:Y:S01]  /*13160*/  ISETP.GT.U32.OR P0, PT, R8, 0x4f, P0 ;  /* 0x0000004f0800780c */ /* 0x000fe20000704470 */
[----:B-1----:R-:W-:-:S04]  /*13170*/  @P1 IMAD.HI.U32 R4, R6, R5, RZ ;  /* 0x0000000506041227 */ /* 0x002fc800078e00ff */
[----:B------:R-:W-:-:S08]  /*13180*/  IMAD.MOV.U32 R7, RZ, RZ, R6 ;  /* 0x000000ffff077224 */ /* 0x000fd000078e0006 */
[----:B------:R-:W1:Y:S01]  /*13190*/  @!P0 LDC.64 R2, c[0x0][0x428] ;  /* 0x00010a00ff028b82 */ /* 0x000e620000000a00 */
[----:B--2---:R-:W-:-:S04]  /*131a0*/  @P1 SHF.R.U32.HI R7, RZ, R0, R4 ;  /* 0x00000000ff071219 */ /* 0x004fc80000011604 */
        /* <DEDUP_REMOVED lines=15> */
[----:B------:R-:W-:Y:S02]  /*132a0*/  ISETP.GT.U32.AND P0, PT, R8, 0x4f, PT ;  /* 0x0000004f0800780c */ /* 0x000fe40003f04070 */
[----:B------:R-:W-:-:S07]  /*132b0*/  SHF.R.S32.HI R30, RZ, 0x1f, R18 ;  /* 0x0000001fff1e7819 */ /* 0x000fce0000011412 */
[----:B------:R-:W-:-:S04]  /*132c0*/  @P2 LOP3.LUT R23, R23, 0x20, RZ, 0xfc, !PT ;  /* 0x0000002017172812 */ /* 0x000fc800078efcff */
[----:B------:R-:W-:-:S04]  /*132d0*/  LOP3.LUT R23, R23, 0xfffffffe, RZ, 0xc0, !PT ;  /* 0xfffffffe17177812 */ /* 0x000fc800078ec0ff */
[----:B------:R-:W-:Y:S01]  /*132e0*/  @P0 LOP3.LUT R23, R23, 0x1, RZ, 0xfc, !PT ;  /* 0x0000000117170812 */ /* 0x000fe200078efcff */
[----:B0-----:R-:W-:Y:S06]  /*132f0*/  @!P2 BRA `(.L_x_2498) ;  /* 0x000000000004a947 */ /* 0x001fec0003800000 */
[----:B------:R-:W-:Y:S01]  /*13300*/  BPT.TRAP 0x1 ;  /* 0x000000040000795c */ /* 0x000fe20000300000 */
.L_x_2498:
        /* <DEDUP_REMOVED lines=25> */
.L_x_2568:
[----:B------:R-:W-:Y:S05]  /*134a0*/  BSYNC B0 ;  /* 0x0000000000007941 */ /* 0x000fea0003800000 */
.L_x_2499:
        /* <DEDUP_REMOVED lines=8> */
[----:B------:R-:W-:Y:S02]  /*13530*/  IADD3 R3, R3, R6, RZ ;  /* 0x0000000603037210 */ /* 0x000fe40007ffe0ff */
        /* <DEDUP_REMOVED lines=10> */
[----:B-1----:R-:W-:Y:S02]  /*135e0*/  LOP3.LUT R8, R8, 0x7f, RZ, 0xc0, !PT ;  /* 0x0000007f08087812 */ /* 0x002fe400078ec0ff */
[C---:B------:R-:W-:Y:S01]  /*135f0*/  LEA R0, P0, R2.reuse, UR4, 0x1 ;  /* 0x0000000402007c11 */ /* 0x040fe2000f8008ff */
[----:B------:R-:W-:Y:S01]  /*13600*/  UMOV UR4, 0xffffffff ;  /* 0xffffffff00047882 */ /* 0x000fe20000000000 */
[----:B------:R-:W-:Y:S02]  /*13610*/  SHF.R.U32.HI R8, RZ, 0x3, R8 ;  /* 0x00000003ff087819 */ /* 0x000fe40000011608 */
[----:B------:R-:W-:Y:S01]  /*13620*/  LEA.HI.X R6, R2, UR5, R6, 0x1, P0 ;  /* 0x0000000502067c11 */ /* 0x000fe200080f0c06 */
        /* <DEDUP_REMOVED lines=52> */
.L_x_2580:
        /* <DEDUP_REMOVED lines=17> */
.L_x_2503:
[----:B------:R-:W-:Y:S05]  /*13a80*/  BSYNC B0 ;  /* 0x0000000000007941 */ /* 0x000fea0003800000 */
.L_x_2502:
[----:B------:R-:W-:Y:S01]  /*13a90*/  NOP ;  /* 0x0000000000007918 */ /* 0x000fe20000000000 */
[----:B------:R-:W-:-:S13]  /*13aa0*/  PLOP3.LUT P0, PT, PT, PT, PT, 0x80, 0x0 ;  /* 0x000000000000781c */ /* 0x000fda0003f0f070 */
.L_x_2504:
        /* <DEDUP_REMOVED lines=10> */
.L_x_2505:
[----:B------:R3:W5:Y:S01]  /*13b50*/  LDL.LU R0, [R1+0x18] ;  /* 0x0000180001007983 */ /* 0x0007620000300800 */
[----:B------:R-:W-:Y:S01]  /*13b60*/  LOP3.LUT P0, RZ, R23, 0x80, RZ, 0xc0, !PT ;  /* 0x0000008017ff7812 */ /* 0x000fe2000780c0ff */
[----:B------:R3:W-:-:S12]  /*13b70*/  SYNCS.ARRIVE.TRANS64.A1T0 RZ, [R5+URZ+0x38830], RZ ;  /* 0x038830ff05ff79a7 */ /* 0x0007d8000810003f */
[----:B------:R-:W-:Y:S05]  /*13b80*/  WARPSYNC.ALL ;  /* 0x0000000000007948 */ /* 0x000fea0003800000 */
[----:B------:R-:W-:Y:S01]  /*13b90*/  ULDC.64 UR4, c[0x0][0x298] ;  /* 0x0000a60000047ab9 */ /* 0x000fe20000000a00 */
[----:B01----:R-:W-:Y:S01]  /*13ba0*/  IADD3 R2, R22, 0x14400, RZ ;  /* 0x0001440016027810 */ /* 0x003fe20007ffe0ff */
[----:B------:R-:W-:Y:S01]  /*13bb0*/  IMAD.WIDE.U32 R6, R35, UR4, RZ ;  /* 0x0000000423067c25 */ /* 0x000fe2000f8e00ff */
[----:B------:R-:W-:Y:S01]  /*13bc0*/  SEL R29, R29, RZ, !P0 ;  /* 0x000000ff1d1d7207 */ /* 0x000fe20004000000 */
        /* <DEDUP_REMOVED lines=8> */
[----:B------:R-:W-:-:S04]  /*13c50*/  IMAD R0, R35, UR5, R0 ;  /* 0x0000000523007c24 */ /* 0x000fc8000f8e0200 */
[----:B------:R-:W-:Y:S01]  /*13c60*/  IMAD.IADD R35, R7, 0x1, R0 ;  /* 0x0000000107237824 */ /* 0x000fe200078e0200 */
[----:B-1----:R-:W-:Y:S06]  /*13c70*/  @!P0 BRA `(.L_x_2507) ;  /* 0x0000000000408947 */ /* 0x002fec0003800000 */
[----:B------:R-:W-:Y:S01]  /*13c80*/  MOV R2, 0x0 ;  /* 0x0000000000027802 */ /* 0x000fe20000000f00 */
[----:B------:R-:W-:Y:S01]  /*13c90*/  ULDC.64 UR6, c[0x4][0xa8] ;  /* 0x01002a0000067ab9 */ /* 0x000fe20000000a00 */
[----:B------:R-:W-:Y:S01]  /*13ca0*/  ULDC.64 UR8, c[0x4][0xb0] ;  /* 0x01002c0000087ab9 */ /* 0x000fe20000000a00 */
[----:B------:R-:W-:Y:S01]  /*13cb0*/  ULDC.64 UR4, c[0x4][0x20] ;  /* 0x0100080000047ab9 */ /* 0x000fe20000000a00 */
[----:B------:R-:W-:Y:S02]  /*13cc0*/  IMAD.U32 R4, RZ, RZ, UR6 ;  /* 0x00000006ff047e24 */ /* 0x000fe4000f8e00ff */
[----:B------:R-:W0:Y:S01]  /*13cd0*/  LDC.64 R2, c[0x4][R2] ;  /* 0x0100000002027b82 */ /* 0x000e220000000a00 */
[----:B---3--:R-:W-:Y:S02]  /*13ce0*/  IMAD.U32 R5, RZ, RZ, UR7 ;  /* 0x00000007ff057e24 */ /* 0x008fe4000f8e00ff */
[----:B------:R-:W-:Y:S02]  /*13cf0*/  IMAD.U32 R6, RZ, RZ, UR8 ;  /* 0x00000008ff067e24 */ /* 0x000fe4000f8e00ff */
[----:B------:R-:W-:-:S02]  /*13d00*/  IMAD.U32 R7, RZ, RZ, UR9 ;  /* 0x00000009ff077e24 */ /* 0x000fc4000f8e00ff */
[----:B------:R-:W-:Y:S02]  /*13d10*/  IMAD.U32 R10, RZ, RZ, UR4 ;  /* 0x00000004ff0a7e24 */ /* 0x000fe4000f8e00ff */
[----:B------:R-:W-:Y:S02]  /*13d20*/  IMAD.U32 R11, RZ, RZ, UR5 ;  /* 0x00000005ff0b7e24 */ /* 0x000fe4000f8e00ff */
[----:B--2---:R-:W-:Y:S02]  /*13d30*/  IMAD.MOV.U32 R8, RZ, RZ, 0x70 ;  /* 0x00000070ff087424 */ /* 0x004fe400078e00ff */
[----:B------:R-:W-:Y:S02]  /*13d40*/  IMAD.MOV.U32 R12, RZ, RZ, 0x1 ;  /* 0x00000001ff0c7424 */ /* 0x000fe400078e00ff */
[----:B------:R-:W-:-:S07]  /*13d50*/  IMAD.MOV.U32 R13, RZ, RZ, RZ ;  /* 0x000000ffff0d7224 */ /* 0x000fce00078e00ff */
[----:B------:R-:W-:-:S07]  /*13d60*/  LEPC R20, `(.L_x_2507) ;  /* 0x000000001014794e */ /* 0x000fce0000000000 */
[----:B0-----:R-:W-:Y:S05]  /*13d70*/  CALL.ABS.NOINC R2 ;  /* 0x0000000002007343 */ /* 0x001fea0003c00000 */
.L_x_2507:
[----:B------:R-:W-:Y:S05]  /*13d80*/  BSYNC B6 ;  /* 0x0000000000067941 */ /* 0x000fea0003800000 */
.L_x_2506:
[----:B------:R-:W4:Y:S01]  /*13d90*/  LDL.LU R2, [R1+0x18] ;  /* 0x0000180001027983 */ /* 0x000f220000300800 */
[----:B------:R-:W-:-:S03]  /*13da0*/  ULDC.64 UR4, c[0x0][0x2d8] ;  /* 0x0000b60000047ab9 */ /* 0x000fc60000000a00 */
[----:B------:R-:W3:Y:S01]  /*13db0*/  LDL.LU.64 R20, [R1+0x20] ;  /* 0x0000200001147983 */ /* 0x000ee20000300a00 */
[----:B------:R-:W-:Y:S02]  /*13dc0*/  IMAD.MOV.U32 R3, RZ, RZ, R35 ;  /* 0x000000ffff037224 */ /* 0x000fe400078e0023 */
[----:B------:R-:W-:Y:S01]  /*13dd0*/  IMAD R0, R30, UR4, RZ ;  /* 0x000000041e007c24 */ /* 0x000fe2000f8e02ff */
[----:B------:R0:W5:Y:S03]  /*13de0*/  LDL R9, [R1+0x10] ;  /* 0x0000100001097983 */ /* 0x0001660000100800 */
[C---:B------:R-:W-:Y:S01]  /*13df0*/  IMAD R0, R18.reuse, UR5, R0 ;  /* 0x0000000512007c24 */ /* 0x040fe2000f8e0200 */
[----:B--2---:R-:W-:Y:S01]  /*13e00*/  LOP3.LUT R8, R33, 0x40, RZ, 0xfc, !PT ;  /* 0x0000004021087812 */ /* 0x004fe200078efcff */
[----:B----4-:R-:W-:Y:S02]  /*13e10*/  IMAD.MOV.U32 R4, RZ, RZ, R2 ;  /* 0x000000ffff047224 */ /* 0x010fe400078e0002 */
[----:B---3--:R-:W-:Y:S01]  /*13e20*/  IMAD.MOV.U32 R2, RZ, RZ, R20 ;  /* 0x000000ffff027224 */ /* 0x008fe200078e0014 */
[----:B------:R-:W1:Y:S01]  /*13e30*/  S2R R21, SR_TID.X ;  /* 0x0000000000157919 */ /* 0x000e620000002100 */
[----:B------:R-:W2:Y:S02]  /*13e40*/  LDC R20, c[0x0][0x448] ;  /* 0x00011200ff147b82 */ /* 0x000ea40000000800 */
[----:B------:R-:W-:Y:S01]  /*13e50*/  IMAD.WIDE.U32 R2, R18, UR4, R2 ;  /* 0x0000000412027c25 */ /* 0x000fe2000f8e0002 */
[----:B------:R-:W-:-:S03]  /*13e60*/  ULDC.64 UR4, c[0x0][0x2e0] ;  /* 0x0000b80000047ab9 */ /* 0x000fc60000000a00 */
[----:B------:R-:W-:Y:S01]  /*13e70*/  IMAD R4, R4, UR4, RZ ;  /* 0x0000000404047c24 */ /* 0x000fe2000f8e02ff */
[----:B------:R-:W-:-:S03]  /*13e80*/  IADD3 R3, R3, R0, RZ ;  /* 0x0000000003037210 */ /* 0x000fc60007ffe0ff */
[C---:B------:R-:W-:Y:S02]  /*13e90*/  IMAD R4, R29.reuse, UR5, R4 ;  /* 0x000000051d047c24 */ /* 0x040fe4000f8e0204 */
[----:B------:R-:W-:Y:S01]  /*13ea0*/  IMAD.WIDE.U32 R2, R29, UR4, R2 ;  /* 0x000000041d027c25 */ /* 0x000fe2000f8e0002 */
[----:B------:R-:W-:Y:S01]  /*13eb0*/  ULDC.64 UR4, c[0x0][0x2d0] ;  /* 0x0000b40000047ab9 */ /* 0x000fe20000000a00 */
[----:B--2---:R-:W-:Y:S02]  /*13ec0*/  ISETP.NE.AND P6, PT, R20, 0x1, PT ;  /* 0x000000011400780c */ /* 0x004fe40003fc5270 */
[----:B------:R-:W2:Y:S01]  /*13ed0*/  S2R R20, SR_TID.X ;  /* 0x0000000000147919 */ /* 0x000ea20000002100 */
[----:B-1----:R-:W-:-:S04]  /*13ee0*/  LOP3.LUT R21, R21, 0x7f, RZ, 0xc0, !PT ;  /* 0x0000007f15157812 */ /* 0x002fc800078ec0ff */
[----:B------:R-:W-:-:S06]  /*13ef0*/  SHF.R.U32.HI R21, RZ, 0x3, R21 ;  /* 0x00000003ff157819 */ /* 0x000fcc0000011615 */
[----:B------:R-:W1:Y:S08]  /*13f00*/  @P6 LDC R7, c[0x0][0x44c] ;  /* 0x00011300ff076b82 */ /* 0x000e700000000800 */
[----:B------:R-:W3:Y:S01]  /*13f10*/  @P6 LDC R5, c[0x0][0x450] ;  /* 0x00011400ff056b82 */ /* 0x000ee20000000800 */
[----:B--2---:R-:W-:-:S05]  /*13f20*/  IMAD.SHL.U32 R20, R20, 0x10, RZ ;  /* 0x0000001014147824 */ /* 0x004fca00078e00ff */
[----:B------:R-:W-:-:S05]  /*13f30*/  LOP3.LUT R20, R21, 0x70, R20, 0xf8, !PT ;  /* 0x0000007015147812 */ /* 0x000fca00078ef814 */
[----:B------:R-:W-:-:S04]  /*13f40*/  IMAD R6, R17, 0x80, R20 ;  /* 0x0000008011067824 */ /* 0x000fc800078e0214 */
[----:B-1----:R-:W-:-:S04]  /*13f50*/  @P6 IMAD.HI.U32 R7, R6, R7, RZ ;  /* 0x0000000706076227 */ /* 0x002fc800078e00ff */
[----:B------:R-:W-:Y:S01]  /*13f60*/  IMAD.MOV.U32 R0, RZ, RZ, R6 ;  /* 0x000000ffff007224 */ /* 0x000fe200078e0006 */
[----:B---3--:R-:W-:Y:S02]  /*13f70*/  @P6 SHF.R.U32.HI R0, RZ, R5, R7 ;  /* 0x00000005ff006219 */ /* 0x008fe40000011607 */
[----:B------:R-:W1:Y:S01]  /*13f80*/  LDC R5, c[0x0][0x448] ;  /* 0x00011200ff057b82 */ /* 0x000e620000000800 */
[----:B------:R-:W-:Y:S02]  /*13f90*/  IMAD.IADD R3, R3, 0x1, R4 ;  /* 0x0000000103037824 */ /* 0x000fe400078e0204 */
[----:B------:R-:W-:Y:S01]  /*13fa0*/  IMAD.MOV R4, RZ, RZ, -R0 ;  /* 0x000000ffff047224 */ /* 0x000fe200078e0a00 */
[----:B------:R-:W2:Y:S01]  /*13fb0*/  S2R R20, SR_TID.X ;  /* 0x0000000000147919 */ /* 0x000ea20000002100 */
[----:B------:R-:W-:-:S04]  /*13fc0*/  IMAD.WIDE.U32 R2, R0, UR4, R2 ;  /* 0x0000000400027c25 */ /* 0x000fc8000f8e0002 */
[----:B-1----:R-:W-:Y:S01]  /*13fd0*/  IMAD R4, R5, R4, R6 ;  /* 0x0000000405047224 */ /* 0x002fe200078e0206 */
[----:B------:R-:W-:-:S05]  /*13fe0*/  SHF.R.S32.HI R6, RZ, 0x1f, R0 ;  /* 0x0000001fff067819 */ /* 0x000fca0000011400 */
        /* <DEDUP_REMOVED lines=11> */
[----:B------:R-:W-:Y:S01]  /*140a0*/  ULDC UR4, c[0x0][0x2b8] ;  /* 0x0000ae0000047ab9 */ /* 0x000fe20000000800 */
[----:B--2---:R-:W-:-:S03]  /*140b0*/  LOP3.LUT R20, R20, 0x7f, RZ, 0xc0, !PT ;  /* 0x0000007f14147812 */ /* 0x004fc600078ec0ff */
[----:B------:R-:W-:Y:S01]  /*140c0*/  LEA.HI.X R0, R2, UR5, R3, 0x1, P0 ;  /* 0x0000000502007c11 */ /* 0x000fe200080f0c03 */
[----:B------:R-:W-:Y:S01]  /*140d0*/  UMOV UR5, 0xffffffff ;  /* 0xffffffff00057882 */ /* 0x000fe20000000000 */
[----:B------:R-:W-:Y:S02]  /*140e0*/  ISETP.GE.AND P4, PT, R33, UR4, PT ;  /* 0x0000000421007c0c */ /* 0x000fe4000bf86270 */
[----:B------:R-:W-:Y:S02]  /*140f0*/  ISETP.GE.AND P3, PT, R8, UR4, PT ;  /* 0x0000000408007c0c */ /* 0x000fe4000bf66270 */
[----:B------:R-:W-:Y:S02]  /*14100*/  ISETP.GE.AND P2, PT, R37, UR4, PT ;  /* 0x0000000425007c0c */ /* 0x000fe4000bf46270 */
[----:B------:R-:W-:Y:S02]  /*14110*/  ISETP.GE.AND P1, PT, R36, UR4, PT ;  /* 0x0000000424007c0c */ /* 0x000fe4000bf26270 */
[----:B------:R-:W-:Y:S01]  /*14120*/  SHF.R.U32.HI R8, RZ, 0x3, R20 ;  /* 0x00000003ff087819 */ /* 0x000fe20000011614 */
[----:B0-----:R-:W-:Y:S10]  /*14130*/  BRA.DIV UR5, `(.L_x_2508) ;  /* 0x0000003a05e47947 */ /* 0x001ff4000b800000 */
[----:B------:R-:W0:Y:S01]  /*14140*/  SHFL.IDX PT, R14, R4, RZ, 0x181f ;  /* 0x00181fff040e7589 */ /* 0x000e2200000e0000 */
[----:B-----5:R-:W-:Y:S02]  /*14150*/  IMAD R5, R9, R5, RZ ;  /* 0x0000000509057224 */ /* 0x020fe400078e02ff */
[----:B------:R-:W-:Y:S01]  /*14160*/  IMAD R17, R17, 0x80, R8 ;  /* 0x0000008011117824 */ /* 0x000fe200078e0208 */
        /* <DEDUP_REMOVED lines=11> */
[----:B------:R-:W-:Y:S01]  /*14220*/  ISETP.GE.AND P0, PT, R6, R5, PT ;  /* 0x000000050600720c */ /* 0x000fe20003f06270 */
[----:B------:R-:W-:-:S02]  /*14230*/  VIADD R6, R17, 0x20 ;  /* 0x0000002011067836 */ /* 0x000fc40000000000 */
[----:B-1----:R-:W1:Y:S10]  /*14240*/  SHFL.IDX PT, R2, R0, 0x1, 0x181f ;  /* 0x00381f0000027f89 */ /* 0x002e7400000e0000 */
[----:B0-----:R-:W-:-:S05]  /*14250*/  @!P0 LEA R14, P5, R33, R14, 0x1 ;  /* 0x0000000e210e8211 */ /* 0x001fca00078a08ff */
[----:B-1----:R-:W-:Y:S02]  /*14260*/  @!P0 IMAD.X R7, RZ, RZ, R2, P5 ;  /* 0x000000ffff078224 */ /* 0x002fe400028e0602 */
[----:B------:R-:W-:Y:S02]  /*14270*/  @!P0 IMAD.MOV.U32 R2, RZ, RZ, R14 ;  /* 0x000000ffff028224 */ /* 0x000fe400078e000e */
[----:B------:R-:W0:Y:S01]  /*14280*/  SHFL.IDX PT, R14, R4, 0x2, 0x181f ;  /* 0x00581f00040e7f89 */ /* 0x000e2200000e0000 */
[----:B------:R-:W-:-:S05]  /*14290*/  @!P0 MOV R3, R7 ;  /* 0x0000000700038202 */ /* 0x000fca0000000f00 */
        /* <DEDUP_REMOVED lines=10> */
[----:B------:R-:W-:Y:S01]  /*14340*/  @!P0 IMAD.MOV.U32 R3, RZ, RZ, R7 ;  /* 0x000000ffff038224 */ /* 0x000fe200078e0007 */
        /* <DEDUP_REMOVED lines=32> */
[----:B0-----:R-:W-:-:S04]  /*14550*/  @!P0 LEA R14, P5, R33, R14, 0x1 ;  /* 0x0000000e210e8211 */ /* 0x001fc800078a08ff */
[----:B-1----:R-:W-:Y:S01]  /*14560*/  @!P0 IADD3.X R7, RZ, R2, RZ, P5, !PT ;  /* 0x00000002ff078210 */ /* 0x002fe20002ffe4ff */
[----:B------:R-:W-:Y:S02]  /*14570*/  @!P0 IMAD.MOV.U32 R2, RZ, RZ, R14 ;  /* 0x000000ffff028224 */ /* 0x000fe400078e000e */
[----:B------:R-:W0:Y:S02]  /*14580*/  SHFL.IDX PT, R14, R4, 0x6, 0x181f ;  /* 0x00d81f00040e7f89 */ /* 0x000e2400000e0000 */
[----:B------:R-:W-:-:S05]  /*14590*/  @!P0 IMAD.MOV.U32 R3, RZ, RZ, R7 ;  /* 0x000000ffff038224 */ /* 0x000fca00078e0007 */
[----:B------:R-:W-:Y:S04]  /*145a0*/  @!P0 LDGSTS.E.BYPASS.LTC128B.128 [R34+0x16c00], desc[UR38][R2.64], !P4 ;  /* 0x16c0000002228fae */ /* 0x000fe8000e101d66 */
[----:B------:R-:W-:Y:S04]  /*145b0*/  @!P0 LDGSTS.E.BYPASS.LTC128B.128 [R34+0x1ac00], desc[UR38][R2.64+0x80], !P3 ;  /* 0x1ac0008002228fae */ /* 0x000fe8000d901d66 */
[----:B------:R-:W-:Y:S04]  /*145c0*/  @!P0 LDGSTS.E.BYPASS.LTC128B.128 [R34+0x1ec00], desc[UR38][R2.64+0x100], !P2 ;  /* 0x1ec0010002228fae */ /* 0x000fe8000d101d66 */
[----:B------:R1:W-:Y:S01]  /*145d0*/  @!P0 LDGSTS.E.BYPASS.LTC128B.128 [R34+0x22c00], desc[UR38][R2.64+0x180], !P1 ;  /* 0x22c0018002228fae */ /* 0x0003e2000c901d66 */
[----:B------:R-:W-:-:S03]  /*145e0*/  ISETP.GE.AND P0, PT, R6, R5, PT ;  /* 0x000000050600720c */ /* 0x000fc60003f06270 */
[----:B------:R-:W-:Y:S04]  /*145f0*/  SHFL.IDX PT, R6, R0, 0x7, 0x181f ;  /* 0x00f81f0000067f89 */ /* 0x000fe800000e0000 */
[----:B-1----:R-:W1:Y:S06]  /*14600*/  SHFL.IDX PT, R2, R0, 0x6, 0x181f ;  /* 0x00d81f0000027f89 */ /* 0x002e6c00000e0000 */
        /* <DEDUP_REMOVED lines=9> */
.L_x_2597:
[----:B------:R-:W-:Y:S01]  /*146a0*/  VIADD R0, R17, 0x70 ;  /* 0x0000007011007836 */ /* 0x000fe20000000000 */
[----:B------:R-:W-:Y:S04]  /*146b0*/  BSSY B0, `(.L_x_2509) ;  /* 0x000000c000007945 */ /* 0x000fe80003800000 */
[----:B------:R-:W-:-:S13]  /*146c0*/  ISETP.GE.AND P0, PT, R0, R5, PT ;  /* 0x000000050000720c */ /* 0x000fda0003f06270 */
[----:B------:R-:W-:Y:S05]  /*146d0*/  @P0 BRA `(.L_x_2510) ;  /* 0x0000000000240947 */ /* 0x000fea0003800000 */
[----:B01----:R-:W-:-:S05]  /*146e0*/  LEA R2, P0, R33, R14, 0x1 ;  /* 0x0000000e21027211 */ /* 0x003fca00078008ff */
        /* <DEDUP_REMOVED lines=8> */
.L_x_2510:
[----:B------:R-:W-:Y:S05]  /*14770*/  BSYNC B0 ;  /* 0x0000000000007941 */ /* 0x000fea0003800000 */
.L_x_2509:
[----:B------:R-:W-:Y:S01]  /*14780*/  NOP ;  /* 0x0000000000007918 */ /* 0x000fe20000000000 */
[----:B------:R-:W-:-:S13]  /*14790*/  PLOP3.LUT P0, PT, PT, PT, PT, 0x80, 0x0 ;  /* 0x000000000000781c */ /* 0x000fda0003f0f070 */
.L_x_2511:
[----:B------:R-:W-:Y:S02]  /*147a0*/  PLOP3.LUT P1, PT, P1, P0, PT, 0xa2, 0x0 ;  /* 0x000000000000781c */ /* 0x000fe40000f21472 */
[----:B------:R-:W-:-:S08]  /*147b0*/  @P0 R2UR P1, UR4, R22 ;  /* 0x00000000160402ca */ /* 0x000fd00000020000 */
[----:B------:R-:W-:-:S05]  /*147c0*/  @P0 PLOP3.LUT P0, PT, P1, PT, PT, 0x80, 0x0 ;  /* 0x000000000000081c */ /* 0x000fca0000f0f070 */
[----:B------:R-:W-:Y:S01]  /*147d0*/  @!P1 SYNCS.ARRIVE.TRANS64.RED.A0T1 RZ, [UR4+0x38800], RZ ;  /* 0x038800ffffff99a7 */ /* 0x000fe20008200404 */
[----:B------:R-:W-:Y:S07]  /*147e0*/  @!P1 ARRIVES.LDGSTSBAR.64.TRANSCNT [UR4+0x38800] ;  /* 0x03880000ff0099b0 */ /* 0x000fee0008000a84 */
[----:B------:R-:W-:Y:S05]  /*147f0*/  @P0 BRA.U.ANY `(.L_x_2511) ;  /* 0xfffffffd00e80947 */ /* 0x000fea000393ffff */
[----:B0-2---:R-:W2:Y:S02]  /*14800*/  LDL.LU R2, [R1+0x28] ;  /* 0x0000280001027983 */ /* 0x005ea40000300800 */
        /* <DEDUP_REMOVED lines=11> */
.L_x_2598:
[----:B------:R-:W-:Y:S05]  /*148c0*/  BSYNC B0 ;  /* 0x0000000000007941 */ /* 0x000fea0003800000 */
.L_x_2512:
[----:B------:R-:W2:Y:S01]  /*148d0*/  LDL R0, [R1+0x14] ;  /* 0x0000140001007983 */ /* 0x000ea20000100800 */
[----:B------:R-:W-:Y:S01]  /*148e0*/  BSSY B0, `(.L_x_2514) ;  /* 0x0000115000007945 */ /* 0x000fe20003800000 */
[----:B--2---:R-:W-:-:S13]  /*148f0*/  ISETP.GE.AND P0, PT, R0, 0x2, PT ;  /* 0x000000020000780c */ /* 0x004fda0003f06270 */
[----:B------:R-:W-:Y:S05]  /*14900*/  @!P0 BRA `(.L_x_2515) ;  /* 0x0000001000488947 */ /* 0x000fea0003800000 */
[C---:B------:R-:W-:Y:S01]  /*14910*/  LOP3.LUT R2, R33.reuse, 0x40, RZ, 0xfc, !PT ;  /* 0x0000004021027812 */ /* 0x040fe200078efcff */
[----:B------:R-:W-:Y:S01]  /*14920*/  ULDC UR4, c[0x0][0x2f4] ;  /* 0x0000bd0000047ab9 */ /* 0x000fe20000000800 */
[----:B------:R-:W-:Y:S01]  /*14930*/  VIADD R0, R0, 0xfffffffe ;  /* 0xfffffffe00007836 */ /* 0x000fe20000000000 */
[----:B------:R-:W-:Y:S01]  /*14940*/  MOV R29, R26 ;  /* 0x0000001a001d7202 */ /* 0x000fe20000000f00 */
[----:B------:R-:W-:Y:S01]  /*14950*/  IMAD.MOV.U32 R17, RZ, RZ, R28 ;  /* 0x000000ffff117224 */ /* 0x000fe200078e001c */
[----:B------:R-:W-:Y:S01]  /*14960*/  ISETP.GE.AND P4, PT, R33, UR4, PT ;  /* 0x0000000421007c0c */ /* 0x000fe2000bf86270 */
[----:B------:R-:W-:Y:S01]  /*14970*/  IMAD.MOV.U32 R7, RZ, RZ, R27 ;  /* 0x000000ffff077224 */ /* 0x000fe200078e001b */
[----:B------:R-:W-:Y:S02]  /*14980*/  ISETP.GE.AND P3, PT, R2, UR4, PT ;  /* 0x0000000402007c0c */ /* 0x000fe4000bf66270 */
[----:B------:R-:W-:Y:S02]  /*14990*/  ISETP.GE.AND P2, PT, R37, UR4, PT ;  /* 0x0000000425007c0c */ /* 0x000fe4000bf46270 */
[----:B------:R-:W-:-:S13]  /*149a0*/  ISETP.GE.AND P1, PT, R36, UR4, PT ;  /* 0x0000000424007c0c */ /* 0x000fda000bf26270 */
.L_x_2528:
        /* <DEDUP_REMOVED lines=14> */
[----:B--2---:R-:W-:-:S04]  /*14a90*/  IMAD R6, R0, 0x50, R6 ;  /* 0x0000005000067824 */ /* 0x004fc800078e0206 */
[----:B------:R-:W-:-:S04]  /*14aa0*/  IMAD.IADD R6, R9, 0x1, R6 ;  /* 0x0000000109067824 */ /* 0x000fc800078e0206 */
        /* <DEDUP_REMOVED lines=27> */
.L_x_2516:
[----:B------:R-:W-:Y:S01]  /*14c60*/  IMAD R6, R27, 0x8, R22 ;  /* 0x000000081b067824 */ /* 0x000fe200078e0216 */
[----:B------:R-:W-:Y:S01]  /*14c70*/  SHF.L.U32 R3, R28, 0x1f, RZ ;  /* 0x0000001f1c037819 */ /* 0x000fe200000006ff */
[----:B------:R-:W-:Y:S03]  /*14c80*/  BSSY B1, `(.L_x_2517) ;  /* 0x0000003000017945 */ /* 0x000fe60003800000 */
[----:B------:R-:W0:Y:S02]  /*14c90*/  SYNCS.PHASECHK.TRANS64.TRYWAIT P0, [R6+URZ+0x38840], R3 ;  /* 0x03884003060075a7 */ /* 0x000e24000800017f */
[----:B0-----:R-:W-:Y:S05]  /*14ca0*/  @!P0 BRA `(.L_x_2518) ;  /* 0x0000003800d48947 */ /* 0x001fea0003800000 */
.L_x_2599:
[----:B------:R-:W-:Y:S05]  /*14cb0*/  BSYNC B1 ;  /* 0x0000000000017941 */ /* 0x000fea0003800000 */
.L_x_2517:
        /* <DEDUP_REMOVED lines=69> */
.L_x_2611:
        /* <DEDUP_REMOVED lines=17> */
.L_x_2520:
        /* <DEDUP_REMOVED lines=10> */
.L_x_2521:
[----:B------:R2:W-:Y:S01]  /*152c0*/  SYNCS.ARRIVE.TRANS64.A1T0 RZ, [R6+URZ+0x38830], RZ ;  /* 0x038830ff06ff79a7 */ /* 0x0005e2000810003f */
[----:B------:R-:W-:Y:S05]  /*152d0*/  @!P6 BRA `(.L_x_2522) ;  /* 0x000000000004e947 */ /* 0x000fea0003800000 */
[----:B------:R-:W-:Y:S01]  /*152e0*/  BPT.TRAP 0x1 ;  /* 0x000000040000795c */ /* 0x000fe20000300000 */
.L_x_2522:
[----:B-1----:R-:W-:Y:S01]  /*152f0*/  SHF.L.U32 R2, R17, 0x1f, RZ ;  /* 0x0000001f11027819 */ /* 0x002fe200000006ff */
[----:B--2---:R-:W-:Y:S01]  /*15300*/  IMAD R6, R7, 0x8, R22 ;  /* 0x0000000807067824 */ /* 0x004fe200078e0216 */
[----:B------:R-:W-:Y:S03]  /*15310*/  BSSY B1, `(.L_x_2523) ;  /* 0x0000003000017945 */ /* 0x000fe60003800000 */
[----:B------:R-:W1:Y:S02]  /*15320*/  SYNCS.PHASECHK.TRANS64.TRYWAIT P0, [R6+URZ+0x38860], R2 ;  /* 0x03886002060075a7 */ /* 0x000e64000800017f */
[----:B-1----:R-:W-:Y:S05]  /*15330*/  @!P0 BRA `(.L_x_2524) ;  /* 0x0000003c00088947 */ /* 0x002fea0003800000 */
.L_x_2612:
[----:B------:R-:W-:Y:S05]  /*15340*/  BSYNC B1 ;  /* 0x0000000000017941 */ /* 0x000fea0003800000 */
.L_x_2523:
        /* <DEDUP_REMOVED lines=60> */
.L_x_2624:
[----:B01----:R-:W-:Y:S01]  /*15710*/  IADD3 R2, P0, R14, R0, RZ ;  /* 0x000000000e027210 */ /* 0x003fe20007f1e0ff */
[----:B------:R-:W-:Y:S02]  /*15720*/  ULDC.64 UR4, c[0x0][0x328] ;  /* 0x0000ca0000047ab9 */ /* 0x000fe40000000a00 */
[----:B------:R-:W-:Y:S01]  /*15730*/  IMAD R20, R20, UR4, RZ ;  /* 0x0000000414147c24 */ /* 0x000fe2000f8e02ff */
[----:B------:R-:W-:Y:S02]  /*15740*/  IADD3.X R3, RZ, R25, RZ, P0, !PT ;  /* 0x00000019ff037210 */ /* 0x000fe400007fe4ff */
        /* <DEDUP_REMOVED lines=29> */
.L_x_2526:
        /* <DEDUP_REMOVED lines=10> */
.L_x_2527:
[C---:B------:R-:W-:Y:S01]  /*159c0*/  ISETP.GT.AND P0, PT, R26.reuse, RZ, PT ;  /* 0x000000ff1a00720c */ /* 0x040fe20003f04270 */
[----:B------:R2:W-:Y:S01]  /*159d0*/  SYNCS.ARRIVE.TRANS64.A1T0 RZ, [R6+URZ+0x38850], RZ ;  /* 0x038850ff06ff79a7 */ /* 0x0005e2000810003f */
[----:B------:R-:W-:Y:S02]  /*159e0*/  VIADD R0, R26, 0xffffffff ;  /* 0xffffffff1a007836 */ /* 0x000fe40000000000 */
[----:B------:R-:W-:Y:S02]  /*159f0*/  IMAD.MOV.U32 R17, RZ, RZ, R28 ;  /* 0x000000ffff117224 */ /* 0x000fe400078e001c */
[----:B------:R-:W-:Y:S02]  /*15a00*/  IMAD.MOV.U32 R7, RZ, RZ, R27 ;  /* 0x000000ffff077224 */ /* 0x000fe400078e001b */
[----:B------:R-:W-:-:S05]  /*15a10*/  IMAD.MOV.U32 R29, RZ, RZ, R26 ;  /* 0x000000ffff1d7224 */ /* 0x000fca00078e001a */
[----:B--2---:R-:W-:Y:S05]  /*15a20*/  @P0 BRA `(.L_x_2528) ;  /* 0xffffffec00e00947 */ /* 0x004fea000383ffff */
.L_x_2515:
[----:B------:R-:W-:Y:S05]  /*15a30*/  BSYNC B0 ;  /* 0x0000000000007941 */ /* 0x000fea0003800000 */
.L_x_2514:
        /* <DEDUP_REMOVED lines=17> */
.L_x_2530:
[----:B------:R-:W-:Y:S05]  /*15b50*/  BSYNC B0 ;  /* 0x0000000000007941 */ /* 0x000fea0003800000 */
.L_x_2529:
[----:B------:R-:W-:-:S13]  /*15b60*/  LOP3.LUT P0, RZ, R23, 0x20, RZ, 0xc0, !PT ;  /* 0x0000002017ff7812 */ /* 0x000fda000780c0ff */
[----:B------:R-:W-:Y:S05]  /*15b70*/  @!P0 BRA `(.L_x_2531) ;  /* 0x0000000000048947 */ /* 0x000fea0003800000 */
[----:B------:R-:W-:Y:S01]  /*15b80*/  BPT.TRAP 0x1 ;  /* 0x000000040000795c */ /* 0x000fe20000300000 */
.L_x_2531:
[----:B------:R-:W2:Y:S01]  /*15b90*/  LDL.LU R0, [R1+0x4] ;  /* 0x0000040001007983 */ /* 0x000ea20000300800 */
[----:B------:R-:W-:Y:S01]  /*15ba0*/  IMAD R4, R27, 0x8, R22 ;  /* 0x000000081b047824 */ /* 0x000fe200078e0216 */
[----:B0-----:R-:W-:Y:S01]  /*15bb0*/  SHF.L.U32 R3, R28, 0x1f, RZ ;  /* 0x0000001f1c037819 */ /* 0x001fe200000006ff */
[----:B------:R-:W-:Y:S03]  /*15bc0*/  BSSY B0, `(.L_x_2532) ;  /* 0x0000004000007945 */ /* 0x000fe60003800000 */
[----:B------:R-:W0:Y:S01]  /*15bd0*/  SYNCS.PHASECHK.TRANS64.TRYWAIT P0, [R4+URZ+0x38860], R3 ;  /* 0x03886003040075a7 */ /* 0x000e22000800017f */
[----:B--2---:R-:W-:Y:S01]  /*15be0*/  IMAD R5, R26, -0x50, R0 ;  /* 0xffffffb01a057824 */ /* 0x004fe200078e0200 */
[----:B0-----:R-:W-:Y:S06]  /*15bf0*/  @!P0 BRA `(.L_x_2533) ;  /* 0x0000003800c48947 */ /* 0x001fec0003800000 */
.L_x_2625:
[----:B------:R-:W-:Y:S05]  /*15c00*/  BSYNC B0 ;  /* 0x0000000000007941 */ /* 0x000fea0003800000 */
.L_x_2532:
[----:B------:R-:W2:Y:S01]  /*15c10*/  S2R R0, SR_TID.X ;  /* 0x0000000000007919 */ /* 0x000ea20000002100 */
[----:B------:R-:W-:Y:S01]  /*15c20*/  UMOV UR4, 0xffffffff ;  /* 0xffffffff00047882 */ /* 0x000fe20000000000 */
[----:B------:R-:W-:Y:S01]  /*15c30*/  IMAD R7, R27, 0x5000, R32 ;  /* 0x000050001b077824 */ /* 0x000fe200078e0220 */
[----:B--2---:R-:W-:-:S04]  /*15c40*/  LOP3.LUT R0, R0, 0x7f, RZ, 0xc0, !PT ;  /* 0x0000007f00007812 */ /* 0x004fc800078ec0ff */
        /* <DEDUP_REMOVED lines=61> */
.L_x_2637:
        /* <DEDUP_REMOVED lines=15> */
.L_x_2535:
        /* <DEDUP_REMOVED lines=10> */
.L_x_2536:
[----:B------:R1:W-:Y:S01]  /*161b0*/  SYNCS.ARRIVE.TRANS64.A1T0 RZ, [R4+URZ+0x38850], RZ ;  /* 0x038850ff04ff79a7 */ /* 0x0003e2000810003f */
[----:B------:R-:W-:-:S05]  /*161c0*/  VIADD R27, R27, 0x1 ;  /* 0x000000011b1b7836 */ /* 0x000fca0000000000 */
[----:B------:R-:W-:-:S04]  /*161d0*/  ISETP.NE.AND P0, PT, R27, 0x2, PT ;  /* 0x000000021b00780c */ /* 0x000fc80003f05270 */
[----:B0-----:R-:W-:Y:S02]  /*161e0*/  SEL R3, RZ, 0x1, P0 ;  /* 0x00000001ff037807 */ /* 0x001fe40000000000 */
[----:B------:R-:W-:Y:S02]  /*161f0*/  SEL R27, R27, RZ, P0 ;  /* 0x000000ff1b1b7207 */ /* 0x000fe40000000000 */
[----:B-1----:R-:W-:-:S07]  /*16200*/  LOP3.LUT R28, R28, R3, RZ, 0x3c, !PT ;  /* 0x000000031c1c7212 */ /* 0x002fce00078e3cff */
.L_x_2491:
[----:B------:R-:W-:Y:S05]  /*16210*/  BSYNC B7 ;  /* 0x0000000000077941 */ /* 0x000fea0003800000 */
.L_x_2489:
        /* <DEDUP_REMOVED lines=8> */
[----:B------:R0:W1:Y:S01]  /*162a0*/  LDS.128 R16, [R22+0x388d0] ;  /* 0x0388d00016107984 */ /* 0x0000620000000c00 */
[----:B------:R-:W-:Y:S06]  /*162b0*/  BAR.ARV 0x4, 0x180 ;  /* 0x0106000000007b1d */ /* 0x000fec0000002000 */
[----:B------:R-:W-:Y:S05]  /*162c0*/  BRA `(.L_x_2538) ;  /* 0x0000000800cc7947 */ /* 0x000fea0003800000 */
.L_x_2537:
[----:B------:R-:W0:Y:S01]  /*162d0*/  S2R R0, SR_TID.X ;  /* 0x0000000000007919 */ /* 0x000e220000002100 */
[----:B------:R-:W-:Y:S01]  /*162e0*/  UMOV UR4, 0xffffffff ;  /* 0xffffffff00047882 */ /* 0x000fe20000000000 */
[----:B0-----:R-:W-:-:S04]  /*162f0*/  LOP3.LUT R8, R0, 0x1f, RZ, 0xc0, !PT ;  /* 0x0000001f00087812 */ /* 0x001fc800078ec0ff */
[----:B------:R-:W-:Y:S01]  /*16300*/  ISETP.NE.AND P0, PT, R8, 0x1f, PT ;  /* 0x0000001f0800780c */ /* 0x000fe20003f05270 */
[----:B------:R-:W-:-:S12]  /*16310*/  BRA.DIV UR4, `(.L_x_2539) ;  /* 0x0000003e04187947 */ /* 0x000fd8000b800000 */
[----:B------:R-:W-:Y:S01]  /*16320*/  IMAD.IADD R5, R19, 0x1, R8 ;  /* 0x0000000113057824 */ /* 0x000fe200078e0208 */
[----:B------:R-:W-:-:S04]  /*16330*/  ULDC UR4, c[0x0][0xc3c] ;  /* 0x00030f0000047ab9 */ /* 0x000fc80000000800 */
[----:B------:R-:W-:-:S13]  /*16340*/  ISETP.GE.OR P1, PT, R5, UR4, !P0 ;  /* 0x0000000405007c0c */ /* 0x000fda000c726670 */
[----:B------:R-:W0:Y:S02]  /*16350*/  @!P1 LDC.64 R2, c[0x0][0xc80] ;  /* 0x00032000ff029b82 */ /* 0x000e240000000a00 */
[----:B0-----:R-:W-:-:S06]  /*16360*/  @!P1 IMAD.WIDE R2, R5, 0x4, R2 ;  /* 0x0000000405029825 */ /* 0x001fcc00078e0202 */
        /* <DEDUP_REMOVED lines=26> */
.L_x_2647:
[----:B------:R-:W-:Y:S02]  /*16510*/  ULDC UR4, c[0x0][0xc38] ;  /* 0x00030e0000047ab9 */ /* 0x000fe40000000800 */
[----:B------:R-:W-:-:S04]  /*16520*/  IMAD.U32 R7, RZ, RZ, UR4 ;  /* 0x00000004ff077e24 */ /* 0x000fc8000f8e00ff */
[----:B-1----:R-:W-:-:S05]  /*16530*/  IMAD R14, R14, R7, RZ ;  /* 0x000000070e0e7224 */ /* 0x002fca00078e02ff */
[----:B------:R-:W-:-:S04]  /*16540*/  IADD3 R9, R4, R14, RZ ;  /* 0x0000000e04097210 */ /* 0x000fc80007ffe0ff */
[----:B------:R-:W-:-:S13]  /*16550*/  ISETP.GT.AND P6, PT, R9, R0, PT ;  /* 0x000000000900720c */ /* 0x000fda0003fc4270 */
[----:B------:R-:W-:Y:S05]  /*16560*/  @P6 BRA `(.L_x_2540) ;  /* 0x00000000009c6947 */ /* 0x000fea0003800000 */
.L_x_2545:
[----:B------:R-:W1:Y:S01]  /*16570*/  LDC R2, c[0x0][0xc3c] ;  /* 0x00030f00ff027b82 */ /* 0x000e620000000800 */
[----:B------:R-:W-:-:S05]  /*16580*/  VIADD R19, R19, 0x1f ;  /* 0x0000001f13137836 */ /* 0x000fca0000000000 */
[----:B-1----:R-:W-:-:S13]  /*16590*/  ISETP.GE.AND P6, PT, R19, R2, PT ;  /* 0x000000021300720c */ /* 0x002fda0003fc6270 */
[----:B------:R-:W-:Y:S05]  /*165a0*/  @P6 BRA `(.L_x_2541) ;  /* 0x0000000400d06947 */ /* 0x000fea0003800000 */
[----:B------:R-:W1:Y:S01]  /*165b0*/  S2R R3, SR_TID.X ;  /* 0x0000000000037919 */ /* 0x000e620000002100 */
[----:B------:R-:W-:Y:S01]  /*165c0*/  BSSY B0, `(.L_x_2542) ;  /* 0x0000009000007945 */ /* 0x000fe20003800000 */
[----:B------:R-:W-:Y:S01]  /*165d0*/  IMAD.MOV.U32 R5, RZ, RZ, RZ ;  /* 0x000000ffff057224 */ /* 0x000fe200078e00ff */
[----:B-1----:R-:W-:-:S05]  /*165e0*/  LOP3.LUT R3, R3, 0x1f, RZ, 0xc0, !PT ;  /* 0x0000001f03037812 */ /* 0x002fca00078ec0ff */
[----:B------:R-:W-:-:S05]  /*165f0*/  IMAD.IADD R7, R19, 0x1, R3 ;  /* 0x0000000113077824 */ /* 0x000fca00078e0203 */
[----:B------:R-:W-:-:S13]  /*16600*/  ISETP.GE.OR P6, PT, R7, R2, !P0 ;  /* 0x000000020700720c */ /* 0x000fda00047c6670 */
[----:B------:R-:W-:Y:S05]  /*16610*/  @P6 BRA `(.L_x_2543) ;  /* 0x00000000000c6947 */ /* 0x000fea0003800000 */
[----:B------:R-:W1:Y:S02]  /*16620*/  LDC.64 R2, c[0x0][0xc80] ;  /* 0x00032000ff027b82 */ /* 0x000e640000000a00 */
[----:B-1----:R-:W-:-:S05]  /*16630*/  IMAD.WIDE R2, R7, 0x4, R2 ;  /* 0x0000000407027825 */ /* 0x002fca00078e0202 */
[----:B------:R1:W5:Y:S02]  /*16640*/  LDG.E R5, desc[UR38][R2.64] ;  /* 0x0000002602057981 */ /* 0x000364000c1e1900 */
.L_x_2543:
[----:B------:R-:W-:Y:S05]  /*16650*/  BSYNC B0 ;  /* 0x0000000000007941 */ /* 0x000fea0003800000 */
.L_x_2542:
[----:B------:R-:W-:-:S03]  /*16660*/  UMOV UR4, 0xffffffff ;  /* 0xffffffff00047882 */ /* 0x000fc60000000000 */
[----:B------:R-:W-:Y:S05]  /*16670*/  BRA.DIV UR4, `(.L_x_2544) ;  /* 0x0000003e04647947 */ /* 0x000fea000b800000 */
[----:B-----5:R-:W2:Y:S02]  /*16680*/  SHFL.UP PT, R14, R5, 0x1, RZ ;  /* 0x04200000050e7989 */ /* 0x020ea400000e00ff */
        /* <DEDUP_REMOVED lines=13> */
[----:B0-----:R-:W-:-:S05]  /*16760*/  IMAD.IADD R6, R4, 0x1, R7 ;  /* 0x0000000104067824 */ /* 0x001fca00078e0207 */
[----:B------:R0:W1:Y:S02]  /*16770*/  SHFL.IDX PT, R14, R6, 0x1f, 0x1f ;  /* 0x03e01f00060e7f89 */ /* 0x00006400000e0000 */
.L_x_2655:
[----:B------:R-:W-:Y:S02]  /*16780*/  ULDC UR4, c[0x0][0xc38] ;  /* 0x00030e0000047ab9 */ /* 0x000fe40000000800 */
[----:B------:R-:W-:-:S04]  /*16790*/  IMAD.U32 R7, RZ, RZ, UR4 ;  /* 0x00000004ff077e24 */ /* 0x000fc8000f8e00ff */
[----:B-1----:R-:W-:-:S04]  /*167a0*/  IMAD R14, R14, R7, RZ ;  /* 0x000000070e0e7224 */ /* 0x002fc800078e02ff */
[----:B------:R-:W-:-:S05]  /*167b0*/  IMAD.IADD R9, R14, 0x1, R9 ;  /* 0x000000010e097824 */ /* 0x000fca00078e0209 */
[----:B------:R-:W-:-:S13]  /*167c0*/  ISETP.GT.AND P6, PT, R9, R0, PT ;  /* 0x000000000900720c */ /* 0x000fda0003fc4270 */
[----:B------:R-:W-:Y:S05]  /*167d0*/  @!P6 BRA `(.L_x_2545) ;  /* 0xfffffffc0064e947 */ /* 0x000fea000383ffff */
.L_x_2540:
        /* <DEDUP_REMOVED lines=8> */
.L_x_2659:
[----:B------:R-:W-:Y:S01]  /*16860*/  ISETP.NE.AND P0, PT, R2, RZ, PT ;  /* 0x000000ff0200720c */ /* 0x000fe20003f05270 */
[----:B------:R-:W-:-:S12]  /*16870*/  IMAD.MOV.U32 R14, RZ, RZ, RZ ;  /* 0x000000ffff0e7224 */ /* 0x000fd800078e00ff */
[----:B------:R-:W-:Y:S05]  /*16880*/  @!P0 BRA `(.L_x_2547) ;  /* 0x0000000000108947 */ /* 0x000fea0003800000 */
[----:B------:R-:W-:Y:S01]  /*16890*/  UMOV UR4, 0xffffffff ;  /* 0xffffffff00047882 */ /* 0x000fe20000000000 */
[----:B------:R-:W-:Y:S02]  /*168a0*/  IADD3 R12, R4, -0x1, RZ ;  /* 0xffffffff040c7810 */ /* 0x000fe40007ffe0ff */
[----:B------:R-:W-:Y:S05]  /*168b0*/  BRA.DIV UR4, `(.L_x_2548) ;  /* 0x0000003e04d87947 */ /* 0x000fea000b800000 */
[----:B------:R3:W4:Y:S02]  /*168c0*/  SHFL.IDX PT, R14, R6, R12, 0x1f ;  /* 0x00001f0c060e7589 */ /* 0x00072400000e0000 */
.L_x_2547:
[----:B------:R-:W5:Y:S01]  /*168d0*/  LDC.64 R2, c[0x0][0xc90] ;  /* 0x00032400ff027b82 */ /* 0x000f620000000a00 */
[----:B------:R-:W-:-:S04]  /*168e0*/  IMAD.IADD R19, R4, 0x1, R19 ;  /* 0x0000000104137824 */ /* 0x000fc800078e0213 */
[----:B-----5:R-:W-:-:S05]  /*168f0*/  IMAD.WIDE R2, R19, 0x4, R2 ;  /* 0x0000000413027825 */ /* 0x020fca00078e0202 */
[----:B0--3--:R0:W1:Y:S01]  /*16900*/  LDG.E R6, desc[UR38][R2.64] ;  /* 0x0000002602067981 */ /* 0x009062000c1e1900 */
[----:B----4-:R-:W-:Y:S02]  /*16910*/  IMAD R16, R14, R7, R16 ;  /* 0x000000070e107224 */ /* 0x010fe400078e0210 */
[----:B0-----:R-:W-:Y:S02]  /*16920*/  IMAD.MOV.U32 R2, RZ, RZ, RZ ;  /* 0x000000ffff027224 */ /* 0x001fe400078e00ff */
[----:B-12---:R-:W-:-:S05]  /*16930*/  IMAD R4, R5, R6, RZ ;  /* 0x0000000605047224 */ /* 0x006fca00078e02ff */
        /* <DEDUP_REMOVED lines=24> */
[----:B------:R-:W-:Y:S01]  /*16ac0*/  IMAD R0, R6, R2, RZ ;  /* 0x0000000206007224 */ /* 0x000fe200078e02ff */
[----:B------:R-:W-:-:S03]  /*16ad0*/  IADD3 R2, -R2, RZ, RZ ;  /* 0x000000ff02027210 */ /* 0x000fc60007ffe1ff */
        /* <DEDUP_REMOVED lines=33> */
.L_x_2541:
[----:B------:R-:W-:Y:S01]  /*16cf0*/  UMOV UR4, URZ ;  /* 0x0000003f00047c82 */ /* 0x000fe20008000000 */
[----:B------:R-:W-:Y:S01]  /*16d00*/  UMOV UR5, URZ ;  /* 0x0000003f00057c82 */ /* 0x000fe20008000000 */
[----:B------:R-:W-:Y:S01]  /*16d10*/  ULDC UR6, c[0x0][0xc3c] ;  /* 0x00030f0000067ab9 */ /* 0x000fe20000000800 */
[----:B------:R-:W-:Y:S01]  /*16d20*/  IMAD.MOV.U32 R16, RZ, RZ, R0 ;  /* 0x000000ffff107224 */ /* 0x000fe200078e0000 */
[----:B------:R-:W-:Y:S01]  /*16d30*/  MOV R18, UR5 ;  /* 0x0000000500127c02 */ /* 0x000fe20008000f00 */
[----:B------:R-:W-:Y:S02]  /*16d40*/  IMAD.U32 R17, RZ, RZ, UR4 ;  /* 0x00000004ff117e24 */ /* 0x000fe4000f8e00ff */
[----:B------:R-:W-:-:S07]  /*16d50*/  IMAD.U32 R19, RZ, RZ, UR6 ;  /* 0x00000006ff137e24 */ /* 0x000fce000f8e00ff */
.L_x_2549:
[----:B------:R-:W1:Y:S01]  /*16d60*/  S2R R0, SR_TID.X ;  /* 0x0000000000007919 */ /* 0x000e620000002100 */
        /* <DEDUP_REMOVED lines=9> */
.L_x_2538:
[----:B------:R-:W-:Y:S02]  /*16e00*/  ULDC UR4, c[0x0][0xc3c] ;  /* 0x00030f0000047ab9 */ /* 0x000fe40000000800 */
[----:B-1----:R-:W-:-:S13]  /*16e10*/  ISETP.GE.AND P0, PT, R19, UR4, PT ;  /* 0x0000000413007c0c */ /* 0x002fda000bf06270 */
[----:B------:R-:W-:Y:S05]  /*16e20*/  @!P0 BRA `(.L_x_2550) ;  /* 0xffffffb400808947 */ /* 0x000fea000383ffff */
[----:B------:R-:W-:Y:S05]  /*16e30*/  BSYNC B8 ;  /* 0x0000000000087941 */ /* 0x000fea0003800000 */
.L_x_2485:
[----:B-1----:R-:W3:Y:S01]  /*16e40*/  LDL.LU R0, [R1+0x28] ;  /* 0x0000280001007983 */ /* 0x002ee20000300800 */
[----:B------:R-:W-:Y:S01]  /*16e50*/  BSSY B0, `(.L_x_2551) ;  /* 0x000000b000007945 */ /* 0x000fe20003800000 */
[----:B------:R-:W1:Y:S01]  /*16e60*/  S2R R5, SR_CgaCtaId ;  /* 0x0000000000057919 */ /* 0x000e620000008800 */
[----:B---3--:R-:W-:-:S05]  /*16e70*/  VIADD R0, R0, 0x1 ;  /* 0x0000000100007836 */ /* 0x008fca0000000000 */
        /* <DEDUP_REMOVED lines=8> */
.L_x_2662:
[----:B------:R-:W-:Y:S05]  /*16f00*/  BSYNC B0 ;  /* 0x0000000000007941 */ /* 0x000fea0003800000 */
.L_x_2551:
[----:B------:R-:W-:-:S03]  /*16f10*/  UMOV UR4, 0xffffffff ;  /* 0xffffffff00047882 */ /* 0x000fc60000000000 */
[----:B------:R-:W-:Y:S05]  /*16f20*/  BRA.DIV UR4, `(.L_x_2553) ;  /* 0x0000003a04747947 */ /* 0x000fea000b800000 */
[----:B-1----:R-:W1:Y:S02]  /*16f30*/  S2R R0, SR_TID.X ;  /* 0x0000000000007919 */ /* 0x002e640000002100 */
[----:B-1----:R-:W-:-:S04]  /*16f40*/  SHF.R.U32.HI R0, RZ, 0x5, R0 ;  /* 0x00000005ff007819 */ /* 0x002fc80000011600 */
[----:B------:R-:W-:-:S05]  /*16f50*/  LOP3.LUT R0, R0, 0x3, RZ, 0xc0, !PT ;  /* 0x0000000300007812 */ /* 0x000fca00078ec0ff */
[----:B------:R1:W3:Y:S02]  /*16f60*/  SHFL.IDX PT, R14, R0, RZ, 0x1f ;  /* 0x00001fff000e7589 */ /* 0x0002e400000e0000 */
.L_x_2665:
[----:B---3--:R-:W-:Y:S01]  /*16f70*/  ISETP.NE.AND P0, PT, R14, RZ, PT ;  /* 0x000000ff0e00720c */ /* 0x008fe20003f05270 */
[----:B------:R-:W-:-:S12]  /*16f80*/  BSSY B0, `(.L_x_2554) ;  /* 0x0000026000007945 */ /* 0x000fd80003800000 */
[----:B------:R-:W-:Y:S05]  /*16f90*/  @P0 BRA `(.L_x_2555) ;  /* 0x0000000000900947 */ /* 0x000fea0003800000 */
[----:B------:R-:W-:-:S03]  /*16fa0*/  UMOV UR4, 0xffffffff ;  /* 0xffffffff00047882 */ /* 0x000fc60000000000 */
[----:B------:R-:W-:Y:S05]  /*16fb0*/  BRA.DIV UR4, `(.L_x_2556) ;  /* 0x0000003a04847947 */ /* 0x000fea000b800000 */
[----:B------:R-:W-:-:S13]  /*16fc0*/  ELECT P6, URZ, PT ;  /* 0x00000000003f782f */ /* 0x000fda00038c0000 */
.L_x_2668:
[----:B------:R-:W-:Y:S05]  /*16fd0*/  @!P6 BRA `(.L_x_2555) ;  /* 0x000000000080e947 */ /* 0x000fea0003800000 */
[----:B-1----:R-:W3:Y:S02]  /*16fe0*/  LDL R0, [R1+0x2c] ;  /* 0x00002c0001007983 */ /* 0x002ee40000100800 */
[----:B---3--:R-:W-:-:S13]  /*16ff0*/  R2UR UR4, R0 ;  /* 0x00000000000472ca */ /* 0x008fda00000e0000 */
[----:B------:R-:W-:-:S06]  /*17000*/  ULOP3.LUT UR4, UR4, 0x2, URZ, 0xfc, !UPT ;  /* 0x0000000204047892 */ /* 0x000fcc000f8efc3f */
[----:B------:R-:W-:-:S05]  /*17010*/  IMAD.U32 R0, RZ, RZ, UR4 ;  /* 0x00000004ff007e24 */ /* 0x000fca000f8e00ff */
[----:B------:R-:W-:-:S13]  /*17020*/  ISETP.NE.AND P0, PT, R0, 0x3, PT ;  /* 0x000000030000780c */ /* 0x000fda0003f05270 */
[----:B------:R-:W-:Y:S05]  /*17030*/  @!P0 BRA `(.L_x_2557) ;  /* 0x0000000000048947 */ /* 0x000fea0003800000 */
[----:B------:R-:W-:Y:S01]  /*17040*/  BPT.TRAP 0x1 ;  /* 0x000000040000795c */ /* 0x000fe20000300000 */
.L_x_2557:
[C---:B------:R-:W-:Y:S01]  /*17050*/  IMAD R5, R27.reuse, 0x8, R4 ;  /* 0x000000081b057824 */ /* 0x040fe200078e0204 */
[----:B------:R-:W-:Y:S01]  /*17060*/  SHF.L.U32 R0, R28, 0x1f, RZ ;  /* 0x0000001f1c007819 */ /* 0x000fe200000006ff */
[----:B------:R-:W-:-:S03]  /*17070*/  VIADD R27, R27, 0x1 ;  /* 0x000000011b1b7836 */ /* 0x000fc60000000000 */
[----:B------:R-:W1:Y:S02]  /*17080*/  SYNCS.PHASECHK.TRANS64.TRYWAIT P1, [R5+URZ+0x38840], R0 ;  /* 0x03884000050075a7 */ /* 0x000e64000802017f */
[----:B------:R-:W-:-:S04]  /*17090*/  ISETP.NE.AND P2, PT, R27, 0x2, PT ;  /* 0x000000021b00780c */ /* 0x000fc80003f45270 */
[----:B------:R-:W-:Y:S01]  /*170a0*/  SEL R3, RZ, 0x1, P2 ;  /* 0x00000001ff037807 */ /* 0x000fe20001000000 */
[----:B-1----:R-:W-:Y:S08]  /*170b0*/  @!P1 BRA `(.L_x_2558) ;  /* 0x0000003800649947 */ /* 0x002ff00003800000 */
.L_x_2669:
[----:B------:R-:W-:Y:S02]  /*170c0*/  SEL R27, R27, RZ, P2 ;  /* 0x000000ff1b1b7207 */ /* 0x000fe40001000000 */
[----:B------:R-:W-:Y:S01]  /*170d0*/  LOP3.LUT R2, R28, R3, RZ, 0x3c, !PT ;  /* 0x000000031c027212 */ /* 0x000fe200078e3cff */
[----:B------:R-:W-:Y:S06]  /*170e0*/  @!P0 BRA `(.L_x_2559) ;  /* 0x0000000000048947 */ /* 0x000fec0003800000 */
[----:B------:R-:W-:Y:S01]  /*170f0*/  BPT.TRAP 0x1 ;  /* 0x000000040000795c */ /* 0x000fe20000300000 */
.L_x_2559:
[----:B------:R-:W-:Y:S01]  /*17100*/  IMAD R27, R27, 0x8, R4 ;  /* 0x000000081b1b7824 */ /* 0x000fe200078e0204 */
[----:B------:R-:W-:-:S04]  /*17110*/  SHF.L.U32 R2, R2, 0x1f, RZ ;  /* 0x0000001f02027819 */ /* 0x000fc800000006ff */
[----:B------:R-:W3:Y:S02]  /*17120*/  SYNCS.PHASECHK.TRANS64.TRYWAIT P1, [R27+URZ+0x38840], R2 ;  /* 0x038840021b0075a7 */ /* 0x000ee4000802017f */
[----:B---3--:R-:W-:Y:S05]  /*17130*/  @!P1 BRA `(.L_x_2560) ;  /* 0x0000003800589947 */ /* 0x008fea0003800000 */
.L_x_2670:
[----:B------:R-:W-:Y:S05]  /*17140*/  @!P0 BRA `(.L_x_2561) ;  /* 0x0000000000048947 */ /* 0x000fea0003800000 */
[----:B------:R-:W-:Y:S01]  /*17150*/  BPT.TRAP 0x1 ;  /* 0x000000040000795c */ /* 0x000fe20000300000 */
.L_x_2561:
[----:B------:R-:W4:Y:S02]  /*17160*/  SYNCS.PHASECHK.TRANS64.TRYWAIT P1, [R5+URZ+0x38860], R0 ;  /* 0x03886000050075a7 */ /* 0x000f24000802017f */
[----:B----4-:R-:W-:Y:S05]  /*17170*/  @!P1 BRA `(.L_x_2562) ;  /* 0x00000038005c9947 */ /* 0x010fea0003800000 */
.L_x_2671:
[----:B------:R-:W-:Y:S05]  /*17180*/  @!P0 BRA `(.L_x_2563) ;  /* 0x0000000000048947 */ /* 0x000fea0003800000 */
[----:B------:R-:W-:Y:S01]  /*17190*/  BPT.TRAP 0x1 ;  /* 0x000000040000795c */ /* 0x000fe20000300000 */
.L_x_2563:
[----:B------:R0:W0:Y:S02]  /*171a0*/  SYNCS.PHASECHK.TRANS64.TRYWAIT P0, [R27+URZ+0x38860], R2 ;  /* 0x038860021b0075a7 */ /* 0x000024000800017f */
[----:B0-----:R-:W-:Y:S05]  /*171b0*/  @!P0 NANOSLEEP.SYNCS 0x989680 ;  /* 0x009896800000895d */ /* 0x001fea0003900000 */
[----:B------:R-:W0:Y:S02]  /*171c0*/  @!P0 SYNCS.PHASECHK.TRANS64 P0, [R27+URZ+0x38860], R2 ;  /* 0x038860021b0085a7 */ /* 0x000e24000800007f */
[----:B0-----:R-:W-:Y:S05]  /*171d0*/  @!P0 BRA `(.L_x_2563) ;  /* 0xfffffffc00f08947 */ /* 0x001fea000383ffff */
.L_x_2555:
[----:B------:R-:W-:Y:S05]  /*171e0*/  BSYNC B0 ;  /* 0x0000000000007941 */ /* 0x000fea0003800000 */
.L_x_2554:
[----:B------:R-:W-:Y:S05]  /*171f0*/  EXIT ;  /* 0x000000000000794d */ /* 0x000fea0003800000 */
.L_x_2421:
[----:B------:R-:W-:-:S13]  /*17200*/  R2UR UR4, R16 ;  /* 0x00000000100472ca */ /* 0x000fda00000e0000 */
[----:B0-----:R-:W-:-:S04]  /*17210*/  IMAD.U32 R3, RZ, RZ, UR4 ;  /* 0x00000004ff037e24 */ /* 0x001fc8000f8e00ff */
[----:B------:R0:W1:Y:S03]  /*17220*/  SYNCS.PHASECHK.TRANS64.TRYWAIT P1, [R3+URZ+0x38800], R0 ;  /* 0x03880000030075a7 */ /* 0x000066000802017f */
[----:B-1----:R-:W-:Y:S05]  /*17230*/  @!P1 NANOSLEEP.SYNCS 0x989680 ;  /* 0x009896800000995d */ /* 0x002fea0003900000 */
[----:B------:R-:W1:Y:S02]  /*17240*/  @!P1 SYNCS.PHASECHK.TRANS64 P1, [R3+URZ+0x38800], R0 ;  /* 0x03880000030095a7 */ /* 0x000e64000802007f */
[----:B-1----:R-:W-:Y:S05]  /*17250*/  @!P1 BRA `(.L_x_2421) ;  /* 0xfffffffc00e89947 */ /* 0x002fea000383ffff */
[----:B------:R-:W-:Y:S05]  /*17260*/  BRA `(.L_x_2564) ;  /* 0xfffffea800547947 */ /* 0x000fea000383ffff */
.L_x_2425:
[----:B-1----:R1:W2:Y:S02]  /*17270*/  SYNCS.PHASECHK.TRANS64.TRYWAIT P1, [R0+URZ+0x38830], R3 ;  /* 0x03883003000075a7 */ /* 0x0022a4000802017f */
[----:B--2---:R-:W-:Y:S05]  /*17280*/  @!P1 NANOSLEEP.SYNCS 0x989680 ;  /* 0x009896800000995d */ /* 0x004fea0003900000 */
[----:B------:R-:W2:Y:S02]  /*17290*/  @!P1 SYNCS.PHASECHK.TRANS64 P1, [R0+URZ+0x38830], R3 ;  /* 0x03883003000095a7 */ /* 0x000ea4000802007f */
[----:B--2---:R-:W-:Y:S05]  /*172a0*/  @!P1 BRA `(.L_x_2425) ;  /* 0xfffffffc00f09947 */ /* 0x004fea000383ffff */
[----:B------:R-:W-:Y:S05]  /*172b0*/  BRA `(.L_x_2424) ;  /* 0xfffffea800787947 */ /* 0x000fea000383ffff */
.L_x_2431:
[----:B-1----:R-:W-:-:S04]  /*172c0*/  IMAD.U32 R4, RZ, RZ, UR61 ;  /* 0x0000003dff047e24 */ /* 0x002fc8000f8e00ff */
[----:B------:R1:W2:Y:S03]  /*172d0*/  SYNCS.PHASECHK.TRANS64.TRYWAIT P1, [R4+URZ+0x38830], R3 ;  /* 0x03883003040075a7 */ /* 0x0002a6000802017f */
[----:B--2---:R-:W-:Y:S05]  /*172e0*/  @!P1 NANOSLEEP.SYNCS 0x989680 ;  /* 0x009896800000995d */ /* 0x004fea0003900000 */
[----:B------:R-:W2:Y:S02]  /*172f0*/  @!P1 SYNCS.PHASECHK.TRANS64 P1, [R4+URZ+0x38830], R3 ;  /* 0x03883003040095a7 */ /* 0x000ea4000802007f */
[----:B--2---:R-:W-:Y:S05]  /*17300*/  @!P1 BRA `(.L_x_2431) ;  /* 0xfffffffc00ec9947 */ /* 0x004fea000383ffff */
[----:B------:R-:W-:Y:S05]  /*17310*/  BRA `(.L_x_2430) ;  /* 0xfffffee400d87947 */ /* 0x000fea000383ffff */
.L_x_2435:
[----:B---3--:R-:W-:-:S04]  /*17320*/  IMAD.U32 R2, RZ, RZ, UR4 ;  /* 0x00000004ff027e24 */ /* 0x008fc8000f8e00ff */
[----:B------:R3:W4:Y:S03]  /*17330*/  SYNCS.PHASECHK.TRANS64.TRYWAIT P1, [R2+URZ+0x38850], R0 ;  /* 0x03885000020075a7 */ /* 0x000726000802017f */
[----:B----4-:R-:W-:Y:S05]  /*17340*/  @!P1 NANOSLEEP.SYNCS 0x989680 ;  /* 0x009896800000995d */ /* 0x010fea0003900000 */
[----:B------:R-:W4:Y:S02]  /*17350*/  @!P1 SYNCS.PHASECHK.TRANS64 P1, [R2+URZ+0x38850], R0 ;  /* 0x03885000020095a7 */ /* 0x000f24000802007f */
[----:B----4-:R-:W-:Y:S05]  /*17360*/  @!P1 BRA `(.L_x_2435) ;  /* 0xfffffffc00ec9947 */ /* 0x010fea000383ffff */
[----:B------:R-:W-:Y:S05]  /*17370*/  BRA `(.L_x_2434) ;  /* 0xffffff0c002c7947 */ /* 0x000fea000383ffff */
.L_x_2443:
[----:B-1----:R-:W-:-:S04]  /*17380*/  IMAD.U32 R4, RZ, RZ, UR4 ;  /* 0x00000004ff047e24 */ /* 0x002fc8000f8e00ff */
[----:B------:R1:W2:Y:S03]  /*17390*/  SYNCS.PHASECHK.TRANS64.TRYWAIT P1, [R4+URZ+0x38830], R3 ;  /* 0x03883003040075a7 */ /* 0x0002a6000802017f */
[----:B--2---:R-:W-:Y:S05]  /*173a0*/  @!P1 NANOSLEEP.SYNCS 0x989680 ;  /* 0x009896800000995d */ /* 0x004fea0003900000 */
[----:B------:R-:W2:Y:S02]  /*173b0*/  @!P1 SYNCS.PHASECHK.TRANS64 P1, [R4+URZ+0x38830], R3 ;  /* 0x03883003040095a7 */ /* 0x000ea4000802007f */
[----:B--2---:R-:W-:Y:S05]  /*173c0*/  @!P1 BRA `(.L_x_2443) ;  /* 0xfffffffc00ec9947 */ /* 0x004fea000383ffff */
[----:B------:R-:W-:Y:S05]  /*173d0*/  BRA `(.L_x_2442) ;  /* 0xffffff2400207947 */ /* 0x000fea000383ffff */
.L_x_2447:
[----:B---3--:R-:W-:-:S04]  /*173e0*/  IMAD.U32 R2, RZ, RZ, UR4 ;  /* 0x00000004ff027e24 */ /* 0x008fc8000f8e00ff */
[----:B------:R3:W4:Y:S03]  /*173f0*/  SYNCS.PHASECHK.TRANS64.TRYWAIT P1, [R2+URZ+0x38850], R0 ;  /* 0x03885000020075a7 */ /* 0x000726000802017f */
[----:B----4-:R-:W-:Y:S05]  /*17400*/  @!P1 NANOSLEEP.SYNCS 0x989680 ;  /* 0x009896800000995d */ /* 0x010fea0003900000 */
[----:B------:R-:W4:Y:S02]  /*17410*/  @!P1 SYNCS.PHASECHK.TRANS64 P1, [R2+URZ+0x38850], R0 ;  /* 0x03885000020095a7 */ /* 0x000f24000802007f */
[----:B----4-:R-:W-:Y:S05]  /*17420*/  @!P1 BRA `(.L_x_2447) ;  /* 0xfffffffc00ec9947 */ /* 0x010fea000383ffff */
[----:B------:R-:W-:Y:S05]  /*17430*/  BRA `(.L_x_2446) ;  /* 0xffffff4c006c7947 */ /* 0x000fea000383ffff */
.L_x_2454:
[----:B-1----:R-:W-:-:S04]  /*17440*/  MOV R7, UR8 ;  /* 0x0000000800077c02 */ /* 0x002fc80008000f00 */
[----:B------:R1:W2:Y:S03]  /*17450*/  SYNCS.PHASECHK.TRANS64.TRYWAIT P1, [R7+URZ+0x38850], R0 ;  /* 0x03885000070075a7 */ /* 0x0002a6000802017f */
[----:B--2---:R-:W-:Y:S05]  /*17460*/  @!P1 NANOSLEEP.SYNCS 0x989680 ;  /* 0x009896800000995d */ /* 0x004fea0003900000 */
[----:B------:R-:W2:Y:S02]  /*17470*/  @!P1 SYNCS.PHASECHK.TRANS64 P1, [R7+URZ+0x38850], R0 ;  /* 0x03885000070095a7 */ /* 0x000ea4000802007f */
[----:B--2---:R-:W-:Y:S05]  /*17480*/  @!P1 BRA `(.L_x_2454) ;  /* 0xfffffffc00ec9947 */ /* 0x004fea000383ffff */
[----:B------:R-:W-:Y:S05]  /*17490*/  BRA `(.L_x_2453) ;  /* 0xffffff6400807947 */ /* 0x000fea000383ffff */
.L_x_2497:
        /* <DEDUP_REMOVED lines=11> */
.L_x_2566:
[----:B------:R-:W-:Y:S05]  /*17550*/  BSYNC B0 ;  /* 0x0000000000007941 */ /* 0x000fea0003800000 */
.L_x_2565:
[----:B------:R-:W-:Y:S05]  /*17560*/  BRA `(.L_x_2567) ;  /* 0xffffffb800b47947 */ /* 0x000fea000383ffff */
.L_x_2500:
[----:B0-----:R0:W1:Y:S02]  /*17570*/  SYNCS.PHASECHK.TRANS64.TRYWAIT P0, [R5+URZ+0x38840], R2 ;  /* 0x03884002050075a7 */ /* 0x001064000800017f */
[----:B-1----:R-:W-:Y:S05]  /*17580*/  @!P0 NANOSLEEP.SYNCS 0x989680 ;  /* 0x009896800000895d */ /* 0x002fea0003900000 */
[----:B------:R-:W1:Y:S02]  /*17590*/  @!P0 SYNCS.PHASECHK.TRANS64 P0, [R5+URZ+0x38840], R2 ;  /* 0x03884002050085a7 */ /* 0x000e64000800007f */
[----:B-1----:R-:W-:Y:S05]  /*175a0*/  @!P0 BRA `(.L_x_2500) ;  /* 0xfffffffc00f08947 */ /* 0x002fea000383ffff */
[----:B------:R-:W-:Y:S05]  /*175b0*/  BRA `(.L_x_2568) ;  /* 0xffffffbc00b87947 */ /* 0x000fea000383ffff */
.L_x_2501:
        /* <DEDUP_REMOVED lines=8> */
.L_x_2570:
[----:B------:R-:W-:Y:S05]  /*17640*/  BSYNC B0 ;  /* 0x0000000000007941 */ /* 0x000fea0003800000 */
.L_x_2569:
[----:B------:R-:W-:Y:S01]  /*17650*/  IMAD.MOV.U32 R13, RZ, RZ, R0 ;  /* 0x000000ffff0d7224 */ /* 0x000fe200078e0000 */
[----:B------:R-:W-:Y:S01]  /*17660*/  MOV R15, 0xffffffff ;  /* 0xffffffff000f7802 */ /* 0x000fe20000000f00 */
[----:B------:R-:W-:Y:S01]  /*17670*/  IMAD.MOV.U32 R12, RZ, RZ, RZ ;  /* 0x000000ffff0c7224 */ /* 0x000fe200078e00ff */
[C---:B------:R-:W-:Y:S01]  /*17680*/  LOP3.LUT P5, RZ, R23.reuse, 0x10, RZ, 0xc0, !PT ;  /* 0x0000001017ff7812 */ /* 0x040fe200078ac0ff */
[----:B------:R-:W-:Y:S01]  /*17690*/  IMAD.MOV.U32 R11, RZ, RZ, 0x181f ;  /* 0x0000181fff0b7424 */ /* 0x000fe200078e00ff */
[C---:B------:R-:W-:Y:S01]  /*176a0*/  LOP3.LUT P4, RZ, R23.reuse, 0x8, RZ, 0xc0, !PT ;  /* 0x0000000817ff7812 */ /* 0x040fe2000788c0ff */
[----:B------:R-:W-:Y:S01]  /*176b0*/  IMAD.MOV.U32 R2, RZ, RZ, R14 ;  /* 0x000000ffff027224 */ /* 0x000fe200078e000e */
[----:B------:R-:W-:Y:S01]  /*176c0*/  LOP3.LUT P3, RZ, R23, 0x4, RZ, 0xc0, !PT ;  /* 0x0000000417ff7812 */ /* 0x000fe2000786c0ff */
[----:B------:R-:W-:-:S12]  /*176d0*/  @P0 IMAD R9, R7, 0x2, R22 ;  /* 0x0000000207090824 */ /* 0x000fd800078e0216 */
[----:B------:R-:W-:Y:S05]  /*176e0*/  WARPSYNC.COLLECTIVE R15, `(.L_x_2571) ;  /* 0x000000000f087348 */ /* 0x000fea0003c00000 */
[----:B------:R0:W1:Y:S02]  /*176f0*/  SHFL.IDX P6, R14, R13, R12, R11 ;  /* 0x0000000c0d0e7389 */ /* 0x00006400000c000b */
[----:B01----:R-:W-:Y:S01]  /*17700*/  ENDCOLLECTIVE ;  /* 0x000000000000791b */ /* 0x003fe20003800000 */
.L_x_2571:
[----:B------:R-:W-:Y:S01]  /*17710*/  LOP3.LUT P2, RZ, R23, 0x2, RZ, 0xc0, !PT ;  /* 0x0000000217ff7812 */ /* 0x000fe2000784c0ff */
[----:B------:R-:W-:Y:S02]  /*17720*/  IMAD.MOV.U32 R13, RZ, RZ, R6 ;  /* 0x000000ffff0d7224 */ /* 0x000fe400078e0006 */
[----:B------:R-:W-:Y:S02]  /*17730*/  IMAD.MOV.U32 R12, RZ, RZ, 0x1 ;  /* 0x00000001ff0c7424 */ /* 0x000fe400078e00ff */
[----:B------:R-:W-:-:S08]  /*17740*/  IMAD.MOV.U32 R3, RZ, RZ, R14 ;  /* 0x000000ffff037224 */ /* 0x000fd000078e000e */
[----:B------:R-:W-:Y:S05]  /*17750*/  WARPSYNC.COLLECTIVE R15, `(.L_x_2572) ;  /* 0x000000000f087348 */ /* 0x000fea0003c00000 */
[----:B------:R0:W1:Y:S02]  /*17760*/  SHFL.IDX P6, R14, R13, R12, R11 ;  /* 0x0000000c0d0e7389 */ /* 0x00006400000c000b */
[----:B01----:R-:W-:Y:S01]  /*17770*/  ENDCOLLECTIVE ;  /* 0x000000000000791b */ /* 0x003fe20003800000 */
.L_x_2572:
        /* <DEDUP_REMOVED lines=10> */
.L_x_2573:
        /* <DEDUP_REMOVED lines=14> */
.L_x_2574:
        /* <DEDUP_REMOVED lines=11> */
[----:B------:R0:W-:Y:S01]  /*179b0*/  @P0 LDGSTS.E.BYPASS.LTC128B.128 [R21+0x2c400], desc[UR38][R2.64+0x180], !P2 ;  /* 0x2c40018002150fae */ /* 0x0001e2000d101d66 */
[----:B------:R-:W-:-:S13]  /*179c0*/  ISETP.GE.AND P0, PT, R4, 0x21, PT ;  /* 0x000000210400780c */ /* 0x000fda0003f06270 */
[----:B0-----:R-:W-:Y:S05]  /*179d0*/  WARPSYNC.COLLECTIVE R15, `(.L_x_2575) ;  /* 0x000000000f087348 */ /* 0x001fea0003c00000 */
[----:B------:R1:W2:Y:S02]  /*179e0*/  SHFL.IDX P6, R14, R13, R12, R11 ;  /* 0x0000000c0d0e7389 */ /* 0x0002a400000c000b */
[----:B012---:R-:W-:Y:S01]  /*179f0*/  ENDCOLLECTIVE ;  /* 0x000000000000791b */ /* 0x007fe20003800000 */
.L_x_2575:
[----:B------:R-:W-:Y:S02]  /*17a00*/  @P0 IMAD R9, R7, 0x2, R22 ;  /* 0x0000000207090824 */ /* 0x000fe400078e0216 */
[----:B------:R-:W-:Y:S02]  /*17a10*/  IMAD.MOV.U32 R13, RZ, RZ, R6 ;  /* 0x000000ffff0d7224 */ /* 0x000fe400078e0006 */
[----:B------:R-:W-:Y:S02]  /*17a20*/  IMAD.MOV.U32 R12, RZ, RZ, 0x3 ;  /* 0x00000003ff0c7424 */ /* 0x000fe400078e00ff */
[----:B------:R-:W-:-:S07]  /*17a30*/  IMAD.MOV.U32 R2, RZ, RZ, R14 ;  /* 0x000000ffff027224 */ /* 0x000fce00078e000e */
[----:B------:R-:W-:Y:S05]  /*17a40*/  WARPSYNC.COLLECTIVE R15, `(.L_x_2576) ;  /* 0x000000000f087348 */ /* 0x000fea0003c00000 */
[----:B------:R0:W1:Y:S02]  /*17a50*/  SHFL.IDX P6, R14, R13, R12, R11 ;  /* 0x0000000c0d0e7389 */ /* 0x00006400000c000b */
[----:B01----:R-:W-:Y:S01]  /*17a60*/  ENDCOLLECTIVE ;  /* 0x000000000000791b */ /* 0x003fe20003800000 */
.L_x_2576:
        /* <DEDUP_REMOVED lines=15> */
.L_x_2577:
[----:B------:R-:W-:Y:S02]  /*17b60*/  @P0 IMAD R21, R7, 0x2, R22 ;  /* 0x0000000207150824 */ /* 0x000fe400078e0216 */
[----:B------:R-:W-:Y:S01]  /*17b70*/  IMAD.MOV.U32 R13, RZ, RZ, R6 ;  /* 0x000000ffff0d7224 */ /* 0x000fe200078e0006 */
[----:B------:R-:W-:Y:S01]  /*17b80*/  MOV R12, 0x4 ;  /* 0x00000004000c7802 */ /* 0x000fe20000000f00 */
[----:B------:R-:W-:-:S07]  /*17b90*/  IMAD.MOV.U32 R2, RZ, RZ, R14 ;  /* 0x000000ffff027224 */ /* 0x000fce00078e000e */
[----:B------:R-:W-:Y:S05]  /*17ba0*/  WARPSYNC.COLLECTIVE R15, `(.L_x_2578) ;  /* 0x000000000f087348 */ /* 0x000fea0003c00000 */
[----:B------:R0:W1:Y:S02]  /*17bb0*/  SHFL.IDX P6, R14, R13, R12, R11 ;  /* 0x0000000c0d0e7389 */ /* 0x00006400000c000b */
[----:B01----:R-:W-:Y:S01]  /*17bc0*/  ENDCOLLECTIVE ;  /* 0x000000000000791b */ /* 0x003fe20003800000 */
.L_x_2578:
        /* <DEDUP_REMOVED lines=14> */
.L_x_2579:
[----:B------:R-:W-:Y:S01]  /*17cb0*/  IMAD.MOV.U32 R0, RZ, RZ, R14 ;  /* 0x000000ffff007224 */ /* 0x000fe200078e000e */
[----:B------:R-:W-:Y:S06]  /*17cc0*/  BRA `(.L_x_2580) ;  /* 0xffffffbc00287947 */ /* 0x000fec000383ffff */
.L_x_2508:
[----:B------:R-:W-:Y:S02]  /*17cd0*/  IMAD.MOV.U32 R13, RZ, RZ, R0 ;  /* 0x000000ffff0d7224 */ /* 0x000fe400078e0000 */
[----:B------:R-:W-:Y:S02]  /*17ce0*/  IMAD.MOV.U32 R12, RZ, RZ, RZ ;  /* 0x000000ffff0c7224 */ /* 0x000fe400078e00ff */
[----:B------:R-:W-:Y:S02]  /*17cf0*/  IMAD.MOV.U32 R11, RZ, RZ, 0x181f ;  /* 0x0000181fff0b7424 */ /* 0x000fe400078e00ff */
[----:B------:R-:W-:Y:S02]  /*17d00*/  IMAD.MOV.U32 R15, RZ, RZ, -0x1 ;  /* 0xffffffffff0f7424 */ /* 0x000fe400078e00ff */
[----:B-----5:R-:W-:Y:S02]  /*17d10*/  IMAD R5, R9, R5, RZ ;  /* 0x0000000509057224 */ /* 0x020fe400078e02ff */
[----:B------:R-:W-:-:S07]  /*17d20*/  IMAD R17, R17, 0x80, R8 ;  /* 0x0000008011117824 */ /* 0x000fce00078e0208 */
[----:B------:R-:W-:Y:S05]  /*17d30*/  WARPSYNC.COLLECTIVE R15, `(.L_x_2581) ;  /* 0x000000000f087348 */ /* 0x000fea0003c00000 */
[----:B------:R0:W1:Y:S02]  /*17d40*/  SHFL.IDX P6, R14, R13, R12, R11 ;  /* 0x0000000c0d0e7389 */ /* 0x00006400000c000b */
[----:B01----:R-:W-:Y:S01]  /*17d50*/  ENDCOLLECTIVE ;  /* 0x000000000000791b */ /* 0x003fe20003800000 */
.L_x_2581:
[C---:B------:R-:W-:Y:S02]  /*17d60*/  ISETP.GE.AND P0, PT, R17.reuse, R5, PT ;  /* 0x000000051100720c */ /* 0x040fe40003f06270 */
[----:B------:R-:W-:Y:S01]  /*17d70*/  IADD3 R6, R17, 0x10, RZ ;  /* 0x0000001011067810 */ /* 0x000fe20007ffe0ff */
[----:B------:R-:W-:Y:S02]  /*17d80*/  IMAD.MOV.U32 R13, RZ, RZ, R4 ;  /* 0x000000ffff0d7224 */ /* 0x000fe400078e0004 */
[----:B------:R-:W-:-:S08]  /*17d90*/  IMAD.MOV.U32 R2, RZ, RZ, R14 ;  /* 0x000000ffff027224 */ /* 0x000fd000078e000e */
[----:B------:R-:W-:Y:S05]  /*17da0*/  WARPSYNC.COLLECTIVE R15, `(.L_x_2582) ;  /* 0x000000000f087348 */ /* 0x000fea0003c00000 */
[----:B------:R0:W1:Y:S02]  /*17db0*/  SHFL.IDX P6, R14, R13, R12, R11 ;  /* 0x0000000c0d0e7389 */ /* 0x00006400000c000b */
[----:B01----:R-:W-:Y:S01]  /*17dc0*/  ENDCOLLECTIVE ;  /* 0x000000000000791b */ /* 0x003fe20003800000 */
.L_x_2582:
        /* <DEDUP_REMOVED lines=8> */
.L_x_2583:
[----:B------:R-:W-:Y:S01]  /*17e50*/  @!PT LDS RZ, [RZ] ;  /* 0x00000000fffff984 */ /* 0x000fe20000000800 */
[----:B------:R-:W-:Y:S01]  /*17e60*/  @!PT LDS RZ, [RZ] ;  /* 0x00000000fffff984 */ /* 0x000fe20000000800 */
[----:B------:R-:W-:Y:S01]  /*17e70*/  @!PT LDS RZ, [RZ] ;  /* 0x00000000fffff984 */ /* 0x000fe20000000800 */
[----:B------:R-:W-:Y:S04]  /*17e80*/  @!P0 LDGSTS.E.BYPASS.LTC128B.128 [R34+0x14400], desc[UR38][R2.64], !P4 ;  /* 0x1440000002228fae */ /* 0x000fe8000e101d66 */
[----:B------:R-:W-:Y:S04]  /*17e90*/  @!P0 LDGSTS.E.BYPASS.LTC128B.128 [R34+0x18400], desc[UR38][R2.64+0x80], !P3 ;  /* 0x1840008002228fae */ /* 0x000fe8000d901d66 */
[----:B------:R-:W-:Y:S01]  /*17ea0*/  @!P0 LDGSTS.E.BYPASS.LTC128B.128 [R34+0x1c400], desc[UR38][R2.64+0x100], !P2 ;  /* 0x1c40010002228fae */ /* 0x000fe2000d101d66 */
[----:B------:R-:W-:-:S03]  /*17eb0*/  IMAD.MOV.U32 R13, RZ, RZ, R4 ;  /* 0x000000ffff0d7224 */ /* 0x000fc600078e0004 */
[----:B------:R0:W-:Y:S01]  /*17ec0*/  @!P0 LDGSTS.E.BYPASS.LTC128B.128 [R34+0x20400], desc[UR38][R2.64+0x180], !P1 ;  /* 0x2040018002228fae */ /* 0x0001e2000c901d66 */
[----:B------:R-:W-:Y:S01]  /*17ed0*/  ISETP.GE.AND P0, PT, R6, R5, PT ;  /* 0x000000050600720c */ /* 0x000fe20003f06270 */
[----:B------:R-:W-:Y:S02]  /*17ee0*/  VIADD R6, R17, 0x20 ;  /* 0x0000002011067836 */ /* 0x000fe40000000000 */
[----:B0-----:R-:W-:-:S10]  /*17ef0*/  IMAD.MOV.U32 R2, RZ, RZ, R14 ;  /* 0x000000ffff027224 */ /* 0x001fd400078e000e */
[----:B------:R-:W-:Y:S05]  /*17f00*/  WARPSYNC.COLLECTIVE R15, `(.L_x_2584) ;  /* 0x000000000f087348 */ /* 0x000fea0003c00000 */
[----:B------:R0:W1:Y:S02]  /*17f10*/  SHFL.IDX P6, R14, R13, R12, R11 ;  /* 0x0000000c0d0e7389 */ /* 0x00006400000c000b */
[----:B01----:R-:W-:Y:S01]  /*17f20*/  ENDCOLLECTIVE ;  /* 0x000000000000791b */ /* 0x003fe20003800000 */
.L_x_2584:
        /* <DEDUP_REMOVED lines=8> */
.L_x_2585:
[----:B------:R-:W-:-:S05]  /*17fb0*/  @!P0 IMAD.MOV.U32 R3, RZ, RZ, R7 ;  /* 0x000000ffff038224 */ /* 0x000fca00078e0007 */
        /* <DEDUP_REMOVED lines=9> */
[----:B------:R-:W-:Y:S02]  /*18050*/  VIADD R6, R17, 0x30 ;  /* 0x0000003011067836 */ /* 0x000fe40000000000 */
[----:B0-----:R-:W-:-:S10]  /*18060*/  IMAD.MOV.U32 R2, RZ, RZ, R14 ;  /* 0x000000ffff027224 */ /* 0x001fd400078e000e */
[----:B------:R-:W-:Y:S05]  /*18070*/  WARPSYNC.COLLECTIVE R15, `(.L_x_2586) ;  /* 0x000000000f087348 */ /* 0x000fea0003c00000 */
[----:B------:R0:W1:Y:S02]  /*18080*/  SHFL.IDX P6, R14, R13, R12, R11 ;  /* 0x0000000c0d0e7389 */ /* 0x00006400000c000b */
[----:B01----:R-:W-:Y:S01]  /*18090*/  ENDCOLLECTIVE ;  /* 0x000000000000791b */ /* 0x003fe20003800000 */
.L_x_2586:
        /* <DEDUP_REMOVED lines=8> */
.L_x_2587:
        /* <DEDUP_REMOVED lines=15> */
.L_x_2588:
        /* <DEDUP_REMOVED lines=8> */
.L_x_2589:
        /* <DEDUP_REMOVED lines=15> */
.L_x_2590:
        /* <DEDUP_REMOVED lines=8> */
.L_x_2591:
        /* <DEDUP_REMOVED lines=15> */
.L_x_2592:
        /* <DEDUP_REMOVED lines=8> */
.L_x_2593:
[----:B------:R-:W-:-:S05]  /*18570*/  @!P0 MOV R3, R7 ;  /* 0x0000000700038202 */ /* 0x000fca0000000f00 */
        /* <DEDUP_REMOVED lines=13> */
.L_x_2594:
        /* <DEDUP_REMOVED lines=8> */
.L_x_2595:
        /* <DEDUP_REMOVED lines=13> */
.L_x_2596:
[----:B------:R-:W-:Y:S05]  /*187a0*/  BRA `(.L_x_2597) ;  /* 0xffffffbc00bc7947 */ /* 0x000fea000383ffff */
.L_x_2513:
[----:B0-----:R0:W2:Y:S02]  /*187b0*/  SYNCS.PHASECHK.TRANS64.TRYWAIT P0, [R22+URZ+0x38820], R3 ;  /* 0x03882003160075a7 */ /* 0x0010a4000800017f */
[----:B--2---:R-:W-:Y:S05]  /*187c0*/  @!P0 NANOSLEEP.SYNCS 0x989680 ;  /* 0x009896800000895d */ /* 0x004fea0003900000 */
[----:B------:R-:W2:Y:S02]  /*187d0*/  @!P0 SYNCS.PHASECHK.TRANS64 P0, [R22+URZ+0x38820], R3 ;  /* 0x03882003160085a7 */ /* 0x000ea4000800007f */
[----:B--2---:R-:W-:Y:S05]  /*187e0*/  @!P0 BRA `(.L_x_2513) ;  /* 0xfffffffc00f08947 */ /* 0x004fea000383ffff */
[----:B------:R-:W-:Y:S05]  /*187f0*/  BRA `(.L_x_2598) ;  /* 0xffffffc000307947 */ /* 0x000fea000383ffff */
.L_x_2518:
[----:B0-----:R0:W1:Y:S02]  /*18800*/  SYNCS.PHASECHK.TRANS64.TRYWAIT P0, [R6+URZ+0x38840], R3 ;  /* 0x03884003060075a7 */ /* 0x001064000800017f */
[----:B-1----:R-:W-:Y:S05]  /*18810*/  @!P0 NANOSLEEP.SYNCS 0x989680 ;  /* 0x009896800000895d */ /* 0x002fea0003900000 */
[----:B------:R-:W1:Y:S02]  /*18820*/  @!P0 SYNCS.PHASECHK.TRANS64 P0, [R6+URZ+0x38840], R3 ;  /* 0x03884003060085a7 */ /* 0x000e64000800007f */
[----:B-1----:R-:W-:Y:S05]  /*18830*/  @!P0 BRA `(.L_x_2518) ;  /* 0xfffffffc00f08947 */ /* 0x002fea000383ffff */
[----:B------:R-:W-:Y:S05]  /*18840*/  BRA `(.L_x_2599) ;  /* 0xffffffc400187947 */ /* 0x000fea000383ffff */
.L_x_2519:
        /* <DEDUP_REMOVED lines=8> */
.L_x_2601:
[----:B------:R-:W-:Y:S05]  /*188d0*/  BSYNC B1 ;  /* 0x0000000000017941 */ /* 0x000fea0003800000 */
.L_x_2600:
        /* <DEDUP_REMOVED lines=12> */
.L_x_2602:
[----:B------:R-:W-:Y:S01]  /*189a0*/  LOP3.LUT R23, R23, 0xfffff7ff, RZ, 0xc0, !PT ;  /* 0xfffff7ff17177812 */ /* 0x000fe200078ec0ff */
[----:B------:R-:W-:-:S03]  /*189b0*/  IMAD R9, R9, 0x2, R22 ;  /* 0x0000000209097824 */ /* 0x000fc600078e0216 */
[----:B------:R-:W-:-:S04]  /*189c0*/  @P2 LOP3.LUT R23, R23, 0x800, RZ, 0xfc, !PT ;  /* 0x0000080017172812 */ /* 0x000fc800078efcff */
[C---:B------:R-:W-:Y:S02]  /*189d0*/  LOP3.LUT P2, RZ, R23.reuse, 0x8, RZ, 0xc0, !PT ;  /* 0x0000000817ff7812 */ /* 0x040fe4000784c0ff */
[----:B------:R-:W-:Y:S02]  /*189e0*/  LOP3.LUT R23, R23, 0xfffffbff, RZ, 0xc0, !PT ;  /* 0xfffffbff17177812 */ /* 0x000fe400078ec0ff */
[----:B------:R-:W-:Y:S01]  /*189f0*/  MOV R13, R10 ;  /* 0x0000000a000d7202 */ /* 0x000fe20000000f00 */
[----:B------:R-:W-:Y:S01]  /*18a00*/  IMAD.MOV.U32 R12, RZ, RZ, 0x1 ;  /* 0x00000001ff0c7424 */ /* 0x000fe200078e00ff */
[----:B------:R-:W-:-:S04]  /*18a10*/  @P1 LOP3.LUT R23, R23, 0x400, RZ, 0xfc, !PT ;  /* 0x0000040017171812 */ /* 0x000fc800078efcff */
[----:B------:R-:W-:Y:S01]  /*18a20*/  LOP3.LUT P1, RZ, R23, 0x4, RZ, 0xc0, !PT ;  /* 0x0000000417ff7812 */ /* 0x000fe2000782c0ff */
[----:B------:R-:W-:-:S12]  /*18a30*/  IMAD.MOV.U32 R2, RZ, RZ, R14 ;  /* 0x000000ffff027224 */ /* 0x000fd800078e000e */
[----:B------:R-:W-:Y:S05]  /*18a40*/  WARPSYNC.COLLECTIVE R15, `(.L_x_2603) ;  /* 0x000000000f087348 */ /* 0x000fea0003c00000 */
[----:B------:R0:W1:Y:S02]  /*18a50*/  SHFL.IDX P6, R14, R13, R12, R11 ;  /* 0x0000000c0d0e7389 */ /* 0x00006400000c000b */
[----:B01----:R-:W-:Y:S01]  /*18a60*/  ENDCOLLECTIVE ;  /* 0x000000000000791b */ /* 0x003fe20003800000 */
.L_x_2603:
        /* <DEDUP_REMOVED lines=14> */
.L_x_2604:
[----:B------:R-:W-:Y:S02]  /*18b50*/  IMAD.MOV.U32 R13, RZ, RZ, R10 ;  /* 0x000000ffff0d7224 */ /* 0x000fe400078e000a */
[----:B------:R-:W-:Y:S02]  /*18b60*/  IMAD.MOV.U32 R12, RZ, RZ, 0x2 ;  /* 0x00000002ff0c7424 */ /* 0x000fe400078e00ff */
[----:B------:R-:W-:-:S07]  /*18b70*/  IMAD.MOV.U32 R2, RZ, RZ, R14 ;  /* 0x000000ffff027224 */ /* 0x000fce00078e000e */
[----:B------:R-:W-:Y:S05]  /*18b80*/  WARPSYNC.COLLECTIVE R15, `(.L_x_2605) ;  /* 0x000000000f087348 */ /* 0x000fea0003c00000 */
[----:B------:R0:W1:Y:S02]  /*18b90*/  SHFL.IDX P6, R14, R13, R12, R11 ;  /* 0x0000000c0d0e7389 */ /* 0x00006400000c000b */
[----:B01----:R-:W-:Y:S01]  /*18ba0*/  ENDCOLLECTIVE ;  /* 0x000000000000791b */ /* 0x003fe20003800000 */
.L_x_2605:
        /* <DEDUP_REMOVED lines=14> */
.L_x_2606:
[----:B------:R-:W-:Y:S01]  /*18c90*/  IMAD.MOV.U32 R13, RZ, RZ, R10 ;  /* 0x000000ffff0d7224 */ /* 0x000fe200078e000a */
[----:B------:R-:W-:Y:S01]  /*18ca0*/  MOV R12, 0x3 ;  /* 0x00000003000c7802 */ /* 0x000fe20000000f00 */
[----:B------:R-:W-:-:S07]  /*18cb0*/  IMAD.MOV.U32 R2, RZ, RZ, R14 ;  /* 0x000000ffff027224 */ /* 0x000fce00078e000e */
[----:B------:R-:W-:Y:S05]  /*18cc0*/  WARPSYNC.COLLECTIVE R15, `(.L_x_2607) ;  /* 0x000000000f087348 */ /* 0x000fea0003c00000 */
[----:B------:R0:W1:Y:S02]  /*18cd0*/  SHFL.IDX P6, R14, R13, R12, R11 ;  /* 0x0000000c0d0e7389 */ /* 0x00006400000c000b */
[----:B01----:R-:W-:Y:S01]  /*18ce0*/  ENDCOLLECTIVE ;  /* 0x000000000000791b */ /* 0x003fe20003800000 */
.L_x_2607:
        /* <DEDUP_REMOVED lines=14> */
.L_x_2608:
[----:B------:R-:W-:Y:S02]  /*18dd0*/  IMAD.MOV.U32 R13, RZ, RZ, R10 ;  /* 0x000000ffff0d7224 */ /* 0x000fe400078e000a */
[----:B------:R-:W-:Y:S02]  /*18de0*/  IMAD.MOV.U32 R12, RZ, RZ, 0x4 ;  /* 0x00000004ff0c7424 */ /* 0x000fe400078e00ff */
[----:B------:R-:W-:-:S07]  /*18df0*/  IMAD.MOV.U32 R2, RZ, RZ, R14 ;  /* 0x000000ffff027224 */ /* 0x000fce00078e000e */
[----:B------:R-:W-:Y:S05]  /*18e00*/  WARPSYNC.COLLECTIVE R15, `(.L_x_2609) ;  /* 0x000000000f087348 */ /* 0x000fea0003c00000 */
[----:B------:R0:W1:Y:S02]  /*18e10*/  SHFL.IDX P6, R14, R13, R12, R11 ;  /* 0x0000000c0d0e7389 */ /* 0x00006400000c000b */
[----:B01----:R-:W-:Y:S01]  /*18e20*/  ENDCOLLECTIVE ;  /* 0x000000000000791b */ /* 0x003fe20003800000 */
.L_x_2609:
        /* <DEDUP_REMOVED lines=17> */
.L_x_2610:
[----:B------:R-:W-:Y:S01]  /*18f40*/  IMAD.MOV.U32 R2, RZ, RZ, R14 ;  /* 0x000000ffff027224 */ /* 0x000fe200078e000e */
[----:B------:R-:W-:Y:S06]  /*18f50*/  BRA `(.L_x_2611) ;  /* 0xffffffc0006c7947 */ /* 0x000fec000383ffff */
.L_x_2524:
[----:B-1----:R1:W2:Y:S02]  /*18f60*/  SYNCS.PHASECHK.TRANS64.TRYWAIT P0, [R6+URZ+0x38860], R2 ;  /* 0x03886002060075a7 */ /* 0x0022a4000800017f */
[----:B--2---:R-:W-:Y:S05]  /*18f70*/  @!P0 NANOSLEEP.SYNCS 0x989680 ;  /* 0x009896800000895d */ /* 0x004fea0003900000 */
[----:B------:R-:W2:Y:S02]  /*18f80*/  @!P0 SYNCS.PHASECHK.TRANS64 P0, [R6+URZ+0x38860], R2 ;  /* 0x03886002060085a7 */ /* 0x000ea4000800007f */
[----:B--2---:R-:W-:Y:S05]  /*18f90*/  @!P0 BRA `(.L_x_2524) ;  /* 0xfffffffc00f08947 */ /* 0x004fea000383ffff */
[----:B------:R-:W-:Y:S05]  /*18fa0*/  BRA `(.L_x_2612) ;  /* 0xffffffc000e47947 */ /* 0x000fea000383ffff */
.L_x_2525:
[----:B------:R-:W-:Y:S01]  /*18fb0*/  BSSY B1, `(.L_x_2613) ;  /* 0x0000008000017945 */ /* 0x000fe20003800000 */
[----:B------:R-:W-:Y:S01]  /*18fc0*/  IMAD.MOV.U32 R13, RZ, RZ, R25 ;  /* 0x000000ffff0d7224 */ /* 0x000fe200078e0019 */
[----:B------:R-:W-:Y:S01]  /*18fd0*/  MOV R15, 0xffffffff ;  /* 0xffffffff000f7802 */ /* 0x000fe20000000f00 */
[----:B------:R-:W-:Y:S02]  /*18fe0*/  IMAD.MOV.U32 R12, RZ, RZ, RZ ;  /* 0x000000ffff0c7224 */ /* 0x000fe400078e00ff */
[----:B------:R-:W-:-:S07]  /*18ff0*/  IMAD.MOV.U32 R11, RZ, RZ, 0x181f ;  /* 0x0000181fff0b7424 */ /* 0x000fce00078e00ff */
[----:B-1----:R-:W-:Y:S05]  /*19000*/  WARPSYNC.COLLECTIVE R15, `(.L_x_2614) ;  /* 0x000000000f087348 */ /* 0x002fea0003c00000 */
[----:B------:R0:W2:Y:S02]  /*19010*/  SHFL.IDX P6, R14, R13, R12, R11 ;  /* 0x0000000c0d0e7389 */ /* 0x0000a400000c000b */
[----:B012---:R-:W-:Y:S01]  /*19020*/  ENDCOLLECTIVE ;  /* 0x000000000000791b */ /* 0x007fe20003800000 */
.L_x_2614:
[----:B------:R-:W-:Y:S05]  /*19030*/  BSYNC B1 ;  /* 0x0000000000017941 */ /* 0x000fea0003800000 */
.L_x_2613:
        /* <DEDUP_REMOVED lines=9> */
.L_x_2615:
[----:B------:R-:W-:Y:S02]  /*190d0*/  IMAD.MOV.U32 R13, RZ, RZ, R25 ;  /* 0x000000ffff0d7224 */ /* 0x000fe400078e0019 */
[----:B------:R-:W-:Y:S02]  /*190e0*/  IMAD.MOV.U32 R12, RZ, RZ, 0x1 ;  /* 0x00000001ff0c7424 */ /* 0x000fe400078e00ff */
[----:B------:R-:W-:-:S07]  /*190f0*/  IMAD.MOV.U32 R2, RZ, RZ, R14 ;  /* 0x000000ffff027224 */ /* 0x000fce00078e000e */
[----:B------:R-:W-:Y:S05]  /*19100*/  WARPSYNC.COLLECTIVE R15, `(.L_x_2616) ;  /* 0x000000000f087348 */ /* 0x000fea0003c00000 */
[----:B------:R0:W1:Y:S02]  /*19110*/  SHFL.IDX P6, R14, R13, R12, R11 ;  /* 0x0000000c0d0e7389 */ /* 0x00006400000c000b */
[----:B01----:R-:W-:Y:S01]  /*19120*/  ENDCOLLECTIVE ;  /* 0x000000000000791b */ /* 0x003fe20003800000 */
.L_x_2616:
        /* <DEDUP_REMOVED lines=18> */
.L_x_2617:
[----:B------:R-:W-:Y:S02]  /*19250*/  IMAD.MOV.U32 R13, RZ, RZ, R25 ;  /* 0x000000ffff0d7224 */ /* 0x000fe400078e0019 */
[----:B------:R-:W-:Y:S01]  /*19260*/  IMAD.MOV.U32 R12, RZ, RZ, 0x2 ;  /* 0x00000002ff0c7424 */ /* 0x000fe200078e00ff */
[----:B------:R-:W-:-:S07]  /*19270*/  MOV R2, R14 ;  /* 0x0000000e00027202 */ /* 0x000fce0000000f00 */
[----:B------:R-:W-:Y:S05]  /*19280*/  WARPSYNC.COLLECTIVE R15, `(.L_x_2618) ;  /* 0x000000000f087348 */ /* 0x000fea0003c00000 */
[----:B------:R0:W1:Y:S02]  /*19290*/  SHFL.IDX P6, R14, R13, R12, R11 ;  /* 0x0000000c0d0e7389 */ /* 0x00006400000c000b */
[----:B01----:R-:W-:Y:S01]  /*192a0*/  ENDCOLLECTIVE ;  /* 0x000000000000791b */ /* 0x003fe20003800000 */
.L_x_2618:
        /* <DEDUP_REMOVED lines=18> */
.L_x_2619:
[----:B------:R-:W-:Y:S02]  /*193d0*/  IMAD.MOV.U32 R13, RZ, RZ, R25 ;  /* 0x000000ffff0d7224 */ /* 0x000fe400078e0019 */
[----:B------:R-:W-:Y:S02]  /*193e0*/  IMAD.MOV.U32 R12, RZ, RZ, 0x3 ;  /* 0x00000003ff0c7424 */ /* 0x000fe400078e00ff */
[----:B------:R-:W-:-:S07]  /*193f0*/  IMAD.MOV.U32 R2, RZ, RZ, R14 ;  /* 0x000000ffff027224 */ /* 0x000fce00078e000e */
[----:B------:R-:W-:Y:S05]  /*19400*/  WARPSYNC.COLLECTIVE R15, `(.L_x_2620) ;  /* 0x000000000f087348 */ /* 0x000fea0003c00000 */
[----:B------:R0:W1:Y:S02]  /*19410*/  SHFL.IDX P6, R14, R13, R12, R11 ;  /* 0x0000000c0d0e7389 */ /* 0x00006400000c000b */
[----:B01----:R-:W-:Y:S01]  /*19420*/  ENDCOLLECTIVE ;  /* 0x000000000000791b */ /* 0x003fe20003800000 */
.L_x_2620:
        /* <DEDUP_REMOVED lines=18> */
.L_x_2621:
[----:B------:R-:W-:Y:S02]  /*19550*/  IMAD.MOV.U32 R13, RZ, RZ, R25 ;  /* 0x000000ffff0d7224 */ /* 0x000fe400078e0019 */
[----:B------:R-:W-:Y:S02]  /*19560*/  IMAD.MOV.U32 R12, RZ, RZ, 0x4 ;  /* 0x00000004ff0c7424 */ /* 0x000fe400078e00ff */
[----:B------:R-:W-:-:S07]  /*19570*/  IMAD.MOV.U32 R2, RZ, RZ, R14 ;  /* 0x000000ffff027224 */ /* 0x000fce00078e000e */
[----:B------:R-:W-:Y:S05]  /*19580*/  WARPSYNC.COLLECTIVE R15, `(.L_x_2622) ;  /* 0x000000000f087348 */ /* 0x000fea0003c00000 */
[----:B------:R0:W1:Y:S02]  /*19590*/  SHFL.IDX P6, R14, R13, R12, R11 ;  /* 0x0000000c0d0e7389 */ /* 0x00006400000c000b */
[----:B01----:R-:W-:Y:S01]  /*195a0*/  ENDCOLLECTIVE ;  /* 0x000000000000791b */ /* 0x003fe20003800000 */
.L_x_2622:
[----:B------:R-:W-:-:S04]  /*195b0*/  IADD3 R2, P0, R2, R0, RZ ;  /* 0x0000000002027210 */ /* 0x000fc80007f1e0ff */
[----:B------:R-:W-:Y:S02]  /*195c0*/  IADD3.X R3, RZ, R3, RZ, P0, !PT ;  /* 0x00000003ff037210 */ /* 0x000fe400007fe4ff */
        /* <DEDUP_REMOVED lines=11> */
.L_x_2623:
        /* <DEDUP_REMOVED lines=9> */
.L_x_2533:
[----:B0-----:R0:W2:Y:S02]  /*19710*/  SYNCS.PHASECHK.TRANS64.TRYWAIT P0, [R4+URZ+0x38860], R3 ;  /* 0x03886003040075a7 */ /* 0x0010a4000800017f */
[----:B--2---:R-:W-:Y:S05]  /*19720*/  @!P0 NANOSLEEP.SYNCS 0x989680 ;  /* 0x009896800000895d */ /* 0x004fea0003900000 */
[----:B------:R-:W2:Y:S02]  /*19730*/  @!P0 SYNCS.PHASECHK.TRANS64 P0, [R4+URZ+0x38860], R3 ;  /* 0x03886003040085a7 */ /* 0x000ea4000800007f */
[----:B--2---:R-:W-:Y:S05]  /*19740*/  @!P0 BRA `(.L_x_2533) ;  /* 0xfffffffc00f08947 */ /* 0x004fea000383ffff */
[----:B------:R-:W-:Y:S05]  /*19750*/  BRA `(.L_x_2625) ;  /* 0xffffffc400287947 */ /* 0x000fea000383ffff */
.L_x_2534:
[----:B------:R-:W-:Y:S01]  /*19760*/  BSSY B0, `(.L_x_2626) ;  /* 0x0000008000007945 */ /* 0x000fe20003800000 */
[----:B------:R-:W-:Y:S02]  /*19770*/  IMAD.MOV.U32 R13, RZ, RZ, R25 ;  /* 0x000000ffff0d7224 */ /* 0x000fe400078e0019 */
[----:B------:R-:W-:Y:S02]  /*19780*/  IMAD.MOV.U32 R12, RZ, RZ, RZ ;  /* 0x000000ffff0c7224 */ /* 0x000fe400078e00ff */
[----:B------:R-:W-:Y:S02]  /*19790*/  IMAD.MOV.U32 R11, RZ, RZ, 0x181f ;  /* 0x0000181fff0b7424 */ /* 0x000fe400078e00ff */
[----:B------:R-:W-:-:S07]  /*197a0*/  IMAD.MOV.U32 R15, RZ, RZ, -0x1 ;  /* 0xffffffffff0f7424 */ /* 0x000fce00078e00ff */
[----:B01----:R-:W-:Y:S05]  /*197b0*/  WARPSYNC.COLLECTIVE R15, `(.L_x_2627) ;  /* 0x000000000f087348 */ /* 0x003fea0003c00000 */
[----:B-1----:R1:W2:Y:S02]  /*197c0*/  SHFL.IDX P6, R14, R13, R12, R11 ;  /* 0x0000000c0d0e7389 */ /* 0x0022a400000c000b */
[----:B012---:R-:W-:Y:S01]  /*197d0*/  ENDCOLLECTIVE ;  /* 0x000000000000791b */ /* 0x007fe20003800000 */
.L_x_2627:
[----:B------:R-:W-:Y:S05]  /*197e0*/  BSYNC B0 ;  /* 0x0000000000007941 */ /* 0x000fea0003800000 */
.L_x_2626:
        /* <DEDUP_REMOVED lines=10> */
.L_x_2628:
        /* <DEDUP_REMOVED lines=21> */
.L_x_2629:
[----:B------:R-:W-:Y:S01]  /*199e0*/  @!PT LDS RZ, [RZ] ;  /* 0x00000000fffff984 */ /* 0x000fe20000000800 */
[----:B------:R-:W-:Y:S01]  /*199f0*/  @!PT LDS RZ, [RZ] ;  /* 0x00000000fffff984 */ /* 0x000fe20000000800 */
[----:B------:R-:W-:Y:S01]  /*19a00*/  @!PT LDS RZ, [RZ] ;  /* 0x00000000fffff984 */ /* 0x000fe20000000800 */
[----:B------:R0:W-:Y:S01]  /*19a10*/  LDGSTS.E.BYPASS.LTC128B.128 [R0+0x5400], desc[UR38][R2.64+0x100], !P4 ;  /* 0x0540010002007fae */ /* 0x0001e2000e101d66 */
[----:B------:R-:W-:Y:S01]  /*19a20*/  ISETP.LT.OR P4, PT, R5, 0x1, P0 ;  /* 0x000000010500780c */ /* 0x000fe20000781670 */
[----:B------:R-:W-:-:S12]  /*19a30*/  IMAD.MOV.U32 R13, RZ, RZ, R24 ;  /* 0x000000ffff0d7224 */ /* 0x000fd800078e0018 */
[----:B------:R0:W-:Y:S01]  /*19a40*/  LDGSTS.E.BYPASS.LTC128B.128 [R0+0x7c00], desc[UR38][R2.64+0x180], !P4 ;  /* 0x07c0018002007fae */ /* 0x0001e2000e101d66 */
[----:B------:R-:W-:-:S07]  /*19a50*/  IMAD.MOV.U32 R7, RZ, RZ, R14 ;  /* 0x000000ffff077224 */ /* 0x000fce00078e000e */
[----:B0-----:R-:W-:Y:S05]  /*19a60*/  WARPSYNC.COLLECTIVE R15, `(.L_x_2630) ;  /* 0x000000000f087348 */ /* 0x001fea0003c00000 */
[----:B------:R1:W2:Y:S02]  /*19a70*/  SHFL.IDX P6, R14, R13, R12, R11 ;  /* 0x0000000c0d0e7389 */ /* 0x0002a400000c000b */
[----:B012---:R-:W-:Y:S01]  /*19a80*/  ENDCOLLECTIVE ;  /* 0x000000000000791b */ /* 0x007fe20003800000 */
.L_x_2630:
[----:B------:R-:W-:Y:S02]  /*19a90*/  IMAD.MOV.U32 R13, RZ, RZ, R25 ;  /* 0x000000ffff0d7224 */ /* 0x000fe400078e0019 */
[----:B------:R-:W-:Y:S01]  /*19aa0*/  IMAD.MOV.U32 R12, RZ, RZ, 0x2 ;  /* 0x00000002ff0c7424 */ /* 0x000fe200078e00ff */
[----:B------:R-:W-:-:S13]  /*19ab0*/  IADD3 R2, P4, R14, R8, RZ ;  /* 0x000000080e027210 */ /* 0x000fda0007f9e0ff */
[----:B------:R-:W-:Y:S05]  /*19ac0*/  WARPSYNC.COLLECTIVE R15, `(.L_x_2631) ;  /* 0x000000000f087348 */ /* 0x000fea0003c00000 */
[----:B------:R0:W1:Y:S02]  /*19ad0*/  SHFL.IDX P6, R14, R13, R12, R11 ;  /* 0x0000000c0d0e7389 */ /* 0x00006400000c000b */
[----:B01----:R-:W-:Y:S01]  /*19ae0*/  ENDCOLLECTIVE ;  /* 0x000000000000791b */ /* 0x003fe20003800000 */
.L_x_2631:
        /* <DEDUP_REMOVED lines=12> */
.L_x_2632:
        /* <DEDUP_REMOVED lines=14> */
.L_x_2633:
        /* <DEDUP_REMOVED lines=12> */
.L_x_2634:
        /* <DEDUP_REMOVED lines=14> */
.L_x_2635:
        /* <DEDUP_REMOVED lines=12> */
.L_x_2636:
        /* <DEDUP_REMOVED lines=9> */
.L_x_2539:
        /* <DEDUP_REMOVED lines=8> */
.L_x_2639:
[----:B------:R-:W-:Y:S05]  /*1a000*/  BSYNC B0 ;  /* 0x0000000000007941 */ /* 0x000fea0003800000 */
.L_x_2638:
        /* <DEDUP_REMOVED lines=9> */
.L_x_2640:
        /* <DEDUP_REMOVED lines=18> */
.L_x_2641:
[----:B------:R-:W-:Y:S01]  /*1a1c0*/  IMAD.MOV.U32 R12, RZ, RZ, 0x2 ;  /* 0x00000002ff0c7424 */ /* 0x000fe200078e00ff */
[----:B------:R-:W-:-:S05]  /*1a1d0*/  SEL R6, R14, RZ, P1 ;  /* 0x000000ff0e067207 */ /* 0x000fca0000800000 */
[----:B------:R-:W-:-:S05]  /*1a1e0*/  IMAD.IADD R6, R5, 0x1, R6 ;  /* 0x0000000105067824 */ /* 0x000fca00078e0206 */
[----:B------:R-:W-:-:S07]  /*1a1f0*/  MOV R13, R6 ;  /* 0x00000006000d7202 */ /* 0x000fce0000000f00 */
[----:B------:R-:W-:Y:S05]  /*1a200*/  WARPSYNC.COLLECTIVE R15, `(.L_x_2642) ;  /* 0x000000000f087348 */ /* 0x000fea0003c00000 */
[----:B------:R0:W1:Y:S02]  /*1a210*/  SHFL.UP P6, R14, R13, R12, R11 ;  /* 0x0400000c0d0e7389 */ /* 0x00006400000c000b */
[----:B01----:R-:W-:Y:S01]  /*1a220*/  ENDCOLLECTIVE ;  /* 0x000000000000791b */ /* 0x003fe20003800000 */
.L_x_2642:
[----:B------:R-:W-:Y:S01]  /*1a230*/  IMAD.MOV.U32 R12, RZ, RZ, 0x4 ;  /* 0x00000004ff0c7424 */ /* 0x000fe200078e00ff */
[----:B------:R-:W-:-:S05]  /*1a240*/  SEL R7, R14, RZ, P2 ;  /* 0x000000ff0e077207 */ /* 0x000fca0001000000 */
[----:B------:R-:W-:-:S04]  /*1a250*/  IMAD.IADD R7, R6, 0x1, R7 ;  /* 0x0000000106077824 */ /* 0x000fc800078e0207 */
[----:B------:R-:W-:-:S07]  /*1a260*/  IMAD.MOV.U32 R13, RZ, RZ, R7 ;  /* 0x000000ffff0d7224 */ /* 0x000fce00078e0007 */
[----:B------:R-:W-:Y:S05]  /*1a270*/  WARPSYNC.COLLECTIVE R15, `(.L_x_2643) ;  /* 0x000000000f087348 */ /* 0x000fea0003c00000 */
[----:B------:R0:W1:Y:S02]  /*1a280*/  SHFL.UP P6, R14, R13, R12, R11 ;  /* 0x0400000c0d0e7389 */ /* 0x00006400000c000b */
[----:B01----:R-:W-:Y:S01]  /*1a290*/  ENDCOLLECTIVE ;  /* 0x000000000000791b */ /* 0x003fe20003800000 */
.L_x_2643:
[----:B------:R-:W-:Y:S01]  /*1a2a0*/  IMAD.MOV.U32 R12, RZ, RZ, 0x8 ;  /* 0x00000008ff0c7424 */ /* 0x000fe200078e00ff */
[----:B------:R-:W-:-:S05]  /*1a2b0*/  SEL R2, R14, RZ, P3 ;  /* 0x000000ff0e027207 */ /* 0x000fca0001800000 */
[----:B------:R-:W-:-:S04]  /*1a2c0*/  IMAD.IADD R2, R7, 0x1, R2 ;  /* 0x0000000107027824 */ /* 0x000fc800078e0202 */
[----:B------:R-:W-:-:S07]  /*1a2d0*/  IMAD.MOV.U32 R13, RZ, RZ, R2 ;  /* 0x000000ffff0d7224 */ /* 0x000fce00078e0002 */
[----:B------:R-:W-:Y:S05]  /*1a2e0*/  WARPSYNC.COLLECTIVE R15, `(.L_x_2644) ;  /* 0x000000000f087348 */ /* 0x000fea0003c00000 */
[----:B------:R0:W1:Y:S02]  /*1a2f0*/  SHFL.UP P6, R14, R13, R12, R11 ;  /* 0x0400000c0d0e7389 */ /* 0x00006400000c000b */
[----:B01----:R-:W-:Y:S01]  /*1a300*/  ENDCOLLECTIVE ;  /* 0x000000000000791b */ /* 0x003fe20003800000 */
.L_x_2644:
[----:B------:R-:W-:Y:S01]  /*1a310*/  IMAD.MOV.U32 R12, RZ, RZ, 0x10 ;  /* 0x00000010ff0c7424 */ /* 0x000fe200078e00ff */
[----:B------:R-:W-:-:S05]  /*1a320*/  SEL R3, R14, RZ, P4 ;  /* 0x000000ff0e037207 */ /* 0x000fca0002000000 */
[----:B------:R-:W-:-:S04]  /*1a330*/  IMAD.IADD R3, R2, 0x1, R3 ;  /* 0x0000000102037824 */ /* 0x000fc800078e0203 */
[----:B------:R-:W-:-:S07]  /*1a340*/  IMAD.MOV.U32 R13, RZ, RZ, R3 ;  /* 0x000000ffff0d7224 */ /* 0x000fce00078e0003 */
[----:B------:R-:W-:Y:S05]  /*1a350*/  WARPSYNC.COLLECTIVE R15, `(.L_x_2645) ;  /* 0x000000000f087348 */ /* 0x000fea0003c00000 */
[----:B------:R0:W1:Y:S02]  /*1a360*/  SHFL.UP P6, R14, R13, R12, R11 ;  /* 0x0400000c0d0e7389 */ /* 0x00006400000c000b */
[----:B01----:R-:W-:Y:S01]  /*1a370*/  ENDCOLLECTIVE ;  /* 0x000000000000791b */ /* 0x003fe20003800000 */
.L_x_2645:
[----:B------:R-:W-:Y:S01]  /*1a380*/  MOV R12, 0x1f ;  /* 0x0000001f000c7802 */ /* 0x000fe20000000f00 */
[----:B------:R-:W-:Y:S01]  /*1a390*/  IMAD.MOV.U32 R11, RZ, RZ, 0x1f ;  /* 0x0000001fff0b7424 */ /* 0x000fe200078e00ff */
[----:B------:R-:W-:-:S05]  /*1a3a0*/  SEL R6, R14, RZ, P5 ;  /* 0x000000ff0e067207 */ /* 0x000fca0002800000 */
[----:B------:R-:W-:-:S04]  /*1a3b0*/  IMAD.IADD R6, R3, 0x1, R6 ;  /* 0x0000000103067824 */ /* 0x000fc800078e0206 */
[----:B------:R-:W-:-:S07]  /*1a3c0*/  IMAD.MOV.U32 R13, RZ, RZ, R6 ;  /* 0x000000ffff0d7224 */ /* 0x000fce00078e0006 */
[----:B------:R-:W-:Y:S05]  /*1a3d0*/  WARPSYNC.COLLECTIVE R15, `(.L_x_2646) ;  /* 0x000000000f087348 */ /* 0x000fea0003c00000 */
[----:B------:R0:W1:Y:S02]  /*1a3e0*/  SHFL.IDX P6, R14, R13, R12, R11 ;  /* 0x0000000c0d0e7389 */ /* 0x00006400000c000b */
[----:B01----:R-:W-:Y:S01]  /*1a3f0*/  ENDCOLLECTIVE ;  /* 0x000000000000791b */ /* 0x003fe20003800000 */
.L_x_2646:
[----:B------:R-:W-:Y:S05]  /*1a400*/  BRA `(.L_x_2647) ;  /* 0xffffffc000407947 */ /* 0x000fea000383ffff */
.L_x_2544:
        /* <DEDUP_REMOVED lines=8> */
.L_x_2649:
[----:B------:R-:W-:Y:S05]  /*1a490*/  BSYNC B0 ;  /* 0x0000000000007941 */ /* 0x000fea0003800000 */
.L_x_2648:
        /* <DEDUP_REMOVED lines=8> */
.L_x_2650:
[----:B------:R-:W-:Y:S01]  /*1a520*/  IMAD.MOV.U32 R12, RZ, RZ, 0x4 ;  /* 0x00000004ff0c7424 */ /* 0x000fe200078e00ff */
[----:B------:R-:W-:-:S05]  /*1a530*/  SEL R2, R14, RZ, P2 ;  /* 0x000000ff0e027207 */ /* 0x000fca0001000000 */
[----:B------:R-:W-:-:S04]  /*1a540*/  IMAD.IADD R2, R13, 0x1, R2 ;  /* 0x000000010d027824 */ /* 0x000fc800078e0202 */
[----:B------:R-:W-:-:S07]  /*1a550*/  IMAD.MOV.U32 R13, RZ, RZ, R2 ;  /* 0x000000ffff0d7224 */ /* 0x000fce00078e0002 */
[----:B------:R-:W-:Y:S05]  /*1a560*/  WARPSYNC.COLLECTIVE R15, `(.L_x_2651) ;  /* 0x000000000f087348 */ /* 0x000fea0003c00000 */
[----:B------:R0:W1:Y:S02]  /*1a570*/  SHFL.UP P6, R14, R13, R12, R11 ;  /* 0x0400000c0d0e7389 */ /* 0x00006400000c000b */
[----:B01----:R-:W-:Y:S01]  /*1a580*/  ENDCOLLECTIVE ;  /* 0x000000000000791b */ /* 0x003fe20003800000 */
.L_x_2651:
[----:B------:R-:W-:Y:S01]  /*1a590*/  IMAD.MOV.U32 R12, RZ, RZ, 0x8 ;  /* 0x00000008ff0c7424 */ /* 0x000fe200078e00ff */
[----:B------:R-:W-:-:S04]  /*1a5a0*/  SEL R3, R14, RZ, P3 ;  /* 0x000000ff0e037207 */ /* 0x000fc80001800000 */
[----:B------:R-:W-:-:S05]  /*1a5b0*/  IADD3 R3, R2, R3, RZ ;  /* 0x0000000302037210 */ /* 0x000fca0007ffe0ff */
[----:B------:R-:W-:-:S07]  /*1a5c0*/  IMAD.MOV.U32 R13, RZ, RZ, R3 ;  /* 0x000000ffff0d7224 */ /* 0x000fce00078e0003 */
[----:B------:R-:W-:Y:S05]  /*1a5d0*/  WARPSYNC.COLLECTIVE R15, `(.L_x_2652) ;  /* 0x000000000f087348 */ /* 0x000fea0003c00000 */
[----:B------:R0:W1:Y:S02]  /*1a5e0*/  SHFL.UP P6, R14, R13, R12, R11 ;  /* 0x0400000c0d0e7389 */ /* 0x00006400000c000b */
[----:B01----:R-:W-:Y:S01]  /*1a5f0*/  ENDCOLLECTIVE ;  /* 0x000000000000791b */ /* 0x003fe20003800000 */
.L_x_2652:
[----:B------:R-:W-:Y:S01]  /*1a600*/  IMAD.MOV.U32 R12, RZ, RZ, 0x10 ;  /* 0x00000010ff0c7424 */ /* 0x000fe200078e00ff */
[----:B------:R-:W-:-:S05]  /*1a610*/  SEL R4, R14, RZ, P4 ;  /* 0x000000ff0e047207 */ /* 0x000fca0002000000 */
[----:B------:R-:W-:-:S04]  /*1a620*/  IMAD.IADD R4, R3, 0x1, R4 ;  /* 0x0000000103047824 */ /* 0x000fc800078e0204 */
[----:B------:R-:W-:-:S07]  /*1a630*/  IMAD.MOV.U32 R13, RZ, RZ, R4 ;  /* 0x000000ffff0d7224 */ /* 0x000fce00078e0004 */
[----:B------:R-:W-:Y:S05]  /*1a640*/  WARPSYNC.COLLECTIVE R15, `(.L_x_2653) ;  /* 0x000000000f087348 */ /* 0x000fea0003c00000 */
[----:B------:R0:W1:Y:S02]  /*1a650*/  SHFL.UP P6, R14, R13, R12, R11 ;  /* 0x0400000c0d0e7389 */ /* 0x00006400000c000b */
[----:B01----:R-:W-:Y:S01]  /*1a660*/  ENDCOLLECTIVE ;  /* 0x000000000000791b */ /* 0x003fe20003800000 */
.L_x_2653:
        /* <DEDUP_REMOVED lines=8> */
.L_x_2654:
[----:B------:R-:W-:Y:S05]  /*1a6f0*/  BRA `(.L_x_2655) ;  /* 0xffffffc000207947 */ /* 0x000fea000383ffff */
.L_x_2546:
[----:B------:R-:W-:Y:S01]  /*1a700*/  BSSY B0, `(.L_x_2656) ;  /* 0x0000006000007945 */ /* 0x000fe20003800000 */
[----:B------:R-:W-:Y:S01]  /*1a710*/  PLOP3.LUT P6, PT, P6, PT, PT, 0x8, 0x0 ;  /* 0x000000000000781c */ /* 0x000fe200037ce170 */
[----:B------:R-:W-:-:S12]  /*1a720*/  IMAD.MOV.U32 R15, RZ, RZ, -0x1 ;  /* 0xffffffffff0f7424 */ /* 0x000fd800078e00ff */
[----:B0-----:R-:W-:Y:S05]  /*1a730*/  WARPSYNC.COLLECTIVE R15, `(.L_x_2657) ;  /* 0x000000000f087348 */ /* 0x001fea0003c00000 */
[----:B------:R-:W-:Y:S01]  /*1a740*/  VOTE.ANY R14, PT, P6 ;  /* 0x00000000000e7806 */ /* 0x000fe200030e0100 */
[----:B0-----:R-:W-:Y:S06]  /*1a750*/  ENDCOLLECTIVE ;  /* 0x000000000000791b */ /* 0x001fec0003800000 */
.L_x_2657:
[----:B------:R-:W-:Y:S05]  /*1a760*/  BSYNC B0 ;  /* 0x0000000000007941 */ /* 0x000fea0003800000 */
.L_x_2656:
[----:B------:R-:W-:Y:S02]  /*1a770*/  IMAD.MOV.U32 R2, RZ, RZ, R14 ;  /* 0x000000ffff027224 */ /* 0x000fe400078e000e */
[----:B------:R-:W-:Y:S02]  /*1a780*/  IMAD.MOV.U32 R13, RZ, RZ, R5 ;  /* 0x000000ffff0d7224 */ /* 0x000fe400078e0005 */
[----:B------:R-:W0:Y:S01]  /*1a790*/  POPC R4, R2 ;  /* 0x0000000200047309 */ /* 0x000e220000000000 */
[----:B------:R-:W-:Y:S02]  /*1a7a0*/  IMAD.MOV.U32 R11, RZ, RZ, 0x1f ;  /* 0x0000001fff0b7424 */ /* 0x000fe400078e00ff */
[----:B------:R-:W-:Y:S01]  /*1a7b0*/  IMAD.MOV.U32 R15, RZ, RZ, -0x1 ;  /* 0xffffffffff0f7424 */ /* 0x000fe200078e00ff */
[----:B0-----:R-:W-:-:S07]  /*1a7c0*/  MOV R12, R4 ;  /* 0x00000004000c7202 */ /* 0x001fce0000000f00 */
[----:B------:R-:W-:Y:S05]  /*1a7d0*/  WARPSYNC.COLLECTIVE R15, `(.L_x_2658) ;  /* 0x000000000f087348 */ /* 0x000fea0003c00000 */
[----:B------:R0:W1:Y:S02]  /*1a7e0*/  SHFL.IDX P6, R14, R13, R12, R11 ;  /* 0x0000000c0d0e7389 */ /* 0x00006400000c000b */
[----:B01----:R-:W-:Y:S01]  /*1a7f0*/  ENDCOLLECTIVE ;  /* 0x000000000000791b */ /* 0x003fe20003800000 */
.L_x_2658:
[----:B------:R-:W-:Y:S01]  /*1a800*/  IMAD.MOV.U32 R5, RZ, RZ, R14 ;  /* 0x000000ffff057224 */ /* 0x000fe200078e000e */
[----:B------:R-:W-:Y:S06]  /*1a810*/  BRA `(.L_x_2659) ;  /* 0xffffffc000107947 */ /* 0x000fec000383ffff */
.L_x_2548:
[----:B------:R-:W-:Y:S01]  /*1a820*/  BSSY B0, `(.L_x_2660) ;  /* 0x0000007000007945 */ /* 0x000fe20003800000 */
[----:B------:R-:W-:Y:S02]  /*1a830*/  IMAD.MOV.U32 R13, RZ, RZ, R6 ;  /* 0x000000ffff0d7224 */ /* 0x000fe400078e0006 */
[----:B------:R-:W-:Y:S02]  /*1a840*/  IMAD.MOV.U32 R11, RZ, RZ, 0x1f ;  /* 0x0000001fff0b7424 */ /* 0x000fe400078e00ff */
[----:B------:R-:W-:-:S07]  /*1a850*/  IMAD.MOV.U32 R15, RZ, RZ, -0x1 ;  /* 0xffffffffff0f7424 */ /* 0x000fce00078e00ff */
[----:B012---:R-:W-:Y:S05]  /*1a860*/  WARPSYNC.COLLECTIVE R15, `(.L_x_2661) ;  /* 0x000000000f087348 */ /* 0x007fea0003c00000 */
[----:B------:R3:W4:Y:S02]  /*1a870*/  SHFL.IDX P6, R14, R13, R12, R11 ;  /* 0x0000000c0d0e7389 */ /* 0x00072400000c000b */
[----:B01234-:R-:W-:Y:S01]  /*1a880*/  ENDCOLLECTIVE ;  /* 0x000000000000791b */ /* 0x01ffe20003800000 */
.L_x_2661:
[----:B------:R-:W-:Y:S05]  /*1a890*/  BSYNC B0 ;  /* 0x0000000000007941 */ /* 0x000fea0003800000 */
.L_x_2660:
[----:B------:R-:W-:Y:S05]  /*1a8a0*/  BRA `(.L_x_2547) ;  /* 0xffffffc000087947 */ /* 0x000fea000383ffff */
.L_x_2552:
[----:B-1----:R1:W3:Y:S02]  /*1a8b0*/  SYNCS.PHASECHK.TRANS64.TRYWAIT P0, [R4+URZ+0x38820], R0 ;  /* 0x03882000040075a7 */ /* 0x0022e4000800017f */
[----:B---3--:R-:W-:Y:S05]  /*1a8c0*/  @!P0 NANOSLEEP.SYNCS 0x989680 ;  /* 0x009896800000895d */ /* 0x008fea0003900000 */
[----:B------:R-:W3:Y:S02]  /*1a8d0*/  @!P0 SYNCS.PHASECHK.TRANS64 P0, [R4+URZ+0x38820], R0 ;  /* 0x03882000040085a7 */ /* 0x000ee4000800007f */
[----:B---3--:R-:W-:Y:S05]  /*1a8e0*/  @!P0 BRA `(.L_x_2552) ;  /* 0xfffffffc00f08947 */ /* 0x008fea000383ffff */
[----:B------:R-:W-:Y:S05]  /*1a8f0*/  BRA `(.L_x_2662) ;  /* 0xffffffc400807947 */ /* 0x000fea000383ffff */
.L_x_2553:
        /* <DEDUP_REMOVED lines=11> */
.L_x_2664:
[----:B------:R-:W-:Y:S05]  /*1a9b0*/  BSYNC B0 ;  /* 0x0000000000007941 */ /* 0x000fea0003800000 */
.L_x_2663:
[----:B------:R-:W-:Y:S05]  /*1a9c0*/  BRA `(.L_x_2665) ;  /* 0xffffffc400687947 */ /* 0x000fea000383ffff */
.L_x_2556:
[----:B------:R-:W-:Y:S01]  /*1a9d0*/  BSSY B1, `(.L_x_2666) ;  /* 0x0000006000017945 */ /* 0x000fe20003800000 */
[----:B------:R-:W-:-:S07]  /*1a9e0*/  IMAD.MOV.U32 R15, RZ, RZ, -0x1 ;  /* 0xffffffffff0f7424 */ /* 0x000fce00078e00ff */
[----:B012---:R-:W-:Y:S05]  /*1a9f0*/  WARPSYNC.COLLECTIVE R15, `(.L_x_2667) ;  /* 0x000000000f0c7348 */ /* 0x007fea0003c00000 */
[----:B------:R-:W-:Y:S02]  /*1aa00*/  ELECT P6, UR62, PT ;  /* 0x00000000003e782f */ /* 0x000fe400038c0000 */
[----:B------:R-:W-:Y:S01]  /*1aa10*/  MOV R14, UR62 ;  /* 0x0000003e000e7c02 */ /* 0x000fe20008000f00 */
[----:B012---:R-:W-:Y:S10]  /*1aa20*/  ENDCOLLECTIVE ;  /* 0x000000000000791b */ /* 0x007ff40003800000 */
.L_x_2667:
[----:B------:R-:W-:Y:S05]  /*1aa30*/  BSYNC B1 ;  /* 0x0000000000017941 */ /* 0x000fea0003800000 */
.L_x_2666:
[----:B------:R-:W-:Y:S05]  /*1aa40*/  BRA `(.L_x_2668) ;  /* 0xffffffc400607947 */ /* 0x000fea000383ffff */
.L_x_2558:
[----:B-1----:R1:W3:Y:S02]  /*1aa50*/  SYNCS.PHASECHK.TRANS64.TRYWAIT P1, [R5+URZ+0x38840], R0 ;  /* 0x03884000050075a7 */ /* 0x0022e4000802017f */
[----:B---3--:R-:W-:Y:S05]  /*1aa60*/  @!P1 NANOSLEEP.SYNCS 0x989680 ;  /* 0x009896800000995d */ /* 0x008fea0003900000 */
[----:B------:R-:W3:Y:S02]  /*1aa70*/  @!P1 SYNCS.PHASECHK.TRANS64 P1, [R5+URZ+0x38840], R0 ;  /* 0x03884000050095a7 */ /* 0x000ee4000802007f */
[----:B---3--:R-:W-:Y:S05]  /*1aa80*/  @!P1 BRA `(.L_x_2558) ;  /* 0xfffffffc00f09947 */ /* 0x008fea000383ffff */
[----:B------:R-:W-:Y:S05]  /*1aa90*/  BRA `(.L_x_2669) ;  /* 0xffffffc400887947 */ /* 0x000fea000383ffff */
.L_x_2560:
[----:B---3--:R3:W4:Y:S02]  /*1aaa0*/  SYNCS.PHASECHK.TRANS64.TRYWAIT P1, [R27+URZ+0x38840], R2 ;  /* 0x038840021b0075a7 */ /* 0x008724000802017f */
[----:B----4-:R-:W-:Y:S05]  /*1aab0*/  @!P1 NANOSLEEP.SYNCS 0x989680 ;  /* 0x009896800000995d */ /* 0x010fea0003900000 */
[----:B------:R-:W4:Y:S02]  /*1aac0*/  @!P1 SYNCS.PHASECHK.TRANS64 P1, [R27+URZ+0x38840], R2 ;  /* 0x038840021b0095a7 */ /* 0x000f24000802007f */
[----:B----4-:R-:W-:Y:S05]  /*1aad0*/  @!P1 BRA `(.L_x_2560) ;  /* 0xfffffffc00f09947 */ /* 0x010fea000383ffff */
[----:B------:R-:W-:Y:S05]  /*1aae0*/  BRA `(.L_x_2670) ;  /* 0xffffffc400947947 */ /* 0x000fea000383ffff */
.L_x_2562:
[----:B----4-:R4:W0:Y:S02]  /*1aaf0*/  SYNCS.PHASECHK.TRANS64.TRYWAIT P1, [R5+URZ+0x38860], R0 ;  /* 0x03886000050075a7 */ /* 0x010824000802017f */
[----:B0-----:R-:W-:Y:S05]  /*1ab00*/  @!P1 NANOSLEEP.SYNCS 0x989680 ;  /* 0x009896800000995d */ /* 0x001fea0003900000 */
[----:B------:R-:W0:Y:S02]  /*1ab10*/  @!P1 SYNCS.PHASECHK.TRANS64 P1, [R5+URZ+0x38860], R0 ;  /* 0x03886000050095a7 */ /* 0x000e24000802007f */
[----:B0-----:R-:W-:Y:S05]  /*1ab20*/  @!P1 BRA `(.L_x_2562) ;  /* 0xfffffffc00f09947 */ /* 0x001fea000383ffff */
[----:B------:R-:W-:Y:S05]  /*1ab30*/  BRA `(.L_x_2671) ;  /* 0xffffffc400907947 */ /* 0x000fea000383ffff */
.L_x_2672:
        /* <DEDUP_REMOVED lines=12> */
.L_x_3300:


//--------------------- .text._ZN7cutlass13device_kernelIN5flash11enable_sm90INS1_16FlashAttnFwdSm90INS1_25CollectiveMainloopFwdSm90ILi2EN4cute5tupleIJNS5_1CILi1EEES8_S8_EEENS6_IJNS7_ILi128EEENS7_ILi80EEENS7_ILi256EEEEEELi256ENS_10bfloat16_tEfNS_4arch4Sm90ELb1ELb0ELb0ELb1ELb1ELb1ELb0ELb1ELb1ELb1ELb0ELb0EEENS1_21CollectiveEpilogueFwdINS6_IJSA_SC_SB_EEES9_SE_SG_Li256ELb1ELb1ELb0ELb0EEENS1_36VarlenDynamicPersistentTileSchedulerILi128ELi80ELi256ELi128ELb0ELb1ELb1ELb1ELb1ELb1EEEEEEEEEvNT_6ParamsE --------------------------
	.section	.text._ZN7cutlass13device_kernelIN5flash11enable_sm90INS1_16FlashAttnFwdSm90INS1_25CollectiveMainloopFwdSm90ILi2EN4cute5tupleIJNS5_1CILi1EEES8_S8_EEENS6_IJNS7_ILi128EEENS7_ILi80EEENS7_ILi256EEEEEELi256ENS_10bfloat16_tEfNS_4arch4Sm90ELb1ELb0ELb0ELb1ELb1ELb1ELb0ELb1ELb1ELb1ELb0ELb0EEENS1_21CollectiveEpilogueFwdINS6_IJSA_SC_SB_EEES9_SE_SG_Li256ELb1ELb1ELb0ELb0EEENS1_36VarlenDynamicPersistentTileSchedulerILi128ELi80ELi256ELi128ELb0ELb1ELb1ELb1ELb1ELb1EEEEEEEEEvNT_6ParamsE,"ax",@progbits
	.align	128
.text._ZN7cutlass13device_kernelIN5flash11enable_sm90INS1_16FlashAttnFwdSm90INS1_25CollectiveMainloopFwdSm90ILi2EN4cute5tupleIJNS5_1CILi1EEES8_S8_EEENS6_IJNS7_ILi128EEENS7_ILi80EEENS7_ILi256EEEEEELi256ENS_10bfloat16_tEfNS_4arch4Sm90ELb1ELb0ELb0ELb1ELb1ELb1ELb0ELb1ELb1ELb1ELb0ELb0EEENS1_21CollectiveEpilogueFwdINS6_IJSA_SC_SB_EEES9_SE_SG_Li256ELb1ELb1ELb0ELb0EEENS1_36VarlenDynamicPersistentTileSchedulerILi128ELi80ELi256ELi128ELb0ELb1ELb1ELb1ELb1ELb1EEEEEEEEEvNT_6ParamsE:
        .type           _ZN7cutlass13device_kernelIN5flash11enable_sm90INS1_16FlashAttnFwdSm90INS1_25CollectiveMainloopFwdSm90ILi2EN4cute5tupleIJNS5_1CILi1EEES8_S8_EEENS6_IJNS7_ILi128EEENS7_ILi80EEENS7_ILi256EEEEEELi256ENS_10bfloat16_tEfNS_4arch4Sm90ELb1ELb0ELb0ELb1ELb1ELb1ELb0ELb1ELb1ELb1ELb0ELb0EEENS1_21CollectiveEpilogueFwdINS6_IJSA_SC_SB_EEES9_SE_SG_Li256ELb1ELb1ELb0ELb0EEENS1_36VarlenDynamicPersistentTileSchedulerILi128ELi80ELi256ELi128ELb0ELb1ELb1ELb1ELb1ELb1EEEEEEEEEvNT_6ParamsE,@function
        .size           _ZN7cutlass13device_kernelIN5flash11enable_sm90INS1_16FlashAttnFwdSm90INS1_25CollectiveMainloopFwdSm90ILi2EN4cute5tupleIJNS5_1CILi1EEES8_S8_EEENS6_IJNS7_ILi128EEENS7_ILi80EEENS7_ILi256EEEEEELi256ENS_10bfloat16_tEfNS_4arch4Sm90ELb1ELb0ELb0ELb1ELb1ELb1ELb0ELb1ELb1ELb1ELb0ELb0EEENS1_21CollectiveEpilogueFwdINS6_IJSA_SC_SB_EEES9_SE_SG_Li256ELb1ELb1ELb0ELb0EEENS1_36VarlenDynamicPersistentTileSchedulerILi128ELi80ELi256ELi128ELb0ELb1ELb1ELb1ELb1ELb1EEEEEEEEEvNT_6ParamsE,(.L_x_3301 - _ZN7cutlass13device_kernelIN5flash11enable_sm90INS1_16FlashAttnFwdSm90INS1_25CollectiveMainloopFwdSm90ILi2EN4cute5tupleIJNS5_1CILi1EEES8_S8_EEENS6_IJNS7_ILi128EEENS7_ILi80EEENS7_ILi256EEEEEELi256ENS_10bfloat16_tEfNS_4arch4Sm90ELb1ELb0ELb0ELb1ELb1ELb1ELb0ELb1ELb1ELb1ELb0ELb0EEENS1_21CollectiveEpilogueFwdINS6_IJSA_SC_SB_EEES9_SE_SG_Li256ELb1ELb1ELb0ELb0EEENS1_36VarlenDynamicPersistentTileSchedulerILi128ELi80ELi256ELi128ELb0ELb1ELb1ELb1ELb1ELb1EEEEEEEEEvNT_6ParamsE)
        .other          _ZN7cutlass13device_kernelIN5flash11enable_sm90INS1_16FlashAttnFwdSm90INS1_25CollectiveMainloopFwdSm90ILi2EN4cute5tupleIJNS5_1CILi1EEES8_S8_EEENS6_IJNS7_ILi128EEENS7_ILi80EEENS7_ILi256EEEEEELi256ENS_10bfloat16_tEfNS_4arch4Sm90ELb1ELb0ELb0ELb1ELb1ELb1ELb0ELb1ELb1ELb1ELb0ELb0EEENS1_21CollectiveEpilogueFwdINS6_IJSA_SC_SB_EEES9_SE_SG_Li256ELb1ELb1ELb0ELb0EEENS1_36VarlenDynamicPersistentTileSchedulerILi128ELi80ELi256ELi128ELb0ELb1ELb1ELb1ELb1ELb1EEEEEEEEEvNT_6ParamsE,@"STO_CUDA_ENTRY STV_DEFAULT"
_ZN7cutlass13device_kernelIN5flash11enable_sm90INS1_16FlashAttnFwdSm90INS1_25CollectiveMainloopFwdSm90ILi2EN4cute5tupleIJNS5_1CILi1EEES8_S8_EEENS6_IJNS7_ILi128EEENS7_ILi80EEENS7_ILi256EEEEEELi256ENS_10bfloat16_tEfNS_4arch4Sm90ELb1ELb0ELb0ELb1ELb1ELb1ELb0ELb1ELb1ELb1ELb0ELb0EEENS1_21CollectiveEpilogueFwdINS6_IJSA_SC_SB_EEES9_SE_SG_Li256ELb1ELb1ELb0ELb0EEENS1_36VarlenDynamicPersistentTileSchedulerILi128ELi80ELi256ELi128ELb0ELb1ELb1ELb1ELb1ELb1EEEEEEEEEvNT_6ParamsE:
        /* <DEDUP_REMOVED lines=18> */
.L_x_2674:
[----:B------:R-:W-:Y:S05]  /*0120*/  BSYNC B0 ;  /* 0x0000000000007941 */ /* 0x000fea0003800000 */
.L_x_2673:
        /* <DEDUP_REMOVED lines=41> */
.L_x_2675:
        /* <DEDUP_REMOVED lines=22> */
.L_x_2676:
        /* <DEDUP_REMOVED lines=18> */
.L_x_2677:
        /* <DEDUP_REMOVED lines=22> */
.L_x_2678:
        /* <DEDUP_REMOVED lines=22> */
.L_x_2679:
[----:B------:R-:W-:Y:S01]  /*0900*/  PLOP3.LUT P0, PT, PT, PT, UP0, 0x80, 0x0 ;  /* 0x000000000000781c */ /* 0x000fe20003f0f008 */
[----:B------:R-:W-:Y:S01]  /*0910*/  UMOV UR60, 0x1 ;  /* 0x00000001003c7882 */ /* 0x000fe20000000000 */
[----:B------:R-:W-:Y:S01]  /*0920*/  NOP ;  /* 0x0000000000007918 */ /* 0x000fe20000000000 */
[----:B------:R-:W-:Y:S01]  /*0930*/  USEL UR60, UR60, 0x2, !UP0 ;  /* 0x000000023c3c7887 */ /* 0x000fe2000c000000 */
[----:B------:R-:W-:Y:S01]  /*0940*/  BSSY B9, `(.L_x_2680) ;  /* 0x0002f37000097945 */ /* 0x000fe20003800000 */
[----:B012-4-:R-:W-:Y:S08]  /*0950*/  BAR.SYNC.DEFER_BLOCKING 0x0 ;  /* 0x0000000000007b1d */ /* 0x017ff00000010000 */
[----:B------:R-:W-:Y:S05]  /*0960*/  @!P0 BRA `(.L_x_2681) ;  /* 0x0000027800fc8947 */ /* 0x000fea0003800000 */
.L_x_2682:
        /* <DEDUP_REMOVED lines=23> */
[CC--:B------:R-:W-:Y:S01]  /*0ae0*/  LEA.HI R2, R3.reuse, R0.reuse, RZ, 0x7 ;  /* 0x0000000003027211 */ /* 0x0c0fe200078f38ff */
[----:B------:R-:W-:Y:S01]  /*0af0*/  IMAD.MOV.U32 R219, RZ, RZ, RZ ;  /* 0x000000ffffdb7224 */ /* 0x000fe200078e00ff */
[----:B------:R-:W-:-:S02]  /*0b00*/  LEA.HI R6, R3, R0, RZ, 0x5 ;  /* 0x0000000003067211 */ /* 0x000fc400078f28ff */
[----:B------:R-:W-:Y:S01]  /*0b10*/  LOP3.LUT R5, R2, 0xffffff80, RZ, 0xc0, !PT ;  /* 0xffffff8002057812 */ /* 0x000fe200078ec0ff */
[----:B------:R-:W-:Y:S01]  /*0b20*/  UIADD3 UR4, UR4, 0x14400, URZ ;  /* 0x0001440004047890 */ /* 0x000fe2000fffe03f */
[CC--:B------:R-:W-:Y:S01]  /*0b30*/  LEA.HI R4, R3.reuse, R0.reuse, RZ, 0x4 ;  /* 0x0000000003047211 */ /* 0x0c0fe200078f20ff */
[----:B------:R-:W-:Y:S01]  /*0b40*/  IMAD.SHL.U32 R6, R6, 0x20, RZ ;  /* 0x0000002006067824 */ /* 0x000fe200078e00ff */
[----:B------:R-:W-:Y:S01]  /*0b50*/  LEA.HI R13, R3, R0, RZ, 0x2 ;  /* 0x00000000030d7211 */ /* 0x000fe200078f10ff */
[----:B------:R-:W-:Y:S01]  /*0b60*/  IMAD.IADD R8, R0, 0x1, -R5 ;  /* 0x0000000100087824 */ /* 0x000fe200078e0a05 */
[----:B------:R-:W-:Y:S02]  /*0b70*/  SHF.R.S32.HI R5, RZ, 0x7, R2 ;  /* 0x00000007ff057819 */ /* 0x000fe40000011402 */
[----:B------:R-:W-:Y:S02]  /*0b80*/  LOP3.LUT R7, R4, 0x3fffff0, RZ, 0xc0, !PT ;  /* 0x03fffff004077812 */ /* 0x000fe400078ec0ff */
[----:B------:R-:W-:-:S02]  /*0b90*/  SHF.R.S32.HI R9, RZ, 0x1f, R8 ;  /* 0x0000001fff097819 */ /* 0x000fc40000011408 */
[----:B------:R-:W-:Y:S01]  /*0ba0*/  LEA.HI R2, R2, R5, RZ, 0x1 ;  /* 0x0000000502027211 */ /* 0x000fe200078f08ff */
[----:B------:R-:W-:Y:S01]  /*0bb0*/  IMAD.IADD R7, R0, 0x1, -R7 ;  /* 0x0000000100077824 */ /* 0x000fe200078e0a07 */
[----:B------:R-:W-:Y:S02]  /*0bc0*/  LEA.HI R10, R9, R8, RZ, 0x2 ;  /* 0x00000008090a7211 */ /* 0x000fe400078f10ff */
[----:B------:R-:W-:Y:S02]  /*0bd0*/  LOP3.LUT R2, R2, 0x3fffffe, RZ, 0xc0, !PT ;  /* 0x03fffffe02027812 */ /* 0x000fe400078ec0ff */
[--C-:B------:R-:W-:Y:S02]  /*0be0*/  SHF.R.S32.HI R11, RZ, 0x2, R10.reuse ;  /* 0x00000002ff0b7819 */ /* 0x100fe4000001140a */
[----:B------:R-:W-:Y:S01]  /*0bf0*/  SHF.R.S32.HI R12, RZ, 0x1f, R10 ;  /* 0x0000001fff0c7819 */ /* 0x000fe2000001140a */
[----:B------:R-:W-:Y:S01]  /*0c00*/  IMAD.IADD R2, R5, 0x1, -R2 ;  /* 0x0000000105027824 */ /* 0x000fe200078e0a02 */
[----:B------:R-:W-:-:S02]  /*0c10*/  LOP3.LUT R13, R13, 0xfffffffc, RZ, 0xc0, !PT ;  /* 0xfffffffc0d0d7812 */ /* 0x000fc400078ec0ff */
[----:B------:R-:W-:Y:S02]  /*0c20*/  LEA.HI R12, R12, R11, RZ, 0x3 ;  /* 0x0000000b0c0c7211 */ /* 0x000fe400078f18ff */
[----:B------:R-:W-:Y:S01]  /*0c30*/  SHF.R.S32.HI R5, RZ, 0x4, R4 ;  /* 0x00000004ff057819 */ /* 0x000fe20000011404 */
[----:B------:R-:W-:Y:S01]  /*0c40*/  IMAD.IADD R13, R0, 0x1, -R13 ;  /* 0x00000001000d7824 */ /* 0x000fe200078e0a0d */
[----:B------:R-:W-:Y:S02]  /*0c50*/  LOP3.LUT R12, R12, 0xfffffff8, RZ, 0xc0, !PT ;  /* 0xfffffff80c0c7812 */ /* 0x000fe400078ec0ff */
[----:B------:R-:W-:Y:S02]  /*0c60*/  LEA.HI R9, R9, R8, RZ, 0x5 ;  /* 0x0000000809097211 */ /* 0x000fe400078f28ff */
[----:B------:R-:W-:Y:S01]  /*0c70*/  LOP3.LUT R6, R6, 0xfffffc00, RZ, 0xc0, !PT ;  /* 0xfffffc0006067812 */ /* 0x000fe200078ec0ff */
[----:B------:R-:W-:Y:S01]  /*0c80*/  IMAD.IADD R12, R11, 0x1, -R12 ;  /* 0x000000010b0c7824 */ /* 0x000fe200078e0a0c */
[----:B------:R-:W-:-:S02]  /*0c90*/  LEA.HI R4, R4, R5, RZ, 0x1 ;  /* 0x0000000504047211 */ /* 0x000fc400078f08ff */
[----:B------:R-:W-:Y:S01]  /*0ca0*/  SHF.R.S32.HI R9, RZ, 0x5, R9 ;  /* 0x00000005ff097819 */ /* 0x000fe20000011409 */
[----:B------:R-:W-:Y:S01]  /*0cb0*/  IMAD R7, R7, 0x40, R6 ;  /* 0x0000004007077824 */ /* 0x000fe200078e0206 */
[----:B------:R-:W-:Y:S02]  /*0cc0*/  LEA.HI R6, R13, R13, RZ, 0x1 ;  /* 0x0000000d0d067211 */ /* 0x000fe400078f08ff */
[----:B------:R-:W-:Y:S01]  /*0cd0*/  LOP3.LUT R4, R4, 0x1ffffffe, RZ, 0xc0, !PT ;  /* 0x1ffffffe04047812 */ /* 0x000fe200078ec0ff */
[----:B------:R-:W-:Y:S01]  /*0ce0*/  IMAD R9, R9, 0x10, R12 ;  /* 0x0000001009097824 */ /* 0x000fe200078e020c */
[-C--:B------:R-:W-:Y:S02]  /*0cf0*/  LEA.HI R220, R3, R0.reuse, RZ, 0x3 ;  /* 0x0000000003dc7211 */ /* 0x080fe400078f18ff */
[----:B------:R-:W-:Y:S01]  /*0d00*/  LOP3.LUT R6, R6, 0x1ffffffe, RZ, 0xc0, !PT ;  /* 0x1ffffffe06067812 */ /* 0x000fe200078ec0ff */
[----:B------:R-:W-:Y:S01]  /*0d10*/  IMAD.IADD R4, R5, 0x1, -R4 ;  /* 0x0000000105047824 */ /* 0x000fe200078e0a04 */
[----:B------:R-:W-:Y:S01]  /*0d20*/  LOP3.LUT R5, R220, 0xfffffff8, RZ, 0xc0, !PT ;  /* 0xfffffff8dc057812 */ /* 0x000fe200078ec0ff */
[----:B------:R-:W-:Y:S01]  /*0d30*/  IMAD R2, R2, 0x40, R9 ;  /* 0x0000004002027824 */ /* 0x000fe200078e0209 */
[----:B------:R-:W-:Y:S01]  /*0d40*/  LOP3.LUT R9, R10, 0x7ffffffc, RZ, 0xc0, !PT ;  /* 0x7ffffffc0a097812 */ /* 0x000fe200078ec0ff */
[----:B------:R-:W-:Y:S01]  /*0d50*/  IMAD.IADD R13, R13, 0x1, -R6 ;  /* 0x000000010d0d7824 */ /* 0x000fe200078e0a06 */
[----:B------:R-:W-:Y:S01]  /*0d60*/  LEA.HI R3, R3, R0, RZ, 0x6 ;  /* 0x0000000003037211 */ /* 0x000fe200078f30ff */
[----:B------:R-:W-:Y:S01]  /*0d70*/  IMAD R6, R4, 0x8, R7 ;  /* 0x0000000804067824 */ /* 0x000fe200078e0207 */
[----:B------:R-:W-:Y:S01]  /*0d80*/  SHF.R.S32.HI R220, RZ, 0x3, R220 ;  /* 0x00000003ffdc7819 */ /* 0x000fe200000114dc */
[----:B------:R-:W-:-:S02]  /*0d90*/  IMAD.IADD R5, R0, 0x1, -R5 ;  /* 0x0000000100057824 */ /* 0x000fc400078e0a05 */
[----:B------:R-:W-:Y:S01]  /*0da0*/  IMAD.IADD R4, R8, 0x1, -R9 ;  /* 0x0000000108047824 */ /* 0x000fe200078e0a09 */
[----:B------:R-:W-:Y:S01]  /*0db0*/  STL [R1+0x8c], R6 ;  /* 0x00008c0601007387 */ /* 0x000fe20000100800 */
[----:B------:R-:W-:Y:S02]  /*0dc0*/  IMAD R0, R13, 0x8, R2 ;  /* 0x000000080d007824 */ /* 0x000fe400078e0202 */
[----:B------:R-:W-:Y:S01]  /*0dd0*/  IMAD.SHL.U32 R3, R3, 0x8, RZ ;  /* 0x0000000803037824 */ /* 0x000fe200078e00ff */
[----:B------:R0:W-:Y:S01]  /*0de0*/  STL [R1+0x74], R4 ;  /* 0x0000740401007387 */ /* 0x0001e20000100800 */
[----:B------:R-:W-:Y:S02]  /*0df0*/  IMAD.SHL.U32 R214, R5, 0x4, RZ ;  /* 0x0000000405d67824 */ /* 0x000fe400078e00ff */
[----:B------:R-:W-:Y:S01]  /*0e00*/  IMAD.U32 R2, RZ, RZ, UR4 ;  /* 0x00000004ff027e24 */ /* 0x000fe2000f8e00ff */
[----:B------:R1:W-:Y:S01]  /*0e10*/  STL [R1+0x78], R0 ;  /* 0x0000780001007387 */ /* 0x0003e20000100800 */
[----:B------:R-:W-:Y:S01]  /*0e20*/  LOP3.LUT R3, R3, 0xfffffe00, RZ, 0xc0, !PT ;  /* 0xfffffe0003037812 */ /* 0x000fe200078ec0ff */
[----:B------:R-:W-:-:S02]  /*0e30*/  IMAD.SHL.U32 R229, R220, 0x40, RZ ;  /* 0x00000040dce57824 */ /* 0x000fc400078e00ff */
[----:B------:R-:W-:Y:S01]  /*0e40*/  VIADD R221, R214, 0x40 ;  /* 0x00000040d6dd7836 */ /* 0x000fe20000000000 */
[----:B------:R-:W-:Y:S01]  /*0e50*/  STL [R1+0x88], RZ ;  /* 0x000088ff01007387 */ /* 0x000fe20000100800 */
[----:B0-----:R-:W-:Y:S01]  /*0e60*/  VIADD R4, R220, 0x40 ;  /* 0x00000040dc047836 */ /* 0x001fe20000000000 */
[----:B------:R-:W-:Y:S01]  /*0e70*/  LOP3.LUT R229, R229, 0x1c0, RZ, 0xc0, !PT ;  /* 0x000001c0e5e57812 */ /* 0x000fe200078ec0ff */
[----:B------:R-:W-:Y:S01]  /*0e80*/  IMAD.IADD R213, R214, 0x1, R221 ;  /* 0x00000001d6d57824 */ /* 0x000fe200078e02dd */
[----:B------:R-:W-:Y:S01]  /*0e90*/  STL [R1+0x58], R3 ;  /* 0x0000580301007387 */ /* 0x000fe20000100800 */
[----:B-1----:R-:W-:Y:S02]  /*0ea0*/  IMAD.U32 R0, RZ, RZ, UR5 ;  /* 0x00000005ff007e24 */ /* 0x002fe4000f8e00ff */
[----:B------:R-:W-:Y:S01]  /*0eb0*/  VIADD R0, R220, 0x20 ;  /* 0x00000020dc007836 */ /* 0x000fe20000000000 */
[----:B------:R0:W-:Y:S01]  /*0ec0*/  STL [R1+0x84], R2 ;  /* 0x0000840201007387 */ /* 0x0001e20000100800 */
[----:B------:R-:W-:-:S02]  /*0ed0*/  IMAD.SHL.U32 R16, R5, 0x8, RZ ;  /* 0x0000000805107824 */ /* 0x000fc400078e00ff */
[----:B------:R-:W-:Y:S01]  /*0ee0*/  VIADD R222, R214, 0x20 ;  /* 0x00000020d6de7836 */ /* 0x000fe20000000000 */
[----:B------:R-:W-:Y:S01]  /*0ef0*/  SHF.R.S32.HI R7, RZ, 0x1f, R0 ;  /* 0x0000001fff077819 */ /* 0x000fe20000011400 */
[C---:B------:R-:W-:Y:S01]  /*0f00*/  VIADD R18, R16.reuse, 0x80 ;  /* 0x0000008010127836 */ /* 0x040fe20000000000 */
[----:B------:R-:W-:Y:S01]  /*0f10*/  SHF.R.S32.HI R17, RZ, 0x1f, R16 ;  /* 0x0000001fff117819 */ /* 0x000fe20000011410 */
[----:B------:R-:W-:Y:S01]  /*0f20*/  VIADD R19, R16, 0xc0 ;  /* 0x000000c010137836 */ /* 0x000fe20000000000 */
[----:B------:R-:W-:Y:S01]  /*0f30*/  LEA.HI R7, R7, R0, RZ, 0x3 ;  /* 0x0000000007077211 */ /* 0x000fe200078f18ff */
[----:B------:R-:W-:Y:S01]  /*0f40*/  IMAD.SHL.U32 R0, R0, 0x40, RZ ;  /* 0x0000004000007824 */ /* 0x000fe200078e00ff */
[----:B0-----:R-:W-:Y:S01]  /*0f50*/  SHF.R.S32.HI R2, RZ, 0x1f, R4 ;  /* 0x0000001fff027819 */ /* 0x001fe20000011404 */
[----:B------:R-:W-:Y:S01]  /*0f60*/  VIADD R224, R214, 0x60 ;  /* 0x00000060d6e07836 */ /* 0x000fe20000000000 */
[----:B------:R-:W-:Y:S01]  /*0f70*/  SHF.R.S32.HI R218, RZ, 0x1f, R18 ;  /* 0x0000001fffda7819 */ /* 0x000fe20000011412 */
[----:B------:R-:W-:Y:S01]  /*0f80*/  IMAD.SHL.U32 R7, R7, 0x40, RZ ;  /* 0x0000004007077824 */ /* 0x000fe200078e00ff */
[----:B------:R-:W-:-:S02]  /*0f90*/  LOP3.LUT R3, R0, 0x1c0, RZ, 0xc0, !PT ;  /* 0x000001c000037812 */ /* 0x000fc400078ec0ff */
[----:B------:R-:W-:Y:S02]  /*0fa0*/  LEA.HI R2, R2, R4, RZ, 0x3 ;  /* 0x0000000402027211 */ /* 0x000fe400078f18ff */
[----:B------:R-:W-:Y:S02]  /*0fb0*/  SHF.R.U32.HI R0, RZ, 0x3, R229 ;  /* 0x00000003ff007819 */ /* 0x000fe400000116e5 */
[----:B------:R-:W-:Y:S01]  /*0fc0*/  SHF.R.S32.HI R0, RZ, 0x1f, R213 ;  /* 0x0000001fff007819 */ /* 0x000fe200000114d5 */
[----:B------:R-:W-:Y:S01]  /*0fd0*/  IMAD.SHL.U32 R2, R2, 0x40, RZ ;  /* 0x0000004002027824 */ /* 0x000fe200078e00ff */
[----:B------:R-:W-:Y:S02]  /*0fe0*/  SHF.R.U32.HI R4, RZ, 0x3, R3 ;  /* 0x00000003ff047819 */ /* 0x000fe40000011603 */
[----:B------:R-:W-:Y:S02]  /*0ff0*/  LEA.HI R0, R0, R213, RZ, 0x3 ;  /* 0x000000d500007211 */ /* 0x000fe400078f18ff */
[----:B------:R-:W-:-:S02]  /*1000*/  LOP3.LUT R3, R7, 0xfffffe00, RZ, 0xc0, !PT ;  /* 0xfffffe0007037812 */ /* 0x000fc400078ec0ff */
[----:B------:R-:W-:Y:S02]  /*1010*/  LOP3.LUT R23, R0, 0xfffffff8, RZ, 0xc0, !PT ;  /* 0xfffffff800177812 */ /* 0x000fe400078ec0ff */
[----:B------:R-:W-:Y:S01]  /*1020*/  LOP3.LUT R0, R2, 0xfffffe00, RZ, 0xc0, !PT ;  /* 0xfffffe0002007812 */ /* 0x000fe200078ec0ff */
[----:B------:R0:W-:Y:S01]  /*1030*/  STL [R1+0x64], R3 ;  /* 0x0000640301007387 */ /* 0x0001e20000100800 */
[----:B------:R-:W-:Y:S02]  /*1040*/  SHF.R.S32.HI R217, RZ, 0x1f, R19 ;  /* 0x0000001fffd97819 */ /* 0x000fe40000011413 */
[----:B------:R-:W-:Y:S01]  /*1050*/  SHF.R.S32.HI R216, RZ, 0x1f, R23 ;  /* 0x0000001fffd87819 */ /* 0x000fe20000011417 */
[----:B------:R0:W-:Y:S06]  /*1060*/  STL [R1+0x60], R0 ;  /* 0x0000600001007387 */ /* 0x0001ec0000100800 */
.L_x_2954:
[----:B0--34-:R-:W0:Y:S01]  /*1070*/  LDC.64 R2, c[0x0][0xc88] ;  /* 0x00032200ff027b82 */ /* 0x019e220000000a00 */
        /* <DEDUP_REMOVED lines=14> */
[C---:B------:R-:W-:Y:S02]  /*1160*/  IMAD.SHL.U32 R26, R8.reuse, 0x4, RZ ;  /* 0x00000004081a7824 */ /* 0x040fe400078e00ff */
[C---:B------:R-:W-:Y:S01]  /*1170*/  @P2 LEA R2, P3, R8.reuse, UR4, 0x2 ;  /* 0x0000000408022c11 */ /* 0x040fe2000f8610ff */
[----:B------:R0:W-:Y:S01]  /*1180*/  STL [R1+0x7c], R8 ;  /* 0x00007c0801007387 */ /* 0x0001e20000100800 */
[C-C-:B------:R-:W-:Y:S02]  /*1190*/  SHF.L.U64.HI R27, R8.reuse, 0x2, R0.reuse ;  /* 0x00000002081b7819 */ /* 0x140fe40000010200 */
[----:B------:R-:W-:Y:S01]  /*11a0*/  @P2 LEA.HI.X R3, R8, UR5, R0, 0x2, P3 ;  /* 0x0000000508032c11 */ /* 0x000fe200098f1400 */
[----:B------:R-:W-:Y:S01]  /*11b0*/  IMAD.MOV.U32 R0, RZ, RZ, RZ ;  /* 0x000000ffff007224 */ /* 0x000fe200078e00ff */
[----:B------:R-:W-:Y:S01]  /*11c0*/  ULDC UR4, c[0x0][0x288] ;  /* 0x0000a20000047ab9 */ /* 0x000fe20000000800 */
[----:B------:R-:W-:-:S04]  /*11d0*/  IADD3 R6, P4, R26, UR6, RZ ;  /* 0x000000061a067c10 */ /* 0x000fc8000ff9e0ff */
[----:B------:R0:W5:Y:S01]  /*11e0*/  @P2 LDG.E R0, desc[UR10][R2.64] ;  /* 0x0000000a02002981 */ /* 0x000162000c1e1900 */
[----:B------:R-:W-:Y:S01]  /*11f0*/  @P1 IADD3 R4, P2, R26, UR8, RZ ;  /* 0x000000081a041c10 */ /* 0x000fe2000ff5e0ff */
[----:B------:R-:W-:Y:S01]  /*1200*/  IMAD.U32 R9, RZ, RZ, UR4 ;  /* 0x00000004ff097e24 */ /* 0x000fe2000f8e00ff */
[----:B------:R-:W-:Y:S01]  /*1210*/  ULDC.64 UR4, c[0x0][0x418] ;  /* 0x0001060000047ab9 */ /* 0x000fe20000000a00 */
[C---:B------:R-:W-:Y:S02]  /*1220*/  IADD3.X R7, R27.reuse, UR7, RZ, P4, !PT ;  /* 0x000000071b077c10 */ /* 0x040fe4000a7fe4ff */
[----:B------:R-:W-:Y:S01]  /*1230*/  @P1 IADD3.X R5, R27, UR9, RZ, P2, !PT ;  /* 0x000000091b051c10 */ /* 0x000fe200097fe4ff */
[----:B------:R-:W-:Y:S01]  /*1240*/  UISETP.NE.U32.AND UP0, UPT, UR4, URZ, UPT ;  /* 0x0000003f0400728c */ /* 0x000fe2000bf05070 */
[----:B------:R-:W-:Y:S02]  /*1250*/  ULDC.64 UR6, c[0x0][0xa20] ;  /* 0x0002880000067ab9 */ /* 0x000fe40000000a00 */
[----:B------:R-:W-:Y:S01]  /*1260*/  ULDC UR4, c[0x0][0x424] ;  /* 0x0001090000047ab9 */ /* 0x000fe20000000800 */
[----:B------:R-:W2:Y:S01]  /*1270*/  @P1 LDG.E R9, desc[UR10][R4.64] ;  /* 0x0000000a04091981 */ /* 0x000ea2000c1e1900 */
[----:B------:R-:W-:Y:S01]  /*1280*/  UISETP.NE.AND.EX UP0, UPT, UR5, URZ, UPT, UP0 ;  /* 0x0000003f0500728c */ /* 0x000fe2000bf05300 */
[----:B------:R-:W-:-:S02]  /*1290*/  ISETP.NE.U32.AND P2, PT, RZ, UR6, PT ;  /* 0x00000006ff007c0c */ /* 0x000fc4000bf45070 */
[----:B------:R-:W-:Y:S01]  /*12a0*/  ULDC UR5, c[0x0][0x2f0] ;  /* 0x0000bc0000057ab9 */ /* 0x000fe20000000800 */
[----:B------:R-:W-:Y:S01]  /*12b0*/  USEL UR4, UR4, 0x1, UP0 ;  /* 0x0000000104047887 */ /* 0x000fe20008000000 */
[----:B------:R0:W5:Y:S01]  /*12c0*/  @P0 LDG.E R118, desc[UR10][R6.64] ;  /* 0x0000000a06760981 */ /* 0x000162000c1e1900 */
[----:B------:R-:W-:Y:S02]  /*12d0*/  ISETP.NE.AND.EX P2, PT, RZ, UR7, PT, P2 ;  /* 0x00000007ff007c0c */ /* 0x000fe4000bf45320 */
[----:B------:R-:W-:-:S03]  /*12e0*/  UIMAD UR4, UR4, UR5, URZ ;  /* 0x00000005040472a4 */ /* 0x000fc6000f8e023f */
[----:B------:R-:W-:Y:S01]  /*12f0*/  ULDC UR5, c[0x0][0x348] ;  /* 0x0000d20000057ab9 */ /* 0x000fe20000000800 */
[----:B------:R-:W-:Y:S01]  /*1300*/  IMAD.MOV.U32 R91, RZ, RZ, R8 ;  /* 0x000000ffff5b7224 */ /* 0x000fe200078e0008 */
[----:B--2---:R0:W-:Y:S04]  /*1310*/  STL [R1+0x6c], R9 ;  /* 0x00006c0901007387 */ /* 0x0041e80000100800 */
[----:B------:R0:W-:Y:S01]  /*1320*/  STL [R1+0x80], R30 ;  /* 0x0000801e01007387 */ /* 0x0001e20000100800 */
[----:B------:R-:W-:Y:S01]  /*1330*/  IMAD.MOV.U32 R10, RZ, RZ, R9 ;  /* 0x000000ffff0a7224 */ /* 0x000fe200078e0009 */
[----:B-1----:R-:W-:Y:S06]  /*1340*/  @P1 BRA `(.L_x_2684) ;  /* 0x00000000002c1947 */ /* 0x002fec0003800000 */
        /* <DEDUP_REMOVED lines=9> */
[----:B--2---:R-:W-:-:S05]  /*13e0*/  IMAD.IADD R10, R5, 0x1, -R4 ;  /* 0x00000001050a7824 */ /* 0x004fca00078e0a04 */
[----:B------:R1:W-:Y:S02]  /*13f0*/  STL [R1+0x6c], R10 ;  /* 0x00006c0a01007387 */ /* 0x0003e40000100800 */
.L_x_2684:
[----:B0-----:R-:W-:Y:S02]  /*1400*/  IMAD.U32 R2, RZ, RZ, UR5 ;  /* 0x00000005ff027e24 */ /* 0x001fe4000f8e00ff */
[----:B------:R-:W-:Y:S01]  /*1410*/  IMAD.U32 R25, RZ, RZ, UR4 ;  /* 0x00000004ff197e24 */ /* 0x000fe2000f8e00ff */
[----:B------:R-:W-:Y:S06]  /*1420*/  @!P2 BRA `(.L_x_2685) ;  /* 0x000000000014a947 */ /* 0x000fec0003800000 */
[----:B------:R-:W-:Y:S01]  /*1430*/  IADD3 R4, P0, R26, UR6, RZ ;  /* 0x000000061a047c10 */ /* 0x000fe2000ff1e0ff */
[----:B------:R-:W-:-:S03]  /*1440*/  ULDC.64 UR4, c[0x0][0x208] ;  /* 0x0000820000047ab9 */ /* 0x000fc60000000a00 */
[----:B------:R-:W-:-:S05]  /*1450*/  IADD3.X R5, R27, UR7, RZ, P0, !PT ;  /* 0x000000071b057c10 */ /* 0x000fca00087fe4ff */
[----:B------:R0:W5:Y:S01]  /*1460*/  LDG.E R25, desc[UR4][R4.64] ;  /* 0x0000000404197981 */ /* 0x000162000c1e1900 */
[----:B------:R-:W-:Y:S05]  /*1470*/  BRA `(.L_x_2686) ;  /* 0x0000000000147947 */ /* 0x000fea0003800000 */
.L_x_2685:
[----:B------:R-:W-:Y:S05]  /*1480*/  @!P0 BRA `(.L_x_2686) ;  /* 0x0000000000108947 */ /* 0x000fea0003800000 */
[----:B------:R-:W-:Y:S02]  /*1490*/  ULDC.64 UR4, c[0x0][0x208] ;  /* 0x0000820000047ab9 */ /* 0x000fe40000000a00 */
[----:B------:R-:W2:Y:S04]  /*14a0*/  LDG.E R4, desc[UR4][R6.64] ;  /* 0x0000000406047981 */ /* 0x000ea8000c1e1900 */
[----:B------:R-:W2:Y:S02]  /*14b0*/  LDG.E R25, desc[UR4][R6.64+0x4] ;  /* 0x0000040406197981 */ /* 0x000ea4000c1e1900 */
[----:B--2---:R-:W-:-:S07]  /*14c0*/  IMAD.IADD R25, R25, 0x1, -R4 ;  /* 0x0000000119197824 */ /* 0x004fce00078e0a04 */
.L_x_2686:
[----:B------:R-:W-:Y:S01]  /*14d0*/  ULDC.64 UR4, c[0x0][0xa10] ;  /* 0x0002840000047ab9 */ /* 0x000fe20000000a00 */
[----:B------:R-:W-:Y:S01]  /*14e0*/  ULDC.64 UR6, c[0x0][0x208] ;  /* 0x0000820000067ab9 */ /* 0x000fe20000000a00 */
[----:B------:R-:W-:Y:S01]  /*14f0*/  ISETP.NE.U32.AND P0, PT, RZ, UR4, PT ;  /* 0x00000004ff007c0c */ /* 0x000fe2000bf05070 */
[----:B------:R-:W2:Y:S03]  /*1500*/  LDC R9, c[0x0][0x448] ;  /* 0x00011200ff097b82 */ /* 0x000ea60000000800 */
[----:B------:R-:W-:Y:S01]  /*1510*/  ISETP.NE.AND.EX P0, PT, RZ, UR5, PT, P0 ;  /* 0x00000005ff007c0c */ /* 0x000fe2000bf05300 */
[----:B------:R-:W-:-:S12]  /*1520*/  ULDC.64 UR4, c[0x0][0xa30] ;  /* 0x00028c0000047ab9 */ /* 0x000fd80000000a00 */
[----:B0-----:R-:W0:Y:S02]  /*1530*/  @P0 LDC.64 R4, c[0x0][0xa10] ;  /* 0x00028400ff040b82 */ /* 0x001e240000000a00 */
[----:B0-----:R-:W-:-:S05]  /*1540*/  @P0 IMAD.WIDE R4, R91, 0x4, R4 ;  /* 0x000000045b040825 */ /* 0x001fca00078e0204 */
[----:B------:R-:W3:Y:S04]  /*1550*/  @P0 LDG.E R3, desc[UR6][R4.64] ;  /* 0x0000000604030981 */ /* 0x000ee8000c1e1900 */
[----:B------:R0:W3:Y:S01]  /*1560*/  @P0 LDG.E R8, desc[UR6][R4.64+0x4] ;  /* 0x0000040604080981 */ /* 0x0000e2000c1e1900 */
[----:B------:R-:W-:Y:S01]  /*1570*/  ISETP.NE.U32.AND P1, PT, RZ, UR4, PT ;  /* 0x00000004ff007c0c */ /* 0x000fe2000bf25070 */
[----:B-----5:R-:W-:-:S03]  /*1580*/  IMAD.MOV.U32 R135, RZ, RZ, R25 ;  /* 0x000000ffff877224 */ /* 0x020fc600078e0019 */
[----:B------:R-:W-:-:S13]  /*1590*/  ISETP.NE.AND.EX P1, PT, RZ, UR5, PT, P1 ;  /* 0x00000005ff007c0c */ /* 0x000fda000bf25310 */
[----:B------:R-:W-:-:S04]  /*15a0*/  @P1 IADD3 R6, P2, R26, UR4, RZ ;  /* 0x000000041a061c10 */ /* 0x000fc8000ff5e0ff */
[----:B------:R-:W-:-:S05]  /*15b0*/  @P1 IADD3.X R7, R27, UR5, RZ, P2, !PT ;  /* 0x000000051b071c10 */ /* 0x000fca00097fe4ff */
[----:B------:R4:W5:Y:S01]  /*15c0*/  @P1 LDG.E R135, desc[UR6][R6.64] ;  /* 0x0000000606871981 */ /* 0x000962000c1e1900 */
[----:B--2---:R-:W-:Y:S01]  /*15d0*/  ISETP.NE.AND P1, PT, R9, 0x1, PT ;  /* 0x000000010900780c */ /* 0x004fe20003f25270 */
[----:B------:R-:W-:-:S04]  /*15e0*/  IMAD.SHL.U32 R11, R29, 0x80, RZ ;  /* 0x000000801d0b7824 */ /* 0x000fc800078e00ff */
[----:B0-----:R-:W-:Y:S01]  /*15f0*/  VIADD R4, R11, 0x7f ;  /* 0x0000007f0b047836 */ /* 0x001fe20000000000 */
[----:B------:R0:W-:Y:S07]  /*1600*/  STL [R1+0x68], R11 ;  /* 0x0000680b01007387 */ /* 0x0001ee0000100800 */
[----:B------:R-:W2:Y:S08]  /*1610*/  @P1 LDC R9, c[0x0][0x44c] ;  /* 0x00011300ff091b82 */ /* 0x000eb00000000800 */
[----:B------:R-:W1:Y:S01]  /*1620*/  @P1 LDC R5, c[0x0][0x450] ;  /* 0x00011400ff051b82 */ /* 0x000e620000000800 */
[----:B---3--:R-:W-:-:S02]  /*1630*/  @P0 IMAD.IADD R2, R8, 0x1, -R3 ;  /* 0x0000000108020824 */ /* 0x008fc400078e0a03 */
[----:B------:R-:W-:Y:S02]  /*1640*/  IMAD.IADD R8, R25, 0x1, -R0 ;  /* 0x0000000119087824 */ /* 0x000fe400078e0a00 */
[----:B--2---:R-:W-:-:S04]  /*1650*/  @P1 IMAD.HI.U32 R0, R4, R9, RZ ;  /* 0x0000000904001227 */ /* 0x004fc800078e00ff */
[----:B----4-:R-:W-:Y:S01]  /*1660*/  IMAD.IADD R6, R8, 0x1, R2 ;  /* 0x0000000108067824 */ /* 0x010fe200078e0202 */
[----:B-1----:R-:W-:Y:S01]  /*1670*/  @P1 SHF.R.U32.HI R4, RZ, R5, R0 ;  /* 0x00000005ff041219 */ /* 0x002fe20000011600 */
[----:B------:R-:W-:Y:S02]  /*1680*/  IMAD.MOV R116, RZ, RZ, -R8 ;  /* 0x000000ffff747224 */ /* 0x000fe400078e0a08 */
[C---:B------:R-:W-:Y:S01]  /*1690*/  VIADD R0, R6.reuse, 0x4f ;  /* 0x0000004f06007836 */ /* 0x040fe20000000000 */
[----:B------:R-:W-:Y:S01]  /*16a0*/  IADD3 R139, R6, 0x50, -R10 ;  /* 0x00000050068b7810 */ /* 0x000fe20007ffe80a */
[----:B------:R0:W-:Y:S01]  /*16b0*/  STL [R1+0x70], R6 ;  /* 0x0000700601007387 */ /* 0x0001e20000100800 */
[----:B------:R-:W-:Y:S01]  /*16c0*/  VIMNMX R116, RZ, R116, !PT ;  /* 0x00000074ff747248 */ /* 0x000fe20007fe0100 */
[----:B------:R-:W-:-:S04]  /*16d0*/  IMAD.HI R0, R0, 0x66666667, RZ ;  /* 0x6666666700007827 */ /* 0x000fc800078e02ff */
[----:B------:R-:W-:Y:S01]  /*16e0*/  IMAD.IADD R4, R139, 0x1, R4 ;  /* 0x000000018b047824 */ /* 0x000fe200078e0204 */
[----:B------:R-:W-:-:S03]  /*16f0*/  SHF.R.U32.HI R3, RZ, 0x1f, R0 ;  /* 0x0000001fff037819 */ /* 0x000fc60000011600 */
[----:B------:R-:W-:Y:S01]  /*1700*/  IMAD.HI R4, R4, 0x66666667, RZ ;  /* 0x6666666704047827 */ /* 0x000fe200078e02ff */
[----:B------:R-:W-:-:S04]  /*1710*/  LEA.HI.SX32 R140, R0, R3, 0x1b ;  /* 0x00000003008c7211 */ /* 0x000fc800078fdaff */
[----:B------:R-:W-:-:S04]  /*1720*/  SHF.R.U32.HI R5, RZ, 0x1f, R4 ;  /* 0x0000001fff057819 */ /* 0x000fc80000011604 */
[----:B------:R-:W-:-:S04]  /*1730*/  LEA.HI.SX32 R5, R4, R5, 0x1b ;  /* 0x0000000504057211 */ /* 0x000fc800078fdaff */
[----:B------:R-:W-:-:S05]  /*1740*/  VIMNMX R5, R140, R5, PT ;  /* 0x000000058c057248 */ /* 0x000fca0003fe0100 */
        /* <DEDUP_REMOVED lines=33> */
.L_x_2689:
[----:B------:R-:W-:Y:S05]  /*1960*/  BSYNC B6 ;  /* 0x0000000000067941 */ /* 0x000fea0003800000 */
.L_x_2688:
        /* <DEDUP_REMOVED lines=20> */
.L_x_2691:
[----:B------:R-:W-:Y:S05]  /*1ab0*/  BSYNC B6 ;  /* 0x0000000000067941 */ /* 0x000fea0003800000 */
.L_x_2690:
[----:B------:R-:W2:Y:S01]  /*1ac0*/  LDL R29, [R1+0x64] ;  /* 0x00006400011d7983 */ /* 0x000ea20000100800 */
[----:B------:R-:W-:-:S03]  /*1ad0*/  ULDC.64 UR4, c[0x0][0x9f8] ;  /* 0x00027e0000047ab9 */ /* 0x000fc60000000a00 */
[----:B------:R-:W3:Y:S01]  /*1ae0*/  LDL R31, [R1+0x58] ;  /* 0x00005800011f7983 */ /* 0x000ee20000100800 */
[----:B------:R-:W-:-:S03]  /*1af0*/  ISETP.NE.U32.AND P0, PT, RZ, UR4, PT ;  /* 0x00000004ff007c0c */ /* 0x000fc6000bf05070 */
[----:B------:R-:W4:Y:S01]  /*1b00*/  LDL R20, [R1+0x60] ;  /* 0x0000600001147983 */ /* 0x000f220000100800 */
[----:B------:R-:W-:Y:S01]  /*1b10*/  ISETP.NE.AND.EX P0, PT, RZ, UR5, PT, P0 ;  /* 0x00000005ff007c0c */ /* 0x000fe2000bf05300 */
[----:B------:R-:W-:Y:S01]  /*1b20*/  ULDC.64 UR6, c[0x0][0x208] ;  /* 0x0000820000067ab9 */ /* 0x000fe20000000a00 */
[----:B------:R-:W0:Y:S01]  /*1b30*/  LDC R115, c[0x0][0x3f4] ;  /* 0x0000fd00ff737b82 */ /* 0x000e220000000800 */
[----:B------:R-:W1:Y:S07]  /*1b40*/  S2R R0, SR_TID.X ;  /* 0x0000000000007919 */ /* 0x000e6e0000002100 */
[----:B------:R-:W0:Y:S03]  /*1b50*/  LDC.64 R92, c[0x0][0x408] ;  /* 0x00010200ff5c7b82 */ /* 0x000e260000000a00 */
[----:B------:R-:W-:Y:S01]  /*1b60*/  @P0 IADD3 R4, P1, R26, UR4, RZ ;  /* 0x000000041a040c10 */ /* 0x000fe2000ff3e0ff */
[----:B------:R-:W-:-:S03]  /*1b70*/  ULDC UR4, c[0x0][0x2f4] ;  /* 0x0000bd0000047ab9 */ /* 0x000fc60000000800 */
[----:B------:R-:W-:Y:S01]  /*1b80*/  @P0 IADD3.X R5, R27, UR5, RZ, P1, !PT ;  /* 0x000000051b050c10 */ /* 0x000fe20008ffe4ff */
[----:B------:R-:W0:Y:S04]  /*1b90*/  LDC.64 R98, c[0x0][0x3f8] ;  /* 0x0000fe00ff627b82 */ /* 0x000e280000000a00 */
[----:B------:R0:W4:Y:S01]  /*1ba0*/  @P0 LDG.E R91, desc[UR6][R4.64] ;  /* 0x00000006045b0981 */ /* 0x000122000c1e1900 */
[----:B------:R-:W-:Y:S02]  /*1bb0*/  ISETP.GE.AND P1, PT, R213, UR4, PT ;  /* 0x00000004d5007c0c */ /* 0x000fe4000bf26270 */
[----:B------:R-:W-:Y:S02]  /*1bc0*/  ISETP.GE.AND P0, PT, R16, UR4, PT ;  /* 0x0000000410007c0c */ /* 0x000fe4000bf06270 */
[----:B------:R-:W-:-:S05]  /*1bd0*/  SEL R3, RZ, 0xffffffff, P1 ;  /* 0xffffffffff037807 */ /* 0x000fca0000800000 */
[----:B------:R-:W-:Y:S02]  /*1be0*/  IMAD.SHL.U32 R3, R3, 0x2, RZ ;  /* 0x0000000203037824 */ /* 0x000fe400078e00ff */
[----:B-1----:R-:W-:Y:S01]  /*1bf0*/  VIADD R6, R0, 0xffffff80 ;  /* 0xffffff8000067836 */ /* 0x002fe20000000000 */
[----:B------:R-:W-:Y:S02]  /*1c00*/  SEL R0, RZ, 0x1, P0 ;  /* 0x00000001ff007807 */ /* 0x000fe40000000000 */
[----:B------:R-:W-:Y:S02]  /*1c10*/  ISETP.GE.AND P0, PT, R18, UR4, PT ;  /* 0x0000000412007c0c */ /* 0x000fe4000bf06270 */
[----:B------:R-:W-:Y:S02]  /*1c20*/  SHF.R.S32.HI R7, RZ, 0x1f, R6 ;  /* 0x0000001fff077819 */ /* 0x000fe40000011406 */
[----:B------:R-:W-:Y:S02]  /*1c30*/  LOP3.LUT R0, R3, 0x2, R0, 0xe2, !PT ;  /* 0x0000000203007812 */ /* 0x000fe400078ee200 */
[----:B------:R-:W-:-:S02]  /*1c40*/  SEL R3, RZ, 0x4, P0 ;  /* 0x00000004ff037807 */ /* 0x000fc40000000000 */
[----:B0-----:R-:W-:Y:S02]  /*1c50*/  ISETP.GE.AND P2, PT, R16, R115, PT ;  /* 0x000000731000720c */ /* 0x001fe40003f46270 */
[----:B------:R-:W-:Y:S02]  /*1c60*/  SHF.R.S32.HI R9, RZ, 0x1f, R220 ;  /* 0x0000001fff097819 */ /* 0x000fe400000114dc */
[----:B------:R-:W-:Y:S02]  /*1c70*/  LEA.HI R7, R7, R6, RZ, 0x3 ;  /* 0x0000000607077211 */ /* 0x000fe400078f18ff */
[----:B------:R-:W-:Y:S02]  /*1c80*/  LOP3.LUT R5, R0, R3, RZ, 0xfc, !PT ;  /* 0x0000000300057212 */ /* 0x000fe400078efcff */
[----:B------:R-:W-:Y:S01]  /*1c90*/  SEL R3, R115, RZ, P2 ;  /* 0x000000ff73037207 */ /* 0x000fe20001000000 */
[----:B------:R-:W-:Y:S01]  /*1ca0*/  IMAD R0, R9, R92, RZ ;  /* 0x0000005c09007224 */ /* 0x000fe200078e02ff */
[----:B------:R-:W-:Y:S01]  /*1cb0*/  LOP3.LUT R7, R7, 0xfffffff8, RZ, 0xc0, !PT ;  /* 0xfffffff807077812 */ /* 0x000fe200078ec0ff */
[----:B------:R-:W-:Y:S01]  /*1cc0*/  IMAD R4, R9, R98, RZ ;  /* 0x0000006209047224 */ /* 0x000fe200078e02ff */
[----:B------:R-:W-:Y:S01]  /*1cd0*/  SHF.R.S32.HI R215, RZ, 0x1f, R214 ;  /* 0x0000001fffd77819 */ /* 0x000fe200000114d6 */
[----:B------:R-:W-:Y:S01]  /*1ce0*/  VIADD R21, R220, 0x40 ;  /* 0x00000040dc157836 */ /* 0x000fe20000000000 */
[----:B------:R-:W-:Y:S01]  /*1cf0*/  ISETP.GE.AND P1, PT, R213, R115, PT ;  /* 0x00000073d500720c */ /* 0x000fe20003f26270 */
[----:B------:R-:W-:-:S02]  /*1d00*/  IMAD.IADD R3, R16, 0x1, R3 ;  /* 0x0000000110037824 */ /* 0x000fc400078e0203 */
[C---:B------:R-:W-:Y:S02]  /*1d10*/  VIADD R33, R220.reuse, 0x20 ;  /* 0x00000020dc217836 */ /* 0x040fe40000000000 */
[----:B------:R-:W-:Y:S02]  /*1d20*/  VIADD R28, R220, 0x20 ;  /* 0x00000020dc1c7836 */ /* 0x000fe40000000000 */
[----:B------:R-:W-:Y:S02]  /*1d30*/  IMAD.IADD R13, R6, 0x1, -R7 ;  /* 0x00000001060d7824 */ /* 0x000fe400078e0a07 */
[C---:B------:R-:W-:Y:S01]  /*1d40*/  IMAD R9, R220.reuse, R93, R0 ;  /* 0x0000005ddc097224 */ /* 0x040fe200078e0200 */
[----:B------:R-:W-:Y:S01]  /*1d50*/  SEL R0, R115, RZ, P1 ;  /* 0x000000ff73007207 */ /* 0x000fe20000800000 */
[C---:B------:R-:W-:Y:S02]  /*1d60*/  IMAD R7, R220.reuse, R99, R4 ;  /* 0x00000063dc077224 */ /* 0x040fe400078e0204 */
[----:B------:R-:W-:Y:S01]  /*1d70*/  IMAD.WIDE.U32 R102, R220, R98, R214 ;  /* 0x00000062dc667225 */ /* 0x000fe200078e00d6 */
[----:B------:R-:W-:-:S03]  /*1d80*/  SHF.R.S32.HI R4, RZ, 0x1f, R3 ;  /* 0x0000001fff047819 */ /* 0x000fc60000011403 */
[----:B------:R-:W-:-:S04]  /*1d90*/  IMAD.WIDE.U32 R100, R220, R98, R16 ;  /* 0x00000062dc647225 */ /* 0x000fc800078e0010 */
[----:B------:R-:W-:Y:S02]  /*1da0*/  IMAD.SHL.U32 R6, R21, 0x40, RZ ;  /* 0x0000004015067824 */ /* 0x000fe400078e00ff */
[----:B------:R-:W-:Y:S02]  /*1db0*/  IMAD.SHL.U32 R33, R33, 0x40, RZ ;  /* 0x0000004021217824 */ /* 0x000fe400078e00ff */
[----:B------:R-:W-:Y:S02]  /*1dc0*/  IMAD.SHL.U32 R28, R28, 0x40, RZ ;  /* 0x000000401c1c7824 */ /* 0x000fe400078e00ff */
[----:B------:R-:W-:Y:S02]  /*1dd0*/  IMAD.IADD R103, R103, 0x1, R7 ;  /* 0x0000000167677824 */ /* 0x000fe400078e0207 */
[----:B------:R-:W-:Y:S02]  /*1de0*/  IMAD.IADD R101, R7, 0x1, R101 ;  /* 0x0000000107657824 */ /* 0x000fe400078e0265 */
[----:B------:R-:W-:Y:S01]  /*1df0*/  IMAD.IADD R7, R213, 0x1, R0 ;  /* 0x00000001d5077824 */ /* 0x000fe200078e0200 */
[----:B------:R-:W-:-:S02]  /*1e00*/  LOP3.LUT R0, R6, 0x1c0, RZ, 0xc0, !PT ;  /* 0x000001c006007812 */ /* 0x000fc400078ec0ff */
[CC--:B------:R-:W-:Y:S02]  /*1e10*/  LEA.HI R6, R4.reuse, R3.reuse, RZ, 0x6 ;  /* 0x0000000304067211 */ /* 0x0c0fe400078f30ff */
[----:B------:R-:W-:Y:S02]  /*1e20*/  LEA.HI R10, R4, R3, RZ, 0x3 ;  /* 0x00000003040a7211 */ /* 0x000fe400078f18ff */
[----:B------:R-:W-:Y:S02]  /*1e30*/  LOP3.LUT R33, R33, 0x1c0, RZ, 0xc0, !PT ;  /* 0x000001c021217812 */ /* 0x000fe400078ec0ff */
[----:B------:R-:W-:Y:S01]  /*1e40*/  LOP3.LUT R28, R28, 0x1c0, RZ, 0xc0, !PT ;  /* 0x000001c01c1c7812 */ /* 0x000fe200078ec0ff */
[CC--:B------:R-:W-:Y:S01]  /*1e50*/  IMAD.WIDE.U32 R96, R220.reuse, R92.reuse, R214 ;  /* 0x0000005cdc607225 */ /* 0x0c0fe200078e00d6 */
[----:B------:R-:W-:Y:S02]  /*1e60*/  SHF.R.S32.HI R4, RZ, 0x1f, R7 ;  /* 0x0000001fff047819 */ /* 0x000fe40000011407 */
[----:B------:R-:W-:Y:S01]  /*1e70*/  SHF.R.S32.HI R6, RZ, 0x6, R6 ;  /* 0x00000006ff067819 */ /* 0x000fe20000011406 */
[----:B------:R-:W-:Y:S01]  /*1e80*/  IMAD.WIDE.U32 R94, R220, R92, R16 ;  /* 0x0000005cdc5e7225 */ /* 0x000fe200078e0010 */
[----:B------:R-:W-:-:S02]  /*1e90*/  LOP3.LUT R8, R33, 0x38, R10, 0xf8, !PT ;  /* 0x0000003821087812 */ /* 0x000fc400078ef80a */
[----:B------:R-:W-:Y:S01]  /*1ea0*/  SHF.R.U32.HI R28, RZ, 0x3, R28 ;  /* 0x00000003ff1c7819 */ /* 0x000fe2000001161c */
[----:B------:R-:W-:Y:S01]  /*1eb0*/  IMAD.IADD R97, R97, 0x1, R9 ;  /* 0x0000000161617824 */ /* 0x000fe200078e0209 */
[----:B------:R-:W-:Y:S01]  /*1ec0*/  LOP3.LUT R3, R229, 0x38, R10, 0xf8, !PT ;  /* 0x00000038e5037812 */ /* 0x000fe200078ef80a */
[----:B------:R-:W-:Y:S01]  /*1ed0*/  IMAD.IADD R95, R9, 0x1, R95 ;  /* 0x00000001095f7824 */ /* 0x000fe200078e025f */
[----:B------:R-:W-:Y:S02]  /*1ee0*/  SHF.R.U32.HI R32, RZ, 0x3, R229 ;  /* 0x00000003ff207819 */ /* 0x000fe400000116e5 */
[-C--:B------:R-:W-:Y:S01]  /*1ef0*/  LEA.HI R21, R4, R7.reuse, RZ, 0x3 ;  /* 0x0000000704157211 */ /* 0x080fe200078f18ff */
[----:B------:R-:W0:Y:S01]  /*1f00*/  S2R R141, SR_TID.X ;  /* 0x00000000008d7919 */ /* 0x000e220000002100 */
[----:B------:R-:W-:Y:S02]  /*1f10*/  LOP3.LUT R9, R8, R28, RZ, 0x3c, !PT ;  /* 0x0000001c08097212 */ /* 0x000fe400078e3cff */
[----:B------:R-:W-:-:S02]  /*1f20*/  LEA.HI R4, R4, R7, RZ, 0x6 ;  /* 0x0000000704047211 */ /* 0x000fc400078f30ff */
[----:B------:R-:W-:Y:S02]  /*1f30*/  SHF.R.U32.HI R138, RZ, 0x3, R0 ;  /* 0x00000003ff8a7819 */ /* 0x000fe40000011600 */
[----:B------:R-:W-:Y:S02]  /*1f40*/  LOP3.LUT R11, R0, 0x38, R10, 0xf8, !PT ;  /* 0x00000038000b7812 */ /* 0x000fe400078ef80a */
[----:B------:R-:W-:Y:S02]  /*1f50*/  LOP3.LUT R3, R3, R32, RZ, 0x3c, !PT ;  /* 0x0000002003037212 */ /* 0x000fe400078e3cff */
[----:B------:R-:W-:Y:S02]  /*1f60*/  SHF.R.S32.HI R4, RZ, 0x6, R4 ;  /* 0x00000006ff047819 */ /* 0x000fe40000011404 */
[----:B------:R-:W-:Y:S02]  /*1f70*/  LOP3.LUT R11, R11, R138, RZ, 0x3c, !PT ;  /* 0x0000008a0b0b7212 */ /* 0x000fe400078e3cff */
[----:B------:R-:W-:Y:S01]  /*1f80*/  ISETP.GE.AND P0, PT, R19, UR4, PT ;  /* 0x0000000413007c0c */ /* 0x000fe2000bf06270 */
[----:B-----5:R-:W-:Y:S01]  /*1f90*/  IMAD.WIDE.U32 R102, R135, R98, R102 ;  /* 0x0000006287667225 */ /* 0x020fe200078e0066 */
[----:B------:R-:W-:-:S03]  /*1fa0*/  LOP3.LUT R7, R33, 0x38, R21, 0xf8, !PT ;  /* 0x0000003821077812 */ /* 0x000fc600078ef815 */
[----:B------:R-:W-:Y:S01]  /*1fb0*/  IMAD.WIDE.U32 R100, R135, R98, R100 ;  /* 0x0000006287647225 */ /* 0x000fe200078e0064 */
[----:B------:R-:W-:Y:S02]  /*1fc0*/  LOP3.LUT R8, R7, R28, RZ, 0x3c, !PT ;  /* 0x0000001c07087212 */ /* 0x000fe400078e3cff */
[C-C-:B------:R-:W-:Y:S01]  /*1fd0*/  SHF.L.U64.HI R106, R92.reuse, 0x5, R93.reuse ;  /* 0x000000055c6a7819 */ /* 0x140fe2000001025d */
[----:B------:R-:W-:Y:S01]  /*1fe0*/  IMAD R7, R93, 0x50, RZ ;  /* 0x000000505d077824 */ /* 0x000fe200078e02ff */
[C---:B------:R-:W-:Y:S01]  /*1ff0*/  SHF.L.U64.HI R110, R92.reuse, 0x6, R93 ;  /* 0x000000065c6e7819 */ /* 0x040fe2000001025d */
[----:B------:R-:W-:Y:S01]  /*2000*/  IMAD.SHL.U32 R107, R92, 0x20, RZ ;  /* 0x000000205c6b7824 */ /* 0x000fe200078e00ff */
[--C-:B------:R-:W-:Y:S01]  /*2010*/  SHF.L.U64.HI R104, R98, 0x5, R99.reuse ;  /* 0x0000000562687819 */ /* 0x100fe20000010263 */
[----:B------:R-:W-:Y:S01]  /*2020*/  IMAD.SHL.U32 R111, R92, 0x40, RZ ;  /* 0x000000405c6f7824 */ /* 0x000fe200078e00ff */
[----:B------:R-:W-:Y:S01]  /*2030*/  SHF.L.U64.HI R108, R98, 0x6, R99 ;  /* 0x00000006626c7819 */ /* 0x000fe20000010263 */
[----:B------:R-:W-:-:S04]  /*2040*/  IMAD.WIDE.U32 R96, R135, R92, R96 ;  /* 0x0000005c87607225 */ /* 0x000fc800078e0060 */
[----:B------:R-:W-:-:S04]  /*2050*/  IMAD.WIDE.U32 R94, R135, R92, R94 ;  /* 0x0000005c875e7225 */ /* 0x000fc800078e005e */
[----:B------:R-:W-:Y:S02]  /*2060*/  IMAD R121, R99, 0x50, RZ ;  /* 0x0000005063797824 */ /* 0x000fe400078e02ff */
[C---:B------:R-:W-:Y:S02]  /*2070*/  IMAD.SHL.U32 R105, R98.reuse, 0x20, RZ ;  /* 0x0000002062697824 */ /* 0x040fe400078e00ff */
[----:B------:R-:W-:Y:S02]  /*2080*/  IMAD.SHL.U32 R109, R98, 0x40, RZ ;  /* 0x00000040626d7824 */ /* 0x000fe400078e00ff */
[----:B------:R-:W-:Y:S01]  /*2090*/  IMAD.IADD R118, R118, 0x1, R25 ;  /* 0x0000000176767824 */ /* 0x000fe200078e0219 */
[----:B0-----:R-:W-:Y:S01]  /*20a0*/  LEA.HI R141, R141, 0x8, RZ, 0x19 ;  /* 0x000000088d8d7811 */ /* 0x001fe200078fc8ff */
[----:B------:R-:W-:Y:S02]  /*20b0*/  IMAD.SHL.U32 R115, R115, 0x2, RZ ;  /* 0x0000000273737824 */ /* 0x000fe400078e00ff */
[----:B------:R-:W-:-:S02]  /*20c0*/  IMAD R112, R13, 0x20, R220 ;  /* 0x000000200d707824 */ /* 0x000fc400078e02dc */
[C---:B--2---:R-:W-:Y:S02]  /*20d0*/  IMAD R132, R6.reuse, 0x1400, R29 ;  /* 0x0000140006847824 */ /* 0x044fe400078e021d */
[----:B---3--:R-:W-:Y:S02]  /*20e0*/  IMAD R134, R6, 0x1400, R31 ;  /* 0x0000140006867824 */ /* 0x008fe400078e021f */
[----:B------:R-:W-:Y:S01]  /*20f0*/  IMAD.IADD R132, R132, 0x1, R9 ;  /* 0x0000000184847824 */ /* 0x000fe200078e0209 */
[----:B------:R-:W-:Y:S01]  /*2100*/  LOP3.LUT R9, R0, 0x38, R21, 0xf8, !PT ;  /* 0x0000003800097812 */ /* 0x000fe200078ef815 */
[----:B----4-:R-:W-:Y:S02]  /*2110*/  IMAD R130, R6, 0x1400, R20 ;  /* 0x0000140006827824 */ /* 0x010fe400078e0214 */
[----:B------:R-:W-:Y:S01]  /*2120*/  IMAD.IADD R134, R134, 0x1, R3 ;  /* 0x0000000186867824 */ /* 0x000fe200078e0203 */
[----:B------:R-:W-:Y:S01]  /*2130*/  LOP3.LUT R3, R229, 0x38, R21, 0xf8, !PT ;  /* 0x00000038e5037812 */ /* 0x000fe200078ef815 */
[----:B------:R-:W-:-:S02]  /*2140*/  IMAD R133, R4, 0x1400, R31 ;  /* 0x0000140004857824 */ /* 0x000fc400078e021f */
[C---:B------:R-:W-:Y:S02]  /*2150*/  IMAD R131, R4.reuse, 0x1400, R29 ;  /* 0x0000140004837824 */ /* 0x040fe400078e021d */
[----:B------:R-:W-:Y:S01]  /*2160*/  IMAD R123, R4, 0x1400, R20 ;  /* 0x00001400047b7824 */ /* 0x000fe200078e0214 */
[----:B------:R-:W-:Y:S01]  /*2170*/  LOP3.LUT R4, R9, R138, RZ, 0x3c, !PT ;  /* 0x0000008a09047212 */ /* 0x000fe200078e3cff */
[----:B------:R-:W-:Y:S01]  /*2180*/  IMAD.IADD R130, R130, 0x1, R11 ;  /* 0x0000000182827824 */ /* 0x000fe200078e020b */
[----:B------:R-:W-:Y:S02]  /*2190*/  SHF.R.S32.HI R11, RZ, 0x1f, R135 ;  /* 0x0000001fff0b7819 */ /* 0x000fe40000011487 */
[----:B------:R-:W-:Y:S01]  /*21a0*/  LOP3.LUT R6, R3, R32, RZ, 0x3c, !PT ;  /* 0x0000002003067212 */ /* 0x000fe200078e3cff */
[----:B------:R-:W-:Y:S02]  /*21b0*/  IMAD.IADD R123, R123, 0x1, R4 ;  /* 0x000000017b7b7824 */ /* 0x000fe400078e0204 */
[----:B------:R-:W-:-:S02]  /*21c0*/  IMAD R4, R11, R92, RZ ;  /* 0x0000005c0b047224 */ /* 0x000fc400078e02ff */
[----:B------:R-:W-:Y:S02]  /*21d0*/  IMAD.IADD R133, R133, 0x1, R6 ;  /* 0x0000000185857824 */ /* 0x000fe400078e0206 */
[----:B------:R-:W-:Y:S02]  /*21e0*/  IMAD R6, R11, R98, RZ ;  /* 0x000000620b067224 */ /* 0x000fe400078e02ff */
[C---:B------:R-:W-:Y:S01]  /*21f0*/  IMAD R11, R135.reuse, R93, R4 ;  /* 0x0000005d870b7224 */ /* 0x040fe200078e0204 */
[----:B------:R-:W-:Y:S01]  /*2200*/  SEL R4, RZ, 0x8, P0 ;  /* 0x00000008ff047807 */ /* 0x000fe20000000000 */
[----:B------:R-:W-:-:S03]  /*2210*/  IMAD R9, R135, R99, R6 ;  /* 0x0000006387097224 */ /* 0x000fc600078e0206 */
[----:B------:R-:W-:Y:S01]  /*2220*/  LOP3.LUT R27, R5, R4, RZ, 0xfc, !PT ;  /* 0x00000004051b7212 */ /* 0x000fe200078efcff */
[----:B------:R-:W-:Y:S01]  /*2230*/  IMAD.IADD R6, R9, 0x1, R101 ;  /* 0x0000000109067824 */ /* 0x000fe200078e0265 */
[----:B------:R-:W-:Y:S01]  /*2240*/  LOP3.LUT R4, R5, 0x1, RZ, 0xc0, !PT ;  /* 0x0000000105047812 */ /* 0x000fe200078ec0ff */
[----:B------:R-:W-:Y:S01]  /*2250*/  IMAD.IADD R5, R103, 0x1, R9 ;  /* 0x0000000167057824 */ /* 0x000fe200078e0209 */
[----:B------:R-:W-:Y:S01]  /*2260*/  SHF.R.S32.HI R9, RZ, 0x3, R10 ;  /* 0x00000003ff097819 */ /* 0x000fe2000001140a */
[----:B------:R-:W-:Y:S01]  /*2270*/  IMAD.WIDE.U32 R92, R92, 0x50, RZ ;  /* 0x000000505c5c7825 */ /* 0x000fe200078e00ff */
[----:B------:R-:W-:Y:S02]  /*2280*/  SHF.R.S32.HI R20, RZ, 0x3, R21 ;  /* 0x00000003ff147819 */ /* 0x000fe40000011415 */
[----:B------:R-:W-:Y:S01]  /*2290*/  LOP3.LUT R10, R10, 0xfffffff8, RZ, 0xc0, !PT ;  /* 0xfffffff80a0a7812 */ /* 0x000fe200078ec0ff */
[----:B------:R-:W-:Y:S01]  /*22a0*/  IMAD.WIDE.U32 R98, R98, 0x50, RZ ;  /* 0x0000005062627825 */ /* 0x000fe200078e00ff */
[----:B------:R-:W-:-:S02]  /*22b0*/  LOP3.LUT R21, R21, 0xfffffff8, RZ, 0xc0, !PT ;  /* 0xfffffff815157812 */ /* 0x000fc400078ec0ff */
[----:B------:R-:W-:Y:S01]  /*22c0*/  LOP3.LUT R25, R27, 0x2, RZ, 0xc0, !PT ;  /* 0x000000021b197812 */ /* 0x000fe200078ec0ff */
[----:B------:R-:W-:Y:S01]  /*22d0*/  IMAD.IADD R131, R131, 0x1, R8 ;  /* 0x0000000183837824 */ /* 0x000fe200078e0208 */
[----:B------:R-:W-:Y:S01]  /*22e0*/  LOP3.LUT R26, R27, 0x4, RZ, 0xc0, !PT ;  /* 0x000000041b1a7812 */ /* 0x000fe200078ec0ff */
[----:B------:R-:W-:Y:S01]  /*22f0*/  IMAD.IADD R122, R93, 0x1, R7 ;  /* 0x000000015d7a7824 */ /* 0x000fe200078e0207 */
[----:B------:R-:W-:Y:S01]  /*2300*/  SHF.R.S32.HI R3, RZ, 0x1f, R30 ;  /* 0x0000001fff037819 */ /* 0x000fe2000001141e */
[----:B------:R-:W-:Y:S01]  /*2310*/  IMAD.IADD R121, R99, 0x1, R121 ;  /* 0x0000000163797824 */ /* 0x000fe200078e0279 */
[----:B------:R-:W-:Y:S01]  /*2320*/  LOP3.LUT R27, R27, 0x8, RZ, 0xc0, !PT ;  /* 0x000000081b1b7812 */ /* 0x000fe200078ec0ff */
[----:B------:R-:W-:Y:S01]  /*2330*/  IMAD.IADD R7, R97, 0x1, R11 ;  /* 0x0000000161077824 */ /* 0x000fe200078e020b */
[----:B------:R-:W-:Y:S01]  /*2340*/  SHF.R.S32.HI R117, RZ, 0x1f, R91 ;  /* 0x0000001fff757819 */ /* 0x000fe2000001145b */
[----:B------:R-:W-:Y:S01]  /*2350*/  IMAD.IADD R8, R11, 0x1, R95 ;  /* 0x000000010b087824 */ /* 0x000fe200078e025f */
[----:B------:R-:W-:-:S02]  /*2360*/  SHF.R.S32.HI R28, RZ, 0x1f, R10 ;  /* 0x0000001fff1c7819 */ /* 0x000fc4000001140a */
[----:B------:R-:W-:-:S07]  /*2370*/  SHF.R.S32.HI R29, RZ, 0x1f, R21 ;  /* 0x0000001fff1d7819 */ /* 0x000fce0000011415 */
.L_x_2808:
[----:B--2---:R-:W2:Y:S01]  /*2380*/  LDL R34, [R1+0x58] ;  /* 0x0000580001227983 */ /* 0x004ea20000100800 */
[----:B------:R-:W0:Y:S01]  /*2390*/  LDC R84, c[0x0][0x430] ;  /* 0x00010c00ff547b82 */ /* 0x000e220000000800 */
[----:B------:R-:W-:Y:S01]  /*23a0*/  VIADD R24, R24, 0xffffffff ;  /* 0xffffffff18187836 */ /* 0x000fe20000000000 */
[----:B------:R-:W-:Y:S01]  /*23b0*/  ULDC.64 UR4, c[0x0][0x208] ;  /* 0x0000820000047ab9 */ /* 0x000fe20000000a00 */
[----:B------:R-:W-:Y:S02]  /*23c0*/  SHF.R.U32.HI R36, RZ, 0x3, R229 ;  /* 0x00000003ff247819 */ /* 0x000fe400000116e5 */
[----:B------:R-:W-:-:S03]  /*23d0*/  IMAD R11, R24, 0x50, R112 ;  /* 0x00000050180b7824 */ /* 0x000fc600078e0270 */
[----:B------:R-:W1:Y:S01]  /*23e0*/  LDC R114, c[0x0][0x3f4] ;  /* 0x0000fd00ff727b82 */ /* 0x000e620000000800 */
[----:B------:R-:W-:Y:S01]  /*23f0*/  IMAD.IADD R35, R118, 0x1, R11 ;  /* 0x0000000176237824 */ /* 0x000fe200078e020b */
[----:B------:R-:W-:-:S03]  /*2400*/  ISETP.GE.AND P0, PT, R11, R2, PT ;  /* 0x000000020b00720c */ /* 0x000fc60003f06270 */
[----:B------:R-:W-:Y:S01]  /*2410*/  IMAD.MOV.U32 R11, RZ, RZ, R35 ;  /* 0x000000ffff0b7224 */ /* 0x000fe200078e0023 */
[----:B------:R-:W-:Y:S02]  /*2420*/  ISETP.GT.OR P0, PT, R112, 0x4f, P0 ;  /* 0x0000004f7000780c */ /* 0x000fe40000704670 */
[----:B0-----:R-:W-:-:S11]  /*2430*/  ISETP.NE.AND P3, PT, R84, 0x1, PT ;  /* 0x000000015400780c */ /* 0x001fd60003f65270 */
[----:B------:R-:W0:Y:S08]  /*2440*/  @!P0 LDC.64 R32, c[0x0][0x428] ;  /* 0x00010a00ff208b82 */ /* 0x000e300000000a00 */
[----:B---3--:R-:W3:Y:S08]  /*2450*/  @!P0 LDC.64 R12, c[0x0][0x418] ;  /* 0x00010600ff0c8b82 */ /* 0x008ef00000000a00 */
[----:B----4-:R-:W4:Y:S08]  /*2460*/  @P3 LDC R14, c[0x0][0x434] ;  /* 0x00010d00ff0e3b82 */ /* 0x010f300000000800 */
        /* <DEDUP_REMOVED lines=9> */
[----:B---3--:R-:W-:Y:S01]  /*2500*/  @!P0 LEA R12, P3, R14, R12, 0x2 ;  /* 0x0000000c0e0c8211 */ /* 0x008fe200078610ff */
[----:B------:R-:W-:-:S03]  /*2510*/  IMAD.MOV.U32 R31, RZ, RZ, RZ ;  /* 0x000000ffff1f7224 */ /* 0x000fc600078e00ff */
[----:B------:R-:W-:Y:S02]  /*2520*/  @!P0 LEA.HI.X R13, R14, R13, R15, 0x2, P3 ;  /* 0x0000000d0e0d8211 */ /* 0x000fe400018f140f */
[----:B------:R-:W-:-:S03]  /*2530*/  LOP3.LUT R14, R229, 0x38, R16, 0xf8, !PT ;  /* 0x00000038e50e7812 */ /* 0x000fc600078ef810 */
[----:B------:R0:W5:Y:S01]  /*2540*/  @!P0 LDG.E R31, desc[UR4][R12.64] ;  /* 0x000000040c1f8981 */ /* 0x000162000c1e1900 */
[----:B------:R-:W-:Y:S01]  /*2550*/  ISETP.GE.AND P0, PT, R114, 0x1, PT ;  /* 0x000000017200780c */ /* 0x000fe20003f06270 */
[----:B------:R-:W-:Y:S01]  /*2560*/  IMAD.MOV R11, RZ, RZ, -R11 ;  /* 0x000000ffff0b7224 */ /* 0x000fe200078e0a0b */
[----:B------:R-:W-:Y:S01]  /*2570*/  ISETP.GT.AND P3, PT, R24, R116, PT ;  /* 0x000000741800720c */ /* 0x000fe20003f64270 */
[----:B------:R-:W-:Y:S05]  /*2580*/  YIELD ;  /* 0x0000000000007946 */ /* 0x000fea0003800000 */
[----:B------:R-:W-:Y:S01]  /*2590*/  BSSY B0, `(.L_x_2692) ;  /* 0x000084a000007945 */ /* 0x000fe20003800000 */
[----:B------:R-:W-:Y:S01]  /*25a0*/  IMAD R84, R84, R11, R35 ;  /* 0x0000000b54547224 */ /* 0x000fe200078e0223 */
[----:B------:R-:W-:-:S02]  /*25b0*/  P2R R113, PR, RZ, 0x8 ;  /* 0x00000008ff717803 */ /* 0x000fc40000000000 */
[----:B--2---:R-:W-:-:S05]  /*25c0*/  LOP3.LUT R85, R34, R14, R36, 0xf6, !PT ;  /* 0x0000000e22557212 */ /* 0x004fca00078ef624 */
[----:B------:R-:W-:-:S04]  /*25d0*/  IMAD R85, R212, 0x5000, R85 ;  /* 0x00005000d4557824 */ /* 0x000fc800078e0255 */
[----:B------:R-:W-:Y:S01]  /*25e0*/  IMAD R85, R85, 0x2, R22 ;  /* 0x0000000255557824 */ /* 0x000fe200078e0216 */
[----:B0-----:R-:W-:Y:S06]  /*25f0*/  @!P0 BRA `(.L_x_2693) ;  /* 0x0000007c00248947 */ /* 0x001fec0003800000 */
        /* <DEDUP_REMOVED lines=14> */
[C---:B------:R-:W-:Y:S01]  /*26e0*/  IMAD R15, R31.reuse, UR5, R14 ;  /* 0x000000051f0f7c24 */ /* 0x040fe2000f8e020e */
[----:B------:R-:W-:Y:S01]  /*26f0*/  VIMNMX R88, R88, 0x50, PT ;  /* 0x0000005058587848 */ /* 0x000fe20003fe0100 */
[----:B------:R-:W-:Y:S01]  /*2700*/  IMAD.WIDE.U32 R12, R31, UR4, R12 ;  /* 0x000000041f0c7c25 */ /* 0x000fe2000f8e000c */
[----:B------:R-:W-:-:S03]  /*2710*/  ULDC.64 UR4, c[0x0][0x308] ;  /* 0x0000c20000047ab9 */ /* 0x000fc60000000a00 */
[----:B------:R-:W-:Y:S02]  /*2720*/  IMAD.IADD R13, R13, 0x1, R15 ;  /* 0x000000010d0d7824 */ /* 0x000fe400078e020f */
[----:B------:R-:W-:Y:S02]  /*2730*/  IMAD R15, R3, UR4, RZ ;  /* 0x00000004030f7c24 */ /* 0x000fe4000f8e02ff */
[----:B------:R-:W-:Y:S02]  /*2740*/  IMAD R37, R11, R92, R32 ;  /* 0x0000005c0b257224 */ /* 0x000fe400078e0220 */
[C---:B------:R-:W-:Y:S02]  /*2750*/  IMAD R119, R30.reuse, UR5, R15 ;  /* 0x000000051e777c24 */ /* 0x040fe4000f8e020f */
[----:B------:R-:W-:Y:S01]  /*2760*/  IMAD.WIDE.U32 R32, R30, UR4, R12 ;  /* 0x000000041e207c25 */ /* 0x000fe2000f8e000c */
[----:B------:R-:W-:-:S03]  /*2770*/  ULDC.64 UR4, c[0x0][0x2e8] ;  /* 0x0000ba0000047ab9 */ /* 0x000fc60000000a00 */
[----:B------:R-:W-:Y:S01]  /*2780*/  IMAD R14, R121, R24, RZ ;  /* 0x00000018790e7224 */ /* 0x000fe200078e02ff */
[----:B------:R-:W-:Y:S01]  /*2790*/  LEA R120, P3, R32, UR4, 0x1 ;  /* 0x0000000420787c11 */ /* 0x000fe2000f8608ff */
[----:B------:R-:W-:Y:S02]  /*27a0*/  IMAD.IADD R119, R33, 0x1, R119 ;  /* 0x0000000121777824 */ /* 0x000fe400078e0277 */
[----:B------:R-:W-:Y:S02]  /*27b0*/  IMAD R35, R11, R98, R14 ;  /* 0x000000620b237224 */ /* 0x000fe400078e020e */
[----:B------:R-:W-:Y:S01]  /*27c0*/  IMAD.WIDE.U32 R14, R98, R24, RZ ;  /* 0x00000018620e7225 */ /* 0x000fe200078e00ff */
[----:B------:R-:W-:-:S03]  /*27d0*/  LEA.HI.X R119, R32, UR5, R119, 0x1, P3 ;  /* 0x0000000520777c11 */ /* 0x000fc600098f0c77 */
        /* <DEDUP_REMOVED lines=48> */
.L_x_2696:
[----:B------:R-:W-:Y:S05]  /*2ae0*/  BSYNC B1 ;  /* 0x0000000000017941 */ /* 0x000fea0003800000 */
.L_x_2695:
[----:B0----5:R-:W-:Y:S01]  /*2af0*/  IMAD.MOV.U32 R32, RZ, RZ, R64 ;  /* 0x000000ffff207224 */ /* 0x021fe200078e0040 */
[----:B------:R-:W-:Y:S01]  /*2b00*/  ISETP.GE.AND P4, PT, R37, R88, PT ;  /* 0x000000582500720c */ /* 0x000fe20003f86270 */
[----:B------:R-:W-:Y:S01]  /*2b10*/  IMAD.MOV.U32 R33, RZ, RZ, R65 ;  /* 0x000000ffff217224 */ /* 0x000fe200078e0041 */
[----:B------:R-:W-:Y:S01]  /*2b20*/  BSSY B1, `(.L_x_2697) ;  /* 0x0000046000017945 */ /* 0x000fe20003800000 */
        /* <DEDUP_REMOVED lines=30> */
[----:B------:R-:W-:Y:S02]  /*2d10*/  CS2R R56, SRZ ;  /* 0x0000000000387805 */ /* 0x000fe4000001ff00 */
[----:B------:R-:W-:Y:S02]  /*2d20*/  PRMT R127, R127, 0x5410, R35 ;  /* 0x000054107f7f7816 */ /* 0x000fe40000000023 */
[----:B------:R-:W-:Y:S02]  /*2d30*/  CS2R R60, SRZ ;  /* 0x00000000003c7805 */ /* 0x000fe4000001ff00 */
[----:B------:R-:W-:-:S02]  /*2d40*/  CS2R R50, SRZ ;  /* 0x0000000000327805 */ /* 0x000fc4000001ff00 */
        /* <DEDUP_REMOVED lines=35> */
.L_x_2698:
[----:B------:R-:W-:Y:S05]  /*2f80*/  BSYNC B1 ;  /* 0x0000000000017941 */ /* 0x000fea0003800000 */
.L_x_2697:
        /* <DEDUP_REMOVED lines=44> */
.L_x_2700:
[----:B------:R-:W-:Y:S05]  /*3250*/  BSYNC B1 ;  /* 0x0000000000017941 */ /* 0x000fea0003800000 */
.L_x_2699:
[----:B------:R-:W-:Y:S01]  /*3260*/  IMAD.MOV.U32 R11, RZ, RZ, R49 ;  /* 0x000000ffff0b7224 */ /* 0x000fe200078e0031 */
[----:B------:R-:W-:Y:S01]  /*3270*/  ULOP3.LUT UR4, UR60, 0x1, URZ, 0xfc, !UPT ;  /* 0x000000013c047892 */ /* 0x000fe2000f8efc3f */
        /* <DEDUP_REMOVED lines=33> */
[----:B------:R-:W-:Y:S01]  /*3490*/  UISETP.NE.AND UP0, UPT, UR4, 0x3, UPT ;  /* 0x000000030400788c */ /* 0x000fe2000bf05270 */
        /* <DEDUP_REMOVED lines=9> */
[----:B------:R-:W-:-:S02]  /*3530*/  PLOP3.LUT P0, PT, PT, PT, UP0, 0x80, 0x0 ;  /* 0x000000000000781c */ /* 0x000fc40003f0f008 */
        /* <DEDUP_REMOVED lines=22> */
.L_x_2701:
[----:B------:R-:W-:Y:S01]  /*36a0*/  IMAD R89, R212, 0x8, R22 ;  /* 0x00000008d4597824 */ /* 0x000fe200078e0216 */
[----:B------:R-:W-:Y:S01]  /*36b0*/  SHF.L.U32 R90, R228, 0x1f, RZ ;  /* 0x0000001fe45a7819 */ /* 0x000fe200000006ff */
[----:B------:R-:W-:Y:S03]  /*36c0*/  BSSY B1, `(.L_x_2702) ;  /* 0x0000003000017945 */ /* 0x000fe60003800000 */
[----:B------:R-:W0:Y:S02]  /*36d0*/  SYNCS.PHASECHK.TRANS64.TRYWAIT P6, [R89+URZ+0x38890], R90 ;  /* 0x0388905a590075a7 */ /* 0x000e2400080c017f */
[----:B0-----:R-:W-:Y:S05]  /*36e0*/  @!P6 BRA `(.L_x_2703) ;  /* 0x000002c40078e947 */ /* 0x001fea0003800000 */
.L_x_3085:
[----:B------:R-:W-:Y:S05]  /*36f0*/  BSYNC B1 ;  /* 0x0000000000017941 */ /* 0x000fea0003800000 */
.L_x_2702:
[----:B------:R-:W-:-:S03]  /*3700*/  UMOV UR4, 0xffffffff ;  /* 0xffffffff00047882 */ /* 0x000fc60000000000 */
[----:B------:R-:W-:Y:S05]  /*3710*/  BRA.DIV UR4, `(.L_x_2704) ;  /* 0x000002c604807947 */ /* 0x000fea000b800000 */
[----:B------:R1:W2:Y:S04]  /*3720*/  SHFL.IDX PT, R83, R119, RZ, 0x181f ;  /* 0x00181fff77537589 */ /* 0x0002a800000e0000 */
[----:B------:R1:W3:Y:S02]  /*3730*/  SHFL.IDX PT, R82, R120, RZ, 0x181f ;  /* 0x00181fff78527589 */ /* 0x0002e400000e0000 */
.L_x_3089:
        /* <DEDUP_REMOVED lines=45> */
[----:B------:R-:W-:Y:S01]  /*3a10*/  FFMA.FTZ R172, R15, R170, -R172 ;  /* 0x000000aa0fac7223 */ /* 0x000fe200000108ac */
        /* <DEDUP_REMOVED lines=11> */
.L_x_2710:
[----:B------:R-:W-:Y:S05]  /*3ad0*/  BSYNC B3 ;  /* 0x0000000000037941 */ /* 0x000fea0003800000 */
.L_x_2709:
[----:B------:R-:W-:Y:S02]  /*3ae0*/  ULDC.64 UR4, c[0x0][0x208] ;  /* 0x0000820000047ab9 */ /* 0x000fe40000000a00 */
[----:B0-----:R4:W-:Y:S03]  /*3af0*/  ST.E.128 desc[UR4][R80.64], R12 ;  /* 0x0000000c50007985 */ /* 0x0019e6000c101d04 */
.L_x_2708:
[----:B------:R-:W-:Y:S05]  /*3b00*/  BSYNC B2 ;  /* 0x0000000000027941 */ /* 0x000fea0003800000 */
.L_x_2707:
        /* <DEDUP_REMOVED lines=55> */
.L_x_2714:
[----:B------:R-:W-:Y:S05]  /*3e80*/  BSYNC B3 ;  /* 0x0000000000037941 */ /* 0x000fea0003800000 */
.L_x_2713:
[----:B------:R-:W-:Y:S02]  /*3e90*/  ULDC.64 UR4, c[0x0][0x208] ;  /* 0x0000820000047ab9 */ /* 0x000fe40000000a00 */
[----:B0-----:R0:W-:Y:S03]  /*3ea0*/  ST.E.128 desc[UR4][R76.64], R12 ;  /* 0x0000000c4c007985 */ /* 0x0011e6000c101d04 */
.L_x_2712:
[----:B------:R-:W-:Y:S05]  /*3eb0*/  BSYNC B2 ;  /* 0x0000000000027941 */ /* 0x000fea0003800000 */
.L_x_2711:
        /* <DEDUP_REMOVED lines=9> */
[--C-:B------:R-:W-:Y:S02]  /*3f50*/  SHF.R.U64 R75, R70, 0x10, R71.reuse ;  /* 0x00000010464b7819 */ /* 0x100fe40000001247 */
[----:B------:R-:W-:Y:S01]  /*3f60*/  SHF.R.U32.HI R70, RZ, 0x10, R71 ;  /* 0x00000010ff467819 */ /* 0x000fe20000011647 */
[----:B----4-:R-:W-:Y:S01]  /*3f70*/  IMAD.U32 R71, R13, 0x10000, RZ ;  /* 0x000100000d477824 */ /* 0x010fe200078e00ff */
[--C-:B------:R-:W-:Y:S01]  /*3f80*/  SHF.R.U64 R74, R68, 0x10, R69.reuse ;  /* 0x00000010444a7819 */ /* 0x100fe20000001245 */
[----:B------:R-:W-:Y:S01]  /*3f90*/  IMAD.U32 R68, R14, 0x10000, RZ ;  /* 0x000100000e447824 */ /* 0x000fe200078e00ff */
[----:B------:R-:W-:Y:S02]  /*3fa0*/  SHF.R.U32.HI R77, RZ, 0x10, R69 ;  /* 0x00000010ff4d7819 */ /* 0x000fe40000011645 */
[----:B------:R-:W-:Y:S02]  /*3fb0*/  PRMT R182, R182, 0x5410, R75 ;  /* 0x00005410b6b67816 */ /* 0x000fe4000000004b */
[----:B------:R-:W-:-:S02]  /*3fc0*/  PRMT R183, R183, 0x5410, R70 ;  /* 0x00005410b7b77816 */ /* 0x000fc40000000046 */
[----:B------:R-:W-:Y:S02]  /*3fd0*/  PRMT R179, R179, 0x5410, R74 ;  /* 0x00005410b3b37816 */ /* 0x000fe4000000004a */
[----:B------:R-:W-:Y:S02]  /*3fe0*/  PRMT R180, R180, 0x5410, R77 ;  /* 0x00005410b4b47816 */ /* 0x000fe4000000004d */
[----:B------:R-:W-:Y:S01]  /*3ff0*/  LOP3.LUT R69, R14, 0xffff0000, RZ, 0xc0, !PT ;  /* 0xffff00000e457812 */ /* 0x000fe200078ec0ff */
[C---:B------:R-:W-:Y:S01]  /*4000*/  IMAD.U32 R14, R15.reuse, 0x10000, RZ ;  /* 0x000100000f0e7824 */ /* 0x040fe200078e00ff */
[----:B------:R-:W-:Y:S01]  /*4010*/  LOP3.LUT R11, R15, 0xffff0000, RZ, 0xc0, !PT ;  /* 0xffff00000f0b7812 */ /* 0x000fe200078ec0ff */
[----:B------:R-:W-:Y:S01]  /*4020*/  IMAD.U32 R15, R183, 0x10000, RZ ;  /* 0x00010000b70f7824 */ /* 0x000fe200078e00ff */
[----:B------:R-:W-:Y:S01]  /*4030*/  LOP3.LUT R70, R13, 0xffff0000, RZ, 0xc0, !PT ;  /* 0xffff00000d467812 */ /* 0x000fe200078ec0ff */
[----:B------:R-:W-:Y:S01]  /*4040*/  IMAD.U32 R74, R180, 0x10000, RZ ;  /* 0x00010000b44a7824 */ /* 0x000fe200078e00ff */
[----:B------:R-:W-:Y:S01]  /*4050*/  LOP3.LUT R76, R182, 0xffff0000, RZ, 0xc0, !PT ;  /* 0xffff0000b64c7812 */ /* 0x000fe200078ec0ff */
[----:B------:R-:W-:Y:S01]  /*4060*/  FMUL.FTZ R79, R69, R15 ;  /* 0x0000000f454f7220 */ /* 0x000fe20000410000 */
[----:B------:R-:W-:Y:S01]  /*4070*/  LOP3.LUT R75, R179, 0xffff0000, RZ, 0xc0, !PT ;  /* 0xffff0000b34b7812 */ /* 0x000fe200078ec0ff */
[----:B------:R-:W-:-:S02]  /*4080*/  IMAD.U32 R13, R12, 0x10000, RZ ;  /* 0x000100000c0d7824 */ /* 0x000fc400078e00ff */
[----:B------:R-:W-:Y:S01]  /*4090*/  FMUL.FTZ R69, R69, R74 ;  /* 0x0000004a45457220 */ /* 0x000fe20000410000 */
[CC--:B------:R-:W-:Y:S01]  /*40a0*/  FMUL.FTZ R78, R70.reuse, R76.reuse ;  /* 0x0000004c464e7220 */ /* 0x0c0fe20000410000 */
[----:B------:R-:W-:Y:S01]  /*40b0*/  LOP3.LUT R183, R183, 0xffff0000, RZ, 0xc0, !PT ;  /* 0xffff0000b7b77812 */ /* 0x000fe200078ec0ff */
[-C--:B------:R-:W-:Y:S01]  /*40c0*/  FMUL.FTZ R77, R70, R75.reuse ;  /* 0x0000004b464d7220 */ /* 0x080fe20000410000 */
[----:B------:R-:W-:Y:S01]  /*40d0*/  LOP3.LUT R180, R180, 0xffff0000, RZ, 0xc0, !PT ;  /* 0xffff0000b4b47812 */ /* 0x000fe200078ec0ff */
[----:B------:R-:W-:Y:S01]  /*40e0*/  IMAD.U32 R182, R182, 0x10000, RZ ;  /* 0x00010000b6b67824 */ /* 0x000fe200078e00ff */
[----:B------:R-:W-:Y:S01]  /*40f0*/  LOP3.LUT R12, R12, 0xffff0000, RZ, 0xc0, !PT ;  /* 0xffff00000c0c7812 */ /* 0x000fe200078ec0ff */
[----:B------:R-:W-:Y:S02]  /*4100*/  IMAD.U32 R179, R179, 0x10000, RZ ;  /* 0x00010000b3b37824 */ /* 0x000fe400078e00ff */
[C---:B------:R-:W-:Y:S01]  /*4110*/  FFMA.FTZ R70, R71.reuse, R75, -R78 ;  /* 0x0000004b47467223 */ /* 0x040fe2000001084e */
[----:B------:R-:W-:Y:S01]  /*4120*/  FFMA.FTZ R71, R71, R76, R77 ;  /* 0x0000004c47477223 */ /* 0x000fe2000001004d */
[C---:B------:R-:W-:Y:S01]  /*4130*/  FFMA.FTZ R69, R68.reuse, R15, R69 ;  /* 0x0000000f44457223 */ /* 0x040fe20000010045 */
[----:B------:R-:W-:Y:S01]  /*4140*/  FFMA.FTZ R74, R68, R74, -R79 ;  /* 0x0000004a444a7223 */ /* 0x000fe2000001084f */
        /* <DEDUP_REMOVED lines=11> */
[----:B------:R-:W-:-:S07]  /*4200*/  F2FP.BF16.F32.PACK_AB R12, R11, R68 ;  /* 0x000000440b0c723e */ /* 0x000fce00000010ff */
.L_x_2718:
[----:B------:R-:W-:Y:S05]  /*4210*/  BSYNC B3 ;  /* 0x0000000000037941 */ /* 0x000fea0003800000 */
.L_x_2717:
[----:B------:R-:W-:Y:S02]  /*4220*/  ULDC.64 UR4, c[0x0][0x208] ;  /* 0x0000820000047ab9 */ /* 0x000fe40000000a00 */
[----:B----4-:R0:W-:Y:S03]  /*4230*/  ST.E.128 desc[UR4][R72.64], R12 ;  /* 0x0000000c48007985 */ /* 0x0101e6000c101d04 */
.L_x_2716:
[----:B------:R-:W-:Y:S05]  /*4240*/  BSYNC B2 ;  /* 0x0000000000027941 */ /* 0x000fea0003800000 */
.L_x_2715:
        /* <DEDUP_REMOVED lines=9> */
[----:B------:R-:W-:Y:S02]  /*42e0*/  SHF.R.U32.HI R67, RZ, 0x10, R67 ;  /* 0x00000010ff437819 */ /* 0x000fe40000011643 */
[--C-:B------:R-:W-:Y:S01]  /*42f0*/  SHF.R.U64 R73, R64, 0x10, R65.reuse ;  /* 0x0000001040497819 */ /* 0x100fe20000001241 */
[----:B----4-:R-:W-:Y:S01]  /*4300*/  IMAD.U32 R64, R14, 0x10000, RZ ;  /* 0x000100000e407824 */ /* 0x010fe200078e00ff */
[----:B------:R-:W-:Y:S02]  /*4310*/  SHF.R.U32.HI R71, RZ, 0x10, R65 ;  /* 0x00000010ff477819 */ /* 0x000fe40000011641 */
[----:B------:R-:W-:Y:S02]  /*4320*/  PRMT R178, R178, 0x5410, R67 ;  /* 0x00005410b2b27816 */ /* 0x000fe40000000043 */
[----:B------:R-:W-:-:S02]  /*4330*/  PRMT R174, R174, 0x5410, R73 ;  /* 0x00005410aeae7816 */ /* 0x000fc40000000049 */
[----:B------:R-:W-:Y:S01]  /*4340*/  PRMT R176, R176, 0x5410, R71 ;  /* 0x00005410b0b07816 */ /* 0x000fe20000000047 */
[----:B------:R-:W-:Y:S01]  /*4350*/  IMAD.U32 R72, R178, 0x10000, RZ ;  /* 0x00010000b2487824 */ /* 0x000fe200078e00ff */
[----:B------:R-:W-:Y:S01]  /*4360*/  PRMT R177, R177, 0x5410, R66 ;  /* 0x00005410b1b17816 */ /* 0x000fe20000000042 */
[----:B------:R-:W-:Y:S01]  /*4370*/  IMAD.U32 R66, R13, 0x10000, RZ ;  /* 0x000100000d427824 */ /* 0x000fe200078e00ff */
[----:B------:R-:W-:Y:S01]  /*4380*/  LOP3.LUT R65, R14, 0xffff0000, RZ, 0xc0, !PT ;  /* 0xffff00000e417812 */ /* 0x000fe200078ec0ff */
[C---:B------:R-:W-:Y:S01]  /*4390*/  IMAD.U32 R14, R15.reuse, 0x10000, RZ ;  /* 0x000100000f0e7824 */ /* 0x040fe200078e00ff */
[----:B------:R-:W-:Y:S01]  /*43a0*/  LOP3.LUT R11, R15, 0xffff0000, RZ, 0xc0, !PT ;  /* 0xffff00000f0b7812 */ /* 0x000fe200078ec0ff */
        /* <DEDUP_REMOVED lines=8> */
[C---:B------:R-:W-:Y:S01]  /*4430*/  FMUL.FTZ R73, R15.reuse, R71 ;  /* 0x000000470f497220 */ /* 0x040fe20000410000 */
[----:B------:R-:W-:Y:S01]  /*4440*/  LOP3.LUT R176, R176, 0xffff0000, RZ, 0xc0, !PT ;  /* 0xffff0000b0b07812 */ /* 0x000fe200078ec0ff */
[-C--:B------:R-:W-:Y:S01]  /*4450*/  FMUL.FTZ R74, R15, R67.reuse ;  /* 0x000000430f4a7220 */ /* 0x080fe20000410000 */
[----:B------:R-:W-:Y:S01]  /*4460*/  LOP3.LUT R15, R12, 0xffff0000, RZ, 0xc0, !PT ;  /* 0xffff00000c0f7812 */ /* 0x000fe200078ec0ff */
[----:B------:R-:W-:Y:S01]  /*4470*/  FFMA.FTZ R12, R66, R67, -R73 ;  /* 0x00000043420c7223 */ /* 0x000fe20000010849 */
[----:B------:R-:W-:Y:S01]  /*4480*/  FFMA.FTZ R72, R64, R72, R65 ;  /* 0x0000004840487223 */ /* 0x000fe20000010041 */
[----:B------:R-:W-:Y:S01]  /*4490*/  FFMA.FTZ R71, R66, R71, R74 ;  /* 0x0000004742477223 */ /* 0x000fe2000001004a */
[----:B------:R-:W-:-:S02]  /*44a0*/  IMAD.U32 R66, R177, 0x10000, RZ ;  /* 0x00010000b1427824 */ /* 0x000fc400078e00ff */
[C---:B------:R-:W-:Y:S01]  /*44b0*/  FMUL.FTZ R65, R11.reuse, R178 ;  /* 0x000000b20b417220 */ /* 0x040fe20000410000 */
[----:B------:R-:W-:Y:S02]  /*44c0*/  IMAD.U32 R174, R174, 0x10000, RZ ;  /* 0x00010000aeae7824 */ /* 0x000fe400078e00ff */
[----:B------:R-:W-:Y:S01]  /*44d0*/  FMUL.FTZ R11, R11, R176 ;  /* 0x000000b00b0b7220 */ /* 0x000fe20000410000 */
[----:B------:R-:W-:Y:S01]  /*44e0*/  FFMA.FTZ R75, R64, R70, -R75 ;  /* 0x00000046404b7223 */ /* 0x000fe2000001084b */
[C---:B------:R-:W-:Y:S01]  /*44f0*/  FMUL.FTZ R64, R15.reuse, R66 ;  /* 0x000000420f407220 */ /* 0x040fe20000410000 */
[C---:B------:R-:W-:Y:S01]  /*4500*/  FFMA.FTZ R65, R14.reuse, R176, -R65 ;  /* 0x000000b00e417223 */ /* 0x040fe20000010841 */
[----:B------:R-:W-:Y:S01]  /*4510*/  FMUL.FTZ R15, R15, R174 ;  /* 0x000000ae0f0f7220 */ /* 0x000fe20000410000 */
[----:B------:R-:W-:Y:S01]  /*4520*/  FFMA.FTZ R14, R14, R178, R11 ;  /* 0x000000b20e0e7223 */ /* 0x000fe2000001000b */
[C---:B------:R-:W-:Y:S02]  /*4530*/  FFMA.FTZ R64, R13.reuse, R174, -R64 ;  /* 0x000000ae0d407223 */ /* 0x040fe40000010840 */
[----:B------:R-:W-:Y:S01]  /*4540*/  FFMA.FTZ R15, R13, R66, R15 ;  /* 0x000000420d0f7223 */ /* 0x000fe2000001000f */
[----:B------:R-:W-:-:S02]  /*4550*/  F2FP.BF16.F32.PACK_AB R13, R71, R12 ;  /* 0x0000000c470d723e */ /* 0x000fc400000010ff */
[----:B------:R-:W-:Y:S02]  /*4560*/  F2FP.BF16.F32.PACK_AB R65, R14, R65 ;  /* 0x000000410e41723e */ /* 0x000fe400000010ff */
[----:B------:R-:W-:Y:S02]  /*4570*/  F2FP.BF16.F32.PACK_AB R12, R15, R64 ;  /* 0x000000400f0c723e */ /* 0x000fe400000010ff */
[----:B------:R-:W-:Y:S01]  /*4580*/  F2FP.BF16.F32.PACK_AB R14, R72, R75 ;  /* 0x0000004b480e723e */ /* 0x000fe200000010ff */
[----:B------:R-:W-:-:S07]  /*4590*/  IMAD.MOV.U32 R15, RZ, RZ, R65 ;  /* 0x000000ffff0f7224 */ /* 0x000fce00078e0041 */
.L_x_2720:
[----:B------:R-:W-:Y:S05]  /*45a0*/  BSYNC B2 ;  /* 0x0000000000027941 */ /* 0x000fea0003800000 */
.L_x_2719:
[----:B------:R-:W-:Y:S02]  /*45b0*/  ULDC.64 UR4, c[0x0][0x208] ;  /* 0x0000820000047ab9 */ /* 0x000fe40000000a00 */
[----:B----4-:R0:W-:Y:S03]  /*45c0*/  ST.E.128 desc[UR4][R68.64], R12 ;  /* 0x0000000c44007985 */ /* 0x0101e6000c101d04 */
.L_x_2706:
[----:B------:R-:W-:Y:S05]  /*45d0*/  BSYNC B1 ;  /* 0x0000000000017941 */ /* 0x000fea0003800000 */
.L_x_2705:
[----:B------:R-:W-:-:S03]  /*45e0*/  UMOV UR4, 0xffffffff ;  /* 0xffffffff00047882 */ /* 0x000fc60000000000 */
[----:B------:R-:W-:Y:S05]  /*45f0*/  BRA.DIV UR4, `(.L_x_2721) ;  /* 0x000002ba04147947 */ /* 0x000fea000b800000 */
[----:B------:R0:W0:Y:S04]  /*4600*/  SHFL.IDX PT, R67, R119, 0x1, 0x181f ;  /* 0x00381f0077437f89 */ /* 0x00002800000e0000 */
[----:B------:R0:W0:Y:S02]  /*4610*/  SHFL.IDX PT, R66, R120, 0x1, 0x181f ;  /* 0x00381f0078427f89 */ /* 0x00002400000e0000 */
.L_x_3093:
        /* <DEDUP_REMOVED lines=11> */
[--C-:B------:R-:W-:Y:S01]  /*46d0*/  SHF.R.U64 R69, R60, 0x10, R61.reuse ;  /* 0x000000103c457819 */ /* 0x100fe2000000123d */
[----:B----4-:R-:W-:Y:S01]  /*46e0*/  IMAD.U32 R60, R14, 0x10000, RZ ;  /* 0x000100000e3c7824 */ /* 0x010fe200078e00ff */
[----:B------:R-:W-:Y:S02]  /*46f0*/  SHF.R.U32.HI R70, RZ, 0x10, R61 ;  /* 0x00000010ff467819 */ /* 0x000fe4000001163d */
[--C-:B------:R-:W-:Y:S02]  /*4700*/  SHF.R.U64 R61, R62, 0x10, R63.reuse ;  /* 0x000000103e3d7819 */ /* 0x100fe4000000123f */
        /* <DEDUP_REMOVED lines=14> */
[----:B------:R-:W-:Y:S01]  /*47f0*/  FMUL.FTZ R72, R61, R70 ;  /* 0x000000463d487220 */ /* 0x000fe20000410000 */
[----:B------:R-:W-:-:S02]  /*4800*/  IMAD.U32 R15, R13, 0x10000, RZ ;  /* 0x000100000d0f7824 */ /* 0x000fc400078e00ff */
[-C--:B------:R-:W-:Y:S01]  /*4810*/  FMUL.FTZ R61, R61, R68.reuse ;  /* 0x000000443d3d7220 */ /* 0x080fe20000410000 */
[----:B------:R-:W-:Y:S01]  /*4820*/  IMAD.U32 R13, R12, 0x10000, RZ ;  /* 0x000100000c0d7824 */ /* 0x000fe200078e00ff */
[----:B------:R-:W-:Y:S01]  /*4830*/  LOP3.LUT R165, R165, 0xffff0000, RZ, 0xc0, !PT ;  /* 0xffff0000a5a57812 */ /* 0x000fe200078ec0ff */
[C---:B------:R-:W-:Y:S01]  /*4840*/  FFMA.FTZ R72, R15.reuse, R68, -R72 ;  /* 0x000000440f487223 */ /* 0x040fe20000010848 */
[----:B------:R-:W-:Y:S01]  /*4850*/  FFMA.FTZ R61, R15, R70, R61 ;  /* 0x000000460f3d7223 */ /* 0x000fe2000001003d */
[C---:B------:R-:W-:Y:S01]  /*4860*/  FMUL.FTZ R15, R62.reuse, R63 ;  /* 0x0000003f3e0f7220 */ /* 0x040fe20000410000 */
[----:B------:R-:W-:Y:S01]  /*4870*/  LOP3.LUT R163, R163, 0xffff0000, RZ, 0xc0, !PT ;  /* 0xffff0000a3a37812 */ /* 0x000fe200078ec0ff */
[-C--:B------:R-:W-:Y:S01]  /*4880*/  FMUL.FTZ R71, R62, R69.reuse ;  /* 0x000000453e477220 */ /* 0x080fe20000410000 */
[----:B------:R-:W-:Y:S01]  /*4890*/  LOP3.LUT R12, R12, 0xffff0000, RZ, 0xc0, !PT ;  /* 0xffff00000c0c7812 */ /* 0x000fe200078ec0ff */
[----:B------:R-:W-:Y:S02]  /*48a0*/  IMAD.U32 R162, R162, 0x10000, RZ ;  /* 0x00010000a2a27824 */ /* 0x000fe400078e00ff */
[C---:B------:R-:W-:Y:S01]  /*48b0*/  FFMA.FTZ R62, R60.reuse, R69, R15 ;  /* 0x000000453c3e7223 */ /* 0x040fe2000001000f */
[----:B------:R-:W-:Y:S01]  /*48c0*/  FFMA.FTZ R71, R60, R63, -R71 ;  /* 0x0000003f3c477223 */ /* 0x000fe20000010847 */
        /* <DEDUP_REMOVED lines=12> */
.L_x_2727:
[----:B------:R-:W-:Y:S05]  /*4990*/  BSYNC B3 ;  /* 0x0000000000037941 */ /* 0x000fea0003800000 */
.L_x_2726:
[----:B------:R-:W-:Y:S02]  /*49a0*/  ULDC.64 UR4, c[0x0][0x208] ;  /* 0x0000820000047ab9 */ /* 0x000fe40000000a00 */
[----:B----4-:R0:W-:Y:S03]  /*49b0*/  ST.E.128 desc[UR4][R64.64], R12 ;  /* 0x0000000c40007985 */ /* 0x0101e6000c101d04 */
.L_x_2725:
[----:B------:R-:W-:Y:S05]  /*49c0*/  BSYNC B2 ;  /* 0x0000000000027941 */ /* 0x000fea0003800000 */
.L_x_2724:
        /* <DEDUP_REMOVED lines=55> */
.L_x_2731:
[----:B------:R-:W-:Y:S05]  /*4d40*/  BSYNC B3 ;  /* 0x0000000000037941 */ /* 0x000fea0003800000 */
.L_x_2730:
[----:B------:R-:W-:Y:S02]  /*4d50*/  ULDC.64 UR4, c[0x0][0x208] ;  /* 0x0000820000047ab9 */ /* 0x000fe40000000a00 */
[----:B----4-:R0:W-:Y:S03]  /*4d60*/  ST.E.128 desc[UR4][R60.64], R12 ;  /* 0x0000000c3c007985 */ /* 0x0101e6000c101d04 */
.L_x_2729:
[----:B------:R-:W-:Y:S05]  /*4d70*/  BSYNC B2 ;  /* 0x0000000000027941 */ /* 0x000fea0003800000 */
.L_x_2728:
        /* <DEDUP_REMOVED lines=55> */
.L_x_2735:
[----:B------:R-:W-:Y:S05]  /*50f0*/  BSYNC B3 ;  /* 0x0000000000037941 */ /* 0x000fea0003800000 */
.L_x_2734:
[----:B------:R-:W-:Y:S02]  /*5100*/  ULDC.64 UR4, c[0x0][0x208] ;  /* 0x0000820000047ab9 */ /* 0x000fe40000000a00 */
[----:B----4-:R0:W-:Y:S03]  /*5110*/  ST.E.128 desc[UR4][R56.64], R12 ;  /* 0x0000000c38007985 */ /* 0x0101e6000c101d04 */
.L_x_2733:
[----:B------:R-:W-:Y:S05]  /*5120*/  BSYNC B2 ;  /* 0x0000000000027941 */ /* 0x000fea0003800000 */
.L_x_2732:
        /* <DEDUP_REMOVED lines=54> */
.L_x_2737:
[----:B------:R-:W-:Y:S05]  /*5490*/  BSYNC B2 ;  /* 0x0000000000027941 */ /* 0x000fea0003800000 */
.L_x_2736:
[----:B------:R-:W-:Y:S02]  /*54a0*/  ULDC.64 UR4, c[0x0][0x208] ;  /* 0x0000820000047ab9 */ /* 0x000fe40000000a00 */
[----:B----4-:R0:W-:Y:S03]  /*54b0*/  ST.E.128 desc[UR4][R52.64], R12 ;  /* 0x0000000c34007985 */ /* 0x0101e6000c101d04 */
.L_x_2723:
[----:B------:R-:W-:Y:S05]  /*54c0*/  BSYNC B1 ;  /* 0x0000000000017941 */ /* 0x000fea0003800000 */
.L_x_2722:
[----:B------:R-:W-:-:S03]  /*54d0*/  UMOV UR4, 0xffffffff ;  /* 0xffffffff00047882 */ /* 0x000fc60000000000 */
[----:B------:R-:W-:Y:S05]  /*54e0*/  BRA.DIV UR4, `(.L_x_2738) ;  /* 0x000002aa04a47947 */ /* 0x000fea000b800000 */
[----:B01----:R-:W0:Y:S04]  /*54f0*/  SHFL.IDX PT, R119, R119, 0x2, 0x181f ;  /* 0x00581f0077777f89 */ /* 0x003e2800000e0000 */
[----:B------:R-:W1:Y:S02]  /*5500*/  SHFL.IDX PT, R120, R120, 0x2, 0x181f ;  /* 0x00581f0078787f89 */ /* 0x000e6400000e0000 */
.L_x_3097:
        /* <DEDUP_REMOVED lines=56> */
.L_x_2743:
[----:B------:R-:W-:Y:S05]  /*5890*/  BSYNC B2 ;  /* 0x0000000000027941 */ /* 0x000fea0003800000 */
.L_x_2742:
[----:B------:R-:W-:Y:S02]  /*58a0*/  ULDC.64 UR4, c[0x0][0x208] ;  /* 0x0000820000047ab9 */ /* 0x000fe40000000a00 */
[----:B--2---:R0:W-:Y:S03]  /*58b0*/  ST.E.128 desc[UR4][R48.64], R12 ;  /* 0x0000000c30007985 */ /* 0x0041e6000c101d04 */
.L_x_2741:
[----:B------:R-:W-:Y:S05]  /*58c0*/  BSYNC B1 ;  /* 0x0000000000017941 */ /* 0x000fea0003800000 */
.L_x_2740:
        /* <DEDUP_REMOVED lines=55> */
.L_x_2747:
[----:B------:R-:W-:Y:S05]  /*5c40*/  BSYNC B2 ;  /* 0x0000000000027941 */ /* 0x000fea0003800000 */
.L_x_2746:
[----:B------:R-:W-:Y:S02]  /*5c50*/  ULDC.64 UR4, c[0x0][0x208] ;  /* 0x0000820000047ab9 */ /* 0x000fe40000000a00 */
[----:B----4-:R0:W-:Y:S03]  /*5c60*/  ST.E.128 desc[UR4][R44.64], R12 ;  /* 0x0000000c2c007985 */ /* 0x0101e6000c101d04 */
.L_x_2745:
[----:B------:R-:W-:Y:S05]  /*5c70*/  BSYNC B1 ;  /* 0x0000000000017941 */ /* 0x000fea0003800000 */
.L_x_2744:
        /* <DEDUP_REMOVED lines=55> */
.L_x_2751:
[----:B------:R-:W-:Y:S05]  /*5ff0*/  BSYNC B2 ;  /* 0x0000000000027941 */ /* 0x000fea0003800000 */
.L_x_2750:
[----:B------:R-:W-:Y:S02]  /*6000*/  ULDC.64 UR4, c[0x0][0x208] ;  /* 0x0000820000047ab9 */ /* 0x000fe40000000a00 */
[----:B----4-:R0:W-:Y:S03]  /*6010*/  ST.E.128 desc[UR4][R40.64], R12 ;  /* 0x0000000c28007985 */ /* 0x0101e6000c101d04 */
.L_x_2749:
[----:B------:R-:W-:Y:S05]  /*6020*/  BSYNC B1 ;  /* 0x0000000000017941 */ /* 0x000fea0003800000 */
.L_x_2748:
        /* <DEDUP_REMOVED lines=54> */
.L_x_2753:
[----:B------:R-:W-:Y:S05]  /*6390*/  BSYNC B1 ;  /* 0x0000000000017941 */ /* 0x000fea0003800000 */
.L_x_2752:
[----:B------:R-:W-:Y:S02]  /*63a0*/  ULDC.64 UR4, c[0x0][0x208] ;  /* 0x0000820000047ab9 */ /* 0x000fe40000000a00 */
[----:B----4-:R0:W-:Y:S01]  /*63b0*/  ST.E.128 desc[UR4][R36.64], R12 ;  /* 0x0000000c24007985 */ /* 0x0101e2000c101d04 */
[----:B------:R-:W-:Y:S05]  /*63c0*/  BRA `(.L_x_2739) ;  /* 0x0000004400987947 */ /* 0x000fea0003800000 */
.L_x_2694:
        /* <DEDUP_REMOVED lines=38> */
.L_x_2755:
[----:B------:R-:W-:Y:S05]  /*6630*/  BSYNC B1 ;  /* 0x0000000000017941 */ /* 0x000fea0003800000 */
.L_x_2754:
        /* <DEDUP_REMOVED lines=67> */
.L_x_2757:
[----:B------:R-:W-:Y:S05]  /*6a70*/  BSYNC B1 ;  /* 0x0000000000017941 */ /* 0x000fea0003800000 */
.L_x_2756:
        /* <DEDUP_REMOVED lines=34> */
.L_x_2759:
[----:B------:R-:W-:Y:S05]  /*6ca0*/  BSYNC B1 ;  /* 0x0000000000017941 */ /* 0x000fea0003800000 */
.L_x_2758:
        /* <DEDUP_REMOVED lines=68> */
.L_x_2760:
[----:B------:R-:W-:Y:S01]  /*70f0*/  IMAD R89, R212, 0x8, R22 ;  /* 0x00000008d4597824 */ /* 0x000fe200078e0216 */
[----:B------:R-:W-:Y:S01]  /*7100*/  SHF.L.U32 R90, R228, 0x1f, RZ ;  /* 0x0000001fe45a7819 */ /* 0x000fe200000006ff */
[----:B------:R-:W0:Y:S01]  /*7110*/  LDC R136, c[0x0][0x2f4] ;  /* 0x0000bd00ff887b82 */ /* 0x000e220000000800 */
[----:B------:R-:W-:Y:S02]  /*7120*/  BSSY B1, `(.L_x_2761) ;  /* 0x0000003000017945 */ /* 0x000fe40003800000 */
[----:B------:R-:W1:Y:S02]  /*7130*/  SYNCS.PHASECHK.TRANS64.TRYWAIT P6, [R89+URZ+0x38890], R90 ;  /* 0x0388905a590075a7 */ /* 0x000e6400080c017f */
[----:B-1----:R-:W-:Y:S05]  /*7140*/  @!P6 BRA `(.L_x_2762) ;  /* 0x0000028c00d8e947 */ /* 0x002fea0003800000 */
.L_x_3098:
[----:B------:R-:W-:Y:S05]  /*7150*/  BSYNC B1 ;  /* 0x0000000000017941 */ /* 0x000fea0003800000 */
.L_x_2761:
[----:B------:R-:W-:Y:S01]  /*7160*/  UMOV UR4, 0xffffffff ;  /* 0xffffffff00047882 */ /* 0x000fe20000000000 */
[----:B0-----:R-:W-:Y:S02]  /*7170*/  IMAD.IADD R137, R136, 0x1, -R115 ;  /* 0x0000000188897824 */ /* 0x001fe400078e0a73 */
[----:B------:R-:W-:Y:S05]  /*7180*/  BRA.DIV UR4, `(.L_x_2763) ;  /* 0x0000028e04dc7947 */ /* 0x000fea000b800000 */
[----:B------:R0:W2:Y:S04]  /*7190*/  SHFL.IDX PT, R125, R119, RZ, 0x181f ;  /* 0x00181fff777d7589 */ /* 0x0000a800000e0000 */
[----:B------:R0:W3:Y:S02]  /*71a0*/  SHFL.IDX PT, R124, R120, RZ, 0x181f ;  /* 0x00181fff787c7589 */ /* 0x0000e400000e0000 */
.L_x_3102:
[----:B------:R-:W-:Y:S04]  /*71b0*/  BSSY B1, `(.L_x_2764) ;  /* 0x00000fd000017945 */ /* 0x000fe80003800000 */
[----:B------:R-:W-:Y:S05]  /*71c0*/  @P3 BRA `(.L_x_2765) ;  /* 0x0000000c00ec3947 */ /* 0x000fea0003800000 */
[----:B------:R-:W-:Y:S01]  /*71d0*/  ISETP.NE.AND P3, PT, R4, RZ, PT ;  /* 0x000000ff0400720c */ /* 0x000fe20003f65270 */
[----:B------:R-:W-:-:S12]  /*71e0*/  BSSY B2, `(.L_x_2766) ;  /* 0x000007d000027945 */ /* 0x000fd80003800000 */
[----:B------:R-:W-:Y:S05]  /*71f0*/  @!P3 BRA `(.L_x_2767) ;  /* 0x0000000400ecb947 */ /* 0x000fea0003800000 */
[----:B------:R-:W4:Y:S01]  /*7200*/  LDL R14, [R1+0x58] ;  /* 0x00005800010e7983 */ /* 0x000f220000100800 */
        /* <DEDUP_REMOVED lines=14> */
[----:B------:R-:W-:Y:S02]  /*72f0*/  ISETP.GE.AND P3, PT, R129, R136, PT ;  /* 0x000000888100720c */ /* 0x000fe40003f66270 */
[----:B------:R-:W-:Y:S01]  /*7300*/  LOP3.LUT R11, R11, R13, RZ, 0x3c, !PT ;  /* 0x0000000d0b0b7212 */ /* 0x000fe200078e3cff */
[----:B------:R-:W-:-:S10]  /*7310*/  IMAD R13, R212, 0x5000, R134 ;  /* 0x00005000d40d7824 */ /* 0x000fd400078e0286 */
[----:B------:R-:W-:-:S04]  /*7320*/  @!P3 IMAD.WIDE R128, R129, 0x2, R124 ;  /* 0x000000028180b825 */ /* 0x000fc800078e027c */
[----:B----4-:R-:W-:-:S04]  /*7330*/  IMAD R12, R12, 0x1400, R14 ;  /* 0x000014000c0c7824 */ /* 0x010fc800078e020e */
[----:B------:R-:W-:Y:S02]  /*7340*/  IMAD.IADD R11, R12, 0x1, R11 ;  /* 0x000000010c0b7824 */ /* 0x000fe400078e020b */
[----:B------:R-:W-:Y:S02]  /*7350*/  IMAD R12, R13, 0x2, R22 ;  /* 0x000000020d0c7824 */ /* 0x000fe400078e0216 */
[----:B------:R-:W-:-:S04]  /*7360*/  IMAD R11, R212, 0x5000, R11 ;  /* 0x00005000d40b7824 */ /* 0x000fc800078e020b */
[----:B------:R-:W-:Y:S01]  /*7370*/  IMAD R80, R11, 0x2, R22 ;  /* 0x000000020b507824 */ /* 0x000fe200078e0216 */
[----:B------:R-:W2:Y:S05]  /*7380*/  LDS.128 R12, [R12+0x24400] ;  /* 0x024400000c0c7984 */ /* 0x000eaa0000000c00 */
        /* <DEDUP_REMOVED lines=11> */
[----:B------:R-:W-:-:S02]  /*7440*/  PRMT R36, R144, 0x5432, R36 ;  /* 0x0000543290247816 */ /* 0x000fc40000000024 */
[----:B------:R-:W-:Y:S02]  /*7450*/  PRMT R44, R147, 0x5432, R44 ;  /* 0x00005432932c7816 */ /* 0x000fe4000000002c */
[--C-:B------:R-:W-:Y:S01]  /*7460*/  SHF.R.U64 R45, R46, 0x10, R47.reuse ;  /* 0x000000102e2d7819 */ /* 0x100fe2000000122f */
[----:B------:R-:W-:Y:S01]  /*7470*/  IMAD.U32 R172, R36, 0x10000, RZ ;  /* 0x0001000024ac7824 */ /* 0x000fe200078e00ff */
[----:B------:R-:W-:Y:S01]  /*7480*/  SHF.R.U32.HI R46, RZ, 0x10, R47 ;  /* 0x00000010ff2e7819 */ /* 0x000fe2000001162f */
[----:B------:R-:W-:Y:S01]  /*7490*/  IMAD.U32 R47, R13, 0x10000, RZ ;  /* 0x000100000d2f7824 */ /* 0x000fe200078e00ff */
[----:B------:R-:W-:Y:S01]  /*74a0*/  PRMT R11, R170, 0x5410, R11 ;  /* 0x00005410aa0b7816 */ /* 0x000fe2000000000b */
[----:B------:R-:W-:Y:S01]  /*74b0*/  IMAD.U32 R170, R44, 0x10000, RZ ;  /* 0x000100002caa7824 */ /* 0x000fe200078e00ff */
[----:B------:R-:W-:Y:S02]  /*74c0*/  SHF.R.U32.HI R39, RZ, 0x10, R39 ;  /* 0x00000010ff277819 */ /* 0x000fe40000011627 */
[----:B------:R-:W-:Y:S01]  /*74d0*/  PRMT R37, R169, 0x5410, R37 ;  /* 0x00005410a9257816 */ /* 0x000fe20000000025 */
[----:B------:R-:W-:Y:S01]  /*74e0*/  FMUL.FTZ R174, R163, R170 ;  /* 0x000000aaa3ae7220 */ /* 0x000fe20000410000 */
[----:B------:R-:W-:Y:S01]  /*74f0*/  LOP3.LUT R164, R81, 0xffff0000, RZ, 0xc0, !PT ;  /* 0xffff000051a47812 */ /* 0x000fe200078ec0ff */
[----:B------:R-:W-:Y:S01]  /*7500*/  IMAD.U32 R81, R80, 0x10000, RZ ;  /* 0x0001000050517824 */ /* 0x000fe200078e00ff */
[----:B------:R-:W-:Y:S01]  /*7510*/  LOP3.LUT R169, R44, 0xffff0000, RZ, 0xc0, !PT ;  /* 0xffff00002ca97812 */ /* 0x000fe200078ec0ff */
[-C--:B------:R-:W-:Y:S01]  /*7520*/  FMUL.FTZ R44, R163, R172.reuse ;  /* 0x000000aca32c7220 */ /* 0x080fe20000410000 */
[----:B------:R-:W-:Y:S01]  /*7530*/  PRMT R46, R145, 0x5432, R46 ;  /* 0x00005432912e7816 */ /* 0x000fe2000000002e */
[----:B------:R-:W-:Y:S01]  /*7540*/  FFMA.FTZ R174, R47, R172, -R174 ;  /* 0x000000ac2fae7223 */ /* 0x000fe200000108ae */
[----:B------:R-:W-:Y:S01]  /*7550*/  PRMT R39, R171, 0x5410, R39 ;  /* 0x00005410ab277816 */ /* 0x000fe20000000027 */
[----:B------:R-:W-:Y:S01]  /*7560*/  FFMA.FTZ R44, R47, R170, R44 ;  /* 0x000000aa2f2c7223 */ /* 0x000fe2000001002c */
[----:B------:R-:W-:Y:S01]  /*7570*/  LOP3.LUT R162, R13, 0xffff0000, RZ, 0xc0, !PT ;  /* 0xffff00000da27812 */ /* 0x000fe200078ec0ff */
        /* <DEDUP_REMOVED lines=9> */
[----:B------:R-:W-:Y:S01]  /*7610*/  FFMA.FTZ R173, R162, R163, -R173 ;  /* 0x000000a3a2ad7223 */ /* 0x000fe200000108ad */
[C---:B------:R-:W-:Y:S01]  /*7620*/  FMUL.FTZ R163, R168.reuse, R171 ;  /* 0x000000aba8a37220 */ /* 0x040fe20000410000 */
[----:B------:R-:W-:Y:S01]  /*7630*/  FMUL.FTZ R168, R168, R47 ;  /* 0x0000002fa8a87220 */ /* 0x000fe20000410000 */
[----:B------:R-:W-:Y:S01]  /*7640*/  PRMT R38, R146, 0x5432, R38 ;  /* 0x0000543292267816 */ /* 0x000fe20000000026 */
[----:B------:R-:W-:Y:S01]  /*7650*/  FFMA.FTZ R177, R162, R169, R177 ;  /* 0x000000a9a2b17223 */ /* 0x000fe200000100b1 */
[----:B------:R-:W-:Y:S01]  /*7660*/  LOP3.LUT R15, R15, 0xffff0000, RZ, 0xc0, !PT ;  /* 0xffff00000f0f7812 */ /* 0x000fe200078ec0ff */
[C---:B------:R-:W-:Y:S01]  /*7670*/  FFMA.FTZ R163, R166.reuse, R47, -R163 ;  /* 0x0000002fa6a37223 */ /* 0x040fe200000108a3 */
[----:B------:R-:W-:Y:S01]  /*7680*/  LOP3.LUT R36, R39, 0xffff0000, RZ, 0xc0, !PT ;  /* 0xffff000027247812 */ /* 0x000fe200078ec0ff */
[----:B------:R-:W-:Y:S01]  /*7690*/  FFMA.FTZ R168, R166, R171, R168 ;  /* 0x000000aba6a87223 */ /* 0x000fe200000100a8 */
[----:B------:R-:W-:Y:S01]  /*76a0*/  FMUL.FTZ R166, R83, R46 ;  /* 0x0000002e53a67220 */ /* 0x000fe20000410000 */
[----:B------:R-:W-:Y:S01]  /*76b0*/  IMAD.U32 R164, R38, 0x10000, RZ ;  /* 0x0001000026a47824 */ /* 0x000fe200078e00ff */
[----:B------:R-:W-:Y:S01]  /*76c0*/  LOP3.LUT R80, R80, 0xffff0000, RZ, 0xc0, !PT ;  /* 0xffff000050507812 */ /* 0x000fe200078ec0ff */
[----:B------:R-:W-:Y:S01]  /*76d0*/  IMAD.U32 R162, R11, 0x10000, RZ ;  /* 0x000100000ba27824 */ /* 0x000fe200078e00ff */
[----:B------:R-:W-:Y:S01]  /*76e0*/  LOP3.LUT R39, R38, 0xffff0000, RZ, 0xc0, !PT ;  /* 0xffff000026277812 */ /* 0x000fe200078ec0ff */
[-C--:B------:R-:W-:Y:S01]  /*76f0*/  FMUL.FTZ R170, R83, R36.reuse ;  /* 0x0000002453aa7220 */ /* 0x080fe20000410000 */
[----:B------:R-:W-:Y:S01]  /*7700*/  FFMA.FTZ R166, R15, R36, -R166 ;  /* 0x000000240fa67223 */ /* 0x000fe200000108a6 */
[C---:B------:R-:W-:Y:S01]  /*7710*/  FMUL.FTZ R36, R81.reuse, R164 ;  /* 0x000000a451247220 */ /* 0x040fe20000410000 */
[----:B------:R-:W-:Y:S01]  /*7720*/  LOP3.LUT R12, R12, 0xffff0000, RZ, 0xc0, !PT ;  /* 0xffff00000c0c7812 */ /* 0x000fe200078ec0ff */
[-C--:B------:R-:W-:Y:S01]  /*7730*/  FMUL.FTZ R81, R81, R162.reuse ;  /* 0x000000a251517220 */ /* 0x080fe20000410000 */
[----:B------:R-:W-:Y:S01]  /*7740*/  LOP3.LUT R11, R11, 0xffff0000, RZ, 0xc0, !PT ;  /* 0xffff00000b0b7812 */ /* 0x000fe200078ec0ff */
[----:B------:R-:W-:Y:S01]  /*7750*/  FMUL.FTZ R47, R80, R39 ;  /* 0x00000027502f7220 */ /* 0x000fe20000410000 */
[C---:B------:R-:W-:Y:S01]  /*7760*/  FFMA.FTZ R36, R13.reuse, R162, -R36 ;  /* 0x000000a20d247223 */ /* 0x040fe20000010824 */
[----:B------:R-:W-:Y:S01]  /*7770*/  FFMA.FTZ R81, R13, R164, R81 ;  /* 0x000000a40d517223 */ /* 0x000fe20000010051 */
[----:B------:R-:W-:Y:S01]  /*7780*/  LOP3.LUT R167, R14, 0xffff0000, RZ, 0xc0, !PT ;  /* 0xffff00000ea77812 */ /* 0x000fe200078ec0ff */
[-C--:B------:R-:W-:Y:S01]  /*7790*/  FMUL.FTZ R13, R80, R11.reuse ;  /* 0x0000000b500d7220 */ /* 0x080fe20000410000 */
[----:B------:R-:W-:Y:S01]  /*77a0*/  FFMA.FTZ R47, R12, R11, -R47 ;  /* 0x0000000b0c2f7223 */ /* 0x000fe2000001082f */
[C---:B------:R-:W-:Y:S01]  /*77b0*/  IMAD.U32 R14, R82.reuse, 0x10000, RZ ;  /* 0x00010000520e7824 */ /* 0x040fe200078e00ff */
[----:B------:R-:W-:Y:S01]  /*77c0*/  LOP3.LUT R82, R82, 0xffff0000, RZ, 0xc0, !PT ;  /* 0xffff000052527812 */ /* 0x000fe200078ec0ff */
[C---:B------:R-:W-:Y:S01]  /*77d0*/  IMAD.U32 R11, R45.reuse, 0x10000, RZ ;  /* 0x000100002d0b7824 */ /* 0x040fe200078e00ff */
[----:B------:R-:W-:Y:S01]  /*77e0*/  LOP3.LUT R45, R45, 0xffff0000, RZ, 0xc0, !PT ;  /* 0xffff00002d2d7812 */ /* 0x000fe200078ec0ff */
[C---:B------:R-:W-:Y:S01]  /*77f0*/  IMAD.U32 R38, R37.reuse, 0x10000, RZ ;  /* 0x0001000025267824 */ /* 0x040fe200078e00ff */
[----:B------:R-:W-:Y:S01]  /*7800*/  LOP3.LUT R37, R37, 0xffff0000, RZ, 0xc0, !PT ;  /* 0xffff000025257812 */ /* 0x000fe200078ec0ff */
[----:B------:R-:W-:Y:S01]  /*7810*/  FFMA.FTZ R15, R15, R46, R170 ;  /* 0x0000002e0f0f7223 */ /* 0x000fe200000100aa */
        /* <DEDUP_REMOVED lines=21> */
.L_x_2769:
[----:B------:R-:W-:Y:S05]  /*7970*/  BSYNC B3 ;  /* 0x0000000000037941 */ /* 0x000fea0003800000 */
.L_x_2768:
[----:B------:R-:W-:Y:S02]  /*7980*/  ULDC.64 UR4, c[0x0][0x208] ;  /* 0x0000820000047ab9 */ /* 0x000fe40000000a00 */
[----:B--2---:R4:W-:Y:S04]  /*7990*/  ST.E.128 desc[UR4][R126.64], R12 ;  /* 0x0000000c7e007985 */ /* 0x0049e8000c101d04 */
[----:B---3--:R4:W-:Y:S02]  /*79a0*/  @!P3 ST.E.128 desc[UR4][R128.64], R80 ;  /* 0x000000508000b985 */ /* 0x0089e4000c101d04 */
.L_x_2767:
[----:B------:R-:W-:Y:S05]  /*79b0*/  BSYNC B2 ;  /* 0x0000000000027941 */ /* 0x000fea0003800000 */
.L_x_2766:
[----:B------:R-:W-:-:S13]  /*79c0*/  ISETP.NE.AND P3, PT, R25, RZ, PT ;  /* 0x000000ff1900720c */ /* 0x000fda0003f65270 */
[----:B------:R-:W-:Y:S05]  /*79d0*/  @!P3 BRA `(.L_x_2765) ;  /* 0x0000000400e8b947 */ /* 0x000fea0003800000 */
[----:B----4-:R-:W4:Y:S01]  /*79e0*/  LDL R15, [R1+0x58] ;  /* 0x00005800010f7983 */ /* 0x010f220000100800 */
        /* <DEDUP_REMOVED lines=15> */
[----:B------:R-:W-:-:S11]  /*7ae0*/  LOP3.LUT R12, R12, R14, RZ, 0x3c, !PT ;  /* 0x0000000e0c0c7212 */ /* 0x000fd600078e3cff */
[----:B------:R-:W-:-:S04]  /*7af0*/  @!P3 IMAD.WIDE R124, R11, 0x2, R124 ;  /* 0x000000020b7cb825 */ /* 0x000fc800078e027c */
[----:B----4-:R-:W-:-:S04]  /*7b00*/  IMAD R13, R13, 0x1400, R15 ;  /* 0x000014000d0d7824 */ /* 0x010fc800078e020f */
[----:B------:R-:W-:Y:S02]  /*7b10*/  IMAD.IADD R15, R13, 0x1, R12 ;  /* 0x000000010d0f7824 */ /* 0x000fe400078e020c */
[C---:B------:R-:W-:Y:S02]  /*7b20*/  IMAD R13, R212.reuse, 0x5000, R133 ;  /* 0x00005000d40d7824 */ /* 0x040fe400078e0285 */
[----:B------:R-:W-:Y:S02]  /*7b30*/  IMAD R15, R212, 0x5000, R15 ;  /* 0x00005000d40f7824 */ /* 0x000fe400078e020f */
[--C-:B------:R-:W-:Y:S02]  /*7b40*/  IMAD R13, R13, 0x2, R22.reuse ;  /* 0x000000020d0d7824 */ /* 0x100fe400078e0216 */
[----:B------:R-:W-:-:S04]  /*7b50*/  IMAD R36, R15, 0x2, R22 ;  /* 0x000000020f247824 */ /* 0x000fc800078e0216 */
[----:B------:R-:W2:Y:S04]  /*7b60*/  LDS.128 R12, [R13+0x24400] ;  /* 0x024400000d0c7984 */ /* 0x000ea80000000c00 */
[----:B------:R-:W3:Y:S01]  /*7b70*/  LDS.128 R36, [R36+0x24400] ;  /* 0x0244000024247984 */ /* 0x000ee20000000c00 */
[----:B------:R-:W-:Y:S05]  /*7b80*/  @P6 BRA `(.L_x_2771) ;  /* 0x00000004006c6947 */ /* 0x000fea0003800000 */
[--C-:B------:R-:W-:Y:S01]  /*7b90*/  SHF.R.U64 R11, R32, 0x10, R33.reuse ;  /* 0x00000010200b7819 */ /* 0x100fe20000001221 */
[----:B---3--:R-:W-:Y:S01]  /*7ba0*/  IMAD.U32 R47, R37, 0x10000, RZ ;  /* 0x00010000252f7824 */ /* 0x008fe200078e00ff */
[----:B------:R-:W-:Y:S01]  /*7bb0*/  SHF.R.U32.HI R32, RZ, 0x10, R33 ;  /* 0x00000010ff207819 */ /* 0x000fe20000011621 */
[----:B------:R-:W-:Y:S01]  /*7bc0*/  IMAD.U32 R83, R39, 0x10000, RZ ;  /* 0x0001000027537824 */ /* 0x000fe200078e00ff */
[--C-:B------:R-:W-:Y:S01]  /*7bd0*/  SHF.R.U64 R33, R40, 0x10, R41.reuse ;  /* 0x0000001028217819 */ /* 0x100fe20000001229 */
[----:B--2---:R-:W-:Y:S01]  /*7be0*/  IMAD.U32 R82, R15, 0x10000, RZ ;  /* 0x000100000f527824 */ /* 0x004fe200078e00ff */
[----:B------:R-:W-:Y:S01]  /*7bf0*/  SHF.R.U32.HI R40, RZ, 0x10, R41 ;  /* 0x00000010ff287819 */ /* 0x000fe20000011629 */
[----:B------:R-:W-:Y:S01]  /*7c00*/  IMAD.U32 R126, R38, 0x10000, RZ ;  /* 0x00010000267e7824 */ /* 0x000fe200078e00ff */
[----:B------:R-:W-:Y:S01]  /*7c10*/  PRMT R32, R142, 0x5432, R32 ;  /* 0x000054328e207816 */ /* 0x000fe20000000020 */
[----:B------:R-:W-:Y:S01]  /*7c20*/  IMAD.U32 R81, R14, 0x10000, RZ ;  /* 0x000100000e517824 */ /* 0x000fe200078e00ff */
[----:B------:R-:W-:-:S02]  /*7c30*/  PRMT R40, R143, 0x5432, R40 ;  /* 0x000054328f287816 */ /* 0x000fc40000000028 */
[--C-:B------:R-:W-:Y:S02]  /*7c40*/  SHF.R.U64 R34, R34, 0x10, R35.reuse ;  /* 0x0000001022227819 */ /* 0x100fe40000001223 */
[----:B------:R-:W-:Y:S02]  /*7c50*/  SHF.R.U32.HI R35, RZ, 0x10, R35 ;  /* 0x00000010ff237819 */ /* 0x000fe40000011623 */
[----:B------:R-:W-:Y:S01]  /*7c60*/  SHF.R.U64 R41, R42, 0x10, R43 ;  /* 0x000000102a297819 */ /* 0x000fe2000000122b */
[----:B------:R-:W-:Y:S01]  /*7c70*/  IMAD.U32 R42, R13, 0x10000, RZ ;  /* 0x000100000d2a7824 */ /* 0x000fe200078e00ff */
[----:B------:R-:W-:Y:S01]  /*7c80*/  PRMT R192, R192, 0x5410, R11 ;  /* 0x00005410c0c07816 */ /* 0x000fe2000000000b */
[----:B------:R-:W-:Y:S01]  /*7c90*/  IMAD.U32 R11, R40, 0x10000, RZ ;  /* 0x00010000280b7824 */ /* 0x000fe200078e00ff */
[----:B------:R-:W-:Y:S02]  /*7ca0*/  SHF.R.U32.HI R43, RZ, 0x10, R43 ;  /* 0x00000010ff2b7819 */ /* 0x000fe4000001162b */
[----:B------:R-:W-:Y:S01]  /*7cb0*/  PRMT R193, R193, 0x5410, R33 ;  /* 0x00005410c1c17816 */ /* 0x000fe20000000021 */
[----:B------:R-:W-:Y:S01]  /*7cc0*/  IMAD.U32 R33, R32, 0x10000, RZ ;  /* 0x0001000020217824 */ /* 0x000fe200078e00ff */
[----:B------:R-:W-:Y:S01]  /*7cd0*/  PRMT R188, R188, 0x5410, R35 ;  /* 0x00005410bcbc7816 */ /* 0x000fe20000000023 */
[----:B------:R-:W-:Y:S01]  /*7ce0*/  FMUL.FTZ R35, R47, R11 ;  /* 0x0000000b2f237220 */ /* 0x000fe20000410000 */
[----:B------:R-:W-:Y:S01]  /*7cf0*/  PRMT R191, R191, 0x5410, R41 ;  /* 0x00005410bfbf7816 */ /* 0x000fe20000000029 */
[-C--:B------:R-:W-:Y:S01]  /*7d00*/  FMUL.FTZ R47, R47, R33.reuse ;  /* 0x000000212f2f7220 */ /* 0x080fe20000410000 */
[----:B------:R-:W-:Y:S01]  /*7d10*/  LOP3.LUT R80, R37, 0xffff0000, RZ, 0xc0, !PT ;  /* 0xffff000025507812 */ /* 0x000fe200078ec0ff */
[----:B------:R-:W-:Y:S01]  /*7d20*/  FFMA.FTZ R35, R42, R33, -R35 ;  /* 0x000000212a237223 */ /* 0x000fe20000010823 */
[----:B------:R-:W-:Y:S01]  /*7d30*/  LOP3.LUT R41, R40, 0xffff0000, RZ, 0xc0, !PT ;  /* 0xffff000028297812 */ /* 0x000fe200078ec0ff */
[----:B------:R-:W-:Y:S01]  /*7d40*/  FFMA.FTZ R47, R42, R11, R47 ;  /* 0x0000000b2a2f7223 */ /* 0x000fe2000001002f */
[----:B------:R-:W-:Y:S01]  /*7d50*/  PRMT R190, R190, 0x5410, R43 ;  /* 0x00005410bebe7816 */ /* 0x000fe2000000002b */
[----:B------:R-:W-:Y:S01]  /*7d60*/  IMAD.U32 R11, R188, 0x10000, RZ ;  /* 0x00010000bc0b7824 */ /* 0x000fe200078e00ff */
[----:B------:R-:W-:Y:S01]  /*7d70*/  LOP3.LUT R46, R13, 0xffff0000, RZ, 0xc0, !PT ;  /* 0xffff00000d2e7812 */ /* 0x000fe200078ec0ff */
[----:B------:R-:W-:Y:S01]  /*7d80*/  FMUL.FTZ R33, R80, R41 ;  /* 0x0000002950217220 */ /* 0x000fe20000410000 */
[----:B------:R-:W-:Y:S01]  /*7d90*/  LOP3.LUT R43, R32, 0xffff0000, RZ, 0xc0, !PT ;  /* 0xffff0000202b7812 */ /* 0x000fe200078ec0ff */
[----:B------:R-:W-:Y:S01]  /*7da0*/  IMAD.U32 R32, R190, 0x10000, RZ ;  /* 0x00010000be207824 */ /* 0x000fe200078e00ff */
[----:B------:R-:W-:Y:S01]  /*7db0*/  PRMT R189, R189, 0x5410, R34 ;  /* 0x00005410bdbd7816 */ /* 0x000fe20000000022 */
[----:B------:R-:W-:Y:S01]  /*7dc0*/  IMAD.U32 R37, R36, 0x10000, RZ ;  /* 0x0001000024257824 */ /* 0x000fe200078e00ff */
[----:B------:R-:W-:Y:S01]  /*7dd0*/  LOP3.LUT R39, R39, 0xffff0000, RZ, 0xc0, !PT ;  /* 0xffff000027277812 */ /* 0x000fe200078ec0ff */
[----:B------:R-:W-:Y:S01]  /*7de0*/  FFMA.FTZ R34, R46, R43, -R33 ;  /* 0x0000002b2e227223 */ /* 0x000fe20000010821 */
[CC--:B------:R-:W-:Y:S01]  /*7df0*/  FMUL.FTZ R33, R83.reuse, R32.reuse ;  /* 0x0000002053217220 */ /* 0x0c0fe20000410000 */
[----:B------:R-:W-:Y:S01]  /*7e00*/  LOP3.LUT R190, R190, 0xffff0000, RZ, 0xc0, !PT ;  /* 0xffff0000bebe7812 */ /* 0x000fe200078ec0ff */
[-C--:B------:R-:W-:Y:S01]  /*7e10*/  FMUL.FTZ R83, R83, R11.reuse ;  /* 0x0000000b53537220 */ /* 0x080fe20000410000 */
[----:B------:R-:W-:Y:S01]  /*7e20*/  LOP3.LUT R40, R188, 0xffff0000, RZ, 0xc0, !PT ;  /* 0xffff0000bc287812 */ /* 0x000fe200078ec0ff */
[C---:B------:R-:W-:Y:S01]  /*7e30*/  FFMA.FTZ R33, R82.reuse, R11, -R33 ;  /* 0x0000000b52217223 */ /* 0x040fe20000010821 */
[----:B------:R-:W-:Y:S01]  /*7e40*/  LOP3.LUT R15, R15, 0xffff0000, RZ, 0xc0, !PT ;  /* 0xffff00000f0f7812 */ /* 0x000fe200078ec0ff */
[----:B------:R-:W-:Y:S01]  /*7e50*/  FFMA.FTZ R83, R82, R32, R83 ;  /* 0x0000002052537223 */ /* 0x000fe20000010053 */
[----:B------:R-:W-:Y:S01]  /*7e60*/  FMUL.FTZ R82, R39, R190 ;  /* 0x000000be27527220 */ /* 0x000fe20000410000 */
[----:B------:R-:W-:-:S02]  /*7e70*/  IMAD.U32 R32, R193, 0x10000, RZ ;  /* 0x00010000c1207824 */ /* 0x000fc400078e00ff */
[----:B------:R-:W-:Y:S01]  /*7e80*/  FMUL.FTZ R127, R80, R43 ;  /* 0x0000002b507f7220 */ /* 0x000fe20000410000 */
[----:B------:R-:W-:Y:S01]  /*7e90*/  IMAD.U32 R42, R192, 0x10000, RZ ;  /* 0x00010000c02a7824 */ /* 0x000fe200078e00ff */
[----:B------:R-:W-:Y:S01]  /*7ea0*/  LOP3.LUT R36, R36, 0xffff0000, RZ, 0xc0, !PT ;  /* 0xffff000024247812 */ /* 0x000fe200078ec0ff */
[-C--:B------:R-:W-:Y:S01]  /*7eb0*/  FMUL.FTZ R80, R39, R40.reuse ;  /* 0x0000002827507220 */ /* 0x080fe20000410000 */
[----:B------:R-:W-:Y:S01]  /*7ec0*/  LOP3.LUT R193, R193, 0xffff0000, RZ, 0xc0, !PT ;  /* 0xffff0000c1c17812 */ /* 0x000fe200078ec0ff */
[----:B------:R-:W-:Y:S01]  /*7ed0*/  FFMA.FTZ R40, R15, R40, -R82 ;  /* 0x000000280f287223 */ /* 0x000fe20000010852 */
[----:B------:R-:W-:Y:S02]  /*7ee0*/  IMAD.U32 R13, R12, 0x10000, RZ ;  /* 0x000100000c0d7824 */ /* 0x000fe400078e00ff */
[C---:B------:R-:W-:Y:S01]  /*7ef0*/  FMUL.FTZ R82, R37.reuse, R32 ;  /* 0x0000002025527220 */ /* 0x040fe20000410000 */
[----:B------:R-:W-:Y:S01]  /*7f00*/  LOP3.LUT R11, R192, 0xffff0000, RZ, 0xc0, !PT ;  /* 0xffff0000c00b7812 */ /* 0x000fe200078ec0ff */
[----:B------:R-:W-:Y:S01]  /*7f10*/  FMUL.FTZ R37, R37, R42 ;  /* 0x0000002a25257220 */ /* 0x000fe20000410000 */
[----:B------:R-:W-:Y:S01]  /*7f20*/  LOP3.LUT R12, R12, 0xffff0000, RZ, 0xc0, !PT ;  /* 0xffff00000c0c7812 */ /* 0x000fe200078ec0ff */
[----:B------:R-:W-:Y:S01]  /*7f30*/  FFMA.FTZ R190, R15, R190, R80 ;  /* 0x000000be0fbe7223 */ /* 0x000fe20000010050 */
[C---:B------:R-:W-:Y:S01]  /*7f40*/  FMUL.FTZ R15, R36.reuse, R193 ;  /* 0x000000c1240f7220 */ /* 0x040fe20000410000 */
[C---:B------:R-:W-:Y:S01]  /*7f50*/  FFMA.FTZ R42, R13.reuse, R42, -R82 ;  /* 0x0000002a0d2a7223 */ /* 0x040fe20000010852 */
[----:B------:R-:W-:Y:S01]  /*7f60*/  FFMA.FTZ R13, R13, R32, R37 ;  /* 0x000000200d0d7223 */ /* 0x000fe20000010025 */
[-C--:B------:R-:W-:Y:S01]  /*7f70*/  FMUL.FTZ R37, R36, R11.reuse ;  /* 0x0000000b24257220 */ /* 0x080fe20000410000 */
[----:B------:R-:W-:Y:S01]  /*7f80*/  FFMA.FTZ R11, R12, R11, -R15 ;  /* 0x0000000b0c0b7223 */ /* 0x000fe2000001080f */
[----:B------:R-:W-:Y:S01]  /*7f90*/  IMAD.U32 R15, R191, 0x10000, RZ ;  /* 0x00010000bf0f7824 */ /* 0x000fe200078e00ff */
[----:B------:R-:W-:Y:S01]  /*7fa0*/  LOP3.LUT R38, R38, 0xffff0000, RZ, 0xc0, !PT ;  /* 0xffff000026267812 */ /* 0x000fe200078ec0ff */
[----:B------:R-:W-:Y:S01]  /*7fb0*/  IMAD.U32 R32, R189, 0x10000, RZ ;  /* 0x00010000bd207824 */ /* 0x000fe200078e00ff */
[----:B------:R-:W-:Y:S01]  /*7fc0*/  LOP3.LUT R191, R191, 0xffff0000, RZ, 0xc0, !PT ;  /* 0xffff0000bfbf7812 */ /* 0x000fe200078ec0ff */
[----:B------:R-:W-:Y:S01]  /*7fd0*/  FFMA.FTZ R12, R12, R193, R37 ;  /* 0x000000c10c0c7223 */ /* 0x000fe20000010025 */
[----:B------:R-:W-:Y:S01]  /*7fe0*/  LOP3.LUT R189, R189, 0xffff0000, RZ, 0xc0, !PT ;  /* 0xffff0000bdbd7812 */ /* 0x000fe200078ec0ff */
[----:B------:R-:W-:Y:S01]  /*7ff0*/  FFMA.FTZ R46, R46, R41, R127 ;  /* 0x000000292e2e7223 */ /* 0x000fe2000001007f */
[----:B------:R-:W-:Y:S01]  /*8000*/  LOP3.LUT R14, R14, 0xffff0000, RZ, 0xc0, !PT ;  /* 0xffff00000e0e7812 */ /* 0x000fe200078ec0ff */
[----:B------:R-:W-:Y:S01]  /*8010*/  FMUL.FTZ R36, R126, R15 ;  /* 0x0000000f7e247220 */ /* 0x000fe20000410000 */
[----:B------:R-:W-:Y:S01]  /*8020*/  FMUL.FTZ R37, R38, R191 ;  /* 0x000000bf26257220 */ /* 0x000fe20000410000 */
        /* <DEDUP_REMOVED lines=17> */
.L_x_2771:
[----:B------:R-:W-:Y:S05]  /*8140*/  BSYNC B2 ;  /* 0x0000000000027941 */ /* 0x000fea0003800000 */
.L_x_2770:
[----:B------:R-:W-:Y:S02]  /*8150*/  ULDC.64 UR4, c[0x0][0x208] ;  /* 0x0000820000047ab9 */ /* 0x000fe40000000a00 */
[----:B--2---:R2:W-:Y:S04]  /*8160*/  ST.E.128 desc[UR4][R44.64], R12 ;  /* 0x0000000c2c007985 */ /* 0x0045e8000c101d04 */
[----:B---3--:R2:W-:Y:S02]  /*8170*/  @!P3 ST.E.128 desc[UR4][R124.64], R36 ;  /* 0x000000247c00b985 */ /* 0x0085e4000c101d04 */
.L_x_2765:
[----:B------:R-:W-:Y:S05]  /*8180*/  BSYNC B1 ;  /* 0x0000000000017941 */ /* 0x000fea0003800000 */
.L_x_2764:
[----:B------:R-:W-:-:S03]  /*8190*/  UMOV UR4, 0xffffffff ;  /* 0xffffffff00047882 */ /* 0x000fc60000000000 */
[----:B------:R-:W-:Y:S05]  /*81a0*/  BRA.DIV UR4, `(.L_x_2772) ;  /* 0x0000028204207947 */ /* 0x000fea000b800000 */
[----:B--2---:R2:W0:Y:S04]  /*81b0*/  SHFL.IDX PT, R37, R119, 0x1, 0x181f ;  /* 0x00381f0077257f89 */ /* 0x00442800000e0000 */
[----:B------:R2:W0:Y:S02]  /*81c0*/  SHFL.IDX PT, R36, R120, 0x1, 0x181f ;  /* 0x00381f0078247f89 */ /* 0x00042400000e0000 */
.L_x_3106:
[----:B------:R-:W-:Y:S04]  /*81d0*/  BSSY B1, `(.L_x_2773) ;  /* 0x000010c000017945 */ /* 0x000fe80003800000 */
[----:B------:R-:W-:Y:S05]  /*81e0*/  @P4 BRA `(.L_x_2774) ;  /* 0x0000001000284947 */ /* 0x000fea0003800000 */
[----:B------:R-:W-:Y:S01]  /*81f0*/  ISETP.NE.AND P3, PT, R4, RZ, PT ;  /* 0x000000ff0400720c */ /* 0x000fe20003f65270 */
[----:B------:R-:W-:-:S12]  /*8200*/  BSSY B2, `(.L_x_2775) ;  /* 0x0000085000027945 */ /* 0x000fd80003800000 */
[----:B------:R-:W-:Y:S05]  /*8210*/  @!P3 BRA `(.L_x_2776) ;  /* 0x00000008000cb947 */ /* 0x000fea0003800000 */
[----:B----4-:R-:W4:Y:S01]  /*8220*/  LDL R14, [R1+0x64] ;  /* 0x00006400010e7983 */ /* 0x010f220000100800 */
[----:B------:R-:W-:Y:S01]  /*8230*/  SEL R11, R115, R137, !P2 ;  /* 0x00000089730b7207 */ /* 0x000fe20005000000 */
[----:B------:R-:W-:Y:S01]  /*8240*/  VIADD R13, R220, 0x20 ;  /* 0x00000020dc0d7836 */ /* 0x000fe20000000000 */
[----:B0-----:R-:W-:Y:S01]  /*8250*/  LEA R38, P4, R10, R36, 0x1 ;  /* 0x000000240a267211 */ /* 0x001fe200078808ff */
        /* <DEDUP_REMOVED lines=14> */
[----:B------:R-:W-:-:S02]  /*8340*/  ISETP.GE.AND P4, PT, R16, R114, PT ;  /* 0x000000721000720c */ /* 0x000fc40003f86270 */
        /* <DEDUP_REMOVED lines=10> */
[----:B------:R-:W-:-:S03]  /*83f0*/  IMAD R32, R13, 0x2, R22 ;  /* 0x000000020d207824 */ /* 0x000fc600078e0216 */
[----:B------:R0:W4:Y:S04]  /*8400*/  LDS.128 R12, [R11+0x24400] ;  /* 0x024400000b0c7984 */ /* 0x0001280000000c00 */
[----:B------:R-:W0:Y:S01]  /*8410*/  LDS.128 R32, [R32+0x24400] ;  /* 0x0244000020207984 */ /* 0x000e220000000c00 */
[----:B------:R-:W-:Y:S05]  /*8420*/  @P4 BRA `(.L_x_2778) ;  /* 0x0000000400784947 */ /* 0x000fea0003800000 */
[--C-:B------:R-:W-:Y:S01]  /*8430*/  SHF.R.U64 R46, R60, 0x10, R61.reuse ;  /* 0x000000103c2e7819 */ /* 0x100fe2000000123d */
[----:B0-----:R-:W-:Y:S01]  /*8440*/  IMAD.U32 R45, R33, 0x10000, RZ ;  /* 0x00010000212d7824 */ /* 0x001fe200078e00ff */
[----:B------:R-:W-:Y:S01]  /*8450*/  SHF.R.U32.HI R61, RZ, 0x10, R61 ;  /* 0x00000010ff3d7819 */ /* 0x000fe2000001163d */
[----:B----4-:R-:W-:Y:S01]  /*8460*/  IMAD.U32 R11, R13, 0x10000, RZ ;  /* 0x000100000d0b7824 */ /* 0x010fe200078e00ff */
        /* <DEDUP_REMOVED lines=8> */
[--C-:B------:R-:W-:Y:S02]  /*84f0*/  SHF.R.U64 R52, R62, 0x10, R63.reuse ;  /* 0x000000103e347819 */ /* 0x100fe4000000123f */
[----:B------:R-:W-:Y:S02]  /*8500*/  SHF.R.U32.HI R63, RZ, 0x10, R63 ;  /* 0x00000010ff3f7819 */ /* 0x000fe4000001163f */
[----:B------:R-:W-:Y:S01]  /*8510*/  PRMT R185, R185, 0x5410, R44 ;  /* 0x00005410b9b97816 */ /* 0x000fe2000000002c */
[----:B------:R-:W-:Y:S01]  /*8520*/  IMAD.U32 R44, R184, 0x10000, RZ ;  /* 0x00010000b82c7824 */ /* 0x000fe200078e00ff */
[----:B------:R-:W-:Y:S02]  /*8530*/  SHF.R.U32.HI R55, RZ, 0x10, R55 ;  /* 0x00000010ff377819 */ /* 0x000fe40000011637 */
[----:B------:R-:W-:Y:S01]  /*8540*/  PRMT R187, R187, 0x5410, R42 ;  /* 0x00005410bbbb7816 */ /* 0x000fe2000000002a */
[----:B------:R-:W-:Y:S01]  /*8550*/  IMAD.U32 R42, R186, 0x10000, RZ ;  /* 0x00010000ba2a7824 */ /* 0x000fe200078e00ff */
[----:B------:R-:W-:Y:S01]  /*8560*/  PRMT R183, R183, 0x5410, R46 ;  /* 0x00005410b7b77816 */ /* 0x000fe2000000002e */
[----:B------:R-:W-:Y:S01]  /*8570*/  FMUL.FTZ R46, R45, R44 ;  /* 0x0000002c2d2e7220 */ /* 0x000fe20000410000 */
[----:B------:R-:W-:-:S02]  /*8580*/  PRMT R182, R182, 0x5410, R63 ;  /* 0x00005410b6b67816 */ /* 0x000fc4000000003f */
[----:B------:R-:W-:Y:S01]  /*8590*/  LOP3.LUT R47, R33, 0xffff0000, RZ, 0xc0, !PT ;  /* 0xffff0000212f7812 */ /* 0x000fe200078ec0ff */
[----:B------:R-:W-:Y:S01]  /*85a0*/  IMAD.U32 R33, R32, 0x10000, RZ ;  /* 0x0001000020217824 */ /* 0x000fe200078e00ff */
[----:B------:R-:W-:Y:S01]  /*85b0*/  PRMT R180, R180, 0x5410, R55 ;  /* 0x00005410b4b47816 */ /* 0x000fe20000000037 */
[----:B------:R-:W-:Y:S01]  /*85c0*/  IMAD.U32 R55, R182, 0x10000, RZ ;  /* 0x00010000b6377824 */ /* 0x000fe200078e00ff */
[----:B------:R-:W-:Y:S01]  /*85d0*/  LOP3.LUT R184, R184, 0xffff0000, RZ, 0xc0, !PT ;  /* 0xffff0000b8b87812 */ /* 0x000fe200078ec0ff */
[----:B------:R-:W-:Y:S01]  /*85e0*/  IMAD.U32 R82, R183, 0x10000, RZ ;  /* 0x00010000b7527824 */ /* 0x000fe200078e00ff */
[----:B------:R-:W-:Y:S01]  /*85f0*/  PRMT R181, R181, 0x5410, R52 ;  /* 0x00005410b5b57816 */ /* 0x000fe20000000034 */
[-C--:B------:R-:W-:Y:S01]  /*8600*/  FMUL.FTZ R52, R45, R42.reuse ;  /* 0x0000002a2d347220 */ /* 0x080fe20000410000 */
[----:B------:R-:W-:Y:S01]  /*8610*/  LOP3.LUT R186, R186, 0xffff0000, RZ, 0xc0, !PT ;  /* 0xffff0000baba7812 */ /* 0x000fe200078ec0ff */
[----:B------:R-:W-:Y:S01]  /*8620*/  FFMA.FTZ R42, R11, R42, -R46 ;  /* 0x0000002a0b2a7223 */ /* 0x000fe2000001082e */
[----:B------:R-:W-:Y:S01]  /*8630*/  LOP3.LUT R43, R13, 0xffff0000, RZ, 0xc0, !PT ;  /* 0xffff00000d2b7812 */ /* 0x000fe200078ec0ff */
[----:B------:R-:W-:Y:S01]  /*8640*/  FMUL.FTZ R46, R47, R184 ;  /* 0x000000b82f2e7220 */ /* 0x000fe20000410000 */
[----:B------:R-:W-:-:S02]  /*8650*/  IMAD.U32 R53, R180, 0x10000, RZ ;  /* 0x00010000b4357824 */ /* 0x000fc400078e00ff */
[----:B------:R-:W-:Y:S01]  /*8660*/  FFMA.FTZ R11, R11, R44, R52 ;  /* 0x0000002c0b0b7223 */ /* 0x000fe20000010034 */
[----:B------:R-:W-:Y:S01]  /*8670*/  LOP3.LUT R35, R35, 0xffff0000, RZ, 0xc0, !PT ;  /* 0xffff000023237812 */ /* 0x000fe200078ec0ff */
[-C--:B------:R-:W-:Y:S01]  /*8680*/  FMUL.FTZ R44, R47, R186.reuse ;  /* 0x000000ba2f2c7220 */ /* 0x080fe20000410000 */
[----:B------:R-:W-:Y:S01]  /*8690*/  LOP3.LUT R52, R182, 0xffff0000, RZ, 0xc0, !PT ;  /* 0xffff0000b6347812 */ /* 0x000fe200078ec0ff */
[C---:B------:R-:W-:Y:S01]  /*86a0*/  FMUL.FTZ R47, R80.reuse, R55 ;  /* 0x00000037502f7220 */ /* 0x040fe20000410000 */
[C---:B------:R-:W-:Y:S01]  /*86b0*/  FFMA.FTZ R45, R43.reuse, R186, -R46 ;  /* 0x000000ba2b2d7223 */ /* 0x040fe2000001082e */
[-C--:B------:R-:W-:Y:S01]  /*86c0*/  FMUL.FTZ R80, R80, R53.reuse ;  /* 0x0000003550507220 */ /* 0x080fe20000410000 */
[----:B------:R-:W-:Y:S01]  /*86d0*/  LOP3.LUT R46, R180, 0xffff0000, RZ, 0xc0, !PT ;  /* 0xffff0000b42e7812 */ /* 0x000fe200078ec0ff */
[----:B------:R-:W-:Y:S01]  /*86e0*/  FFMA.FTZ R44, R43, R184, R44 ;  /* 0x000000b82b2c7223 */ /* 0x000fe2000001002c */
[----:B------:R-:W-:Y:S01]  /*86f0*/  LOP3.LUT R15, R15, 0xffff0000, RZ, 0xc0, !PT ;  /* 0xffff00000f0f7812 */ /* 0x000fe200078ec0ff */
[----:B------:R-:W-:Y:S01]  /*8700*/  FFMA.FTZ R43, R60, R53, -R47 ;  /* 0x000000353c2b7223 */ /* 0x000fe2000001082f */
[----:B------:R-:W-:Y:S01]  /*8710*/  LOP3.LUT R32, R32, 0xffff0000, RZ, 0xc0, !PT ;  /* 0xffff000020207812 */ /* 0x000fe200078ec0ff */
[----:B---3--:R-:W-:Y:S01]  /*8720*/  FMUL.FTZ R124, R35, R52 ;  /* 0x00000034237c7220 */ /* 0x008fe20000410000 */
[----:B------:R-:W-:Y:S01]  /*8730*/  LOP3.LUT R183, R183, 0xffff0000, RZ, 0xc0, !PT ;  /* 0xffff0000b7b77812 */ /* 0x000fe200078ec0ff */
[----:B------:R-:W-:Y:S01]  /*8740*/  FFMA.FTZ R60, R60, R55, R80 ;  /* 0x000000373c3c7223 */ /* 0x000fe20000010050 */
[----:B------:R-:W-:-:S02]  /*8750*/  IMAD.U32 R80, R187, 0x10000, RZ ;  /* 0x00010000bb507824 */ /* 0x000fc400078e00ff */
[-C--:B------:R-:W-:Y:S01]  /*8760*/  FMUL.FTZ R126, R35, R46.reuse ;  /* 0x0000002e237e7220 */ /* 0x080fe20000410000 */
[C---:B------:R-:W-:Y:S01]  /*8770*/  IMAD.U32 R13, R12.reuse, 0x10000, RZ ;  /* 0x000100000c0d7824 */ /* 0x040fe200078e00ff */
[----:B------:R-:W-:Y:S01]  /*8780*/  LOP3.LUT R187, R187, 0xffff0000, RZ, 0xc0, !PT ;  /* 0xffff0000bbbb7812 */ /* 0x000fe200078ec0ff */
[----:B------:R-:W-:Y:S01]  /*8790*/  FFMA.FTZ R46, R15, R46, -R124 ;  /* 0x0000002e0f2e7223 */ /* 0x000fe2000001087c */
[----:B------:R-:W-:Y:S01]  /*87a0*/  LOP3.LUT R12, R12, 0xffff0000, RZ, 0xc0, !PT ;  /* 0xffff00000c0c7812 */ /* 0x000fe200078ec0ff */
[C---:B------:R-:W-:Y:S01]  /*87b0*/  FMUL.FTZ R124, R33.reuse, R82 ;  /* 0x00000052217c7220 */ /* 0x040fe20000410000 */
[C---:B------:R-:W-:Y:S01]  /*87c0*/  FMUL.FTZ R47, R32.reuse, R183 ;  /* 0x000000b7202f7220 */ /* 0x040fe20000410000 */
[-C--:B------:R-:W-:Y:S01]  /*87d0*/  FMUL.FTZ R35, R33, R80.reuse ;  /* 0x0000005021237220 */ /* 0x080fe20000410000 */
[-C--:B------:R-:W-:Y:S01]  /*87e0*/  FMUL.FTZ R53, R32, R187.reuse ;  /* 0x000000bb20357220 */ /* 0x080fe20000410000 */
[----:B------:R-:W-:Y:S01]  /*87f0*/  LOP3.LUT R62, R14, 0xffff0000, RZ, 0xc0, !PT ;  /* 0xffff00000e3e7812 */ /* 0x000fe200078ec0ff */
[----:B------:R-:W-:Y:S01]  /*8800*/  FFMA.FTZ R33, R13, R80, -R124 ;  /* 0x000000500d217223 */ /* 0x000fe2000001087c */
[----:B------:R-:W-:Y:S01]  /*8810*/  FFMA.FTZ R32, R12, R187, -R47 ;  /* 0x000000bb0c207223 */ /* 0x000fe2000001082f */
[----:B------:R-:W-:-:S02]  /*8820*/  IMAD.U32 R14, R34, 0x10000, RZ ;  /* 0x00010000220e7824 */ /* 0x000fc400078e00ff */
[----:B------:R-:W-:Y:S01]  /*8830*/  FFMA.FTZ R13, R13, R82, R35 ;  /* 0x000000520d0d7223 */ /* 0x000fe20000010023 */
[----:B------:R-:W-:Y:S01]  /*8840*/  IMAD.U32 R47, R181, 0x10000, RZ ;  /* 0x00010000b52f7824 */ /* 0x000fe200078e00ff */
[----:B------:R-:W-:Y:S01]  /*8850*/  LOP3.LUT R34, R34, 0xffff0000, RZ, 0xc0, !PT ;  /* 0xffff000022227812 */ /* 0x000fe200078ec0ff */
[----:B------:R-:W-:Y:S01]  /*8860*/  IMAD.U32 R35, R185, 0x10000, RZ ;  /* 0x00010000b9237824 */ /* 0x000fe200078e00ff */
[----:B------:R-:W-:Y:S01]  /*8870*/  LOP3.LUT R181, R181, 0xffff0000, RZ, 0xc0, !PT ;  /* 0xffff0000b5b57812 */ /* 0x000fe200078ec0ff */
[----:B------:R-:W-:Y:S01]  /*8880*/  FFMA.FTZ R12, R12, R183, R53 ;  /* 0x000000b70c0c7223 */ /* 0x000fe20000010035 */
        /* <DEDUP_REMOVED lines=22> */
[----:B------:R-:W-:Y:S02]  /*89f0*/  IMAD.MOV.U32 R15, RZ, RZ, R43 ;  /* 0x000000ffff0f7224 */ /* 0x000fe400078e002b */
[----:B------:R-:W-:-:S07]  /*8a00*/  IMAD.MOV.U32 R34, RZ, RZ, R44 ;  /* 0x000000ffff227224 */ /* 0x000fce00078e002c */
.L_x_2778:
[----:B------:R-:W-:Y:S05]  /*8a10*/  BSYNC B3 ;  /* 0x0000000000037941 */ /* 0x000fea0003800000 */
.L_x_2777:
[----:B------:R-:W-:Y:S02]  /*8a20*/  ULDC.64 UR4, c[0x0][0x208] ;  /* 0x0000820000047ab9 */ /* 0x000fe40000000a00 */
[----:B----4-:R4:W-:Y:S04]  /*8a30*/  ST.E.128 desc[UR4][R38.64], R12 ;  /* 0x0000000c26007985 */ /* 0x0109e8000c101d04 */
[----:B0-----:R4:W-:Y:S02]  /*8a40*/  @!P3 ST.E.128 desc[UR4][R40.64], R32 ;  /* 0x000000202800b985 */ /* 0x0019e4000c101d04 */
.L_x_2776:
[----:B------:R-:W-:Y:S05]  /*8a50*/  BSYNC B2 ;  /* 0x0000000000027941 */ /* 0x000fea0003800000 */
.L_x_2775:
[----:B------:R-:W-:-:S13]  /*8a60*/  ISETP.NE.AND P3, PT, R25, RZ, PT ;  /* 0x000000ff1900720c */ /* 0x000fda0003f65270 */
[----:B------:R-:W-:Y:S05]  /*8a70*/  @!P3 BRA `(.L_x_2774) ;  /* 0x000000080004b947 */ /* 0x000fea0003800000 */
[----:B----4-:R-:W4:Y:S01]  /*8a80*/  LDL R14, [R1+0x64] ;  /* 0x00006400010e7983 */ /* 0x010f220000100800 */
[----:B------:R-:W-:Y:S01]  /*8a90*/  SEL R11, R115, R137, !P1 ;  /* 0x00000089730b7207 */ /* 0x000fe20004800000 */
[C---:B------:R-:W-:Y:S01]  /*8aa0*/  VIADD R13, R220.reuse, 0x20 ;  /* 0x00000020dc0d7836 */ /* 0x040fe20000000000 */
        /* <DEDUP_REMOVED lines=33> */
[----:B------:R-:W-:Y:S01]  /*8cc0*/  IMAD.U32 R46, R33, 0x10000, RZ ;  /* 0x00010000212e7824 */ /* 0x000fe200078e00ff */
[--C-:B------:R-:W-:Y:S01]  /*8cd0*/  SHF.R.U64 R49, R56, 0x10, R57.reuse ;  /* 0x0000001038317819 */ /* 0x100fe20000001239 */
[----:B----4-:R-:W-:Y:S01]  /*8ce0*/  IMAD.U32 R45, R15, 0x10000, RZ ;  /* 0x000100000f2d7824 */ /* 0x010fe200078e00ff */
[----:B------:R-:W-:Y:S01]  /*8cf0*/  SHF.R.U32.HI R56, RZ, 0x10, R57 ;  /* 0x00000010ff387819 */ /* 0x000fe20000011639 */
[----:B------:R-:W-:Y:S01]  /*8d00*/  IMAD.U32 R42, R13, 0x10000, RZ ;  /* 0x000100000d2a7824 */ /* 0x000fe200078e00ff */
[----:B------:R-:W-:Y:S01]  /*8d10*/  SHF.R.U64 R53, R50, 0x10, R51 ;  /* 0x0000001032357819 */ /* 0x000fe20000001233 */
[----:B------:R-:W-:Y:S01]  /*8d20*/  IMAD.U32 R40, R12, 0x10000, RZ ;  /* 0x000100000c287824 */ /* 0x000fe200078e00ff */
[----:B------:R-:W-:Y:S01]  /*8d30*/  PRMT R179, R179, 0x5410, R56 ;  /* 0x00005410b3b37816 */ /* 0x000fe20000000038 */
[----:B------:R-:W-:Y:S01]  /*8d40*/  IMAD.U32 R11, R14, 0x10000, RZ ;  /* 0x000100000e0b7824 */ /* 0x000fe200078e00ff */
[----:B------:R-:W-:-:S02]  /*8d50*/  PRMT R161, R161, 0x5410, R54 ;  /* 0x00005410a1a17816 */ /* 0x000fc40000000036 */
[--C-:B------:R-:W-:Y:S02]  /*8d60*/  SHF.R.U64 R50, R58, 0x10, R59.reuse ;  /* 0x000000103a327819 */ /* 0x100fe4000000123b */
[----:B------:R-:W-:Y:S01]  /*8d70*/  LOP3.LUT R43, R35, 0xffff0000, RZ, 0xc0, !PT ;  /* 0xffff0000232b7812 */ /* 0x000fe200078ec0ff */
[----:B------:R-:W-:Y:S01]  /*8d80*/  IMAD.U32 R35, R179, 0x10000, RZ ;  /* 0x00010000b3237824 */ /* 0x000fe200078e00ff */
[----:B------:R-:W-:Y:S02]  /*8d90*/  SHF.R.U32.HI R59, RZ, 0x10, R59 ;  /* 0x00000010ff3b7819 */ /* 0x000fe4000001163b */
[----:B------:R-:W-:Y:S02]  /*8da0*/  SHF.R.U32.HI R52, RZ, 0x10, R51 ;  /* 0x00000010ff347819 */ /* 0x000fe40000011633 */
[----:B------:R-:W-:Y:S01]  /*8db0*/  LOP3.LUT R41, R15, 0xffff0000, RZ, 0xc0, !PT ;  /* 0xffff00000f297812 */ /* 0x000fe200078ec0ff */
[----:B------:R-:W-:Y:S01]  /*8dc0*/  IMAD.U32 R15, R161, 0x10000, RZ ;  /* 0x00010000a10f7824 */ /* 0x000fe200078e00ff */
[----:B------:R-:W-:Y:S01]  /*8dd0*/  PRMT R178, R178, 0x5410, R49 ;  /* 0x00005410b2b27816 */ /* 0x000fe20000000031 */
[----:B------:R-:W-:Y:S01]  /*8de0*/  FMUL.FTZ R49, R46, R35 ;  /* 0x000000232e317220 */ /* 0x000fe20000410000 */
[----:B------:R-:W-:Y:S01]  /*8df0*/  PRMT R176, R176, 0x5410, R59 ;  /* 0x00005410b0b07816 */ /* 0x000fe2000000003b */
[-C--:B------:R-:W-:Y:S01]  /*8e00*/  FMUL.FTZ R51, R46, R15.reuse ;  /* 0x0000000f2e337220 */ /* 0x080fe20000410000 */
[----:B------:R-:W-:Y:S01]  /*8e10*/  PRMT R159, R159, 0x5410, R52 ;  /* 0x000054109f9f7816 */ /* 0x000fe20000000034 */
[----:B------:R-:W-:Y:S01]  /*8e20*/  FFMA.FTZ R15, R42, R15, -R49 ;  /* 0x0000000f2a0f7223 */ /* 0x000fe20000010831 */
[----:B------:R-:W-:Y:S01]  /*8e30*/  LOP3.LUT R47, R33, 0xffff0000, RZ, 0xc0, !PT ;  /* 0xffff0000212f7812 */ /* 0x000fe200078ec0ff */
[----:B------:R-:W-:Y:S01]  /*8e40*/  IMAD.U32 R49, R176, 0x10000, RZ ;  /* 0x00010000b0317824 */ /* 0x000fe200078e00ff */
[----:B------:R-:W-:Y:S01]  /*8e50*/  LOP3.LUT R179, R179, 0xffff0000, RZ, 0xc0, !PT ;  /* 0xffff0000b3b37812 */ /* 0x000fe200078ec0ff */
[----:B------:R-:W-:Y:S01]  /*8e60*/  IMAD.U32 R46, R159, 0x10000, RZ ;  /* 0x000100009f2e7824 */ /* 0x000fe200078e00ff */
[----:B------:R-:W-:Y:S01]  /*8e70*/  LOP3.LUT R161, R161, 0xffff0000, RZ, 0xc0, !PT ;  /* 0xffff0000a1a17812 */ /* 0x000fe200078ec0ff */
[----:B------:R-:W-:Y:S01]  /*8e80*/  FFMA.FTZ R35, R42, R35, R51 ;  /* 0x000000232a237223 */ /* 0x000fe20000010033 */
[----:B------:R-:W-:Y:S01]  /*8e90*/  PRMT R175, R175, 0x5410, R50 ;  /* 0x00005410afaf7816 */ /* 0x000fe20000000032 */
[----:B------:R-:W-:Y:S01]  /*8ea0*/  FMUL.FTZ R50, R48, R49 ;  /* 0x0000003130327220 */ /* 0x000fe20000410000 */
[----:B------:R-:W-:Y:S01]  /*8eb0*/  PRMT R158, R158, 0x5410, R53 ;  /* 0x000054109e9e7816 */ /* 0x000fe20000000035 */
[----:B------:R-:W-:Y:S01]  /*8ec0*/  FMUL.FTZ R53, R47, R179 ;  /* 0x000000b32f357220 */ /* 0x000fe20000410000 */
[----:B------:R-:W-:Y:S01]  /*8ed0*/  LOP3.LUT R44, R13, 0xffff0000, RZ, 0xc0, !PT ;  /* 0xffff00000d2c7812 */ /* 0x000fe200078ec0ff */
[-C--:B------:R-:W-:Y:S01]  /*8ee0*/  FMUL.FTZ R47, R47, R161.reuse ;  /* 0x000000a12f2f7220 */ /* 0x080fe20000410000 */
[----:B------:R-:W-:Y:S01]  /*8ef0*/  LOP3.LUT R176, R176, 0xffff0000, RZ, 0xc0, !PT ;  /* 0xffff0000b0b07812 */ /* 0x000fe200078ec0ff */
[-C--:B------:R-:W-:Y:S01]  /*8f00*/  FMUL.FTZ R52, R48, R46.reuse ;  /* 0x0000002e30347220 */ /* 0x080fe20000410000 */
[----:B------:R-:W-:Y:S01]  /*8f10*/  PRMT R160, R160, 0x5410, R55 ;  /* 0x00005410a0a07816 */ /* 0x000fe20000000037 */
[----:B------:R-:W-:Y:S01]  /*8f20*/  FFMA.FTZ R50, R45, R46, -R50 ;  /* 0x0000002e2d327223 */ /* 0x000fe20000010832 */
[----:B------:R-:W-:Y:S01]  /*8f30*/  LOP3.LUT R46, R159, 0xffff0000, RZ, 0xc0, !PT ;  /* 0xffff00009f2e7812 */ /* 0x000fe200078ec0ff */
[C---:B------:R-:W-:Y:S01]  /*8f40*/  FFMA.FTZ R42, R44.reuse, R161, -R53 ;  /* 0x000000a12c2a7223 */ /* 0x040fe20000010835 */
[----:B------:R-:W-:Y:S01]  /*8f50*/  FFMA.FTZ R48, R44, R179, R47 ;  /* 0x000000b32c307223 */ /* 0x000fe2000001002f */
[----:B------:R-:W-:Y:S01]  /*8f60*/  FFMA.FTZ R52, R45, R49, R52 ;  /* 0x000000312d347223 */ /* 0x000fe20000010034 */
[----:B------:R-:W-:Y:S01]  /*8f70*/  FMUL.FTZ R54, R43, R176 ;  /* 0x000000b02b367220 */ /* 0x000fe20000410000 */
[C---:B------:R-:W-:Y:S01]  /*8f80*/  IMAD.U32 R33, R32.reuse, 0x10000, RZ ;  /* 0x0001000020217824 */ /* 0x040fe200078e00ff */
[----:B------:R-:W-:Y:S01]  /*8f90*/  LOP3.LUT R32, R32, 0xffff0000, RZ, 0xc0, !PT ;  /* 0xffff000020207812 */ /* 0x000fe200078ec0ff */
[----:B------:R-:W-:-:S02]  /*8fa0*/  IMAD.U32 R44, R160, 0x10000, RZ ;  /* 0x00010000a02c7824 */ /* 0x000fc400078e00ff */
[-C--:B------:R-:W-:Y:S01]  /*8fb0*/  FMUL.FTZ R56, R43, R46.reuse ;  /* 0x0000002e2b387220 */ /* 0x080fe20000410000 */
[C---:B------:R-:W-:Y:S02]  /*8fc0*/  IMAD.U32 R45, R178.reuse, 0x10000, RZ ;  /* 0x00010000b22d7824 */ /* 0x040fe400078e00ff */
[----:B------:R-:W-:Y:S01]  /*8fd0*/  FFMA.FTZ R51, R41, R46, -R54 ;  /* 0x0000002e29337223 */ /* 0x000fe20000010836 */
[----:B------:R-:W-:Y:S01]  /*8fe0*/  LOP3.LUT R47, R178, 0xffff0000, RZ, 0xc0, !PT ;  /* 0xffff0000b22f7812 */ /* 0x000fe200078ec0ff */
[CC--:B------:R-:W-:Y:S01]  /*8ff0*/  FMUL.FTZ R46, R33.reuse, R44.reuse ;  /* 0x0000002c212e7220 */ /* 0x0c0fe20000410000 */
[----:B------:R-:W-:Y:S01]  /*9000*/  FMUL.FTZ R49, R33, R45 ;  /* 0x0000002d21317220 */ /* 0x000fe20000410000 */
[----:B------:R-:W-:Y:S01]  /*9010*/  LOP3.LUT R43, R160, 0xffff0000, RZ, 0xc0, !PT ;  /* 0xffff0000a02b7812 */ /* 0x000fe200078ec0ff */
[----:B------:R-:W-:Y:S01]  /*9020*/  IMAD.U32 R13, R34, 0x10000, RZ ;  /* 0x00010000220d7824 */ /* 0x000fe200078e00ff */
[----:B------:R-:W-:Y:S01]  /*9030*/  LOP3.LUT R12, R12, 0xffff0000, RZ, 0xc0, !PT ;  /* 0xffff00000c0c7812 */ /* 0x000fe200078ec0ff */
[----:B------:R-:W-:Y:S01]  /*9040*/  FMUL.FTZ R33, R32, R47 ;  /* 0x0000002f20217220 */ /* 0x000fe20000410000 */
[C---:B------:R-:W-:Y:S01]  /*9050*/  FFMA.FTZ R49, R40.reuse, R44, -R49 ;  /* 0x0000002c28317223 */ /* 0x040fe20000010831 */
[----:B------:R-:W-:Y:S01]  /*9060*/  FFMA.FTZ R46, R40, R45, R46 ;  /* 0x0000002d282e7223 */ /* 0x000fe2000001002e */
[----:B------:R-:W-:Y:S01]  /*9070*/  FFMA.FTZ R53, R41, R176, R56 ;  /* 0x000000b029357223 */ /* 0x000fe20000010038 */
[C---:B------:R-:W-:Y:S01]  /*9080*/  IMAD.U32 R40, R175.reuse, 0x10000, RZ ;  /* 0x00010000af287824 */ /* 0x040fe200078e00ff */
[----:B------:R-:W-:Y:S01]  /*9090*/  LOP3.LUT R34, R34, 0xffff0000, RZ, 0xc0, !PT ;  /* 0xffff000022227812 */ /* 0x000fe200078ec0ff */
[-C--:B------:R-:W-:Y:S01]  /*90a0*/  FMUL.FTZ R41, R32, R43.reuse ;  /* 0x0000002b20297220 */ /* 0x080fe20000410000 */
[----:B------:R-:W-:Y:S01]  /*90b0*/  LOP3.LUT R175, R175, 0xffff0000, RZ, 0xc0, !PT ;  /* 0xffff0000afaf7812 */ /* 0x000fe200078ec0ff */
[----:B------:R-:W-:Y:S01]  /*90c0*/  FFMA.FTZ R44, R12, R43, -R33 ;  /* 0x0000002b0c2c7223 */ /* 0x000fe20000010821 */
        /* <DEDUP_REMOVED lines=24> */
.L_x_2780:
[----:B------:R-:W-:Y:S05]  /*9250*/  BSYNC B2 ;  /* 0x0000000000027941 */ /* 0x000fea0003800000 */
.L_x_2779:
[----:B------:R-:W-:Y:S02]  /*9260*/  ULDC.64 UR4, c[0x0][0x208] ;  /* 0x0000820000047ab9 */ /* 0x000fe40000000a00 */
[----:B----4-:R4:W-:Y:S04]  /*9270*/  ST.E.128 desc[UR4][R38.64], R12 ;  /* 0x0000000c26007985 */ /* 0x0109e8000c101d04 */
[----:B0-----:R4:W-:Y:S02]  /*9280*/  @!P3 ST.E.128 desc[UR4][R36.64], R32 ;  /* 0x000000202400b985 */ /* 0x0019e4000c101d04 */
.L_x_2774:
[----:B------:R-:W-:Y:S05]  /*9290*/  BSYNC B1 ;  /* 0x0000000000017941 */ /* 0x000fea0003800000 */
.L_x_2773:
[----:B------:R-:W-:-:S03]  /*92a0*/  UMOV UR4, 0xffffffff ;  /* 0xffffffff00047882 */ /* 0x000fc60000000000 */
[----:B------:R-:W-:Y:S05]  /*92b0*/  BRA.DIV UR4, `(.L_x_2781) ;  /* 0x0000027204287947 */ /* 0x000fea000b800000 */
[----:B0---4-:R0:W4:Y:S04]  /*92c0*/  SHFL.IDX PT, R37, R119, 0x2, 0x181f ;  /* 0x00581f0077257f89 */ /* 0x01112800000e0000 */
[----:B------:R0:W0:Y:S02]  /*92d0*/  SHFL.IDX PT, R36, R120, 0x2, 0x181f ;  /* 0x00581f0078247f89 */ /* 0x00002400000e0000 */
.L_x_3110:
[----:B------:R-:W-:Y:S05]  /*92e0*/  @P5 BRA `(.L_x_2739) ;  /* 0x0000001400d05947 */ /* 0x000fea0003800000 */
[----:B------:R-:W-:Y:S01]  /*92f0*/  ISETP.NE.AND P3, PT, R4, RZ, PT ;  /* 0x000000ff0400720c */ /* 0x000fe20003f65270 */
[----:B------:R-:W-:-:S12]  /*9300*/  BSSY B1, `(.L_x_2782) ;  /* 0x000007b000017945 */ /* 0x000fd80003800000 */
[----:B------:R-:W-:Y:S05]  /*9310*/  @!P3 BRA `(.L_x_2783) ;  /* 0x0000000400e4b947 */ /* 0x000fea0003800000 */
[----:B------:R-:W5:Y:S01]  /*9320*/  LDL R13, [R1+0x60] ;  /* 0x00006000010d7983 */ /* 0x000f620000100800 */
[----:B------:R-:W-:Y:S01]  /*9330*/  SEL R11, R115, R137, !P2 ;  /* 0x00000089730b7207 */ /* 0x000fe20005000000 */
[----:B------:R-:W-:Y:S01]  /*9340*/  BSSY B2, `(.L_x_2784) ;  /* 0x0000073000027945 */ /* 0x000fe20003800000 */
[----:B------:R-:W-:Y:S02]  /*9350*/  ISETP.GE.AND P4, PT, R16, R114, PT ;  /* 0x000000721000720c */ /* 0x000fe40003f86270 */
[----:B------:R-:W-:Y:S02]  /*9360*/  SHF.R.S32.HI R12, RZ, 0x1f, R11 ;  /* 0x0000001fff0c7819 */ /* 0x000fe4000001140b */
[----:B0-----:R-:W-:Y:S02]  /*9370*/  LEA R38, P3, R10, R36, 0x1 ;  /* 0x000000240a267211 */ /* 0x001fe400078608ff */
[----:B------:R-:W-:Y:S02]  /*9380*/  LEA.HI R12, R12, R11, RZ, 0x4 ;  /* 0x0000000b0c0c7211 */ /* 0x000fe400078f20ff */
[----:B----4-:R-:W-:-:S02]  /*9390*/  LEA.HI.X R39, R10, R37, R28, 0x1, P3 ;  /* 0x000000250a277211 */ /* 0x010fc400018f0c1c */
[----:B------:R-:W-:-:S04]  /*93a0*/  LEA.HI.SX32 R12, R12, R9, 0x1c ;  /* 0x000000090c0c7211 */ /* 0x000fc800078fe2ff */
[----:B------:R-:W-:Y:S01]  /*93b0*/  SHF.R.S32.HI R11, RZ, 0x1f, R12 ;  /* 0x0000001fff0b7819 */ /* 0x000fe2000001140c */
[----:B------:R-:W-:-:S03]  /*93c0*/  IMAD.SHL.U32 R41, R12, 0x8, RZ ;  /* 0x000000080c297824 */ /* 0x000fc600078e00ff */
[----:B------:R-:W-:Y:S02]  /*93d0*/  LEA.HI R11, R11, R12, RZ, 0x3 ;  /* 0x0000000c0b0b7211 */ /* 0x000fe400078f18ff */
[----:B------:R-:W-:Y:S02]  /*93e0*/  ISETP.GE.AND P5, PT, R41, R136, PT ;  /* 0x000000882900720c */ /* 0x000fe40003fa6270 */
[----:B------:R-:W-:Y:S02]  /*93f0*/  SHF.R.S32.HI R12, RZ, 0x3, R11 ;  /* 0x00000003ff0c7819 */ /* 0x000fe4000001140b */
[----:B------:R-:W-:-:S04]  /*9400*/  LOP3.LUT R11, R0, 0x38, R41, 0xf8, !PT ;  /* 0x00000038000b7812 */ /* 0x000fc800078ef829 */
[----:B------:R-:W-:-:S05]  /*9410*/  LOP3.LUT R11, R11, R138, RZ, 0x3c, !PT ;  /* 0x0000008a0b0b7212 */ /* 0x000fca00078e3cff */
[----:B------:R-:W-:-:S04]  /*9420*/  @!P5 IMAD.WIDE R40, R41, 0x2, R36 ;  /* 0x000000022928d825 */ /* 0x000fc800078e0224 */
[----:B-----5:R-:W-:-:S04]  /*9430*/  IMAD R12, R12, 0x1400, R13 ;  /* 0x000014000c0c7824 */ /* 0x020fc800078e020d */
        /* <DEDUP_REMOVED lines=8> */
[----:B------:R-:W-:Y:S01]  /*94c0*/  SHF.R.U64 R49, R76, 0x10, R77 ;  /* 0x000000104c317819 */ /* 0x000fe2000000124d */
[----:B0-----:R-:W-:Y:S01]  /*94d0*/  IMAD.U32 R46, R33, 0x10000, RZ ;  /* 0x00010000212e7824 */ /* 0x001fe200078e00ff */
[----:B------:R-:W-:Y:S01]  /*94e0*/  SHF.R.U64 R55, R68, 0x10, R69 ;  /* 0x0000001044377819 */ /* 0x000fe20000001245 */
[----:B----4-:R-:W-:Y:S01]  /*94f0*/  IMAD.U32 R43, R13, 0x10000, RZ ;  /* 0x000100000d2b7824 */ /* 0x010fe200078e00ff */
[----:B------:R-:W-:Y:S01]  /*9500*/  SHF.R.U32.HI R76, RZ, 0x10, R77 ;  /* 0x00000010ff4c7819 */ /* 0x000fe2000001164d */
[----:B------:R-:W-:Y:S01]  /*9510*/  IMAD.U32 R48, R35, 0x10000, RZ ;  /* 0x0001000023307824 */ /* 0x000fe200078e00ff */
[----:B------:R-:W-:Y:S01]  /*9520*/  SHF.R.U32.HI R68, RZ, 0x10, R69 ;  /* 0x00000010ff447819 */ /* 0x000fe20000011645 */
[----:B------:R-:W-:Y:S01]  /*9530*/  IMAD.U32 R45, R32, 0x10000, RZ ;  /* 0x00010000202d7824 */ /* 0x000fe200078e00ff */
[----:B------:R-:W-:Y:S01]  /*9540*/  PRMT R157, R157, 0x5410, R76 ;  /* 0x000054109d9d7816 */ /* 0x000fe2000000004c */
[----:B------:R-:W-:Y:S01]  /*9550*/  IMAD.U32 R42, R12, 0x10000, RZ ;  /* 0x000100000c2a7824 */ /* 0x000fe200078e00ff */
[----:B------:R-:W-:Y:S01]  /*9560*/  PRMT R153, R153, 0x5410, R68 ;  /* 0x0000541099997816 */ /* 0x000fe20000000044 */
[----:B------:R-:W-:Y:S01]  /*9570*/  IMAD.U32 R11, R14, 0x10000, RZ ;  /* 0x000100000e0b7824 */ /* 0x000fe200078e00ff */
[----:B------:R-:W-:Y:S01]  /*9580*/  SHF.R.U64 R53, R70, 0x10, R71 ;  /* 0x0000001046357819 */ /* 0x000fe20000001247 */
[----:B------:R-:W-:Y:S01]  /*9590*/  IMAD.U32 R50, R157, 0x10000, RZ ;  /* 0x000100009d327824 */ /* 0x000fe200078e00ff */
[----:B------:R-:W-:Y:S01]  /*95a0*/  PRMT R156, R156, 0x5410, R49 ;  /* 0x000054109c9c7816 */ /* 0x000fe20000000031 */
[----:B------:R-:W-:Y:S01]  /*95b0*/  IMAD.U32 R49, R153, 0x10000, RZ ;  /* 0x0001000099317824 */ /* 0x000fe200078e00ff */
[----:B------:R-:W-:Y:S01]  /*95c0*/  SHF.R.U32.HI R70, RZ, 0x10, R71 ;  /* 0x00000010ff467819 */ /* 0x000fe20000011647 */
[-C--:B------:R-:W-:Y:S01]  /*95d0*/  FMUL.FTZ R52, R46, R50.reuse ;  /* 0x000000322e347220 */ /* 0x080fe20000410000 */
[--C-:B------:R-:W-:Y:S01]  /*95e0*/  SHF.R.U64 R51, R78, 0x10, R79.reuse ;  /* 0x000000104e337819 */ /* 0x100fe2000000124f */
[-C--:B------:R-:W-:Y:S01]  /*95f0*/  FMUL.FTZ R54, R46, R49.reuse ;  /* 0x000000312e367220 */ /* 0x080fe20000410000 */
[----:B------:R-:W-:Y:S01]  /*9600*/  SHF.R.U32.HI R78, RZ, 0x10, R79 ;  /* 0x00000010ff4e7819 */ /* 0x000fe2000001164f */
[----:B------:R-:W-:Y:S01]  /*9610*/  FFMA.FTZ R52, R43, R49, -R52 ;  /* 0x000000312b347223 */ /* 0x000fe20000010834 */
[----:B------:R-:W-:Y:S01]  /*9620*/  LOP3.LUT R47, R33, 0xffff0000, RZ, 0xc0, !PT ;  /* 0xffff0000212f7812 */ /* 0x000fe200078ec0ff */
[----:B------:R-:W-:Y:S01]  /*9630*/  FFMA.FTZ R54, R43, R50, R54 ;  /* 0x000000322b367223 */ /* 0x000fe20000010036 */
[----:B------:R-:W-:Y:S01]  /*9640*/  LOP3.LUT R157, R157, 0xffff0000, RZ, 0xc0, !PT ;  /* 0xffff00009d9d7812 */ /* 0x000fe200078ec0ff */
[----:B------:R-:W-:Y:S01]  /*9650*/  IMAD.U32 R33, R15, 0x10000, RZ ;  /* 0x000100000f217824 */ /* 0x000fe200078e00ff */
[----:B------:R-:W-:-:S02]  /*9660*/  PRMT R151, R151, 0x5410, R70 ;  /* 0x0000541097977816 */ /* 0x000fc40000000046 */
        /* <DEDUP_REMOVED lines=10> */
[----:B------:R-:W-:Y:S01]  /*9710*/  FMUL.FTZ R49, R48, R43 ;  /* 0x0000002b30317220 */ /* 0x000fe20000410000 */
[----:B------:R-:W-:Y:S01]  /*9720*/  PRMT R150, R150, 0x5410, R55 ;  /* 0x0000541096967816 */ /* 0x000fe20000000037 */
[-C--:B------:R-:W-:Y:S01]  /*9730*/  FMUL.FTZ R56, R48, R46.reuse ;  /* 0x0000002e30387220 */ /* 0x080fe20000410000 */
[----:B------:R-:W-:Y:S01]  /*9740*/  FFMA.FTZ R157, R44, R157, R47 ;  /* 0x0000009d2c9d7223 */ /* 0x000fe2000001002f */
[----:B------:R-:W-:Y:S01]  /*9750*/  LOP3.LUT R44, R151, 0xffff0000, RZ, 0xc0, !PT ;  /* 0xffff0000972c7812 */ /* 0x000fe200078ec0ff */
[----:B------:R-:W-:Y:S01]  /*9760*/  FFMA.FTZ R48, R33, R46, R49 ;  /* 0x0000002e21307223 */ /* 0x000fe20000010031 */
[----:B------:R-:W-:Y:S01]  /*9770*/  LOP3.LUT R15, R15, 0xffff0000, RZ, 0xc0, !PT ;  /* 0xffff00000f0f7812 */ /* 0x000fe200078ec0ff */
[----:B------:R-:W-:Y:S01]  /*9780*/  FFMA.FTZ R56, R33, R43, -R56 ;  /* 0x0000002b21387223 */ /* 0x000fe20000010838 */
        /* <DEDUP_REMOVED lines=15> */
[----:B------:R-:W-:Y:S01]  /*9880*/  PRMT R152, R152, 0x5410, R53 ;  /* 0x0000541098987816 */ /* 0x000fe20000000035 */
[C---:B------:R-:W-:Y:S01]  /*9890*/  FFMA.FTZ R49, R42.reuse, R33, -R49 ;  /* 0x000000212a317223 */ /* 0x040fe20000010831 */
[----:B------:R-:W-:Y:S01]  /*98a0*/  FFMA.FTZ R44, R42, R43, R44 ;  /* 0x0000002b2a2c7223 */ /* 0x000fe2000001002c */
[----:B------:R-:W-:Y:S01]  /*98b0*/  LOP3.LUT R34, R34, 0xffff0000, RZ, 0xc0, !PT ;  /* 0xffff000022227812 */ /* 0x000fe200078ec0ff */
[-C--:B------:R-:W-:Y:S01]  /*98c0*/  FMUL.FTZ R43, R32, R35.reuse ;  /* 0x00000023202b7220 */ /* 0x080fe20000410000 */
[----:B------:R-:W-:Y:S01]  /*98d0*/  FFMA.FTZ R46, R12, R35, -R15 ;  /* 0x000000230c2e7223 */ /* 0x000fe2000001080f */
[C---:B------:R-:W-:Y:S01]  /*98e0*/  LOP3.LUT R33, R154.reuse, 0xffff0000, RZ, 0xc0, !PT ;  /* 0xffff00009a217812 */ /* 0x040fe200078ec0ff */
[----:B------:R-:W-:Y:S01]  /*98f0*/  IMAD.U32 R42, R154, 0x10000, RZ ;  /* 0x000100009a2a7824 */ /* 0x000fe200078e00ff */
[C---:B------:R-:W-:Y:S01]  /*9900*/  LOP3.LUT R15, R152.reuse, 0xffff0000, RZ, 0xc0, !PT ;  /* 0xffff0000980f7812 */ /* 0x040fe200078ec0ff */
[----:B------:R-:W-:-:S02]  /*9910*/  IMAD.U32 R32, R152, 0x10000, RZ ;  /* 0x0001000098207824 */ /* 0x000fc400078e00ff */
        /* <DEDUP_REMOVED lines=21> */
.L_x_2785:
[----:B------:R-:W-:Y:S05]  /*9a70*/  BSYNC B2 ;  /* 0x0000000000027941 */ /* 0x000fea0003800000 */
.L_x_2784:
[----:B------:R-:W-:Y:S02]  /*9a80*/  ULDC.64 UR4, c[0x0][0x208] ;  /* 0x0000820000047ab9 */ /* 0x000fe40000000a00 */
[----:B----4-:R4:W-:Y:S04]  /*9a90*/  ST.E.128 desc[UR4][R38.64], R12 ;  /* 0x0000000c26007985 */ /* 0x0109e8000c101d04 */
[----:B0-----:R4:W-:Y:S02]  /*9aa0*/  @!P5 ST.E.128 desc[UR4][R40.64], R32 ;  /* 0x000000202800d985 */ /* 0x0019e4000c101d04 */
.L_x_2783:
[----:B------:R-:W-:Y:S05]  /*9ab0*/  BSYNC B1 ;  /* 0x0000000000017941 */ /* 0x000fea0003800000 */
.L_x_2782:
[----:B------:R-:W-:-:S13]  /*9ac0*/  ISETP.NE.AND P3, PT, R25, RZ, PT ;  /* 0x000000ff1900720c */ /* 0x000fda0003f65270 */
[----:B------:R-:W-:Y:S05]  /*9ad0*/  @!P3 BRA `(.L_x_2739) ;  /* 0x0000000c00d4b947 */ /* 0x000fea0003800000 */
[----:B----4-:R-:W4:Y:S01]  /*9ae0*/  LDL R14, [R1+0x60] ;  /* 0x00006000010e7983 */ /* 0x010f220000100800 */
[----:B------:R-:W-:Y:S01]  /*9af0*/  SEL R137, R115, R137, !P1 ;  /* 0x0000008973897207 */ /* 0x000fe20004800000 */
[----:B------:R-:W-:Y:S01]  /*9b00*/  BSSY B1, `(.L_x_2786) ;  /* 0x0000070000017945 */ /* 0x000fe20003800000 */
[----:B------:R-:W-:Y:S02]  /*9b10*/  ISETP.GE.AND P4, PT, R213, R114, PT ;  /* 0x00000072d500720c */ /* 0x000fe40003f86270 */
[----:B------:R-:W-:Y:S02]  /*9b20*/  SHF.R.S32.HI R12, RZ, 0x1f, R137 ;  /* 0x0000001fff0c7819 */ /* 0x000fe40000011489 */
[C---:B0-----:R-:W-:Y:S02]  /*9b30*/  LEA R38, P3, R21.reuse, R36, 0x1 ;  /* 0x0000002415267211 */ /* 0x041fe400078608ff */
[----:B------:R-:W-:Y:S02]  /*9b40*/  LEA.HI R137, R12, R137, RZ, 0x4 ;  /* 0x000000890c897211 */ /* 0x000fe400078f20ff */
[----:B------:R-:W-:-:S02]  /*9b50*/  LEA.HI.X R39, R21, R37, R29, 0x1, P3 ;  /* 0x0000002515277211 */ /* 0x000fc400018f0c1d */
[----:B------:R-:W-:-:S04]  /*9b60*/  LEA.HI.SX32 R137, R137, R20, 0x1c ;  /* 0x0000001489897211 */ /* 0x000fc800078fe2ff */
[----:B------:R-:W-:Y:S01]  /*9b70*/  SHF.R.S32.HI R12, RZ, 0x1f, R137 ;  /* 0x0000001fff0c7819 */ /* 0x000fe20000011489 */
[----:B------:R-:W-:-:S03]  /*9b80*/  IMAD.SHL.U32 R11, R137, 0x8, RZ ;  /* 0x00000008890b7824 */ /* 0x000fc600078e00ff */
[----:B------:R-:W-:Y:S02]  /*9b90*/  LEA.HI R12, R12, R137, RZ, 0x3 ;  /* 0x000000890c0c7211 */ /* 0x000fe400078f18ff */
[----:B------:R-:W-:Y:S02]  /*9ba0*/  LOP3.LUT R13, R0, 0x38, R11, 0xf8, !PT ;  /* 0x00000038000d7812 */ /* 0x000fe400078ef80b */
[----:B------:R-:W-:Y:S02]  /*9bb0*/  SHF.R.S32.HI R12, RZ, 0x3, R12 ;  /* 0x00000003ff0c7819 */ /* 0x000fe4000001140c */
[----:B------:R-:W-:-:S03]  /*9bc0*/  LOP3.LUT R13, R13, R138, RZ, 0x3c, !PT ;  /* 0x0000008a0d0d7212 */ /* 0x000fc600078e3cff */
[----:B----4-:R-:W-:-:S04]  /*9bd0*/  IMAD R12, R12, 0x1400, R14 ;  /* 0x000014000c0c7824 */ /* 0x010fc800078e020e */
[----:B------:R-:W-:Y:S02]  /*9be0*/  IMAD.IADD R15, R12, 0x1, R13 ;  /* 0x000000010c0f7824 */ /* 0x000fe400078e020d */
[C---:B------:R-:W-:Y:S02]  /*9bf0*/  IMAD R13, R212.reuse, 0x5000, R123 ;  /* 0x00005000d40d7824 */ /* 0x040fe400078e027b */
[----:B------:R-:W-:Y:S02]  /*9c00*/  IMAD R15, R212, 0x5000, R15 ;  /* 0x00005000d40f7824 */ /* 0x000fe400078e020f */
[--C-:B------:R-:W-:Y:S02]  /*9c10*/  IMAD R13, R13, 0x2, R22.reuse ;  /* 0x000000020d0d7824 */ /* 0x100fe400078e0216 */
[----:B------:R-:W-:-:S04]  /*9c20*/  IMAD R32, R15, 0x2, R22 ;  /* 0x000000020f207824 */ /* 0x000fc800078e0216 */
[----:B------:R-:W0:Y:S04]  /*9c30*/  LDS.128 R12, [R13+0x24400] ;  /* 0x024400000d0c7984 */ /* 0x000e280000000c00 */
[----:B------:R-:W4:Y:S01]  /*9c40*/  LDS.128 R32, [R32+0x24400] ;  /* 0x0244000020207984 */ /* 0x000f220000000c00 */
[----:B------:R-:W-:Y:S05]  /*9c50*/  @P4 BRA `(.L_x_2787) ;  /* 0x0000000400684947 */ /* 0x000fea0003800000 */
[----:B------:R-:W-:Y:S01]  /*9c60*/  SHF.R.U64 R55, R64, 0x10, R65 ;  /* 0x0000001040377819 */ /* 0x000fe20000001241 */
[----:B----4-:R-:W-:Y:S01]  /*9c70*/  IMAD.U32 R44, R33, 0x10000, RZ ;  /* 0x00010000212c7824 */ /* 0x010fe200078e00ff */
[----:B------:R-:W-:Y:S01]  /*9c80*/  SHF.R.U64 R49, R72, 0x10, R73 ;  /* 0x0000001048317819 */ /* 0x000fe20000001249 */
[----:B0-----:R-:W-:Y:S01]  /*9c90*/  IMAD.U32 R40, R13, 0x10000, RZ ;  /* 0x000100000d287824 */ /* 0x001fe200078e00ff */
[----:B------:R-:W-:Y:S01]  /*9ca0*/  SHF.R.U32.HI R64, RZ, 0x10, R65 ;  /* 0x00000010ff407819 */ /* 0x000fe20000011641 */
[----:B------:R-:W-:Y:S01]  /*9cb0*/  IMAD.U32 R46, R35, 0x10000, RZ ;  /* 0x00010000232e7824 */ /* 0x000fe200078e00ff */
[----:B------:R-:W-:Y:S01]  /*9cc0*/  SHF.R.U32.HI R72, RZ, 0x10, R73 ;  /* 0x00000010ff487819 */ /* 0x000fe20000011649 */
[----:B------:R-:W-:Y:S01]  /*9cd0*/  IMAD.U32 R42, R32, 0x10000, RZ ;  /* 0x00010000202a7824 */ /* 0x000fe200078e00ff */
[----:B------:R-:W-:Y:S02]  /*9ce0*/  SHF.R.U64 R51, R66, 0x10, R67 ;  /* 0x0000001042337819 */ /* 0x000fe40000001243 */
[----:B------:R-:W-:-:S02]  /*9cf0*/  PRMT R145, R145, 0x5410, R64 ;  /* 0x0000541091917816 */ /* 0x000fc40000000040 */
[----:B------:R-:W-:Y:S02]  /*9d00*/  PRMT R149, R149, 0x5410, R72 ;  /* 0x0000541095957816 */ /* 0x000fe40000000048 */
[----:B------:R-:W-:Y:S02]  /*9d10*/  SHF.R.U64 R53, R74, 0x10, R75 ;  /* 0x000000104a357819 */ /* 0x000fe4000000124b */
[----:B------:R-:W-:Y:S01]  /*9d20*/  PRMT R142, R142, 0x5410, R51 ;  /* 0x000054108e8e7816 */ /* 0x000fe20000000033 */
[----:B------:R-:W-:Y:S01]  /*9d30*/  IMAD.U32 R51, R149, 0x10000, RZ ;  /* 0x0001000095337824 */ /* 0x000fe200078e00ff */
[----:B------:R-:W-:Y:S01]  /*9d40*/  PRMT R148, R148, 0x5410, R49 ;  /* 0x0000541094947816 */ /* 0x000fe20000000031 */
[----:B------:R-:W-:Y:S01]  /*9d50*/  IMAD.U32 R49, R145, 0x10000, RZ ;  /* 0x0001000091317824 */ /* 0x000fe200078e00ff */
[----:B------:R-:W-:Y:S02]  /*9d60*/  SHF.R.U32.HI R74, RZ, 0x10, R75 ;  /* 0x00000010ff4a7819 */ /* 0x000fe4000001164b */
[----:B------:R-:W-:-:S02]  /*9d70*/  SHF.R.U32.HI R66, RZ, 0x10, R67 ;  /* 0x00000010ff427819 */ /* 0x000fc40000011643 */
[----:B------:R-:W-:Y:S01]  /*9d80*/  PRMT R144, R144, 0x5410, R55 ;  /* 0x0000541090907816 */ /* 0x000fe20000000037 */
[----:B------:R-:W-:Y:S01]  /*9d90*/  FMUL.FTZ R55, R44, R49 ;  /* 0x000000312c377220 */ /* 0x000fe20000410000 */
[----:B------:R-:W-:Y:S01]  /*9da0*/  PRMT R146, R146, 0x5410, R53 ;  /* 0x0000541092927816 */ /* 0x000fe20000000035 */
[-C--:B------:R-:W-:Y:S01]  /*9db0*/  FMUL.FTZ R53, R44, R51.reuse ;  /* 0x000000332c357220 */ /* 0x080fe20000410000 */
[----:B------:R-:W-:Y:S01]  /*9dc0*/  LOP3.LUT R45, R33, 0xffff0000, RZ, 0xc0, !PT ;  /* 0xffff0000212d7812 */ /* 0x000fe200078ec0ff */
[C---:B------:R-:W-:Y:S01]  /*9dd0*/  FFMA.FTZ R55, R40.reuse, R51, R55 ;  /* 0x0000003328377223 */ /* 0x040fe20000010037 */
[----:B------:R-:W-:Y:S01]  /*9de0*/  PRMT R147, R147, 0x5410, R74 ;  /* 0x0000541093937816 */ /* 0x000fe2000000004a */
[----:B------:R-:W-:Y:S01]  /*9df0*/  FFMA.FTZ R50, R40, R49, -R53 ;  /* 0x0000003128327223 */ /* 0x000fe20000010835 */
[----:B------:R-:W-:Y:S02]  /*9e00*/  LOP3.LUT R48, R149, 0xffff0000, RZ, 0xc0, !PT ;  /* 0xffff000095307812 */ /* 0x000fe400078ec0ff */
[----:B------:R-:W-:Y:S01]  /*9e10*/  PRMT R143, R143, 0x5410, R66 ;  /* 0x000054108f8f7816 */ /* 0x000fe20000000042 */
[----:B------:R-:W-:Y:S01]  /*9e20*/  IMAD.U32 R53, R147, 0x10000, RZ ;  /* 0x0001000093357824 */ /* 0x000fe200078e00ff */
[----:B------:R-:W-:Y:S01]  /*9e30*/  LOP3.LUT R44, R145, 0xffff0000, RZ, 0xc0, !PT ;  /* 0xffff0000912c7812 */ /* 0x000fe200078ec0ff */
[----:B------:R-:W-:Y:S01]  /*9e40*/  FMUL.FTZ R52, R45, R48 ;  /* 0x000000302d347220 */ /* 0x000fe20000410000 */
[----:B------:R-:W-:Y:S01]  /*9e50*/  LOP3.LUT R41, R13, 0xffff0000, RZ, 0xc0, !PT ;  /* 0xffff00000d297812 */ /* 0x000fe200078ec0ff */
[----:B------:R-:W-:Y:S01]  /*9e60*/  IMAD.U32 R49, R143, 0x10000, RZ ;  /* 0x000100008f317824 */ /* 0x000fe200078e00ff */
[----:B------:R-:W-:Y:S01]  /*9e70*/  LOP3.LUT R43, R32, 0xffff0000, RZ, 0xc0, !PT ;  /* 0xffff0000202b7812 */ /* 0x000fe200078ec0ff */
[-C--:B------:R-:W-:Y:S01]  /*9e80*/  FMUL.FTZ R40, R45, R44.reuse ;  /* 0x0000002c2d287220 */ /* 0x080fe20000410000 */
[C---:B------:R-:W-:Y:S01]  /*9e90*/  FMUL.FTZ R51, R46.reuse, R53 ;  /* 0x000000352e337220 */ /* 0x040fe20000410000 */
[----:B------:R-:W-:Y:S01]  /*9ea0*/  FFMA.FTZ R45, R41, R44, -R52 ;  /* 0x0000002c292d7223 */ /* 0x000fe20000010834 */
[----:B------:R-:W-:Y:S01]  /*9eb0*/  IMAD.U32 R32, R15, 0x10000, RZ ;  /* 0x000100000f207824 */ /* 0x000fe200078e00ff */
[----:B------:R-:W-:Y:S01]  /*9ec0*/  LOP3.LUT R47, R35, 0xffff0000, RZ, 0xc0, !PT ;  /* 0xffff0000232f7812 */ /* 0x000fe200078ec0ff */
[----:B------:R-:W-:Y:S01]  /*9ed0*/  FMUL.FTZ R46, R46, R49 ;  /* 0x000000312e2e7220 */ /* 0x000fe20000410000 */
[----:B------:R-:W-:Y:S01]  /*9ee0*/  LOP3.LUT R44, R147, 0xffff0000, RZ, 0xc0, !PT ;  /* 0xffff0000932c7812 */ /* 0x000fe200078ec0ff */
[----:B------:R-:W-:Y:S01]  /*9ef0*/  FFMA.FTZ R48, R41, R48, R40 ;  /* 0x0000003029307223 */ /* 0x000fe20000010028 */
[----:B------:R-:W-:Y:S01]  /*9f00*/  LOP3.LUT R40, R143, 0xffff0000, RZ, 0xc0, !PT ;  /* 0xffff00008f287812 */ /* 0x000fe200078ec0ff */
[C---:B------:R-:W-:Y:S01]  /*9f10*/  FFMA.FTZ R53, R32.reuse, R53, R46 ;  /* 0x0000003520357223 */ /* 0x040fe2000001002e */
[----:B------:R-:W-:Y:S01]  /*9f20*/  LOP3.LUT R33, R15, 0xffff0000, RZ, 0xc0, !PT ;  /* 0xffff00000f217812 */ /* 0x000fe200078ec0ff */
[----:B------:R-:W-:Y:S01]  /*9f30*/  FFMA.FTZ R51, R32, R49, -R51 ;  /* 0x0000003120337223 */ /* 0x000fe20000010833 */
[----:B------:R-:W-:Y:S01]  /*9f40*/  FMUL.FTZ R46, R47, R44 ;  /* 0x0000002c2f2e7220 */ /* 0x000fe20000410000 */
[----:B------:R-:W-:-:S02]  /*9f50*/  IMAD.U32 R41, R148, 0x10000, RZ ;  /* 0x0001000094297824 */ /* 0x000fc400078e00ff */
[-C--:B------:R-:W-:Y:S01]  /*9f60*/  FMUL.FTZ R54, R47, R40.reuse ;  /* 0x000000282f367220 */ /* 0x080fe20000410000 */
[----:B------:R-:W-:Y:S01]  /*9f70*/  IMAD.U32 R32, R144, 0x10000, RZ ;  /* 0x0001000090207824 */ /* 0x000fe200078e00ff */
[----:B------:R-:W-:Y:S01]  /*9f80*/  LOP3.LUT R148, R148, 0xffff0000, RZ, 0xc0, !PT ;  /* 0xffff000094947812 */ /* 0x000fe200078ec0ff */
[C---:B------:R-:W-:Y:S02]  /*9f90*/  IMAD.U32 R13, R12.reuse, 0x10000, RZ ;  /* 0x000100000c0d7824 */ /* 0x040fe400078e00ff */
[C---:B------:R-:W-:Y:S01]  /*9fa0*/  FFMA.FTZ R52, R33.reuse, R40, -R46 ;  /* 0x0000002821347223 */ /* 0x040fe2000001082e */
[----:B------:R-:W-:Y:S01]  /*9fb0*/  LOP3.LUT R12, R12, 0xffff0000, RZ, 0xc0, !PT ;  /* 0xffff00000c0c7812 */ /* 0x000fe200078ec0ff */
[----:B------:R-:W-:Y:S01]  /*9fc0*/  FMUL.FTZ R46, R42, R32 ;  /* 0x000000202a2e7220 */ /* 0x000fe20000410000 */
[----:B------:R-:W-:Y:S01]  /*9fd0*/  LOP3.LUT R144, R144, 0xffff0000, RZ, 0xc0, !PT ;  /* 0xffff000090907812 */ /* 0x000fe200078ec0ff */
[----:B------:R-:W-:Y:S01]  /*9fe0*/  FFMA.FTZ R54, R33, R44, R54 ;  /* 0x0000002c21367223 */ /* 0x000fe20000010036 */
[----:B------:R-:W-:Y:S01]  /*9ff0*/  FMUL.FTZ R33, R43, R148 ;  /* 0x000000942b217220 */ /* 0x000fe20000410000 */
[-C--:B------:R-:W-:Y:S01]  /*a000*/  FMUL.FTZ R40, R42, R41.reuse ;  /* 0x000000292a287220 */ /* 0x080fe20000410000 */
[----:B------:R-:W-:Y:S01]  /*a010*/  FFMA.FTZ R46, R13, R41, R46 ;  /* 0x000000290d2e7223 */ /* 0x000fe2000001002e */
[----:B------:R-:W-:-:S02]  /*a020*/  IMAD.U32 R35, R34, 0x10000, RZ ;  /* 0x0001000022237824 */ /* 0x000fc400078e00ff */
[----:B------:R-:W-:Y:S01]  /*a030*/  FFMA.FTZ R41, R12, R144, -R33 ;  /* 0x000000900c297223 */ /* 0x000fe20000010821 */
[----:B------:R-:W-:Y:S01]  /*a040*/  LOP3.LUT R34, R34, 0xffff0000, RZ, 0xc0, !PT ;  /* 0xffff000022227812 */ /* 0x000fe200078ec0ff */
[----:B------:R-:W-:Y:S01]  /*a050*/  FFMA.FTZ R42, R13, R32, -R40 ;  /* 0x000000200d2a7223 */ /* 0x000fe20000010828 */
[----:B------:R-:W-:Y:S01]  /*a060*/  FMUL.FTZ R43, R43, R144 ;  /* 0x000000902b2b7220 */ /* 0x000fe20000410000 */
[C---:B------:R-:W-:Y:S01]  /*a070*/  LOP3.LUT R33, R146.reuse, 0xffff0000, RZ, 0xc0, !PT ;  /* 0xffff000092217812 */ /* 0x040fe200078ec0ff */
[----:B------:R-:W-:Y:S01]  /*a080*/  IMAD.U32 R40, R146, 0x10000, RZ ;  /* 0x0001000092287824 */ /* 0x000fe200078e00ff */
[C---:B------:R-:W-:Y:S01]  /*a090*/  LOP3.LUT R13, R142.reuse, 0xffff0000, RZ, 0xc0, !PT ;  /* 0xffff00008e0d7812 */ /* 0x040fe200078ec0ff */
[----:B------:R-:W-:Y:S02]  /*a0a0*/  IMAD.U32 R32, R142, 0x10000, RZ ;  /* 0x000100008e207824 */ /* 0x000fe400078e00ff */
[----:B------:R-:W-:Y:S01]  /*a0b0*/  FFMA.FTZ R43, R12, R148, R43 ;  /* 0x000000940c2b7223 */ /* 0x000fe2000001002b */
[C---:B------:R-:W-:Y:S01]  /*a0c0*/  IMAD.U32 R15, R14.reuse, 0x10000, RZ ;  /* 0x000100000e0f7824 */ /* 0x040fe200078e00ff */
        /* <DEDUP_REMOVED lines=16> */
[----:B------:R-:W-:Y:S02]  /*a1d0*/  F2FP.BF16.F32.PACK_AB R15, R52, R51 ;  /* 0x00000033340f723e */ /* 0x000fe400000010ff */
[----:B------:R-:W-:-:S02]  /*a1e0*/  F2FP.BF16.F32.PACK_AB R33, R48, R55 ;  /* 0x000000373021723e */ /* 0x000fc400000010ff */
[----:B------:R-:W-:-:S07]  /*a1f0*/  F2FP.BF16.F32.PACK_AB R32, R43, R46 ;  /* 0x0000002e2b20723e */ /* 0x000fce00000010ff */
.L_x_2787:
[----:B------:R-:W-:Y:S05]  /*a200*/  BSYNC B1 ;  /* 0x0000000000017941 */ /* 0x000fea0003800000 */
.L_x_2786:
[----:B------:R-:W-:Y:S01]  /*a210*/  ISETP.GE.AND P3, PT, R11, R136, PT ;  /* 0x000000880b00720c */ /* 0x000fe20003f66270 */
[----:B------:R-:W-:Y:S02]  /*a220*/  ULDC.64 UR4, c[0x0][0x208] ;  /* 0x0000820000047ab9 */ /* 0x000fe40000000a00 */
[----:B0-----:R0:W-:Y:S10]  /*a230*/  ST.E.128 desc[UR4][R38.64], R12 ;  /* 0x0000000c26007985 */ /* 0x0011f4000c101d04 */
[----:B------:R-:W-:Y:S05]  /*a240*/  @P3 BRA `(.L_x_2739) ;  /* 0x0000000400f83947 */ /* 0x000fea0003800000 */
[----:B------:R-:W-:Y:S01]  /*a250*/  IMAD.WIDE R36, R11, 0x2, R36 ;  /* 0x000000020b247825 */ /* 0x000fe200078e0224 */
[----:B------:R-:W-:-:S04]  /*a260*/  ULDC.64 UR4, c[0x0][0x208] ;  /* 0x0000820000047ab9 */ /* 0x000fc80000000a00 */
[----:B----4-:R4:W-:Y:S01]  /*a270*/  ST.E.128 desc[UR4][R36.64], R32 ;  /* 0x0000002024007985 */ /* 0x0109e2000c101d04 */
[----:B------:R-:W-:Y:S05]  /*a280*/  BRA `(.L_x_2739) ;  /* 0x0000000400e87947 */ /* 0x000fea0003800000 */
.L_x_2693:
[----:B------:R-:W-:-:S04]  /*a290*/  ULOP3.LUT UR4, UR60, 0x1, URZ, 0xfc, !UPT ;  /* 0x000000013c047892 */ /* 0x000fc8000f8efc3f */
[----:B------:R-:W-:-:S06]  /*a2a0*/  UISETP.NE.AND UP0, UPT, UR4, 0x3, UPT ;  /* 0x000000030400788c */ /* 0x000fcc000bf05270 */
[----:B------:R-:W-:-:S13]  /*a2b0*/  PLOP3.LUT P0, PT, PT, PT, UP0, 0x80, 0x0 ;  /* 0x000000000000781c */ /* 0x000fda0003f0f008 */
[----:B------:R-:W-:Y:S05]  /*a2c0*/  @!P0 BRA `(.L_x_2788) ;  /* 0x0000000000048947 */ /* 0x000fea0003800000 */
[----:B------:R-:W-:Y:S01]  /*a2d0*/  BPT.TRAP 0x1 ;  /* 0x000000040000795c */ /* 0x000fe20000300000 */
.L_x_2788:
[----:B------:R-:W-:Y:S01]  /*a2e0*/  IMAD R89, R212, 0x8, R22 ;  /* 0x00000008d4597824 */ /* 0x000fe200078e0216 */
[----:B------:R-:W-:Y:S01]  /*a2f0*/  SHF.L.U32 R90, R228, 0x1f, RZ ;  /* 0x0000001fe45a7819 */ /* 0x000fe200000006ff */
[----:B------:R-:W-:Y:S01]  /*a300*/  BSSY B1, `(.L_x_2789) ;  /* 0x0000004000017945 */ /* 0x000fe20003800000 */
[----:B------:R-:W-:Y:S02]  /*a310*/  SHF.R.S32.HI R86, RZ, 0x1f, R84 ;  /* 0x0000001fff567819 */ /* 0x000fe40000011454 */
[----:B------:R-:W0:Y:S02]  /*a320*/  SYNCS.PHASECHK.TRANS64.TRYWAIT P3, [R89+URZ+0x38890], R90 ;  /* 0x0388905a590075a7 */ /* 0x000e24000806017f */
[----:B0-----:R-:W-:Y:S05]  /*a330*/  @!P3 BRA `(.L_x_2790) ;  /* 0x000002600054b947 */ /* 0x001fea0003800000 */
.L_x_3111:
[----:B------:R-:W-:Y:S05]  /*a340*/  BSYNC B1 ;  /* 0x0000000000017941 */ /* 0x000fea0003800000 */
.L_x_2789:
        /* <DEDUP_REMOVED lines=27> */
.L_x_3115:
        /* <DEDUP_REMOVED lines=24> */
.L_x_2793:
[----:B------:R-:W-:Y:S05]  /*a680*/  BSYNC B1 ;  /* 0x0000000000017941 */ /* 0x000fea0003800000 */
.L_x_2792:
[----:B------:R-:W-:-:S03]  /*a690*/  UMOV UR4, 0xffffffff ;  /* 0xffffffff00047882 */ /* 0x000fc60000000000 */
[----:B------:R-:W-:Y:S05]  /*a6a0*/  BRA.DIV UR4, `(.L_x_2794) ;  /* 0x0000025e04d87947 */ /* 0x000fea000b800000 */
[----:B--2-4-:R2:W4:Y:S04]  /*a6b0*/  SHFL.IDX PT, R33, R41, 0x1, 0x181f ;  /* 0x00381f0029217f89 */ /* 0x01452800000e0000 */
[----:B---3--:R2:W3:Y:S02]  /*a6c0*/  SHFL.IDX PT, R32, R40, 0x1, 0x181f ;  /* 0x00381f0028207f89 */ /* 0x0084e400000e0000 */
.L_x_3119:
        /* <DEDUP_REMOVED lines=25> */
.L_x_2796:
[----:B------:R-:W-:Y:S05]  /*a860*/  BSYNC B1 ;  /* 0x0000000000017941 */ /* 0x000fea0003800000 */
.L_x_2795:
[----:B------:R-:W-:-:S03]  /*a870*/  UMOV UR4, 0xffffffff ;  /* 0xffffffff00047882 */ /* 0x000fc60000000000 */
[----:B------:R-:W-:Y:S05]  /*a880*/  BRA.DIV UR4, `(.L_x_2797) ;  /* 0x0000025e04ac7947 */ /* 0x000fea000b800000 */
[----:B---34-:R3:W4:Y:S04]  /*a890*/  SHFL.IDX PT, R33, R41, 0x2, 0x181f ;  /* 0x00581f0029217f89 */ /* 0x01872800000e0000 */
[----:B------:R3:W0:Y:S02]  /*a8a0*/  SHFL.IDX PT, R32, R40, 0x2, 0x181f ;  /* 0x00581f0028207f89 */ /* 0x00062400000e0000 */
.L_x_3123:
        /* <DEDUP_REMOVED lines=24> */
.L_x_2739:
[----:B------:R-:W-:Y:S05]  /*aa30*/  BSYNC B0 ;  /* 0x0000000000007941 */ /* 0x000fea0003800000 */
.L_x_2692:
[----:B------:R-:W5:Y:S01]  /*aa40*/  S2R R11, SR_TID.X ;  /* 0x00000000000b7919 */ /* 0x000f620000002100 */
        /* <DEDUP_REMOVED lines=8> */
[----:B-----5:R-:W-:Y:S01]  /*aad0*/  LOP3.LUT R11, R11, 0x7f, RZ, 0xc0, !PT ;  /* 0x0000007f0b0b7812 */ /* 0x020fe200078ec0ff */
[----:B--2---:R2:W-:Y:S03]  /*aae0*/  BAR.SYNC.DEFER_BLOCKING R141, 0x80 ;  /* 0x0002008d0000751d */ /* 0x0045e60000010000 */
[----:B------:R-:W-:-:S13]  /*aaf0*/  ISETP.NE.AND P3, PT, R11, RZ, PT ;  /* 0x000000ff0b00720c */ /* 0x000fda0003f65270 */
[----:B------:R-:W-:-:S05]  /*ab00*/  @!P3 VIADD R11, R89, 0x388a0 ;  /* 0x000388a0590bb836 */ /* 0x000fca0000000000 */
[----:B------:R-:W-:-:S04]  /*ab10*/  @!P3 PRMT R11, RZ, 0x654, R11 ;  /* 0x00000654ff0bb816 */ /* 0x000fc8000000000b */
[----:B------:R2:W-:Y:S01]  /*ab20*/  @!P3 SYNCS.ARRIVE.TRANS64.RED.A1T0 RZ, [R11+URZ], RZ ;  /* 0x000000ff0bffb9a7 */ /* 0x0005e2000810043f */
[----:B------:R-:W-:Y:S05]  /*ab30*/  @!P0 BRA `(.L_x_2799) ;  /* 0x0000000000048947 */ /* 0x000fea0003800000 */
[----:B------:R-:W-:Y:S01]  /*ab40*/  BPT.TRAP 0x1 ;  /* 0x000000040000795c */ /* 0x000fe20000300000 */
.L_x_2799:
[----:B------:R-:W-:Y:S05]  /*ab50*/  BSYNC B0 ;  /* 0x0000000000007941 */ /* 0x000fea0003800000 */
.L_x_2798:
[----:B------:R-:W5:Y:S01]  /*ab60*/  SYNCS.PHASECHK.TRANS64.TRYWAIT P0, [R89+URZ+0x388b0], R90 ;  /* 0x0388b05a590075a7 */ /* 0x000f62000800017f */
[----:B------:R-:W-:Y:S01]  /*ab70*/  ULDC UR61, c[0x0][0x2f4] ;  /* 0x0000bd00003d7ab9 */ /* 0x000fe20000000800 */
[----:B------:R-:W-:Y:S04]  /*ab80*/  BSSY B0, `(.L_x_2800) ;  /* 0x0000002000007945 */ /* 0x000fe80003800000 */
[----:B-----5:R-:W-:Y:S05]  /*ab90*/  @!P0 BRA `(.L_x_2801) ;  /* 0x0000025c00348947 */ /* 0x020fea0003800000 */
.L_x_3124:
[----:B------:R-:W-:Y:S05]  /*aba0*/  BSYNC B0 ;  /* 0x0000000000007941 */ /* 0x000fea0003800000 */
.L_x_2800:
[----:B------:R-:W-:Y:S01]  /*abb0*/  ULDC.64 UR4, c[0x0][0x328] ;  /* 0x0000ca0000047ab9 */ /* 0x000fe20000000a00 */
[----:B------:R-:W-:Y:S01]  /*abc0*/  IMAD.IADD R88, R88, 0x1, -R220 ;  /* 0x0000000158587824 */ /* 0x000fe200078e0adc */
[----:B------:R-:W-:Y:S01]  /*abd0*/  BSSY B0, `(.L_x_2802) ;  /* 0x000002c000007945 */ /* 0x000fe20003800000 */
[----:B--2---:R-:W-:Y:S02]  /*abe0*/  IMAD R11, R86, UR4, RZ ;  /* 0x00000004560b7c24 */ /* 0x004fe4000f8e02ff */
[----:B0---4-:R-:W-:Y:S01]  /*abf0*/  IMAD.WIDE.U32 R12, R84, UR4, RZ ;  /* 0x00000004540c7c25 */ /* 0x011fe2000f8e00ff */
        /* <DEDUP_REMOVED lines=41> */
.L_x_2803:
[----:B------:R-:W-:Y:S05]  /*ae90*/  BSYNC B0 ;  /* 0x0000000000007941 */ /* 0x000fea0003800000 */
.L_x_2802:
        /* <DEDUP_REMOVED lines=25> */
.L_x_2805:
[----:B------:R-:W-:Y:S05]  /*b030*/  BSYNC B0 ;  /* 0x0000000000007941 */ /* 0x000fea0003800000 */
.L_x_2804:
        /* <DEDUP_REMOVED lines=26> */
.L_x_2807:
[----:B------:R-:W-:Y:S05]  /*b1e0*/  BSYNC B0 ;  /* 0x0000000000007941 */ /* 0x000fea0003800000 */
.L_x_2806:
        /* <DEDUP_REMOVED lines=18> */
.L_x_2687:
[----:B------:R-:W4:Y:S01]  /*b310*/  LDL R11, [R1+0x68] ;  /* 0x00006800010b7983 */ /* 0x000f220000100800 */
[----:B------:R-:W0:Y:S01]  /*b320*/  LDC R0, c[0x0][0x448] ;  /* 0x00011200ff007b82 */ /* 0x000e220000000800 */
[----:B------:R-:W-:Y:S01]  /*b330*/  BSSY B0, `(.L_x_2809) ;  /* 0x0000055000007945 */ /* 0x000fe20003800000 */
        /* <DEDUP_REMOVED lines=22> */
[----:B0-----:R-:W-:Y:S02]  /*b4a0*/  ISETP.NE.AND P1, PT, R0, 0x1, PT ;  /* 0x000000010000780c */ /* 0x001fe40003f25270 */
        /* <DEDUP_REMOVED lines=12> */
[----:B------:R-:W0:Y:S01]  /*b570*/  @P1 LDC R3, c[0x0][0x44c] ;  /* 0x00011300ff031b82 */ /* 0x000e220000000800 */
[----:B------:R-:W-:Y:S02]  /*b580*/  CS2R R82, SRZ ;  /* 0x0000000000527805 */ /* 0x000fe4000001ff00 */
[----:B------:R-:W-:-:S02]  /*b590*/  CS2R R56, SRZ ;  /* 0x0000000000387805 */ /* 0x000fc4000001ff00 */
[----:B------:R-:W-:Y:S02]  /*b5a0*/  CS2R R78, SRZ ;  /* 0x00000000004e7805 */ /* 0x000fe4000001ff00 */
[----:B------:R-:W-:Y:S02]  /*b5b0*/  CS2R R52, SRZ ;  /* 0x0000000000347805 */ /* 0x000fe4000001ff00 */
[----:B------:R-:W-:Y:S02]  /*b5c0*/  CS2R R166, SRZ ;  /* 0x0000000000a67805 */ /* 0x000fe4000001ff00 */
[----:B------:R-:W-:Y:S02]  /*b5d0*/  CS2R R74, SRZ ;  /* 0x00000000004a7805 */ /* 0x000fe4000001ff00 */
[----:B------:R-:W-:Y:S01]  /*b5e0*/  CS2R R48, SRZ ;  /* 0x0000000000307805 */ /* 0x000fe2000001ff00 */
[----:B------:R-:W1:Y:S01]  /*b5f0*/  @P1 LDC R2, c[0x0][0x450] ;  /* 0x00011400ff021b82 */ /* 0x000e620000000800 */
        /* <DEDUP_REMOVED lines=15> */
[----:B--2---:R-:W-:Y:S01]  /*b6f0*/  CS2R R38, SRZ ;  /* 0x0000000000267805 */ /* 0x004fe2000001ff00 */
[----:B------:R-:W-:Y:S01]  /*b700*/  IMAD.MOV.U32 R24, RZ, RZ, RZ ;  /* 0x000000ffff187224 */ /* 0x000fe200078e00ff */
[----:B------:R-:W-:Y:S02]  /*b710*/  CS2R R34, SRZ ;  /* 0x0000000000227805 */ /* 0x000fe4000001ff00 */
[----:B------:R-:W-:Y:S01]  /*b720*/  CS2R R32, SRZ ;  /* 0x0000000000207805 */ /* 0x000fe2000001ff00 */
[----:B------:R-:W-:Y:S02]  /*b730*/  IMAD.MOV.U32 R4, RZ, RZ, RZ ;  /* 0x000000ffff047224 */ /* 0x000fe400078e00ff */
[----:B------:R-:W-:-:S02]  /*b740*/  IMAD.MOV.U32 R9, RZ, RZ, RZ ;  /* 0x000000ffff097224 */ /* 0x000fc400078e00ff */
[----:B------:R-:W-:Y:S02]  /*b750*/  IMAD.MOV.U32 R26, RZ, RZ, RZ ;  /* 0x000000ffff1a7224 */ /* 0x000fe400078e00ff */
[----:B----4-:R-:W-:Y:S01]  /*b760*/  VIADD R0, R11, 0x7f ;  /* 0x0000007f0b007836 */ /* 0x010fe20000000000 */
[----:B------:R-:W-:-:S03]  /*b770*/  CS2R R10, SRZ ;  /* 0x00000000000a7805 */ /* 0x000fc6000001ff00 */
[----:B0-----:R-:W-:-:S05]  /*b780*/  @P1 IMAD.HI.U32 R3, R0, R3, RZ ;  /* 0x0000000300031227 */ /* 0x001fca00078e00ff */
[----:B-1----:R-:W-:Y:S02]  /*b790*/  @P1 SHF.R.U32.HI R0, RZ, R2, R3 ;  /* 0x00000002ff001219 */ /* 0x002fe40000011603 */
[----:B------:R-:W-:-:S03]  /*b7a0*/  PLOP3.LUT P1, PT, PT, PT, PT, 0x80, 0x0 ;  /* 0x000000000000781c */ /* 0x000fc60003f2f070 */
[----:B------:R-:W-:Y:S01]  /*b7b0*/  IMAD.IADD R0, R139, 0x1, R0 ;  /* 0x000000018b007824 */ /* 0x000fe200078e0200 */
[----:B------:R-:W-:-:S03]  /*b7c0*/  CS2R R138, SRZ ;  /* 0x00000000008a7805 */ /* 0x000fc6000001ff00 */
[----:B------:R-:W-:-:S05]  /*b7d0*/  IMAD.HI R0, R0, 0x66666667, RZ ;  /* 0x6666666700007827 */ /* 0x000fca00078e02ff */
[----:B------:R-:W-:-:S04]  /*b7e0*/  SHF.R.U32.HI R3, RZ, 0x1f, R0 ;  /* 0x0000001fff037819 */ /* 0x000fc80000011600 */
[----:B------:R-:W-:Y:S01]  /*b7f0*/  LEA.HI.SX32 R3, R0, R3, 0x1b ;  /* 0x0000000300037211 */ /* 0x000fe200078fdaff */
[----:B------:R-:W-:-:S03]  /*b800*/  IMAD.MOV.U32 R0, RZ, RZ, RZ ;  /* 0x000000ffff007224 */ /* 0x000fc600078e00ff */
[----:B------:R-:W-:Y:S02]  /*b810*/  VIMNMX R2, R140, R3, PT ;  /* 0x000000038c027248 */ /* 0x000fe40003fe0100 */
[----:B------:R-:W-:Y:S01]  /*b820*/  CS2R R140, SRZ ;  /* 0x00000000008c7805 */ /* 0x000fe2000001ff00 */
[----:B------:R-:W-:Y:S01]  /*b830*/  IMAD.MOV.U32 R3, RZ, RZ, RZ ;  /* 0x000000ffff037224 */ /* 0x000fe200078e00ff */
[----:B------:R-:W-:Y:S01]  /*b840*/  ISETP.GE.AND P2, PT, R2, 0x1, PT ;  /* 0x000000010200780c */ /* 0x000fe20003f46270 */
[----:B------:R-:W-:-:S12]  /*b850*/  @P0 BRA `(.L_x_2810) ;  /* 0x0000000000080947 */ /* 0x000fd80003800000 */
[----:B------:R-:W0:Y:S02]  /*b860*/  FENCE.VIEW.ASYNC.G ;  /* 0x00000000000073c6 */ /* 0x000e240000000100 */
[----:B0-----:R-:W-:Y:S06]  /*b870*/  BAR.ARV 0xc, 0x180 ;  /* 0x0306000000007b1d */ /* 0x001fec0000002000 */
.L_x_2810:
[----:B------:R-:W-:Y:S05]  /*b880*/  BSYNC B0 ;  /* 0x0000000000007941 */ /* 0x000fea0003800000 */
.L_x_2809:
        /* <DEDUP_REMOVED lines=36> */
.L_x_2812:
        /* <DEDUP_REMOVED lines=13> */
.L_x_2816:
[----:B-1----:R1:W2:Y:S02]  /*bba0*/  SYNCS.PHASECHK.TRANS64.TRYWAIT P0, [R22+URZ+0x38800], R3 ;  /* 0x03880003160075a7 */ /* 0x0022a4000800017f */
[----:B--2---:R-:W-:Y:S05]  /*bbb0*/  @!P0 NANOSLEEP.SYNCS 0x989680 ;  /* 0x009896800000895d */ /* 0x004fea0003900000 */
[----:B------:R-:W2:Y:S02]  /*bbc0*/  @!P0 SYNCS.PHASECHK.TRANS64 P0, [R22+URZ+0x38800], R3 ;  /* 0x03880003160085a7 */ /* 0x000ea4000800007f */
[----:B--2---:R-:W-:Y:S05]  /*bbd0*/  @!P0 BRA `(.L_x_2816) ;  /* 0xfffffffc00f08947 */ /* 0x004fea000383ffff */
.L_x_2815:
[----:B------:R-:W-:Y:S05]  /*bbe0*/  BSYNC B0 ;  /* 0x0000000000007941 */ /* 0x000fea0003800000 */
.L_x_2814:
[----:B------:R-:W-:Y:S05]  /*bbf0*/  BRA `(.L_x_2817) ;  /* 0x000000a000647947 */ /* 0x000fea0003800000 */
.L_x_2813:
[----:B------:R-:W2:Y:S01]  /*bc00*/  LDL R30, [R1+0x84] ;  /* 0x00008400011e7983 */ /* 0x000ea20000100800 */
[----:B-----5:R-:W-:Y:S01]  /*bc10*/  SHF.R.S32.HI R0, RZ, 0x1f, R135 ;  /* 0x0000001fff007819 */ /* 0x020fe20000011487 */
[----:B------:R-:W-:Y:S02]  /*bc20*/  ULDC.64 UR6, c[0x0][0x408] ;  /* 0x0001020000067ab9 */ /* 0x000fe40000000a00 */
[----:B------:R-:W-:Y:S01]  /*bc30*/  IMAD.WIDE.U32 R26, R135, UR6, RZ ;  /* 0x00000006871a7c25 */ /* 0x000fe2000f8e00ff */
[----:B--2---:R-:W-:-:S13]  /*bc40*/  R2UR UR4, R30 ;  /* 0x000000001e0472ca */ /* 0x004fda00000e0000 */
[----:B------:R-:W-:-:S03]  /*bc50*/  ULOP3.LUT UP0, URZ, UR4, 0x3ff, URZ, 0xc0, !UPT ;  /* 0x000003ff043f7892 */ /* 0x000fc6000f80c03f */
[----:B------:R-:W-:Y:S02]  /*bc60*/  ULDC.64 UR4, c[0x0][0x3f8] ;  /* 0x0000fe0000047ab9 */ /* 0x000fe40000000a00 */
[C---:B------:R-:W-:Y:S01]  /*bc70*/  IMAD R4, R0.reuse, UR4, RZ ;  /* 0x0000000400047c24 */ /* 0x040fe2000f8e02ff */
[----:B------:R-:W-:Y:S01]  /*bc80*/  PLOP3.LUT P0, PT, PT, PT, UP0, 0x80, 0x0 ;  /* 0x000000000000781c */ /* 0x000fe20003f0f008 */
[----:B------:R-:W-:Y:S02]  /*bc90*/  IMAD R0, R0, UR6, RZ ;  /* 0x0000000600007c24 */ /* 0x000fe4000f8e02ff */
[----:B------:R-:W-:-:S04]  /*bca0*/  IMAD.WIDE.U32 R24, R135, UR4, RZ ;  /* 0x0000000487187c25 */ /* 0x000fc8000f8e00ff */
[C---:B------:R-:W-:Y:S02]  /*bcb0*/  IMAD R29, R135.reuse, UR5, R4 ;  /* 0x00000005871d7c24 */ /* 0x040fe4000f8e0204 */
[----:B------:R-:W-:Y:S02]  /*bcc0*/  IMAD R31, R135, UR7, R0 ;  /* 0x00000007871f7c24 */ /* 0x000fe4000f8e0200 */
        /* <DEDUP_REMOVED lines=19> */
.L_x_2818:
[----:B------:R-:W2:Y:S01]  /*be00*/  LDL R20, [R1+0x58] ;  /* 0x0000580001147983 */ /* 0x000ea20000100800 */
[----:B------:R-:W-:-:S03]  /*be10*/  ULDC.U8 UR4, c[0x0][0x410] ;  /* 0x0001040000047ab9 */ /* 0x000fc60000000000 */
[----:B------:R-:W3:Y:S01]  /*be20*/  LDL R108, [R1+0x68] ;  /* 0x00006800016c7983 */ /* 0x000ee20000100800 */
[----:B------:R-:W-:Y:S01]  /*be30*/  R2UR UR5, R30 ;  /* 0x000000001e0572ca */ /* 0x000fe200000e0000 */
[----:B------:R-:W-:Y:S01]  /*be40*/  BSSY B0, `(.L_x_2819) ;  /* 0x00009ec000007945 */ /* 0x000fe20003800000 */
[----:B------:R-:W-:Y:S01]  /*be50*/  ISETP.NE.AND P0, PT, RZ, UR4, PT ;  /* 0x00000004ff007c0c */ /* 0x000fe2000bf05270 */
[C---:B------:R-:W-:Y:S01]  /*be60*/  VIADD R89, R220.reuse, 0x20 ;  /* 0x00000020dc597836 */ /* 0x040fe20000000000 */
[----:B------:R-:W-:Y:S01]  /*be70*/  LEA.HI R33, R33, R28, RZ, 0x3 ;  /* 0x0000001c21217211 */ /* 0x000fe200078f18ff */
[----:B------:R-:W-:Y:S01]  /*be80*/  VIADD R3, R220, 0x60 ;  /* 0x00000060dc037836 */ /* 0x000fe20000000000 */
[----:B------:R-:W-:Y:S02]  /*be90*/  SHF.R.U32.HI R21, RZ, 0x3, R229 ;  /* 0x00000003ff157819 */ /* 0x000fe400000116e5 */
[----:B------:R-:W-:Y:S02]  /*bea0*/  LOP3.LUT R0, R229, 0x38, R16, 0xf8, !PT ;  /* 0x00000038e5007812 */ /* 0x000fe400078ef810 */
[----:B------:R-:W-:-:S02]  /*beb0*/  LOP3.LUT R33, R33, 0xfffffff8, RZ, 0xc0, !PT ;  /* 0xfffffff821217812 */ /* 0x000fc400078ec0ff */
[----:B--2---:R-:W-:-:S03]  /*bec0*/  LOP3.LUT R87, R20, R0, R21, 0xf6, !PT ;  /* 0x0000000014577212 */ /* 0x004fc600078ef615 */
[----:B------:R-:W-:Y:S02]  /*bed0*/  IMAD.IADD R0, R28, 0x1, -R33 ;  /* 0x000000011c007824 */ /* 0x000fe400078e0a21 */
[----:B---3--:R-:W-:Y:S01]  /*bee0*/  IMAD.IADD R73, R220, 0x1, R108 ;  /* 0x00000001dc497824 */ /* 0x008fe200078e026c */
[----:B------:R-:W-:-:S03]  /*bef0*/  LEA R87, R87, UR5, 0x1 ;  /* 0x0000000557577c11 */ /* 0x000fc6000f8e08ff */
[----:B------:R-:W-:Y:S01]  /*bf00*/  IMAD R7, R0, 0x20, R73 ;  /* 0x0000002000077824 */ /* 0x000fe200078e0249 */
[----:B------:R-:W-:Y:S06]  /*bf10*/  @!P0 BRA `(.L_x_2820) ;  /* 0x0000004c00688947 */ /* 0x000fec0003800000 */
[----:B------:R-:W0:Y:S01]  /*bf20*/  LDC R86, c[0x0][0x448] ;  /* 0x00011200ff567b82 */ /* 0x000e220000000800 */
[----:B------:R-:W-:Y:S01]  /*bf30*/  ULDC.64 UR4, c[0x0][0x3f8] ;  /* 0x0000fe0000047ab9 */ /* 0x000fe20000000a00 */
[----:B------:R-:W-:Y:S01]  /*bf40*/  ULDC.64 UR6, c[0x0][0x408] ;  /* 0x0001020000067ab9 */ /* 0x000fe20000000a00 */
[----:B------:R-:W-:Y:S01]  /*bf50*/  IMAD.MOV.U32 R4, RZ, RZ, R24 ;  /* 0x000000ffff047224 */ /* 0x000fe200078e0018 */
[----:B------:R-:W-:Y:S01]  /*bf60*/  SHF.R.S32.HI R82, RZ, 0x1f, R221 ;  /* 0x0000001fff527819 */ /* 0x000fe200000114dd */
[----:B------:R-:W-:Y:S01]  /*bf70*/  IMAD.MOV.U32 R8, RZ, RZ, R26 ;  /* 0x000000ffff087224 */ /* 0x000fe200078e001a */
[----:B------:R-:W-:Y:S01]  /*bf80*/  SHF.R.S32.HI R83, RZ, 0x1f, R224 ;  /* 0x0000001fff537819 */ /* 0x000fe200000114e0 */
[----:B------:R-:W-:Y:S01]  /*bf90*/  IMAD.MOV.U32 R9, RZ, RZ, R31 ;  /* 0x000000ffff097224 */ /* 0x000fe200078e001f */
[----:B------:R-:W-:Y:S02]  /*bfa0*/  SHF.R.S32.HI R85, RZ, 0x1f, R222 ;  /* 0x0000001fff557819 */ /* 0x000fe400000114de */
[----:B------:R-:W-:-:S02]  /*bfb0*/  SHF.R.S32.HI R93, RZ, 0x1f, R214 ;  /* 0x0000001fff5d7819 */ /* 0x000fc400000114d6 */
        /* <DEDUP_REMOVED lines=27> */
.L_x_3130:
[----:B------:R-:W5:Y:S01]  /*c170*/  LDL R10, [R1+0x6c] ;  /* 0x00006c00010a7983 */ /* 0x000f620000100800 */
        /* <DEDUP_REMOVED lines=9> */
[----:B-----5:R-:W-:-:S05]  /*c210*/  IMAD R86, R10, R86, RZ ;  /* 0x000000560a567224 */ /* 0x020fca00078e02ff */
[----:B------:R-:W-:-:S13]  /*c220*/  ISETP.GE.AND P0, PT, R73, R86, PT ;  /* 0x000000564900720c */ /* 0x000fda0003f06270 */
[----:B------:R-:W-:Y:S05]  /*c230*/  @P0 BRA `(.L_x_2823) ;  /* 0x0000000000b80947 */ /* 0x000fea0003800000 */
[----:B------:R-:W-:Y:S01]  /*c240*/  ULDC UR4, c[0x0][0x3f4] ;  /* 0x0000fd0000047ab9 */ /* 0x000fe20000000800 */
[----:B------:R-:W-:Y:S02]  /*c250*/  CS2R R80, SRZ ;  /* 0x0000000000507805 */ /* 0x000fe4000001ff00 */
[----:B------:R-:W-:Y:S02]  /*c260*/  ISETP.GE.AND P3, PT, R214, UR4, PT ;  /* 0x00000004d6007c0c */ /* 0x000fe4000bf66270 */
[----:B------:R-:W-:Y:S02]  /*c270*/  CS2R R78, SRZ ;  /* 0x00000000004e7805 */ /* 0x000fe4000001ff00 */
[----:B------:R-:W-:Y:S01]  /*c280*/  ISETP.GE.AND P2, PT, R222, UR4, PT ;  /* 0x00000004de007c0c */ /* 0x000fe2000bf46270 */
[----:B------:R-:W-:Y:S01]  /*c290*/  ULDC.64 UR6, c[0x0][0x208] ;  /* 0x0000820000067ab9 */ /* 0x000fe20000000a00 */
[----:B------:R-:W-:Y:S02]  /*c2a0*/  ISETP.GE.AND P1, PT, R221, UR4, PT ;  /* 0x00000004dd007c0c */ /* 0x000fe4000bf26270 */
[----:B------:R-:W-:-:S05]  /*c2b0*/  ISETP.GE.AND P0, PT, R224, UR4, PT ;  /* 0x00000004e0007c0c */ /* 0x000fca000bf06270 */
[C---:B------:R-:W-:Y:S01]  /*c2c0*/  @!P3 IMAD.SHL.U32 R12, R214.reuse, 0x2, RZ ;  /* 0x00000002d60cb824 */ /* 0x040fe200078e00ff */
[----:B------:R-:W-:-:S03]  /*c2d0*/  @!P3 SHF.L.U64.HI R13, R214, 0x1, R93 ;  /* 0x00000001d60db819 */ /* 0x000fc6000001025d */
[C---:B------:R-:W-:Y:S01]  /*c2e0*/  @!P2 IMAD.SHL.U32 R24, R222.reuse, 0x2, RZ ;  /* 0x00000002de18a824 */ /* 0x040fe200078e00ff */
[----:B------:R-:W-:Y:S01]  /*c2f0*/  @!P2 SHF.L.U64.HI R25, R222, 0x1, R85 ;  /* 0x00000001de19a819 */ /* 0x000fe20000010255 */
[----:B------:R-:W-:Y:S01]  /*c300*/  @!P1 IMAD.SHL.U32 R28, R221, 0x2, RZ ;  /* 0x00000002dd1c9824 */ /* 0x000fe200078e00ff */
[CC--:B--2---:R-:W-:Y:S01]  /*c310*/  @!P3 IADD3 R10, P5, R5.reuse, R12.reuse, RZ ;  /* 0x0000000c050ab210 */ /* 0x0c4fe20007fbe0ff */
[----:B------:R-:W-:Y:S01]  /*c320*/  @!P0 IMAD.SHL.U32 R15, R224, 0x2, RZ ;  /* 0x00000002e00f8824 */ /* 0x000fe200078e00ff */
[----:B----4-:R-:W-:Y:S02]  /*c330*/  @!P3 IADD3 R12, P4, R14, R12, RZ ;  /* 0x0000000c0e0cb210 */ /* 0x010fe40007f9e0ff */
[-C--:B------:R-:W-:Y:S01]  /*c340*/  @!P2 IADD3 R20, P6, R5, R24.reuse, RZ ;  /* 0x000000180514a210 */ /* 0x080fe20007fde0ff */
[--C-:B-1----:R-:W-:Y:S01]  /*c350*/  @!P3 IMAD.X R11, R4, 0x1, R13.reuse, P5 ;  /* 0x00000001040bb824 */ /* 0x102fe200028e060d */
[----:B------:R-:W-:Y:S01]  /*c360*/  @!P1 SHF.L.U64.HI R29, R221, 0x1, R82 ;  /* 0x00000001dd1d9819 */ /* 0x000fe20000010252 */
[----:B---3--:R-:W-:Y:S01]  /*c370*/  @!P3 IMAD.X R13, R9, 0x1, R13, P4 ;  /* 0x00000001090db824 */ /* 0x008fe200020e060d */
[----:B------:R-:W-:Y:S01]  /*c380*/  @!P2 IADD3 R24, P5, R14, R24, RZ ;  /* 0x000000180e18a210 */ /* 0x000fe20007fbe0ff */
[----:B------:R-:W-:Y:S01]  /*c390*/  @!P2 IMAD.X R21, R4, 0x1, R25, P6 ;  /* 0x000000010415a824 */ /* 0x000fe200030e0619 */
[----:B------:R-:W-:-:S02]  /*c3a0*/  @!P1 IADD3 R26, P4, R5, R28, RZ ;  /* 0x0000001c051a9210 */ /* 0x000fc40007f9e0ff */
[----:B------:R-:W-:Y:S02]  /*c3b0*/  CS2R R76, SRZ ;  /* 0x00000000004c7805 */ /* 0x000fe4000001ff00 */
[----:B------:R-:W-:Y:S01]  /*c3c0*/  @!P1 IADD3 R28, P6, R14, R28, RZ ;  /* 0x0000001c0e1c9210 */ /* 0x000fe20007fde0ff */
[----:B------:R-:W-:Y:S01]  /*c3d0*/  @!P2 IMAD.X R25, R9, 0x1, R25, P5 ;  /* 0x000000010919a824 */ /* 0x000fe200028e0619 */
[----:B------:R-:W-:Y:S01]  /*c3e0*/  @!P0 SHF.L.U64.HI R32, R224, 0x1, R83 ;  /* 0x00000001e0208819 */ /* 0x000fe20000010253 */
[----:B------:R-:W-:Y:S01]  /*c3f0*/  @!P1 IMAD.X R27, R4, 0x1, R29, P4 ;  /* 0x00000001041b9824 */ /* 0x000fe200020e061d */
[-C--:B------:R-:W-:Y:S02]  /*c400*/  @!P0 IADD3 R30, P5, R5, R15.reuse, RZ ;  /* 0x0000000f051e8210 */ /* 0x080fe40007fbe0ff */
[----:B------:R-:W-:Y:S02]  /*c410*/  CS2R R74, SRZ ;  /* 0x00000000004a7805 */ /* 0x000fe4000001ff00 */
[----:B------:R-:W-:-:S02]  /*c420*/  @!P0 IADD3 R14, P4, R14, R15, RZ ;  /* 0x0000000f0e0e8210 */ /* 0x000fc40007f9e0ff */
[----:B------:R-:W-:Y:S02]  /*c430*/  CS2R R70, SRZ ;  /* 0x0000000000467805 */ /* 0x000fe4000001ff00 */
[----:B------:R-:W-:Y:S02]  /*c440*/  CS2R R68, SRZ ;  /* 0x0000000000447805 */ /* 0x000fe4000001ff00 */
[----:B------:R-:W-:Y:S02]  /*c450*/  CS2R R64, SRZ ;  /* 0x0000000000407805 */ /* 0x000fe4000001ff00 */
[----:B------:R-:W-:Y:S01]  /*c460*/  CS2R R62, SRZ ;  /* 0x00000000003e7805 */ /* 0x000fe2000001ff00 */
[C---:B------:R-:W-:Y:S01]  /*c470*/  @!P1 IMAD.X R29, R9.reuse, 0x1, R29, P6 ;  /* 0x00000001091d9824 */ /* 0x040fe200030e061d */
        /* <DEDUP_REMOVED lines=10> */
.L_x_2823:
[----:B------:R-:W-:Y:S05]  /*c520*/  BSYNC B1 ;  /* 0x0000000000017941 */ /* 0x000fea0003800000 */
.L_x_2822:
        /* <DEDUP_REMOVED lines=39> */
.L_x_3136:
        /* <DEDUP_REMOVED lines=24> */
[CC--:B---3--:R-:W-:Y:S01]  /*c920*/  @!P3 IADD3 R10, P5, R5.reuse, R12.reuse, RZ ;  /* 0x0000000c050ab210 */ /* 0x0c8fe20007fbe0ff */
[----:B------:R-:W-:Y:S01]  /*c930*/  @!P0 IMAD.SHL.U32 R31, R224, 0x2, RZ ;  /* 0x00000002e01f8824 */ /* 0x000fe200078e00ff */
[----:B----4-:R-:W-:Y:S02]  /*c940*/  @!P3 IADD3 R12, P4, R14, R12, RZ ;  /* 0x0000000c0e0cb210 */ /* 0x010fe40007f9e0ff */
[-C--:B------:R-:W-:Y:S01]  /*c950*/  @!P2 IADD3 R20, P6, R5, R24.reuse, RZ ;  /* 0x000000180514a210 */ /* 0x080fe20007fde0ff */
[--C-:B--2---:R-:W-:Y:S01]  /*c960*/  @!P3 IMAD.X R11, R4, 0x1, R13.reuse, P5 ;  /* 0x00000001040bb824 */ /* 0x104fe200028e060d */
[----:B------:R-:W-:Y:S01]  /*c970*/  @!P1 SHF.L.U64.HI R29, R221, 0x1, R82 ;  /* 0x00000001dd1d9819 */ /* 0x000fe20000010252 */
[----:B0-----:R-:W-:Y:S01]  /*c980*/  @!P3 IMAD.X R13, R9, 0x1, R13, P4 ;  /* 0x00000001090db824 */ /* 0x001fe200020e060d */
        /* <DEDUP_REMOVED lines=26> */
.L_x_2826:
[----:B------:R-:W-:Y:S05]  /*cb30*/  BSYNC B1 ;  /* 0x0000000000017941 */ /* 0x000fea0003800000 */
.L_x_2825:
        /* <DEDUP_REMOVED lines=38> */
.L_x_3142:
        /* <DEDUP_REMOVED lines=27> */
[----:B0-----:R-:W-:Y:S02]  /*cf50*/  @!P3 IADD3 R32, P4, R14, R32, RZ ;  /* 0x000000200e20b210 */ /* 0x001fe40007f9e0ff */
[-C--:B------:R-:W-:Y:S01]  /*cf60*/  @!P2 IADD3 R30, P6, R5, R24.reuse, RZ ;  /* 0x00000018051ea210 */ /* 0x080fe20007fde0ff */
[--C-:B--2---:R-:W-:Y:S01]  /*cf70*/  @!P3 IMAD.X R67, R4, 0x1, R10.reuse, P5 ;  /* 0x000000010443b824 */ /* 0x104fe200028e060a */
[----:B------:R-:W-:Y:S01]  /*cf80*/  @!P2 IADD3 R24, P5, R14, R24, RZ ;  /* 0x000000180e18a210 */ /* 0x000fe20007fbe0ff */
[----:B------:R-:W-:Y:S01]  /*cf90*/  @!P3 IMAD.X R33, R9, 0x1, R10, P4 ;  /* 0x000000010921b824 */ /* 0x000fe200020e060a */
[----:B------:R-:W-:Y:S01]  /*cfa0*/  @!P1 SHF.L.U64.HI R13, R221, 0x1, R82 ;  /* 0x00000001dd0d9819 */ /* 0x000fe20000010252 */
[--C-:B------:R-:W-:Y:S01]  /*cfb0*/  @!P2 IMAD.X R31, R4, 0x1, R11.reuse, P6 ;  /* 0x00000001041fa824 */ /* 0x100fe200030e060b */
[-C--:B------:R-:W-:Y:S01]  /*cfc0*/  @!P1 IADD3 R20, P4, R5, R12.reuse, RZ ;  /* 0x0000000c05149210 */ /* 0x080fe20007f9e0ff */
[----:B------:R-:W-:Y:S01]  /*cfd0*/  @!P2 IMAD.X R25, R9, 0x1, R11, P5 ;  /* 0x000000010919a824 */ /* 0x000fe200028e060b */
[----:B------:R-:W-:-:S02]  /*cfe0*/  @!P1 IADD3 R10, P6, R14, R12, RZ ;  /* 0x0000000c0e0a9210 */ /* 0x000fc40007fde0ff */
[----:B------:R-:W-:Y:S02]  /*cff0*/  CS2R R38, SRZ ;  /* 0x0000000000267805 */ /* 0x000fe4000001ff00 */
[----:B------:R-:W-:Y:S01]  /*d000*/  @!P0 SHF.L.U64.HI R15, R224, 0x1, R83 ;  /* 0x00000001e00f8819 */ /* 0x000fe20000010253 */
[--C-:B------:R-:W-:Y:S01]  /*d010*/  @!P1 IMAD.X R21, R4, 0x1, R13.reuse, P4 ;  /* 0x0000000104159824 */ /* 0x100fe200020e060d */
[-C--:B------:R-:W-:Y:S01]  /*d020*/  @!P0 IADD3 R12, P5, R5, R26.reuse, RZ ;  /* 0x0000001a050c8210 */ /* 0x080fe20007fbe0ff */
[----:B------:R-:W-:Y:S01]  /*d030*/  @!P1 IMAD.X R11, R9, 0x1, R13, P6 ;  /* 0x00000001090b9824 */ /* 0x000fe200030e060d */
[----:B------:R-:W-:Y:S02]  /*d040*/  @!P0 IADD3 R14, P4, R14, R26, RZ ;  /* 0x0000001a0e0e8210 */ /* 0x000fe40007f9e0ff */
[----:B------:R-:W-:Y:S02]  /*d050*/  CS2R R40, SRZ ;  /* 0x0000000000287805 */ /* 0x000fe4000001ff00 */
[----:B------:R-:W-:Y:S01]  /*d060*/  CS2R R34, SRZ ;  /* 0x0000000000227805 */ /* 0x000fe2000001ff00 */
[----:B------:R-:W-:Y:S01]  /*d070*/  @!P0 IMAD.X R13, R4, 0x1, R15, P5 ;  /* 0x00000001040d8824 */ /* 0x000fe200028e060f */
[----:B------:R-:W-:-:S02]  /*d080*/  CS2R R36, SRZ ;  /* 0x0000000000247805 */ /* 0x000fc4000001ff00 */
[----:B------:R-:W-:Y:S02]  /*d090*/  CS2R R28, SRZ ;  /* 0x00000000001c7805 */ /* 0x000fe4000001ff00 */
[----:B------:R-:W-:Y:S01]  /*d0a0*/  CS2R R26, SRZ ;  /* 0x00000000001a7805 */ /* 0x000fe2000001ff00 */
[----:B------:R-:W-:Y:S01]  /*d0b0*/  @!P0 IMAD.X R15, R9, 0x1, R15, P4 ;  /* 0x00000001090f8824 */ /* 0x000fe200020e060f */
[----:B------:R0:W5:Y:S04]  /*d0c0*/  @!P3 LD.E.64 R42, desc[UR6][R66.64] ;  /* 0x00000006422ab980 */ /* 0x000168000c101b00 */
[----:B------:R0:W5:Y:S04]  /*d0d0*/  @!P3 LD.E.64 R44, desc[UR6][R32.64] ;  /* 0x00000006202cb980 */ /* 0x000168000c101b00 */
[----:B------:R0:W5:Y:S04]  /*d0e0*/  @!P2 LD.E.64 R38, desc[UR6][R30.64] ;  /* 0x000000061e26a980 */ /* 0x000168000c101b00 */
[----:B------:R0:W5:Y:S04]  /*d0f0*/  @!P2 LD.E.64 R40, desc[UR6][R24.64] ;  /* 0x000000061828a980 */ /* 0x000168000c101b00 */
[----:B------:R0:W5:Y:S04]  /*d100*/  @!P1 LD.E.64 R34, desc[UR6][R20.64] ;  /* 0x0000000614229980 */ /* 0x000168000c101b00 */
[----:B------:R0:W5:Y:S04]  /*d110*/  @!P1 LD.E.64 R36, desc[UR6][R10.64] ;  /* 0x000000060a249980 */ /* 0x000168000c101b00 */
[----:B------:R0:W5:Y:S04]  /*d120*/  @!P0 LD.E.64 R28, desc[UR6][R12.64] ;  /* 0x000000060c1c8980 */ /* 0x000168000c101b00 */
[----:B------:R0:W5:Y:S02]  /*d130*/  @!P0 LD.E.64 R26, desc[UR6][R14.64] ;  /* 0x000000060e1a8980 */ /* 0x000164000c101b00 */
.L_x_2829:
[----:B------:R-:W-:Y:S05]  /*d140*/  BSYNC B1 ;  /* 0x0000000000017941 */ /* 0x000fea0003800000 */
.L_x_2828:
        /* <DEDUP_REMOVED lines=39> */
.L_x_3148:
        /* <DEDUP_REMOVED lines=31> */
[----:B------:R-:W-:Y:S02]  /*d5b0*/  @!P3 IADD3 R116, P4, R14, R116, RZ ;  /* 0x000000740e74b210 */ /* 0x000fe40007f9e0ff */
[-C--:B------:R-:W-:Y:S01]  /*d5c0*/  @!P2 IADD3 R114, P6, R67, R106.reuse, RZ ;  /* 0x0000006a4372a210 */ /* 0x080fe20007fde0ff */
[--C-:B--2---:R-:W-:Y:S01]  /*d5d0*/  @!P3 IMAD.X R119, R66, 0x1, R93.reuse, P5 ;  /* 0x000000014277b824 */ /* 0x104fe200028e065d */
[----:B------:R-:W-:Y:S01]  /*d5e0*/  @!P1 SHF.L.U64.HI R5, R221, 0x1, R82 ;  /* 0x00000001dd059819 */ /* 0x000fe20000010252 */
[----:B------:R-:W-:Y:S01]  /*d5f0*/  @!P3 IMAD.X R117, R72, 0x1, R93, P4 ;  /* 0x000000014875b824 */ /* 0x000fe200020e065d */
[----:B------:R-:W-:Y:S01]  /*d600*/  @!P2 IADD3 R106, P5, R14, R106, RZ ;  /* 0x0000006a0e6aa210 */ /* 0x000fe20007fbe0ff */
[----:B------:R-:W-:Y:S01]  /*d610*/  @!P2 IMAD.X R115, R66, 0x1, R85, P6 ;  /* 0x000000014273a824 */ /* 0x000fe200030e0655 */
[----:B------:R-:W-:-:S02]  /*d620*/  @!P1 IADD3 R94, P4, R67, R12, RZ ;  /* 0x0000000c435e9210 */ /* 0x000fc40007f9e0ff */
[----:B------:R-:W-:Y:S02]  /*d630*/  CS2R R20, SRZ ;  /* 0x0000000000147805 */ /* 0x000fe4000001ff00 */
[----:B------:R-:W-:Y:S01]  /*d640*/  @!P1 IADD3 R12, P6, R14, R12, RZ ;  /* 0x0000000c0e0c9210 */ /* 0x000fe20007fde0ff */
[----:B------:R-:W-:Y:S01]  /*d650*/  @!P2 IMAD.X R107, R72, 0x1, R85, P5 ;  /* 0x00000001486ba824 */ /* 0x000fe200028e0655 */
[----:B------:R-:W-:Y:S01]  /*d660*/  @!P0 SHF.L.U64.HI R7, R224, 0x1, R83 ;  /* 0x00000001e0078819 */ /* 0x000fe20000010253 */
[--C-:B------:R-:W-:Y:S01]  /*d670*/  @!P1 IMAD.X R95, R66, 0x1, R5.reuse, P4 ;  /* 0x00000001425f9824 */ /* 0x100fe200020e0605 */
[-C--:B------:R-:W-:Y:S01]  /*d680*/  @!P0 IADD3 R82, P5, R67, R15.reuse, RZ ;  /* 0x0000000f43528210 */ /* 0x080fe20007fbe0ff */
[----:B------:R-:W-:Y:S01]  /*d690*/  @!P1 IMAD.X R13, R72, 0x1, R5, P6 ;  /* 0x00000001480d9824 */ /* 0x000fe200030e0605 */
[----:B------:R-:W-:Y:S02]  /*d6a0*/  @!P0 IADD3 R14, P4, R14, R15, RZ ;  /* 0x0000000f0e0e8210 */ /* 0x000fe40007f9e0ff */
[----:B------:R-:W-:-:S02]  /*d6b0*/  CS2R R24, SRZ ;  /* 0x0000000000187805 */ /* 0x000fc4000001ff00 */
[----:B------:R-:W-:Y:S01]  /*d6c0*/  CS2R R10, SRZ ;  /* 0x00000000000a7805 */ /* 0x000fe2000001ff00 */
[--C-:B------:R-:W-:Y:S01]  /*d6d0*/  @!P0 IMAD.X R83, R66, 0x1, R7.reuse, P5 ;  /* 0x0000000142538824 */ /* 0x100fe200028e0607 */
[----:B------:R-:W-:Y:S01]  /*d6e0*/  CS2R R4, SRZ ;  /* 0x0000000000047805 */ /* 0x000fe2000001ff00 */
[----:B------:R-:W-:Y:S01]  /*d6f0*/  @!P0 IMAD.X R15, R72, 0x1, R7, P4 ;  /* 0x00000001480f8824 */ /* 0x000fe200020e0607 */
[----:B------:R-:W-:Y:S02]  /*d700*/  CS2R R6, SRZ ;  /* 0x0000000000067805 */ /* 0x000fe4000001ff00 */
[----:B------:R-:W-:Y:S01]  /*d710*/  CS2R R8, SRZ ;  /* 0x0000000000087805 */ /* 0x000fe2000001ff00 */
        /* <DEDUP_REMOVED lines=8> */
.L_x_2832:
[----:B------:R-:W-:Y:S05]  /*d7a0*/  BSYNC B1 ;  /* 0x0000000000017941 */ /* 0x000fea0003800000 */
.L_x_2831:
[----:B------:R-:W1:Y:S01]  /*d7b0*/  SYNCS.PHASECHK.TRANS64.TRYWAIT P0, [R22+URZ+0x38800], R151 ;  /* 0x03880097160075a7 */ /* 0x000e62000800017f */
[----:B0----5:R-:W-:Y:S01]  /*d7c0*/  IMAD.MOV.U32 R12, RZ, RZ, R5 ;  /* 0x000000ffff0c7224 */ /* 0x021fe200078e0005 */
[----:B------:R-:W-:Y:S01]  /*d7d0*/  BSSY B1, `(.L_x_2833) ;  /* 0x0000021000017945 */ /* 0x000fe20003800000 */
[----:B------:R-:W-:Y:S02]  /*d7e0*/  IMAD.MOV.U32 R13, RZ, RZ, R6 ;  /* 0x000000ffff0d7224 */ /* 0x000fe400078e0006 */
[----:B------:R-:W-:Y:S01]  /*d7f0*/  IMAD.MOV.U32 R14, RZ, RZ, R30 ;  /* 0x000000ffff0e7224 */ /* 0x000fe200078e001e */
[----:B---3--:R-:W-:Y:S01]  /*d800*/  PRMT R67, R12, 0x7610, R67 ;  /* 0x000076100c437816 */ /* 0x008fe20000000043 */
        /* <DEDUP_REMOVED lines=9> */
[----:B--2---:R-:W-:Y:S01]  /*d8a0*/  PRMT R66, R0, 0x7610, R66 ;  /* 0x0000761000427816 */ /* 0x004fe20000000042 */
        /* <DEDUP_REMOVED lines=19> */
.L_x_3149:
[----:B------:R-:W-:Y:S05]  /*d9e0*/  BSYNC B1 ;  /* 0x0000000000017941 */ /* 0x000fea0003800000 */
.L_x_2833:
[----:B------:R-:W-:Y:S01]  /*d9f0*/  BSSY B1, `(.L_x_2835) ;  /* 0x00000cb000017945 */ /* 0x000fe20003800000 */
[----:B------:R-:W-:Y:S02]  /*da00*/  PRMT R107, R12, 0x7610, R107 ;  /* 0x000076100c6b7816 */ /* 0x000fe4000000006b */
[----:B------:R-:W-:Y:S01]  /*da10*/  PRMT R108, R13, 0x7610, R108 ;  /* 0x000076100d6c7816 */ /* 0x000fe2000000006c */
[----:B------:R-:W-:Y:S06]  /*da20*/  @P1 BRA `(.L_x_2836) ;  /* 0x0000000c001c1947 */ /* 0x000fec0003800000 */
[----:B------:R-:W1:Y:S01]  /*da30*/  LDC R13, c[0x0][0x3f4] ;  /* 0x0000fd00ff0d7b82 */ /* 0x000e620000000800 */
[----:B------:R-:W-:Y:S01]  /*da40*/  BSSY B2, `(.L_x_2837) ;  /* 0x0000034000027945 */ /* 0x000fe20003800000 */
[-C--:B-1----:R-:W-:Y:S02]  /*da50*/  ISETP.GE.AND P0, PT, R214, R13.reuse, PT ;  /* 0x0000000dd600720c */ /* 0x082fe40003f06270 */
[-C--:B------:R-:W-:Y:S02]  /*da60*/  ISETP.GE.AND P1, PT, R222, R13.reuse, PT ;  /* 0x0000000dde00720c */ /* 0x080fe40003f26270 */
[-C--:B------:R-:W-:Y:S02]  /*da70*/  ISETP.GE.AND P2, PT, R221, R13.reuse, PT ;  /* 0x0000000ddd00720c */ /* 0x080fe40003f46270 */
[----:B------:R-:W-:-:S07]  /*da80*/  ISETP.GE.AND P3, PT, R224, R13, PT ;  /* 0x0000000de000720c */ /* 0x000fce0003f66270 */
[----:B------:R-:W-:Y:S06]  /*da90*/  @P0 BRA `(.L_x_2838) ;  /* 0x0000000000b80947 */ /* 0x000fec0003800000 */
[----:B------:R-:W1:Y:S01]  /*daa0*/  LDS.128 R12, [R87] ;  /* 0x00000000570c7984 */ /* 0x000e620000000c00 */
        /* <DEDUP_REMOVED lines=11> */
[----:B------:R-:W-:Y:S02]  /*db60*/  PRMT R147, R147, 0x5410, R80 ;  /* 0x0000541093937816 */ /* 0x000fe40000000050 */
[C---:B-1----:R-:W-:Y:S01]  /*db70*/  LOP3.LUT R79, R14.reuse, 0xffff0000, RZ, 0xc0, !PT ;  /* 0xffff00000e4f7812 */ /* 0x042fe200078ec0ff */
[----:B------:R-:W-:Y:S01]  /*db80*/  IMAD.U32 R78, R14, 0x10000, RZ ;  /* 0x000100000e4e7824 */ /* 0x000fe200078e00ff */
[C---:B------:R-:W-:Y:S01]  /*db90*/  LOP3.LUT R81, R15.reuse, 0xffff0000, RZ, 0xc0, !PT ;  /* 0xffff00000f517812 */ /* 0x040fe200078ec0ff */
[----:B------:R-:W-:-:S02]  /*dba0*/  IMAD.U32 R80, R15, 0x10000, RZ ;  /* 0x000100000f507824 */ /* 0x000fc400078e00ff */
[C---:B------:R-:W-:Y:S01]  /*dbb0*/  FMUL.FTZ R116, R79.reuse, R114 ;  /* 0x000000724f747220 */ /* 0x040fe20000410000 */
[-C--:B------:R-:W-:Y:S01]  /*dbc0*/  FMUL.FTZ R117, R79, R115.reuse ;  /* 0x000000734f757220 */ /* 0x080fe20000410000 */
[----:B------:R-:W-:Y:S01]  /*dbd0*/  FMUL.FTZ R79, R81, R150 ;  /* 0x00000096514f7220 */ /* 0x000fe20000410000 */
[----:B------:R-:W-:Y:S02]  /*dbe0*/  IMAD.U32 R14, R12, 0x10000, RZ ;  /* 0x000100000c0e7824 */ /* 0x000fe400078e00ff */
[C---:B------:R-:W-:Y:S01]  /*dbf0*/  FFMA.FTZ R119, R78.reuse, R115, R116 ;  /* 0x000000734e777223 */ /* 0x040fe20000010074 */
[----:B------:R-:W-:Y:S02]  /*dc00*/  IMAD.U32 R15, R13, 0x10000, RZ ;  /* 0x000100000d0f7824 */ /* 0x000fe400078e00ff */
[----:B------:R-:W-:Y:S01]  /*dc10*/  FFMA.FTZ R118, R78, R114, -R117 ;  /* 0x000000724e767223 */ /* 0x000fe20000010875 */
[-C--:B------:R-:W-:Y:S01]  /*dc20*/  FMUL.FTZ R115, R81, R148.reuse ;  /* 0x0000009451737220 */ /* 0x080fe20000410000 */
[----:B------:R-:W-:Y:S01]  /*dc30*/  LOP3.LUT R12, R12, 0xffff0000, RZ, 0xc0, !PT ;  /* 0xffff00000c0c7812 */ /* 0x000fe200078ec0ff */
[C---:B------:R-:W-:Y:S01]  /*dc40*/  FFMA.FTZ R148, R80.reuse, R148, -R79 ;  /* 0x0000009450947223 */ /* 0x040fe2000001084f */
[----:B------:R-:W-:Y:S01]  /*dc50*/  LOP3.LUT R13, R13, 0xffff0000, RZ, 0xc0, !PT ;  /* 0xffff00000d0d7812 */ /* 0x000fe200078ec0ff */
[C---:B------:R-:W-:Y:S01]  /*dc60*/  IMAD.U32 R81, R149.reuse, 0x10000, RZ ;  /* 0x0001000095517824 */ /* 0x040fe200078e00ff */
[----:B------:R-:W-:Y:S01]  /*dc70*/  LOP3.LUT R114, R149, 0xffff0000, RZ, 0xc0, !PT ;  /* 0xffff000095727812 */ /* 0x000fe200078ec0ff */
[C---:B------:R-:W-:Y:S01]  /*dc80*/  IMAD.U32 R79, R147.reuse, 0x10000, RZ ;  /* 0x00010000934f7824 */ /* 0x040fe200078e00ff */
        /* <DEDUP_REMOVED lines=15> */
.L_x_2838:
[----:B------:R-:W-:Y:S05]  /*dd80*/  BSYNC B2 ;  /* 0x0000000000027941 */ /* 0x000fea0003800000 */
.L_x_2837:
[----:B------:R-:W-:Y:S04]  /*dd90*/  BSSY B2, `(.L_x_2839) ;  /* 0x0000030000027945 */ /* 0x000fe80003800000 */
[----:B------:R-:W-:Y:S05]  /*dda0*/  @P1 BRA `(.L_x_2840) ;  /* 0x0000000000b81947 */ /* 0x000fea0003800000 */
[----:B-1----:R-:W1:Y:S01]  /*ddb0*/  LDS.128 R12, [R87+0x4000] ;  /* 0x00400000570c7984 */ /* 0x002e620000000c00 */
        /* <DEDUP_REMOVED lines=12> */
[C---:B-1----:R-:W-:Y:S01]  /*de80*/  LOP3.LUT R75, R14.reuse, 0xffff0000, RZ, 0xc0, !PT ;  /* 0xffff00000e4b7812 */ /* 0x042fe200078ec0ff */
        /* <DEDUP_REMOVED lines=32> */
.L_x_2840:
[----:B------:R-:W-:Y:S05]  /*e090*/  BSYNC B2 ;  /* 0x0000000000027941 */ /* 0x000fea0003800000 */
.L_x_2839:
[----:B------:R-:W-:Y:S04]  /*e0a0*/  BSSY B2, `(.L_x_2841) ;  /* 0x0000030000027945 */ /* 0x000fe80003800000 */
[----:B------:R-:W-:Y:S05]  /*e0b0*/  @P2 BRA `(.L_x_2842) ;  /* 0x0000000000b82947 */ /* 0x000fea0003800000 */
[----:B-12---:R-:W1:Y:S01]  /*e0c0*/  LDS.128 R12, [R87+0x8000] ;  /* 0x00800000570c7984 */ /* 0x006e620000000c00 */
        /* <DEDUP_REMOVED lines=16> */
[C---:B------:R-:W-:Y:S01]  /*e1d0*/  FMUL.FTZ R78, R69.reuse, R74 ;  /* 0x0000004a454e7220 */ /* 0x040fe20000410000 */
[-C--:B------:R-:W-:Y:S01]  /*e1e0*/  FMUL.FTZ R77, R69, R75.reuse ;  /* 0x0000004b454d7220 */ /* 0x080fe20000410000 */
[C---:B------:R-:W-:Y:S01]  /*e1f0*/  FMUL.FTZ R69, R71.reuse, R142 ;  /* 0x0000008e47457220 */ /* 0x040fe20000410000 */
[----:B------:R-:W-:Y:S02]  /*e200*/  IMAD.U32 R14, R12, 0x10000, RZ ;  /* 0x000100000c0e7824 */ /* 0x000fe400078e00ff */
[----:B------:R-:W-:Y:S01]  /*e210*/  FFMA.FTZ R79, R68, R75, R78 ;  /* 0x0000004b444f7223 */ /* 0x000fe2000001004e */
[-C--:B------:R-:W-:Y:S01]  /*e220*/  FMUL.FTZ R75, R71, R139.reuse ;  /* 0x0000008b474b7220 */ /* 0x080fe20000410000 */
[----:B------:R-:W-:Y:S01]  /*e230*/  FFMA.FTZ R139, R70, R139, -R69 ;  /* 0x0000008b468b7223 */ /* 0x000fe20000010845 */
[----:B------:R-:W-:Y:S02]  /*e240*/  IMAD.U32 R15, R13, 0x10000, RZ ;  /* 0x000100000d0f7824 */ /* 0x000fe400078e00ff */
        /* <DEDUP_REMOVED lines=8> */
[----:B------:R-:W-:Y:S01]  /*e2d0*/  LOP3.LUT R140, R140, 0xffff0000, RZ, 0xc0, !PT ;  /* 0xffff00008c8c7812 */ /* 0x000fe200078ec0ff */
[----:B------:R-:W-:-:S02]  /*e2e0*/  FMUL.FTZ R70, R12, R69 ;  /* 0x000000450c467220 */ /* 0x000fc40000410000 */
[C---:B------:R-:W-:Y:S01]  /*e2f0*/  FMUL.FTZ R74, R13.reuse, R68 ;  /* 0x000000440d4a7220 */ /* 0x040fe20000410000 */
[C---:B------:R-:W-:Y:S01]  /*e300*/  FFMA.FTZ R12, R14.reuse, R69, -R75 ;  /* 0x000000450e0c7223 */ /* 0x040fe2000001084b */
[-C--:B------:R-:W-:Y:S01]  /*e310*/  FMUL.FTZ R77, R13, R140.reuse ;  /* 0x0000008c0d4d7220 */ /* 0x080fe20000410000 */
[----:B------:R-:W-:Y:S01]  /*e320*/  FFMA.FTZ R71, R14, R71, R70 ;  /* 0x000000470e477223 */ /* 0x000fe20000010046 */
[----:B------:R-:W-:Y:S01]  /*e330*/  FFMA.FTZ R13, R15, R140, -R74 ;  /* 0x0000008c0f0d7223 */ /* 0x000fe2000001084a */
[----:B------:R-:W-:Y:S01]  /*e340*/  F2FP.BF16.F32.PACK_AB R14, R79, R76 ;  /* 0x0000004c4f0e723e */ /* 0x000fe200000010ff */
[----:B------:R-:W-:Y:S01]  /*e350*/  FFMA.FTZ R68, R15, R68, R77 ;  /* 0x000000440f447223 */ /* 0x000fe2000001004d */
[----:B------:R-:W-:Y:S02]  /*e360*/  F2FP.BF16.F32.PACK_AB R15, R142, R139 ;  /* 0x0000008b8e0f723e */ /* 0x000fe400000010ff */
[----:B------:R-:W-:Y:S02]  /*e370*/  F2FP.BF16.F32.PACK_AB R12, R71, R12 ;  /* 0x0000000c470c723e */ /* 0x000fe400000010ff */
[----:B------:R-:W-:-:S05]  /*e380*/  F2FP.BF16.F32.PACK_AB R13, R68, R13 ;  /* 0x0000000d440d723e */ /* 0x000fca00000010ff */
[----:B------:R3:W-:Y:S02]  /*e390*/  STS.128 [R87+0x8000], R12 ;  /* 0x0080000c57007388 */ /* 0x0007e40000000c00 */
.L_x_2842:
[----:B------:R-:W-:Y:S05]  /*e3a0*/  BSYNC B2 ;  /* 0x0000000000027941 */ /* 0x000fea0003800000 */
.L_x_2841:
[----:B------:R-:W-:Y:S05]  /*e3b0*/  @P3 BRA `(.L_x_2836) ;  /* 0x0000000000b83947 */ /* 0x000fea0003800000 */
[----:B-123--:R-:W1:Y:S01]  /*e3c0*/  LDS.128 R12, [R87+0xc000] ;  /* 0x00c00000570c7984 */ /* 0x00ee620000000c00 */
        /* <DEDUP_REMOVED lines=45> */
.L_x_2836:
[----:B------:R-:W-:Y:S05]  /*e6a0*/  BSYNC B1 ;  /* 0x0000000000017941 */ /* 0x000fea0003800000 */
.L_x_2835:
[----:B------:R-:W-:Y:S01]  /*e6b0*/  ISETP.GE.AND P0, PT, R89, R0, PT ;  /* 0x000000005900720c */ /* 0x000fe20003f06270 */
[----:B------:R-:W-:-:S12]  /*e6c0*/  BSSY B1, `(.L_x_2843) ;  /* 0x00000c9000017945 */ /* 0x000fd80003800000 */
[----:B------:R-:W-:Y:S05]  /*e6d0*/  @P0 BRA `(.L_x_2844) ;  /* 0x0000000c001c0947 */ /* 0x000fea0003800000 */
[----:B-1234-:R-:W1:Y:S01]  /*e6e0*/  LDC R13, c[0x0][0x3f4] ;  /* 0x0000fd00ff0d7b82 */ /* 0x01ee620000000800 */
[----:B------:R-:W-:Y:S01]  /*e6f0*/  BSSY B2, `(.L_x_2845) ;  /* 0x0000034000027945 */ /* 0x000fe20003800000 */
[-C--:B-1----:R-:W-:Y:S02]  /*e700*/  ISETP.GE.AND P0, PT, R214, R13.reuse, PT ;  /* 0x0000000dd600720c */ /* 0x082fe40003f06270 */
[-C--:B------:R-:W-:Y:S02]  /*e710*/  ISETP.GE.AND P1, PT, R222, R13.reuse, PT ;  /* 0x0000000dde00720c */ /* 0x080fe40003f26270 */
[-C--:B------:R-:W-:Y:S02]  /*e720*/  ISETP.GE.AND P2, PT, R221, R13.reuse, PT ;  /* 0x0000000ddd00720c */ /* 0x080fe40003f46270 */
[----:B------:R-:W-:-:S07]  /*e730*/  ISETP.GE.AND P3, PT, R224, R13, PT ;  /* 0x0000000de000720c */ /* 0x000fce0003f66270 */
[----:B------:R-:W-:Y:S06]  /*e740*/  @P0 BRA `(.L_x_2846) ;  /* 0x0000000000b80947 */ /* 0x000fec0003800000 */
[----:B------:R-:W1:Y:S01]  /*e750*/  LDS.128 R12, [R87+0x1000] ;  /* 0x00100000570c7984 */ /* 0x000e620000000c00 */
        /* <DEDUP_REMOVED lines=45> */
.L_x_2846:
[----:B------:R-:W-:Y:S05]  /*ea30*/  BSYNC B2 ;  /* 0x0000000000027941 */ /* 0x000fea0003800000 */
.L_x_2845:
[----:B------:R-:W-:Y:S04]  /*ea40*/  BSSY B2, `(.L_x_2847) ;  /* 0x0000030000027945 */ /* 0x000fe80003800000 */
[----:B------:R-:W-:Y:S05]  /*ea50*/  @P1 BRA `(.L_x_2848) ;  /* 0x0000000000b81947 */ /* 0x000fea0003800000 */
[----:B-1----:R-:W1:Y:S01]  /*ea60*/  LDS.128 R12, [R87+0x5000] ;  /* 0x00500000570c7984 */ /* 0x002e620000000c00 */
        /* <DEDUP_REMOVED lines=45> */
.L_x_2848:
[----:B------:R-:W-:Y:S05]  /*ed40*/  BSYNC B2 ;  /* 0x0000000000027941 */ /* 0x000fea0003800000 */
.L_x_2847:
        /* <DEDUP_REMOVED lines=48> */
.L_x_2850:
[----:B------:R-:W-:Y:S05]  /*f050*/  BSYNC B2 ;  /* 0x0000000000027941 */ /* 0x000fea0003800000 */
.L_x_2849:
        /* <DEDUP_REMOVED lines=47> */
.L_x_2844:
[----:B------:R-:W-:Y:S05]  /*f350*/  BSYNC B1 ;  /* 0x0000000000017941 */ /* 0x000fea0003800000 */
.L_x_2843:
[----:B-1234-:R-:W-:Y:S01]  /*f360*/  VIADD R12, R220, 0x40 ;  /* 0x00000040dc0c7836 */ /* 0x01efe20000000000 */
[----:B------:R-:W-:Y:S04]  /*f370*/  BSSY B1, `(.L_x_2851) ;  /* 0x00000ca000017945 */ /* 0x000fe80003800000 */
[----:B------:R-:W-:-:S13]  /*f380*/  ISETP.GE.AND P0, PT, R12, R0, PT ;  /* 0x000000000c00720c */ /* 0x000fda0003f06270 */
[----:B------:R-:W-:Y:S05]  /*f390*/  @P0 BRA `(.L_x_2852) ;  /* 0x0000000c001c0947 */ /* 0x000fea0003800000 */
[----:B------:R-:W1:Y:S01]  /*f3a0*/  LDC R13, c[0x0][0x3f4] ;  /* 0x0000fd00ff0d7b82 */ /* 0x000e620000000800 */
        /* <DEDUP_REMOVED lines=52> */
.L_x_2854:
[----:B------:R-:W-:Y:S05]  /*f6f0*/  BSYNC B2 ;  /* 0x0000000000027941 */ /* 0x000fea0003800000 */
.L_x_2853:
        /* <DEDUP_REMOVED lines=48> */
.L_x_2856:
[----:B------:R-:W-:Y:S05]  /*fa00*/  BSYNC B2 ;  /* 0x0000000000027941 */ /* 0x000fea0003800000 */
.L_x_2855:
        /* <DEDUP_REMOVED lines=48> */
.L_x_2858:
[----:B------:R-:W-:Y:S05]  /*fd10*/  BSYNC B2 ;  /* 0x0000000000027941 */ /* 0x000fea0003800000 */
.L_x_2857:
[----:B------:R-:W-:Y:S05]  /*fd20*/  @P3 BRA `(.L_x_2852) ;  /* 0x0000000000b83947 */ /* 0x000fea0003800000 */
[----:B-123--:R-:W1:Y:S01]  /*fd30*/  LDS.128 R12, [R87+0xe000] ;  /* 0x00e00000570c7984 */ /* 0x00ee620000000c00 */
        /* <DEDUP_REMOVED lines=45> */
.L_x_2852:
[----:B------:R-:W-:Y:S05]  /*10010*/  BSYNC B1 ;  /* 0x0000000000017941 */ /* 0x000fea0003800000 */
.L_x_2851:
[----:B------:R-:W-:-:S13]  /*10020*/  ISETP.GE.AND P0, PT, R3, R0, PT ;  /* 0x000000000300720c */ /* 0x000fda0003f06270 */
[----:B------:R-:W-:Y:S05]  /*10030*/  @P0 BRA `(.L_x_2859) ;  /* 0x0000005c00300947 */ /* 0x000fea0003800000 */
[----:B------:R-:W5:Y:S01]  /*10040*/  LDC R3, c[0x0][0x3f4] ;  /* 0x0000fd00ff037b82 */ /* 0x000f620000000800 */
[----:B------:R-:W-:Y:S01]  /*10050*/  BSSY B1, `(.L_x_2860) ;  /* 0x0000034000017945 */ /* 0x000fe20003800000 */
[-C--:B-----5:R-:W-:Y:S02]  /*10060*/  ISETP.GE.AND P0, PT, R214, R3.reuse, PT ;  /* 0x00000003d600720c */ /* 0x0a0fe40003f06270 */
[-C--:B------:R-:W-:Y:S02]  /*10070*/  ISETP.GE.AND P1, PT, R222, R3.reuse, PT ;  /* 0x00000003de00720c */ /* 0x080fe40003f26270 */
[-C--:B------:R-:W-:Y:S02]  /*10080*/  ISETP.GE.AND P2, PT, R221, R3.reuse, PT ;  /* 0x00000003dd00720c */ /* 0x080fe40003f46270 */
[----:B------:R-:W-:-:S07]  /*10090*/  ISETP.GE.AND P3, PT, R224, R3, PT ;  /* 0x00000003e000720c */ /* 0x000fce0003f66270 */
[----:B------:R-:W-:Y:S06]  /*100a0*/  @P0 BRA `(.L_x_2861) ;  /* 0x0000000000b80947 */ /* 0x000fec0003800000 */
[----:B-1234-:R-:W1:Y:S01]  /*100b0*/  LDS.128 R12, [R87+0x3000] ;  /* 0x00300000570c7984 */ /* 0x01ee620000000c00 */
        /* <DEDUP_REMOVED lines=12> */
[C---:B-1----:R-:W-:Y:S01]  /*10180*/  IMAD.U32 R26, R14.reuse, 0x10000, RZ ;  /* 0x000100000e1a7824 */ /* 0x042fe200078e00ff */
        /* <DEDUP_REMOVED lines=32> */
.L_x_2861:
[----:B------:R-:W-:Y:S05]  /*10390*/  BSYNC B1 ;  /* 0x0000000000017941 */ /* 0x000fea0003800000 */
.L_x_2860:
[----:B------:R-:W-:Y:S04]  /*103a0*/  BSSY B1, `(.L_x_2862) ;  /* 0x0000030000017945 */ /* 0x000fe80003800000 */
[----:B------:R-:W-:Y:S05]  /*103b0*/  @P1 BRA `(.L_x_2863) ;  /* 0x0000000000b81947 */ /* 0x000fea0003800000 */
        /* <DEDUP_REMOVED lines=46> */
.L_x_2863:
[----:B------:R-:W-:Y:S05]  /*106a0*/  BSYNC B1 ;  /* 0x0000000000017941 */ /* 0x000fea0003800000 */
.L_x_2862:
        /* <DEDUP_REMOVED lines=19> */
[----:B------:R-:W-:Y:S01]  /*107e0*/  FMUL.FTZ R24, R10, R20 ;  /* 0x000000140a187220 */ /* 0x000fe20000410000 */
[----:B------:R-:W-:-:S02]  /*107f0*/  IMAD.U32 R0, R12, 0x10000, RZ ;  /* 0x000100000c007824 */ /* 0x000fc400078e00ff */
[----:B------:R-:W-:Y:S01]  /*10800*/  FMUL.FTZ R21, R10, R15 ;  /* 0x0000000f0a157220 */ /* 0x000fe20000410000 */
[C---:B------:R-:W-:Y:S01]  /*10810*/  FMUL.FTZ R10, R14.reuse, R86 ;  /* 0x000000560e0a7220 */ /* 0x040fe20000410000 */
[-C--:B------:R-:W-:Y:S01]  /*10820*/  FMUL.FTZ R14, R14, R83.reuse ;  /* 0x000000530e0e7220 */ /* 0x080fe20000410000 */
[----:B------:R-:W-:Y:S01]  /*10830*/  LOP3.LUT R3, R12, 0xffff0000, RZ, 0xc0, !PT ;  /* 0xffff00000c037812 */ /* 0x000fe200078ec0ff */
[----:B------:R-:W-:Y:S02]  /*10840*/  IMAD.U32 R6, R13, 0x10000, RZ ;  /* 0x000100000d067824 */ /* 0x000fe400078e00ff */
[----:B------:R-:W-:Y:S01]  /*10850*/  FFMA.FTZ R83, R11, R83, -R10 ;  /* 0x000000530b537223 */ /* 0x000fe2000001080a */
[----:B------:R-:W-:Y:S01]  /*10860*/  IMAD.U32 R10, R85, 0x10000, RZ ;  /* 0x00010000550a7824 */ /* 0x000fe200078e00ff */
[----:B------:R-:W-:Y:S01]  /*10870*/  LOP3.LUT R12, R13, 0xffff0000, RZ, 0xc0, !PT ;  /* 0xffff00000d0c7812 */ /* 0x000fe200078ec0ff */
[----:B------:R-:W-:Y:S01]  /*10880*/  FFMA.FTZ R24, R7, R15, -R24 ;  /* 0x0000000f07187223 */ /* 0x000fe20000010818 */
[----:B------:R-:W-:Y:S01]  /*10890*/  LOP3.LUT R85, R85, 0xffff0000, RZ, 0xc0, !PT ;  /* 0xffff000055557812 */ /* 0x000fe200078ec0ff */
[----:B------:R-:W-:Y:S01]  /*108a0*/  FFMA.FTZ R21, R7, R20, R21 ;  /* 0x0000001407157223 */ /* 0x000fe20000010015 */
[C---:B------:R-:W-:Y:S01]  /*108b0*/  LOP3.LUT R13, R82.reuse, 0xffff0000, RZ, 0xc0, !PT ;  /* 0xffff0000520d7812 */ /* 0x040fe200078ec0ff */
[----:B------:R-:W-:-:S02]  /*108c0*/  IMAD.U32 R7, R82, 0x10000, RZ ;  /* 0x0001000052077824 */ /* 0x000fc400078e00ff */
[----:B------:R-:W-:Y:S01]  /*108d0*/  FFMA.FTZ R86, R11, R86, R14 ;  /* 0x000000560b567223 */ /* 0x000fe2000001000e */
[CC--:B------:R-:W-:Y:S01]  /*108e0*/  FMUL.FTZ R11, R3.reuse, R10.reuse ;  /* 0x0000000a030b7220 */ /* 0x0c0fe20000410000 */
[C---:B------:R-:W-:Y:S01]  /*108f0*/  FMUL.FTZ R15, R12.reuse, R85 ;  /* 0x000000550c0f7220 */ /* 0x040fe20000410000 */
[----:B------:R-:W-:Y:S01]  /*10900*/  FMUL.FTZ R3, R3, R7 ;  /* 0x0000000703037220 */ /* 0x000fe20000410000 */
[----:B------:R-:W-:Y:S01]  /*10910*/  FMUL.FTZ R14, R12, R13 ;  /* 0x0000000d0c0e7220 */ /* 0x000fe20000410000 */
[----:B------:R-:W-:Y:S01]  /*10920*/  FFMA.FTZ R11, R0, R7, -R11 ;  /* 0x00000007000b7223 */ /* 0x000fe2000001080b */
[----:B------:R-:W-:Y:S01]  /*10930*/  FFMA.FTZ R13, R6, R13, -R15 ;  /* 0x0000000d060d7223 */ /* 0x000fe2000001080f */
[----:B------:R-:W-:Y:S01]  /*10940*/  FFMA.FTZ R12, R0, R10, R3 ;  /* 0x0000000a000c7223 */ /* 0x000fe20000010003 */
[----:B------:R-:W-:Y:S01]  /*10950*/  FFMA.FTZ R6, R6, R85, R14 ;  /* 0x0000005506067223 */ /* 0x000fe2000001000e */
[----:B------:R-:W-:Y:S02]  /*10960*/  F2FP.BF16.F32.PACK_AB R14, R21, R24 ;  /* 0x00000018150e723e */ /* 0x000fe400000010ff */
[----:B------:R-:W-:-:S02]  /*10970*/  F2FP.BF16.F32.PACK_AB R15, R86, R83 ;  /* 0x00000053560f723e */ /* 0x000fc400000010ff */
[----:B------:R-:W-:Y:S02]  /*10980*/  F2FP.BF16.F32.PACK_AB R12, R12, R11 ;  /* 0x0000000b0c0c723e */ /* 0x000fe400000010ff */
[----:B------:R-:W-:-:S05]  /*10990*/  F2FP.BF16.F32.PACK_AB R13, R6, R13 ;  /* 0x0000000d060d723e */ /* 0x000fca00000010ff */
[----:B------:R1:W-:Y:S02]  /*109a0*/  STS.128 [R87+0xb000], R12 ;  /* 0x00b0000c57007388 */ /* 0x0003e40000000c00 */
.L_x_2865:
[----:B------:R-:W-:Y:S05]  /*109b0*/  BSYNC B1 ;  /* 0x0000000000017941 */ /* 0x000fea0003800000 */
.L_x_2864:
        /* <DEDUP_REMOVED lines=14> */
[----:B------:R-:W-:Y:S02]  /*10aa0*/  LOP3.LUT R11, R72, 0xffff0000, RZ, 0xc0, !PT ;  /* 0xffff0000480b7812 */ /* 0x000fe400078ec0ff */
[C---:B-1----:R-:W-:Y:S01]  /*10ab0*/  LOP3.LUT R6, R14.reuse, 0xffff0000, RZ, 0xc0, !PT ;  /* 0xffff00000e067812 */ /* 0x042fe200078ec0ff */
[----:B------:R-:W-:Y:S01]  /*10ac0*/  IMAD.U32 R5, R14, 0x10000, RZ ;  /* 0x000100000e057824 */ /* 0x000fe200078e00ff */
[C---:B------:R-:W-:Y:S01]  /*10ad0*/  LOP3.LUT R14, R15.reuse, 0xffff0000, RZ, 0xc0, !PT ;  /* 0xffff00000f0e7812 */ /* 0x040fe200078ec0ff */
[----:B------:R-:W-:Y:S01]  /*10ae0*/  IMAD.U32 R7, R15, 0x10000, RZ ;  /* 0x000100000f077824 */ /* 0x000fe200078e00ff */
[----:B------:R-:W-:Y:S01]  /*10af0*/  LOP3.LUT R3, R12, 0xffff0000, RZ, 0xc0, !PT ;  /* 0xffff00000c037812 */ /* 0x000fe200078ec0ff */
[C---:B------:R-:W-:Y:S01]  /*10b00*/  FMUL.FTZ R10, R6.reuse, R9 ;  /* 0x00000009060a7220 */ /* 0x040fe20000410000 */
[----:B------:R-:W-:Y:S01]  /*10b10*/  FMUL.FTZ R6, R6, R8 ;  /* 0x0000000806067220 */ /* 0x000fe20000410000 */
[----:B------:R-:W-:Y:S01]  /*10b20*/  FMUL.FTZ R20, R14, R73 ;  /* 0x000000490e147220 */ /* 0x000fe20000410000 */
[----:B------:R-:W-:-:S02]  /*10b30*/  IMAD.U32 R0, R12, 0x10000, RZ ;  /* 0x000100000c007824 */ /* 0x000fc400078e00ff */
[----:B------:R-:W-:Y:S01]  /*10b40*/  FMUL.FTZ R14, R14, R67 ;  /* 0x000000430e0e7220 */ /* 0x000fe20000410000 */
[----:B------:R-:W-:Y:S01]  /*10b50*/  FFMA.FTZ R15, R5, R9, R6 ;  /* 0x00000009050f7223 */ /* 0x000fe20000010006 */
[----:B------:R-:W-:Y:S01]  /*10b60*/  LOP3.LUT R12, R13, 0xffff0000, RZ, 0xc0, !PT ;  /* 0xffff00000d0c7812 */ /* 0x000fe200078ec0ff */
[----:B------:R-:W-:Y:S01]  /*10b70*/  FFMA.FTZ R10, R5, R8, -R10 ;  /* 0x00000008050a7223 */ /* 0x000fe2000001080a */
[----:B------:R-:W-:Y:S01]  /*10b80*/  IMAD.U32 R6, R72, 0x10000, RZ ;  /* 0x0001000048067824 */ /* 0x000fe200078e00ff */
[C---:B------:R-:W-:Y:S01]  /*10b90*/  LOP3.LUT R9, R66.reuse, 0xffff0000, RZ, 0xc0, !PT ;  /* 0xffff000042097812 */ /* 0x040fe200078ec0ff */
[----:B------:R-:W-:Y:S02]  /*10ba0*/  IMAD.U32 R5, R66, 0x10000, RZ ;  /* 0x0001000042057824 */ /* 0x000fe400078e00ff */
[C---:B------:R-:W-:Y:S01]  /*10bb0*/  FFMA.FTZ R20, R7.reuse, R67, -R20 ;  /* 0x0000004307147223 */ /* 0x040fe20000010814 */
[----:B------:R-:W-:Y:S01]  /*10bc0*/  FFMA.FTZ R73, R7, R73, R14 ;  /* 0x0000004907497223 */ /* 0x000fe2000001000e */
        /* <DEDUP_REMOVED lines=15> */
.L_x_2820:
        /* <DEDUP_REMOVED lines=16> */
[----:B------:R-:W-:-:S04]  /*10dc0*/  IMAD.WIDE.U32 R26, R7, UR6, R26 ;  /* 0x00000006071a7c25 */ /* 0x000fc8000f8e001a */
[----:B------:R-:W-:Y:S01]  /*10dd0*/  IMAD R9, R7, UR7, R4 ;  /* 0x0000000707097c24 */ /* 0x000fe2000f8e0204 */
[----:B------:R-:W-:Y:S01]  /*10de0*/  ULDC.64 UR6, c[0x0][0x400] ;  /* 0x0001000000067ab9 */ /* 0x000fe20000000a00 */
[----:B------:R-:W-:Y:S01]  /*10df0*/  IMAD.IADD R5, R25, 0x1, R5 ;  /* 0x0000000119057824 */ /* 0x000fe200078e0205 */
[----:B------:R-:W-:Y:S01]  /*10e00*/  LEA R7, P0, R24, UR4, 0x1 ;  /* 0x0000000418077c11 */ /* 0x000fe2000f8008ff */
[----:B------:R-:W-:Y:S01]  /*10e10*/  IMAD.IADD R9, R27, 0x1, R9 ;  /* 0x000000011b097824 */ /* 0x000fe200078e0209 */
[----:B------:R-:W-:Y:S01]  /*10e20*/  LEA R6, P1, R26, UR6, 0x1 ;  /* 0x000000061a067c11 */ /* 0x000fe2000f8208ff */
[----:B------:R-:W-:Y:S01]  /*10e30*/  UMOV UR4, 0xffffffff ;  /* 0xffffffff00047882 */ /* 0x000fe20000000000 */
[----:B------:R-:W-:Y:S02]  /*10e40*/  LEA.HI.X R8, R24, UR5, R5, 0x1, P0 ;  /* 0x0000000518087c11 */ /* 0x000fe400080f0c05 */
[----:B------:R-:W-:Y:S01]  /*10e50*/  LEA.HI.X R9, R26, UR7, R9, 0x1, P1 ;  /* 0x000000071a097c11 */ /* 0x000fe200088f0c09 */
[----:B------:R-:W-:Y:S08]  /*10e60*/  BRA.DIV UR4, `(.L_x_2866) ;  /* 0x0000020204687947 */ /* 0x000ff0000b800000 */
[----:B------:R0:W1:Y:S04]  /*10e70*/  SHFL.IDX PT, R4, R8, RZ, 0x181f ;  /* 0x00181fff08047589 */ /* 0x00006800000e0000 */
[----:B------:R0:W2:Y:S04]  /*10e80*/  SHFL.IDX PT, R5, R7, RZ, 0x181f ;  /* 0x00181fff07057589 */ /* 0x0000a800000e0000 */
[----:B------:R0:W3:Y:S04]  /*10e90*/  SHFL.IDX PT, R10, R9, RZ, 0x181f ;  /* 0x00181fff090a7589 */ /* 0x0000e800000e0000 */
[----:B------:R0:W4:Y:S02]  /*10ea0*/  SHFL.IDX PT, R14, R6, RZ, 0x181f ;  /* 0x00181fff060e7589 */ /* 0x00012400000e0000 */
.L_x_3155:
        /* <DEDUP_REMOVED lines=21> */
[----:B------:R-:W-:Y:S01]  /*11000*/  @!P5 IMAD.SHL.U32 R15, R23, 0x2, RZ ;  /* 0x00000002170fd824 */ /* 0x000fe200078e00ff */
[CC--:B--2---:R-:W-:Y:S02]  /*11010*/  @!P4 IADD3 R12, P0, R5.reuse, R20.reuse, RZ ;  /* 0x00000014050cc210 */ /* 0x0c4fe40007f1e0ff */
[C---:B----4-:R-:W-:Y:S02]  /*11020*/  @!P4 IADD3 R20, P1, R14.reuse, R20, RZ ;  /* 0x000000140e14c210 */ /* 0x050fe40007f3e0ff */
[-C--:B------:R-:W-:Y:S02]  /*11030*/  @!P5 IADD3 R24, P2, R5, R15.reuse, RZ ;  /* 0x0000000f0518d210 */ /* 0x080fe40007f5e0ff */
[----:B------:R-:W-:Y:S02]  /*11040*/  CS2R R68, SRZ ;  /* 0x0000000000447805 */ /* 0x000fe4000001ff00 */
[----:B------:R-:W-:Y:S02]  /*11050*/  @!P5 IADD3 R14, P3, R14, R15, RZ ;  /* 0x0000000f0e0ed210 */ /* 0x000fe40007f7e0ff */
[----:B------:R-:W-:-:S02]  /*11060*/  CS2R R70, SRZ ;  /* 0x0000000000467805 */ /* 0x000fc4000001ff00 */
[----:B------:R-:W-:Y:S02]  /*11070*/  @!P5 SHF.L.U64.HI R5, R23, 0x1, R216 ;  /* 0x000000011705d819 */ /* 0x000fe400000102d8 */
[----:B------:R-:W-:Y:S02]  /*11080*/  CS2R R56, SRZ ;  /* 0x0000000000387805 */ /* 0x000fe4000001ff00 */
[----:B------:R-:W-:Y:S02]  /*11090*/  CS2R R58, SRZ ;  /* 0x00000000003a7805 */ /* 0x000fe4000001ff00 */
[----:B------:R-:W-:Y:S02]  /*110a0*/  CS2R R64, SRZ ;  /* 0x0000000000407805 */ /* 0x000fe4000001ff00 */
[----:B------:R-:W-:Y:S01]  /*110b0*/  CS2R R66, SRZ ;  /* 0x0000000000427805 */ /* 0x000fe2000001ff00 */
[--C-:B-1----:R-:W-:Y:S02]  /*110c0*/  @!P4 IMAD.X R13, R4, 0x1, R11.reuse, P0 ;  /* 0x00000001040dc824 */ /* 0x102fe400000e060b */
[----:B---3--:R-:W-:-:S02]  /*110d0*/  @!P4 IMAD.X R21, R10, 0x1, R11, P1 ;  /* 0x000000010a15c824 */ /* 0x008fc400008e060b */
[--C-:B------:R-:W-:Y:S01]  /*110e0*/  @!P5 IMAD.X R25, R4, 0x1, R5.reuse, P2 ;  /* 0x000000010419d824 */ /* 0x100fe200010e0605 */
[----:B------:R1:W5:Y:S01]  /*110f0*/  @!P4 LD.E.128 R60, desc[UR6][R12.64] ;  /* 0x000000060c3cc980 */ /* 0x000362000c101d00 */
[----:B------:R-:W-:-:S03]  /*11100*/  @!P5 IMAD.X R15, R10, 0x1, R5, P3 ;  /* 0x000000010a0fd824 */ /* 0x000fc600018e0605 */
[----:B------:R1:W5:Y:S04]  /*11110*/  @!P4 LD.E.128 R68, desc[UR6][R20.64] ;  /* 0x000000061444c980 */ /* 0x000368000c101d00 */
[----:B------:R1:W5:Y:S04]  /*11120*/  @!P5 LD.E.128 R56, desc[UR6][R24.64] ;  /* 0x000000061838d980 */ /* 0x000368000c101d00 */
[----:B------:R1:W5:Y:S02]  /*11130*/  @!P5 LD.E.128 R64, desc[UR6][R14.64] ;  /* 0x000000060e40d980 */ /* 0x000364000c101d00 */
.L_x_2868:
[----:B------:R-:W-:Y:S05]  /*11140*/  BSYNC B1 ;  /* 0x0000000000017941 */ /* 0x000fea0003800000 */
.L_x_2867:
        /* <DEDUP_REMOVED lines=39> */
.L_x_3161:
        /* <DEDUP_REMOVED lines=20> */
[CC--:B---3--:R-:W-:Y:S02]  /*11500*/  @!P4 IADD3 R12, P0, R5.reuse, R20.reuse, RZ ;  /* 0x00000014050cc210 */ /* 0x0c8fe40007f1e0ff */
        /* <DEDUP_REMOVED lines=10> */
[--C-:B--2---:R-:W-:Y:S02]  /*115b0*/  @!P4 IMAD.X R13, R4, 0x1, R11.reuse, P0 ;  /* 0x00000001040dc824 */ /* 0x104fe400000e060b */
[----:B0-----:R-:W-:-:S02]  /*115c0*/  @!P4 IMAD.X R21, R10, 0x1, R11, P1 ;  /* 0x000000010a15c824 */ /* 0x001fc400008e060b */
[--C-:B------:R-:W-:Y:S01]  /*115d0*/  @!P5 IMAD.X R25, R4, 0x1, R5.reuse, P2 ;  /* 0x000000010419d824 */ /* 0x100fe200010e0605 */
[----:B------:R0:W5:Y:S01]  /*115e0*/  @!P4 LD.E.128 R44, desc[UR6][R12.64] ;  /* 0x000000060c2cc980 */ /* 0x000162000c101d00 */
[----:B------:R-:W-:-:S03]  /*115f0*/  @!P5 IMAD.X R15, R10, 0x1, R5, P3 ;  /* 0x000000010a0fd824 */ /* 0x000fc600018e0605 */
[----:B------:R0:W5:Y:S04]  /*11600*/  @!P4 LD.E.128 R52, desc[UR6][R20.64] ;  /* 0x000000061434c980 */ /* 0x000168000c101d00 */
[----:B------:R0:W5:Y:S04]  /*11610*/  @!P5 LD.E.128 R40, desc[UR6][R24.64] ;  /* 0x000000061828d980 */ /* 0x000168000c101d00 */
[----:B------:R0:W5:Y:S02]  /*11620*/  @!P5 LD.E.128 R48, desc[UR6][R14.64] ;  /* 0x000000060e30d980 */ /* 0x000164000c101d00 */
.L_x_2871:
[----:B------:R-:W-:Y:S05]  /*11630*/  BSYNC B1 ;  /* 0x0000000000017941 */ /* 0x000fea0003800000 */
.L_x_2870:
        /* <DEDUP_REMOVED lines=38> */
.L_x_3167:
        /* <DEDUP_REMOVED lines=22> */
[C---:B0-----:R-:W-:Y:S02]  /*11a00*/  @!P4 IADD3 R12, P1, R14.reuse, R12, RZ ;  /* 0x0000000c0e0cc210 */ /* 0x041fe40007f3e0ff */
        /* <DEDUP_REMOVED lines=10> */
[----:B------:R-:W-:-:S02]  /*11ab0*/  @!P4 IMAD.X R13, R10, 0x1, R11, P1 ;  /* 0x000000010a0dc824 */ /* 0x000fc400008e060b */
[--C-:B------:R-:W-:Y:S01]  /*11ac0*/  @!P5 IMAD.X R21, R4, 0x1, R5.reuse, P2 ;  /* 0x000000010415d824 */ /* 0x100fe200010e0605 */
[----:B------:R0:W5:Y:S01]  /*11ad0*/  @!P4 LD.E.128 R28, desc[UR6][R74.64] ;  /* 0x000000064a1cc980 */ /* 0x000162000c101d00 */
[----:B------:R-:W-:-:S03]  /*11ae0*/  @!P5 IMAD.X R15, R10, 0x1, R5, P3 ;  /* 0x000000010a0fd824 */ /* 0x000fc600018e0605 */
[----:B------:R0:W5:Y:S04]  /*11af0*/  @!P4 LD.E.128 R36, desc[UR6][R12.64] ;  /* 0x000000060c24c980 */ /* 0x000168000c101d00 */
[----:B------:R0:W5:Y:S04]  /*11b00*/  @!P5 LD.E.128 R24, desc[UR6][R20.64] ;  /* 0x000000061418d980 */ /* 0x000168000c101d00 */
[----:B------:R0:W5:Y:S02]  /*11b10*/  @!P5 LD.E.128 R32, desc[UR6][R14.64] ;  /* 0x000000060e20d980 */ /* 0x000164000c101d00 */
.L_x_2874:
[----:B------:R-:W-:Y:S05]  /*11b20*/  BSYNC B1 ;  /* 0x0000000000017941 */ /* 0x000fea0003800000 */
.L_x_2873:
        /* <DEDUP_REMOVED lines=39> */
.L_x_3173:
[----:B------:R-:W5:Y:S01]  /*11da0*/  LDL R13, [R1+0x88] ;  /* 0x00008800010d7983 */ /* 0x000f620000100800 */
[----:B------:R-:W-:Y:S01]  /*11db0*/  VIADD R73, R73, 0x60 ;  /* 0x0000006049497836 */ /* 0x000fe20000000000 */
[----:B------:R-:W-:Y:S01]  /*11dc0*/  BSSY B1, `(.L_x_2876) ;  /* 0x000002a000017945 */ /* 0x000fe20003800000 */
[----:B01--4-:R-:W-:Y:S02]  /*11dd0*/  CS2R R6, SRZ ;  /* 0x0000000000067805 */ /* 0x013fe4000001ff00 */
[----:B------:R-:W-:Y:S02]  /*11de0*/  CS2R R10, SRZ ;  /* 0x00000000000a7805 */ /* 0x000fe4000001ff00 */
[----:B------:R-:W-:Y:S02]  /*11df0*/  CS2R R14, SRZ ;  /* 0x00000000000e7805 */ /* 0x000fe4000001ff00 */
[----:B------:R-:W-:Y:S02]  /*11e00*/  ISETP.GE.AND P0, PT, R73, R86, PT ;  /* 0x000000564900720c */ /* 0x000fe40003f06270 */
[----:B------:R-:W-:-:S02]  /*11e10*/  CS2R R72, SRZ ;  /* 0x0000000000487805 */ /* 0x000fc4000001ff00 */
[----:B------:R-:W-:Y:S02]  /*11e20*/  CS2R R74, SRZ ;  /* 0x00000000004a7805 */ /* 0x000fe4000001ff00 */
[----:B-----5:R-:W-:-:S04]  /*11e30*/  LEA.HI R8, R13, R13, RZ, 0x1 ;  /* 0x0000000d0d087211 */ /* 0x020fc800078f08ff */
        /* <DEDUP_REMOVED lines=16> */
[C---:B---3--:R-:W-:Y:S02]  /*11f40*/  @!P4 IADD3 R90, P0, R21.reuse, R78, RZ ;  /* 0x0000004e155ac210 */ /* 0x048fe40007f1e0ff */
[----:B------:R-:W-:Y:S02]  /*11f50*/  @!P5 IADD3 R80, P2, R21, R82, RZ ;  /* 0x000000521550d210 */ /* 0x000fe40007f5e0ff */
[C---:B------:R-:W-:Y:S01]  /*11f60*/  @!P4 IADD3 R78, P1, R77.reuse, R78, RZ ;  /* 0x0000004e4d4ec210 */ /* 0x040fe20007f3e0ff */
[C---:B--2---:R-:W-:Y:S01]  /*11f70*/  @!P4 IMAD.X R91, R20.reuse, 0x1, R5, P0 ;  /* 0x00000001145bc824 */ /* 0x044fe200000e0605 */
[----:B------:R-:W-:Y:S01]  /*11f80*/  @!P5 IADD3 R82, P3, R77, R82, RZ ;  /* 0x000000524d52d210 */ /* 0x000fe20007f7e0ff */
[----:B------:R-:W-:Y:S01]  /*11f90*/  @!P5 IMAD.X R81, R20, 0x1, R7, P2 ;  /* 0x000000011451d824 */ /* 0x000fe200010e0607 */
[----:B------:R-:W-:Y:S01]  /*11fa0*/  CS2R R72, SRZ ;  /* 0x0000000000487805 */ /* 0x000fe2000001ff00 */
[C---:B------:R-:W-:Y:S01]  /*11fb0*/  @!P4 IMAD.X R79, R76.reuse, 0x1, R5, P1 ;  /* 0x000000014c4fc824 */ /* 0x040fe200008e0605 */
        /* <DEDUP_REMOVED lines=10> */
.L_x_2877:
[----:B------:R-:W-:Y:S05]  /*12060*/  BSYNC B1 ;  /* 0x0000000000017941 */ /* 0x000fea0003800000 */
.L_x_2876:
[----:B0-----:R-:W4:Y:S01]  /*12070*/  LDL R78, [R1+0x68] ;  /* 0x00006800014e7983 */ /* 0x001f220000100800 */
[----:B------:R-:W0:Y:S01]  /*12080*/  SYNCS.PHASECHK.TRANS64.TRYWAIT P0, [R22+URZ+0x38800], R85 ;  /* 0x03880055160075a7 */ /* 0x000e22000800017f */
[----:B--2--5:R-:W-:Y:S01]  /*12090*/  IMAD.MOV.U32 R20, RZ, RZ, R4 ;  /* 0x000000ffff147224 */ /* 0x024fe200078e0004 */
[----:B------:R-:W-:Y:S01]  /*120a0*/  BSSY B1, `(.L_x_2878) ;  /* 0x0000024000017945 */ /* 0x000fe20003800000 */
[----:B---3--:R-:W-:Y:S02]  /*120b0*/  IMAD.MOV.U32 R21, RZ, RZ, R5 ;  /* 0x000000ffff157224 */ /* 0x008fe400078e0005 */
        /* <DEDUP_REMOVED lines=25> */
[----:B------:R-:W-:-:S02]  /*12250*/  SHF.R.S32.HI R20, RZ, 0x1f, R213 ;  /* 0x0000001fff147819 */ /* 0x000fc400000114d5 */
[----:B------:R-:W-:Y:S02]  /*12260*/  PRMT R93, R21, 0x7610, R93 ;  /* 0x00007610155d7816 */ /* 0x000fe4000000005d */
[----:B------:R-:W-:Y:S01]  /*12270*/  PRMT R94, R76, 0x7610, R94 ;  /* 0x000076104c5e7816 */ /* 0x000fe2000000005e */
[----:B------:R-:W-:Y:S01]  /*12280*/  IMAD.MOV.U32 R76, RZ, RZ, R75 ;  /* 0x000000ffff4c7224 */ /* 0x000fe200078e004b */
[----:B------:R-:W-:Y:S02]  /*12290*/  PRMT R95, R77, 0x7610, R95 ;  /* 0x000076104d5f7816 */ /* 0x000fe4000000005f */
[----:B------:R-:W-:Y:S02]  /*122a0*/  LEA.HI R21, R20, R213, RZ, 0x3 ;  /* 0x000000d514157211 */ /* 0x000fe400078f18ff */
[----:B----4-:R-:W-:-:S04]  /*122b0*/  VIADDMNMX R86, R86, -R78, 0x80, PT ;  /* 0x0000008056567446 */ /* 0x010fc8000380094e */
[----:B------:R-:W-:Y:S01]  /*122c0*/  ISETP.GE.AND P1, PT, R220, R86, PT ;  /* 0x00000056dc00720c */ /* 0x000fe20003f26270 */
[----:B0-----:R-:W-:-:S12]  /*122d0*/  @!P0 BRA `(.L_x_2879) ;  /* 0x000001f400108947 */ /* 0x001fd80003800000 */
.L_x_3174:
[----:B------:R-:W-:Y:S05]  /*122e0*/  BSYNC B1 ;  /* 0x0000000000017941 */ /* 0x000fea0003800000 */
.L_x_2878:
[----:B------:R-:W-:Y:S01]  /*122f0*/  BSSY B1, `(.L_x_2880) ;  /* 0x00000e2000017945 */ /* 0x000fe20003800000 */
[----:B------:R-:W-:Y:S02]  /*12300*/  PRMT R96, R76, 0x7610, R96 ;  /* 0x000076104c607816 */ /* 0x000fe40000000060 */
[----:B0-----:R-:W-:Y:S01]  /*12310*/  SHF.R.S32.HI R85, RZ, 0x3, R21 ;  /* 0x00000003ff557819 */ /* 0x001fe20000011415 */
[----:B------:R-:W-:Y:S06]  /*12320*/  @P1 BRA `(.L_x_2881) ;  /* 0x0000000c00781947 */ /* 0x000fec0003800000 */
[----:B------:R0:W5:Y:S01]  /*12330*/  LDL R165, [R1+0x58] ;  /* 0x0000580001a57983 */ /* 0x0001620000100800 */
[----:B------:R-:W1:Y:S01]  /*12340*/  LDC R145, c[0x0][0x3f4] ;  /* 0x0000fd00ff917b82 */ /* 0x000e620000000800 */
[----:B------:R-:W-:Y:S01]  /*12350*/  BSSY B2, `(.L_x_2882) ;  /* 0x000006b000027945 */ /* 0x000fe20003800000 */
[----:B------:R-:W-:Y:S02]  /*12360*/  SHF.R.U32.HI R167, RZ, 0x3, R229 ;  /* 0x00000003ffa77819 */ /* 0x000fe400000116e5 */
[-C--:B-1----:R-:W-:Y:S02]  /*12370*/  ISETP.GE.AND P0, PT, R16, R145.reuse, PT ;  /* 0x000000911000720c */ /* 0x082fe40003f06270 */
[----:B------:R-:W-:-:S11]  /*12380*/  ISETP.GE.AND P1, PT, R213, R145, PT ;  /* 0x00000091d500720c */ /* 0x000fd60003f26270 */
[----:B0-----:R-:W-:Y:S05]  /*12390*/  @P0 BRA `(.L_x_2883) ;  /* 0x0000000400980947 */ /* 0x001fea0003800000 */
[----:B------:R-:W-:Y:S02]  /*123a0*/  LEA.HI R76, R145, R0, RZ, 0x1d ;  /* 0x00000000914c7211 */ /* 0x000fe400078fe8ff */
[--C-:B------:R-:W-:Y:S02]  /*123b0*/  SHF.R.U64 R155, R62, 0x10, R63.reuse ;  /* 0x000000103e9b7819 */ /* 0x100fe4000000123f */
[----:B------:R-:W-:Y:S01]  /*123c0*/  SHF.R.S32.HI R77, RZ, 0x1f, R76 ;  /* 0x0000001fff4d7819 */ /* 0x000fe2000001144c */
[----:B------:R-:W-:Y:S01]  /*123d0*/  IMAD.SHL.U32 R78, R76, 0x8, RZ ;  /* 0x000000084c4e7824 */ /* 0x000fe200078e00ff */
[----:B------:R-:W-:Y:S02]  /*123e0*/  SHF.R.U32.HI R62, RZ, 0x10, R63 ;  /* 0x00000010ff3e7819 */ /* 0x000fe4000001163f */
[----:B------:R-:W-:Y:S02]  /*123f0*/  LEA.HI R77, R77, R76, RZ, 0x3 ;  /* 0x0000004c4d4d7211 */ /* 0x000fe400078f18ff */
[----:B------:R-:W-:-:S02]  /*12400*/  LOP3.LUT R78, R229, 0x38, R78, 0xf8, !PT ;  /* 0x00000038e54e7812 */ /* 0x000fc400078ef84e */
[----:B------:R-:W-:Y:S01]  /*12410*/  SHF.R.U64 R63, R68, 0x10, R69 ;  /* 0x00000010443f7819 */ /* 0x000fe20000001245 */
[----:B------:R-:W-:Y:S01]  /*12420*/  IMAD.SHL.U32 R77, R77, 0x400, RZ ;  /* 0x000004004d4d7824 */ /* 0x000fe200078e00ff */
[----:B------:R-:W-:Y:S02]  /*12430*/  LOP3.LUT R78, R78, R167, RZ, 0x3c, !PT ;  /* 0x000000a74e4e7212 */ /* 0x000fe400078e3cff */
[--C-:B------:R-:W-:Y:S02]  /*12440*/  SHF.R.U64 R157, R60, 0x10, R61.reuse ;  /* 0x000000103c9d7819 */ /* 0x100fe4000000123d */
[----:B------:R-:W-:Y:S02]  /*12450*/  LOP3.LUT R77, R77, 0x7fffe000, RZ, 0xc0, !PT ;  /* 0x7fffe0004d4d7812 */ /* 0x000fe400078ec0ff */
[----:B------:R-:W-:Y:S02]  /*12460*/  SHF.R.U32.HI R60, RZ, 0x10, R61 ;  /* 0x00000010ff3c7819 */ /* 0x000fe4000001163d */
[----:B-----5:R-:W-:-:S02]  /*12470*/  IADD3 R81, R78, R77, R165 ;  /* 0x0000004d4e517210 */ /* 0x020fc40007ffe0a5 */
[----:B------:R-:W0:Y:S01]  /*12480*/  LDS.128 R76, [R87] ;  /* 0x00000000574c7984 */ /* 0x000e220000000c00 */
[----:B------:R-:W-:Y:S02]  /*12490*/  SHF.R.U32.HI R68, RZ, 0x10, R69 ;  /* 0x00000010ff447819 */ /* 0x000fe40000011645 */
[----:B------:R-:W-:Y:S01]  /*124a0*/  IMAD R146, R81, 0x2, R22 ;  /* 0x0000000251927824 */ /* 0x000fe200078e0216 */
[----:B------:R-:W-:Y:S02]  /*124b0*/  PRMT R150, R150, 0x5410, R63 ;  /* 0x0000541096967816 */ /* 0x000fe4000000003f */
[----:B------:R-:W-:Y:S02]  /*124c0*/  SHF.R.U64 R61, R70, 0x10, R71 ;  /* 0x00000010463d7819 */ /* 0x000fe40000001247 */
[----:B------:R-:W1:Y:S01]  /*124d0*/  LDS.128 R80, [R146+0x14400] ;  /* 0x0144000092507984 */ /* 0x000e620000000c00 */
[----:B------:R-:W-:Y:S01]  /*124e0*/  PRMT R154, R154, 0x5410, R157 ;  /* 0x000054109a9a7816 */ /* 0x000fe2000000009d */
[----:B------:R-:W-:Y:S01]  /*124f0*/  IMAD.U32 R157, R150, 0x10000, RZ ;  /* 0x00010000969d7824 */ /* 0x000fe200078e00ff */
[----:B------:R-:W-:-:S02]  /*12500*/  SHF.R.U32.HI R70, RZ, 0x10, R71 ;  /* 0x00000010ff467819 */ /* 0x000fc40000011647 */
[----:B------:R-:W-:Y:S02]  /*12510*/  PRMT R153, R153, 0x5410, R60 ;  /* 0x0000541099997816 */ /* 0x000fe4000000003c */
[----:B------:R-:W-:Y:S02]  /*12520*/  PRMT R152, R152, 0x5410, R155 ;  /* 0x0000541098987816 */ /* 0x000fe4000000009b */
[----:B------:R-:W-:Y:S01]  /*12530*/  PRMT R149, R149, 0x5410, R68 ;  /* 0x0000541095957816 */ /* 0x000fe20000000044 */
[----:B------:R-:W-:Y:S01]  /*12540*/  IMAD.U32 R158, R153, 0x10000, RZ ;  /* 0x00010000999e7824 */ /* 0x000fe200078e00ff */
[----:B------:R-:W-:Y:S02]  /*12550*/  PRMT R151, R151, 0x5410, R62 ;  /* 0x0000541097977816 */ /* 0x000fe4000000003e */
[----:B------:R-:W-:Y:S01]  /*12560*/  PRMT R148, R148, 0x5410, R61 ;  /* 0x0000541094947816 */ /* 0x000fe2000000003d */
[----:B------:R-:W-:Y:S01]  /*12570*/  IMAD.U32 R160, R149, 0x10000, RZ ;  /* 0x0001000095a07824 */ /* 0x000fe200078e00ff */
[----:B------:R-:W-:-:S02]  /*12580*/  PRMT R147, R147, 0x5410, R70 ;  /* 0x0000541093937816 */ /* 0x000fc40000000046 */
[----:B------:R-:W-:Y:S02]  /*12590*/  LOP3.LUT R153, R153, 0xffff0000, RZ, 0xc0, !PT ;  /* 0xffff000099997812 */ /* 0x000fe400078ec0ff */
        /* <DEDUP_REMOVED lines=9> */
[----:B------:R-:W-:Y:S01]  /*12630*/  IMAD.U32 R77, R154, 0x10000, RZ ;  /* 0x000100009a4d7824 */ /* 0x000fe200078e00ff */
[C---:B------:R-:W-:Y:S01]  /*12640*/  LOP3.LUT R78, R79.reuse, 0xffff0000, RZ, 0xc0, !PT ;  /* 0xffff00004f4e7812 */ /* 0x040fe200078ec0ff */
[C---:B-1----:R-:W-:Y:S01]  /*12650*/  IMAD.U32 R69, R80.reuse, 0x10000, RZ ;  /* 0x0001000050457824 */ /* 0x042fe200078e00ff */
[----:B------:R-:W-:Y:S01]  /*12660*/  LOP3.LUT R70, R80, 0xffff0000, RZ, 0xc0, !PT ;  /* 0xffff000050467812 */ /* 0x000fe200078ec0ff */
[----:B------:R-:W-:Y:S01]  /*12670*/  IMAD.U32 R71, R79, 0x10000, RZ ;  /* 0x000100004f477824 */ /* 0x000fe200078e00ff */
[C---:B------:R-:W-:Y:S01]  /*12680*/  LOP3.LUT R80, R81.reuse, 0xffff0000, RZ, 0xc0, !PT ;  /* 0xffff000051507812 */ /* 0x040fe200078ec0ff */
[----:B------:R-:W-:Y:S01]  /*12690*/  IMAD.U32 R79, R81, 0x10000, RZ ;  /* 0x00010000514f7824 */ /* 0x000fe200078e00ff */
[C---:B------:R-:W-:Y:S01]  /*126a0*/  LOP3.LUT R63, R82.reuse, 0xffff0000, RZ, 0xc0, !PT ;  /* 0xffff0000523f7812 */ /* 0x040fe200078ec0ff */
[----:B------:R-:W-:-:S02]  /*126b0*/  IMAD.U32 R68, R82, 0x10000, RZ ;  /* 0x0001000052447824 */ /* 0x000fc400078e00ff */
[----:B------:R-:W-:Y:S01]  /*126c0*/  FMUL.FTZ R159, R69, R157 ;  /* 0x0000009d459f7220 */ /* 0x000fe20000410000 */
[C---:B------:R-:W-:Y:S01]  /*126d0*/  IMAD.U32 R81, R83.reuse, 0x10000, RZ ;  /* 0x0001000053517824 */ /* 0x040fe200078e00ff */
[----:B------:R-:W-:Y:S01]  /*126e0*/  LOP3.LUT R82, R83, 0xffff0000, RZ, 0xc0, !PT ;  /* 0xffff000053527812 */ /* 0x000fe200078ec0ff */
[-C--:B------:R-:W-:Y:S01]  /*126f0*/  FMUL.FTZ R83, R69, R77.reuse ;  /* 0x0000004d45537220 */ /* 0x080fe20000410000 */
[C---:B------:R-:W-:Y:S01]  /*12700*/  FFMA.FTZ R69, R156.reuse, R77, -R159 ;  /* 0x0000004d9c457223 */ /* 0x040fe2000001089f */
[C---:B------:R-:W-:Y:S01]  /*12710*/  FMUL.FTZ R164, R79.reuse, R160 ;  /* 0x000000a04fa47220 */ /* 0x040fe20000410000 */
[-C--:B------:R-:W-:Y:S01]  /*12720*/  FMUL.FTZ R166, R79, R158.reuse ;  /* 0x0000009e4fa67220 */ /* 0x080fe20000410000 */
[----:B------:R-:W-:Y:S01]  /*12730*/  FFMA.FTZ R77, R156, R157, R83 ;  /* 0x0000009d9c4d7223 */ /* 0x000fe20000010053 */
[----:B------:R-:W-:Y:S02]  /*12740*/  IMAD.U32 R156, R151, 0x10000, RZ ;  /* 0x00010000979c7824 */ /* 0x000fe400078e00ff */
[----:B------:R-:W-:Y:S01]  /*12750*/  FFMA.FTZ R79, R155, R158, -R164 ;  /* 0x0000009e9b4f7223 */ /* 0x000fe200000108a4 */
[C---:B------:R-:W-:Y:S01]  /*12760*/  FMUL.FTZ R158, R81.reuse, R162 ;  /* 0x000000a2519e7220 */ /* 0x040fe20000410000 */
[----:B------:R-:W-:Y:S01]  /*12770*/  LOP3.LUT R157, R150, 0xffff0000, RZ, 0xc0, !PT ;  /* 0xffff0000969d7812 */ /* 0x000fe200078ec0ff */
[-C--:B------:R-:W-:Y:S01]  /*12780*/  FMUL.FTZ R159, R81, R156.reuse ;  /* 0x0000009c519f7220 */ /* 0x080fe20000410000 */
[----:B------:R-:W-:Y:S01]  /*12790*/  LOP3.LUT R83, R154, 0xffff0000, RZ, 0xc0, !PT ;  /* 0xffff00009a537812 */ /* 0x000fe200078ec0ff */
[C---:B------:R-:W-:Y:S01]  /*127a0*/  FFMA.FTZ R81, R71.reuse, R156, -R158 ;  /* 0x0000009c47517223 */ /* 0x040fe2000001089e */
[----:B------:R-:W-:Y:S01]  /*127b0*/  FMUL.FTZ R163, R80, R149 ;  /* 0x0000009550a37220 */ /* 0x000fe20000410000 */
[----:B------:R-:W-:Y:S01]  /*127c0*/  FFMA.FTZ R71, R71, R162, R159 ;  /* 0x000000a247477223 */ /* 0x000fe2000001009f */
[C---:B------:R-:W-:Y:S01]  /*127d0*/  FMUL.FTZ R159, R70.reuse, R157 ;  /* 0x0000009d469f7220 */ /* 0x040fe20000410000 */
[----:B------:R-:W-:Y:S01]  /*127e0*/  FMUL.FTZ R161, R70, R83 ;  /* 0x0000005346a17220 */ /* 0x000fe20000410000 */
[----:B------:R-:W-:Y:S01]  /*127f0*/  FMUL.FTZ R154, R80, R153 ;  /* 0x00000099509a7220 */ /* 0x000fe20000410000 */
[----:B------:R-:W-:Y:S01]  /*12800*/  LOP3.LUT R151, R151, 0xffff0000, RZ, 0xc0, !PT ;  /* 0xffff000097977812 */ /* 0x000fe200078ec0ff */
[----:B------:R-:W-:Y:S01]  /*12810*/  FFMA.FTZ R70, R60, R83, -R159 ;  /* 0x000000533c467223 */ /* 0x000fe2000001089f */
[----:B------:R-:W-:-:S02]  /*12820*/  IMAD.U32 R159, R148, 0x10000, RZ ;  /* 0x00010000949f7824 */ /* 0x000fc400078e00ff */
[----:B------:R-:W-:Y:S01]  /*12830*/  FFMA.FTZ R80, R60, R157, R161 ;  /* 0x0000009d3c507223 */ /* 0x000fe200000100a1 */
[----:B------:R-:W-:Y:S01]  /*12840*/  IMAD.U32 R83, R152, 0x10000, RZ ;  /* 0x0001000098537824 */ /* 0x000fe200078e00ff */
[----:B------:R-:W-:Y:S01]  /*12850*/  LOP3.LUT R148, R148, 0xffff0000, RZ, 0xc0, !PT ;  /* 0xffff000094947812 */ /* 0x000fe200078ec0ff */
[----:B------:R-:W-:Y:S01]  /*12860*/  FMUL.FTZ R157, R68, R159 ;  /* 0x0000009f449d7220 */ /* 0x000fe20000410000 */
[----:B------:R-:W-:Y:S01]  /*12870*/  LOP3.LUT R152, R152, 0xffff0000, RZ, 0xc0, !PT ;  /* 0xffff000098987812 */ /* 0x000fe200078ec0ff */
[----:B------:R-:W-:Y:S01]  /*12880*/  FFMA.FTZ R154, R76, R149, R154 ;  /* 0x000000954c9a7223 */ /* 0x000fe2000001009a */
[-C--:B------:R-:W-:Y:S01]  /*12890*/  FMUL.FTZ R149, R68, R83.reuse ;  /* 0x0000005344957220 */ /* 0x080fe20000410000 */
[----:B------:R-:W-:Y:S01]  /*128a0*/  FFMA.FTZ R157, R62, R83, -R157 ;  /* 0x000000533e9d7223 */ /* 0x000fe2000001089d */
[C---:B------:R-:W-:Y:S01]  /*128b0*/  FMUL.FTZ R60, R63.reuse, R148 ;  /* 0x000000943f3c7220 */ /* 0x040fe20000410000 */
[C---:B------:R-:W-:Y:S01]  /*128c0*/  FMUL.FTZ R83, R82.reuse, R147 ;  /* 0x0000009352537220 */ /* 0x040fe20000410000 */
[-C--:B------:R-:W-:Y:S01]  /*128d0*/  FMUL.FTZ R63, R63, R152.reuse ;  /* 0x000000983f3f7220 */ /* 0x080fe20000410000 */
[----:B------:R-:W-:Y:S01]  /*128e0*/  FMUL.FTZ R82, R82, R151 ;  /* 0x0000009752527220 */ /* 0x000fe20000410000 */
[----:B------:R-:W-:Y:S01]  /*128f0*/  FFMA.FTZ R150, R76, R153, -R163 ;  /* 0x000000994c967223 */ /* 0x000fe200000108a3 */
[----:B------:R-:W-:Y:S01]  /*12900*/  FFMA.FTZ R149, R62, R159, R149 ;  /* 0x0000009f3e957223 */ /* 0x000fe20000010095 */
[----:B------:R-:W-:Y:S01]  /*12910*/  FFMA.FTZ R62, R61, R152, -R60 ;  /* 0x000000983d3e7223 */ /* 0x000fe2000001083c */
[C---:B------:R-:W-:Y:S01]  /*12920*/  FFMA.FTZ R76, R78.reuse, R151, -R83 ;  /* 0x000000974e4c7223 */ /* 0x040fe20000010853 */
        /* <DEDUP_REMOVED lines=13> */
.L_x_2883:
[----:B------:R-:W-:Y:S05]  /*12a00*/  BSYNC B2 ;  /* 0x0000000000027941 */ /* 0x000fea0003800000 */
.L_x_2882:
[----:B------:R-:W-:Y:S05]  /*12a10*/  @P1 BRA `(.L_x_2881) ;  /* 0x0000000400bc1947 */ /* 0x000fea0003800000 */
[----:B0-----:R-:W2:Y:S01]  /*12a20*/  LDL R60, [R1+0x84] ;  /* 0x00008400013c7983 */ /* 0x001ea20000100800 */
[----:B------:R-:W-:Y:S02]  /*12a30*/  LEA.HI R145, R145, R85, RZ, 0x1d ;  /* 0x0000005591917211 */ /* 0x000fe400078fe8ff */
[----:B------:R-:W-:Y:S02]  /*12a40*/  LEA.HI R61, R20, R213, RZ, 0x6 ;  /* 0x000000d5143d7211 */ /* 0x000fe400078f30ff */
[----:B------:R-:W-:Y:S02]  /*12a50*/  LOP3.LUT R62, R229, 0x38, R21, 0xf8, !PT ;  /* 0x00000038e53e7812 */ /* 0x000fe400078ef815 */
[----:B------:R-:W-:Y:S01]  /*12a60*/  SHF.R.U64 R78, R58, 0x10, R59 ;  /* 0x000000103a4e7819 */ /* 0x000fe2000000123b */
[----:B------:R-:W-:Y:S01]  /*12a70*/  IMAD.SHL.U32 R63, R61, 0x80, RZ ;  /* 0x000000803d3f7824 */ /* 0x000fe200078e00ff */
[----:B------:R-:W-:Y:S02]  /*12a80*/  LOP3.LUT R62, R62, R167, RZ, 0x3c, !PT ;  /* 0x000000a73e3e7212 */ /* 0x000fe400078e3cff */
[----:B------:R-:W-:-:S02]  /*12a90*/  SHF.R.U64 R58, R64, 0x10, R65 ;  /* 0x00000010403a7819 */ /* 0x000fc40000001241 */
[----:B------:R-:W-:Y:S02]  /*12aa0*/  LOP3.LUT R63, R63, 0xffffe000, RZ, 0xc0, !PT ;  /* 0xffffe0003f3f7812 */ /* 0x000fe400078ec0ff */
[----:B------:R-:W-:Y:S02]  /*12ab0*/  SHF.R.U64 R80, R56, 0x10, R57 ;  /* 0x0000001038507819 */ /* 0x000fe40000001239 */
[----:B-----5:R-:W-:Y:S02]  /*12ac0*/  IADD3 R62, R62, R63, R165 ;  /* 0x0000003f3e3e7210 */ /* 0x020fe40007ffe0a5 */
[----:B------:R-:W-:Y:S02]  /*12ad0*/  SHF.R.U32.HI R59, RZ, 0x10, R59 ;  /* 0x00000010ff3b7819 */ /* 0x000fe4000001163b */
[----:B------:R-:W-:Y:S02]  /*12ae0*/  SHF.R.U32.HI R65, RZ, 0x10, R65 ;  /* 0x00000010ff417819 */ /* 0x000fe40000011641 */
[----:B------:R-:W-:-:S02]  /*12af0*/  PRMT R137, R137, 0x5410, R58 ;  /* 0x0000541089897816 */ /* 0x000fc4000000003a */
[----:B------:R-:W-:Y:S02]  /*12b00*/  PRMT R141, R141, 0x5410, R80 ;  /* 0x000054108d8d7816 */ /* 0x000fe40000000050 */
[----:B------:R-:W-:Y:S01]  /*12b10*/  SHF.R.U32.HI R57, RZ, 0x10, R57 ;  /* 0x00000010ff397819 */ /* 0x000fe20000011639 */
[----:B------:R-:W-:Y:S01]  /*12b20*/  IMAD.U32 R80, R137, 0x10000, RZ ;  /* 0x0001000089507824 */ /* 0x000fe200078e00ff */
[----:B------:R-:W-:Y:S02]  /*12b30*/  SHF.R.U64 R56, R66, 0x10, R67 ;  /* 0x0000001042387819 */ /* 0x000fe40000001243 */
[----:B------:R-:W-:Y:S02]  /*12b40*/  PRMT R144, R144, 0x5410, R59 ;  /* 0x0000541090907816 */ /* 0x000fe4000000003b */
[----:B------:R-:W-:Y:S02]  /*12b50*/  PRMT R138, R138, 0x5410, R65 ;  /* 0x000054108a8a7816 */ /* 0x000fe40000000041 */
[----:B------:R-:W-:-:S02]  /*12b60*/  SHF.R.U32.HI R67, RZ, 0x10, R67 ;  /* 0x00000010ff437819 */ /* 0x000fc40000011643 */
[----:B------:R-:W-:Y:S01]  /*12b70*/  PRMT R142, R142, 0x5410, R57 ;  /* 0x000054108e8e7816 */ /* 0x000fe20000000039 */
[----:B------:R-:W-:Y:S01]  /*12b80*/  IMAD.U32 R81, R138, 0x10000, RZ ;  /* 0x000100008a517824 */ /* 0x000fe200078e00ff */
[----:B------:R-:W-:Y:S02]  /*12b90*/  PRMT R143, R143, 0x5410, R78 ;  /* 0x000054108f8f7816 */ /* 0x000fe4000000004e */
[----:B------:R-:W-:Y:S02]  /*12ba0*/  PRMT R139, R139, 0x5410, R56 ;  /* 0x000054108b8b7816 */ /* 0x000fe40000000038 */
[----:B------:R-:W-:Y:S02]  /*12bb0*/  PRMT R140, R140, 0x5410, R67 ;  /* 0x000054108c8c7816 */ /* 0x000fe40000000043 */
[----:B------:R-:W-:Y:S02]  /*12bc0*/  LOP3.LUT R137, R137, 0xffff0000, RZ, 0xc0, !PT ;  /* 0xffff000089897812 */ /* 0x000fe400078ec0ff */
[----:B------:R-:W-:Y:S01]  /*12bd0*/  LOP3.LUT R138, R138, 0xffff0000, RZ, 0xc0, !PT ;  /* 0xffff00008a8a7812 */ /* 0x000fe200078ec0ff */
[----:B------:R-:W-:Y:S01]  /*12be0*/  IMAD.U32 R82, R140, 0x10000, RZ ;  /* 0x000100008c527824 */ /* 0x000fe200078e00ff */
[----:B--2---:R-:W-:-:S02]  /*12bf0*/  R2UR UR4, R60 ;  /* 0x000000003c0472ca */ /* 0x004fc400000e0000 */
[----:B------:R-:W-:-:S04]  /*12c00*/  SHF.R.S32.HI R60, RZ, 0x1f, R145 ;  /* 0x0000001fff3c7819 */ /* 0x000fc80000011491 */
[----:B------:R-:W-:Y:S01]  /*12c10*/  LEA.HI R61, R60, R145, RZ, 0x3 ;  /* 0x000000913c3d7211 */ /* 0x000fe200078f18ff */
[----:B------:R-:W-:-:S04]  /*12c20*/  IMAD.SHL.U32 R60, R145, 0x8, RZ ;  /* 0x00000008913c7824 */ /* 0x000fc800078e00ff */
[----:B------:R-:W-:Y:S01]  /*12c30*/  IMAD.SHL.U32 R61, R61, 0x400, RZ ;  /* 0x000004003d3d7824 */ /* 0x000fe200078e00ff */
[----:B------:R-:W-:Y:S02]  /*12c40*/  LOP3.LUT R60, R229, 0x38, R60, 0xf8, !PT ;  /* 0x00000038e53c7812 */ /* 0x000fe400078ef83c */
[----:B------:R-:W-:Y:S02]  /*12c50*/  LEA R76, R62, UR4, 0x1 ;  /* 0x000000043e4c7c11 */ /* 0x000fe4000f8e08ff */
        /* <DEDUP_REMOVED lines=8> */
[----:B------:R-:W-:Y:S01]  /*12ce0*/  IMAD.U32 R60, R141, 0x10000, RZ ;  /* 0x000100008d3c7824 */ /* 0x000fe200078e00ff */
[C---:B------:R-:W-:Y:S01]  /*12cf0*/  LOP3.LUT R56, R62.reuse, 0xffff0000, RZ, 0xc0, !PT ;  /* 0xffff00003e387812 */ /* 0x040fe200078ec0ff */
[----:B------:R-:W-:Y:S01]  /*12d00*/  IMAD.U32 R57, R62, 0x10000, RZ ;  /* 0x000100003e397824 */ /* 0x000fe200078e00ff */
[C---:B------:R-:W-:Y:S01]  /*12d10*/  LOP3.LUT R62, R63.reuse, 0xffff0000, RZ, 0xc0, !PT ;  /* 0xffff00003f3e7812 */ /* 0x040fe200078ec0ff */
[----:B------:R-:W-:Y:S01]  /*12d20*/  IMAD.U32 R67, R63, 0x10000, RZ ;  /* 0x000100003f437824 */ /* 0x000fe200078e00ff */
[----:B------:R-:W-:Y:S01]  /*12d30*/  LOP3.LUT R141, R141, 0xffff0000, RZ, 0xc0, !PT ;  /* 0xffff00008d8d7812 */ /* 0x000fe200078ec0ff */
[----:B-1----:R-:W-:Y:S01]  /*12d40*/  IMAD.U32 R59, R68, 0x10000, RZ ;  /* 0x00010000443b7824 */ /* 0x002fe200078e00ff */
[C---:B------:R-:W-:Y:S01]  /*12d50*/  LOP3.LUT R58, R70.reuse, 0xffff0000, RZ, 0xc0, !PT ;  /* 0xffff0000463a7812 */ /* 0x040fe200078ec0ff */
[----:B------:R-:W-:Y:S01]  /*12d60*/  IMAD.U32 R78, R70, 0x10000, RZ ;  /* 0x00010000464e7824 */ /* 0x000fe200078e00ff */
[----:B------:R-:W-:Y:S01]  /*12d70*/  LOP3.LUT R70, R71, 0xffff0000, RZ, 0xc0, !PT ;  /* 0xffff000047467812 */ /* 0x000fe200078ec0ff */
[----:B------:R-:W-:Y:S01]  /*12d80*/  FMUL.FTZ R83, R59, R80 ;  /* 0x000000503b537220 */ /* 0x000fe20000410000 */
[----:B------:R-:W-:-:S02]  /*12d90*/  IMAD.U32 R79, R71, 0x10000, RZ ;  /* 0x00010000474f7824 */ /* 0x000fc400078e00ff */
[-C--:B------:R-:W-:Y:S01]  /*12da0*/  FMUL.FTZ R87, R59, R60.reuse ;  /* 0x0000003c3b577220 */ /* 0x080fe20000410000 */
[----:B------:R-:W-:Y:S02]  /*12db0*/  IMAD.U32 R63, R69, 0x10000, RZ ;  /* 0x00010000453f7824 */ /* 0x000fe400078e00ff */
[----:B------:R-:W-:Y:S01]  /*12dc0*/  FFMA.FTZ R59, R64, R60, -R83 ;  /* 0x0000003c403b7223 */ /* 0x000fe20000010853 */
[----:B------:R-:W-:Y:S02]  /*12dd0*/  IMAD.U32 R71, R142, 0x10000, RZ ;  /* 0x000100008e477824 */ /* 0x000fe400078e00ff */
[----:B------:R-:W-:Y:S01]  /*12de0*/  FFMA.FTZ R60, R64, R80, R87 ;  /* 0x00000050403c7223 */ /* 0x000fe20000010057 */
[----:B------:R-:W-:Y:S01]  /*12df0*/  IMAD.U32 R66, R61, 0x10000, RZ ;  /* 0x000100003d427824 */ /* 0x000fe200078e00ff */
[----:B------:R-:W-:Y:S01]  /*12e00*/  LOP3.LUT R68, R68, 0xffff0000, RZ, 0xc0, !PT ;  /* 0xffff000044447812 */ /* 0x000fe200078ec0ff */
[----:B------:R-:W-:Y:S01]  /*12e10*/  FMUL.FTZ R83, R63, R81 ;  /* 0x000000513f537220 */ /* 0x000fe20000410000 */
[----:B------:R-:W-:-:S02]  /*12e20*/  IMAD.U32 R64, R144, 0x10000, RZ ;  /* 0x0001000090407824 */ /* 0x000fc400078e00ff */
[-C--:B------:R-:W-:Y:S01]  /*12e30*/  FMUL.FTZ R87, R63, R71.reuse ;  /* 0x000000473f577220 */ /* 0x080fe20000410000 */
[----:B------:R-:W-:Y:S01]  /*12e40*/  FMUL.FTZ R80, R79, R82 ;  /* 0x000000524f507220 */ /* 0x000fe20000410000 */
[----:B------:R-:W-:Y:S01]  /*12e50*/  LOP3.LUT R69, R69, 0xffff0000, RZ, 0xc0, !PT ;  /* 0xffff000045457812 */ /* 0x000fe200078ec0ff */
[C---:B------:R-:W-:Y:S01]  /*12e60*/  FFMA.FTZ R63, R66.reuse, R71, -R83 ;  /* 0x00000047423f7223 */ /* 0x040fe20000010853 */
[-C--:B------:R-:W-:Y:S01]  /*12e70*/  FMUL.FTZ R79, R79, R64.reuse ;  /* 0x000000404f4f7220 */ /* 0x080fe20000410000 */
[----:B------:R-:W-:Y:S01]  /*12e80*/  FFMA.FTZ R87, R66, R81, R87 ;  /* 0x0000005142577223 */ /* 0x000fe20000010057 */
[----:B------:R-:W-:Y:S01]  /*12e90*/  FMUL.FTZ R66, R68, R137 ;  /* 0x0000008944427220 */ /* 0x000fe20000410000 */
[----:B------:R-:W-:Y:S01]  /*12ea0*/  LOP3.LUT R142, R142, 0xffff0000, RZ, 0xc0, !PT ;  /* 0xffff00008e8e7812 */ /* 0x000fe200078ec0ff */
[C---:B------:R-:W-:Y:S01]  /*12eb0*/  FFMA.FTZ R64, R67.reuse, R64, -R80 ;  /* 0x0000004043407223 */ /* 0x040fe20000010850 */
[----:B------:R-:W-:Y:S01]  /*12ec0*/  FFMA.FTZ R79, R67, R82, R79 ;  /* 0x00000052434f7223 */ /* 0x000fe2000001004f */
[-C--:B------:R-:W-:Y:S01]  /*12ed0*/  FMUL.FTZ R80, R68, R141.reuse ;  /* 0x0000008d44507220 */ /* 0x080fe20000410000 */
[----:B------:R-:W-:Y:S01]  /*12ee0*/  LOP3.LUT R61, R61, 0xffff0000, RZ, 0xc0, !PT ;  /* 0xffff00003d3d7812 */ /* 0x000fe200078ec0ff */
[----:B------:R-:W-:Y:S01]  /*12ef0*/  FFMA.FTZ R68, R65, R141, -R66 ;  /* 0x0000008d41447223 */ /* 0x000fe20000010842 */
[----:B------:R-:W-:-:S02]  /*12f00*/  IMAD.U32 R67, R139, 0x10000, RZ ;  /* 0x000100008b437824 */ /* 0x000fc400078e00ff */
[----:B------:R-:W-:Y:S01]  /*12f10*/  FMUL.FTZ R82, R69, R138 ;  /* 0x0000008a45527220 */ /* 0x000fe20000410000 */
[----:B------:R-:W-:Y:S02]  /*12f20*/  IMAD.U32 R66, R143, 0x10000, RZ ;  /* 0x000100008f427824 */ /* 0x000fe400078e00ff */
[-C--:B------:R-:W-:Y:S01]  /*12f30*/  FMUL.FTZ R69, R69, R142.reuse ;  /* 0x0000008e45457220 */ /* 0x080fe20000410000 */
[----:B------:R-:W-:Y:S01]  /*12f40*/  FFMA.FTZ R137, R65, R137, R80 ;  /* 0x0000008941897223 */ /* 0x000fe20000010050 */
[CC--:B------:R-:W-:Y:S01]  /*12f50*/  FMUL.FTZ R80, R78.reuse, R67.reuse ;  /* 0x000000434e507220 */ /* 0x0c0fe20000410000 */
[C---:B------:R-:W-:Y:S01]  /*12f60*/  FFMA.FTZ R82, R61.reuse, R142, -R82 ;  /* 0x0000008e3d527223 */ /* 0x040fe20000010852 */
[----:B------:R-:W-:Y:S01]  /*12f70*/  FFMA.FTZ R138, R61, R138, R69 ;  /* 0x0000008a3d8a7223 */ /* 0x000fe20000010045 */
[-C--:B------:R-:W-:Y:S01]  /*12f80*/  FMUL.FTZ R78, R78, R66.reuse ;  /* 0x000000424e4e7220 */ /* 0x080fe20000410000 */
[----:B------:R-:W-:Y:S01]  /*12f90*/  LOP3.LUT R139, R139, 0xffff0000, RZ, 0xc0, !PT ;  /* 0xffff00008b8b7812 */ /* 0x000fe200078ec0ff */
[C---:B------:R-:W-:Y:S01]  /*12fa0*/  FFMA.FTZ R80, R57.reuse, R66, -R80 ;  /* 0x0000004239507223 */ /* 0x040fe20000010850 */
[----:B------:R-:W-:Y:S01]  /*12fb0*/  LOP3.LUT R65, R140, 0xffff0000, RZ, 0xc0, !PT ;  /* 0xffff00008c417812 */ /* 0x000fe200078ec0ff */
[----:B------:R-:W-:Y:S01]  /*12fc0*/  FFMA.FTZ R78, R57, R67, R78 ;  /* 0x00000043394e7223 */ /* 0x000fe2000001004e */
[----:B------:R-:W-:Y:S01]  /*12fd0*/  LOP3.LUT R143, R143, 0xffff0000, RZ, 0xc0, !PT ;  /* 0xffff00008f8f7812 */ /* 0x000fe200078ec0ff */
[----:B------:R-:W-:Y:S01]  /*12fe0*/  FMUL.FTZ R57, R58, R139 ;  /* 0x0000008b3a397220 */ /* 0x000fe20000410000 */
[----:B------:R-:W-:Y:S01]  /*12ff0*/  LOP3.LUT R61, R144, 0xffff0000, RZ, 0xc0, !PT ;  /* 0xffff0000903d7812 */ /* 0x000fe200078ec0ff */
[----:B------:R-:W-:Y:S01]  /*13000*/  FMUL.FTZ R67, R70, R65 ;  /* 0x0000004146437220 */ /* 0x000fe20000410000 */
[----:B------:R-:W-:Y:S01]  /*13010*/  F2FP.BF16.F32.PACK_AB R60, R137, R60 ;  /* 0x0000003c893c723e */ /* 0x000fe200000010ff */
        /* <DEDUP_REMOVED lines=15> */
.L_x_2881:
[----:B------:R-:W-:Y:S05]  /*13110*/  BSYNC B1 ;  /* 0x0000000000017941 */ /* 0x000fea0003800000 */
.L_x_2880:
        /* <DEDUP_REMOVED lines=17> */
[----:B-1----:R-:W-:Y:S02]  /*13230*/  LEA.HI R56, R64, R0, RZ, 0x1d ;  /* 0x0000000040387211 */ /* 0x002fe400078fe8ff */
[----:B-----5:R-:W-:Y:S02]  /*13240*/  R2UR UR4, R82 ;  /* 0x00000000520472ca */ /* 0x020fe400000e0000 */
[----:B------:R-:W-:Y:S01]  /*13250*/  SHF.R.S32.HI R59, RZ, 0x1f, R56 ;  /* 0x0000001fff3b7819 */ /* 0x000fe20000011438 */
[----:B------:R-:W-:Y:S01]  /*13260*/  IMAD.SHL.U32 R57, R56, 0x8, RZ ;  /* 0x0000000838397824 */ /* 0x000fe200078e00ff */
[----:B------:R-:W-:Y:S02]  /*13270*/  LOP3.LUT R58, R81, 0x38, R16, 0xf8, !PT ;  /* 0x00000038513a7812 */ /* 0x000fe400078ef810 */
[----:B------:R-:W-:Y:S02]  /*13280*/  LEA.HI R59, R59, R56, RZ, 0x3 ;  /* 0x000000383b3b7211 */ /* 0x000fe400078f18ff */
[----:B------:R-:W-:-:S02]  /*13290*/  LOP3.LUT R56, R81, 0x38, R57, 0xf8, !PT ;  /* 0x0000003851387812 */ /* 0x000fc400078ef839 */
[----:B------:R-:W-:Y:S01]  /*132a0*/  LOP3.LUT R58, R78, R58, R80, 0xf6, !PT ;  /* 0x0000003a4e3a7212 */ /* 0x000fe200078ef650 */
[----:B------:R-:W-:Y:S01]  /*132b0*/  IMAD.SHL.U32 R59, R59, 0x400, RZ ;  /* 0x000004003b3b7824 */ /* 0x000fe200078e00ff */
[----:B------:R-:W-:Y:S02]  /*132c0*/  LOP3.LUT R56, R56, R80, RZ, 0x3c, !PT ;  /* 0x0000005038387212 */ /* 0x000fe400078e3cff */
[----:B------:R-:W-:Y:S02]  /*132d0*/  LEA R65, R58, UR4, 0x1 ;  /* 0x000000043a417c11 */ /* 0x000fe4000f8e08ff */
[----:B------:R-:W-:Y:S02]  /*132e0*/  LOP3.LUT R59, R59, 0x7fffe000, RZ, 0xc0, !PT ;  /* 0x7fffe0003b3b7812 */ /* 0x000fe400078ec0ff */
[----:B0-----:R-:W-:Y:S02]  /*132f0*/  SHF.R.U64 R68, R46, 0x10, R47 ;  /* 0x000000102e447819 */ /* 0x001fe4000000122f */
[----:B------:R-:W-:-:S02]  /*13300*/  IADD3 R61, R56, R59, R78 ;  /* 0x0000003b383d7210 */ /* 0x000fc40007ffe04e */
[----:B------:R-:W0:Y:S01]  /*13310*/  LDS.128 R56, [R65] ;  /* 0x0000000041387984 */ /* 0x000e220000000c00 */
[----:B------:R-:W-:Y:S02]  /*13320*/  SHF.R.U64 R70, R44, 0x10, R45 ;  /* 0x000000102c467819 */ /* 0x000fe4000000122d */
[----:B------:R-:W-:Y:S01]  /*13330*/  IMAD R66, R61, 0x2, R22 ;  /* 0x000000023d427824 */ /* 0x000fe200078e0216 */
[----:B------:R-:W-:Y:S02]  /*13340*/  SHF.R.U64 R46, R52, 0x10, R53 ;  /* 0x00000010342e7819 */ /* 0x000fe40000001235 */
[----:B------:R-:W-:Y:S02]  /*13350*/  SHF.R.U32.HI R45, RZ, 0x10, R45 ;  /* 0x00000010ff2d7819 */ /* 0x000fe4000001162d */
[----:B------:R-:W1:Y:S01]  /*13360*/  LDS.128 R60, [R66+0x14400] ;  /* 0x01440000423c7984 */ /* 0x000e620000000c00 */
[----:B------:R-:W-:Y:S02]  /*13370*/  SHF.R.U64 R44, R54, 0x10, R55 ;  /* 0x00000010362c7819 */ /* 0x000fe40000001237 */
[----:B------:R-:W-:-:S02]  /*13380*/  PRMT R133, R133, 0x5410, R70 ;  /* 0x0000541085857816 */ /* 0x000fc40000000046 */
[----:B------:R-:W-:Y:S02]  /*13390*/  PRMT R129, R129, 0x5410, R46 ;  /* 0x0000541081817816 */ /* 0x000fe4000000002e */
[----:B------:R-:W-:Y:S01]  /*133a0*/  SHF.R.U32.HI R47, RZ, 0x10, R47 ;  /* 0x00000010ff2f7819 */ /* 0x000fe2000001162f */
[----:B------:R-:W-:Y:S01]  /*133b0*/  IMAD.U32 R69, R133, 0x10000, RZ ;  /* 0x0001000085457824 */ /* 0x000fe200078e00ff */
[----:B------:R-:W-:Y:S01]  /*133c0*/  SHF.R.U32.HI R53, RZ, 0x10, R53 ;  /* 0x00000010ff357819 */ /* 0x000fe20000011635 */
[----:B------:R-:W-:Y:S01]  /*133d0*/  IMAD.U32 R71, R129, 0x10000, RZ ;  /* 0x0001000081477824 */ /* 0x000fe200078e00ff */
[----:B------:R-:W-:Y:S02]  /*133e0*/  SHF.R.U32.HI R55, RZ, 0x10, R55 ;  /* 0x00000010ff377819 */ /* 0x000fe40000011637 */
[----:B------:R-:W-:Y:S02]  /*133f0*/  PRMT R134, R134, 0x5410, R45 ;  /* 0x0000541086867816 */ /* 0x000fe4000000002d */
[----:B------:R-:W-:-:S02]  /*13400*/  PRMT R131, R131, 0x5410, R44 ;  /* 0x0000541083837816 */ /* 0x000fc4000000002c */
[----:B------:R-:W-:Y:S02]  /*13410*/  PRMT R136, R136, 0x5410, R47 ;  /* 0x0000541088887816 */ /* 0x000fe4000000002f */
[----:B------:R-:W-:Y:S02]  /*13420*/  PRMT R130, R130, 0x5410, R53 ;  /* 0x0000541082827816 */ /* 0x000fe40000000035 */
[----:B------:R-:W-:Y:S02]  /*13430*/  PRMT R132, R132, 0x5410, R55 ;  /* 0x0000541084847816 */ /* 0x000fe40000000037 */
[----:B------:R-:W-:-:S03]  /*13440*/  PRMT R135, R135, 0x5410, R68 ;  /* 0x0000541087877816 */ /* 0x000fc60000000044 */
[----:B------:R-:W-:Y:S02]  /*13450*/  IMAD.U32 R68, R132, 0x10000, RZ ;  /* 0x0001000084447824 */ /* 0x000fe400078e00ff */
        /* <DEDUP_REMOVED lines=14> */
[----:B------:R-:W-:-:S02]  /*13540*/  IMAD.U32 R67, R63, 0x10000, RZ ;  /* 0x000100003f437824 */ /* 0x000fc400078e00ff */
[C---:B------:R-:W-:Y:S01]  /*13550*/  FMUL.FTZ R77, R54.reuse, R71 ;  /* 0x00000047364d7220 */ /* 0x040fe20000410000 */
[----:B------:R-:W-:Y:S01]  /*13560*/  LOP3.LUT R62, R63, 0xffff0000, RZ, 0xc0, !PT ;  /* 0xffff00003f3e7812 */ /* 0x000fe200078ec0ff */
[-C--:B------:R-:W-:Y:S01]  /*13570*/  FMUL.FTZ R79, R54, R69.reuse ;  /* 0x00000045364f7220 */ /* 0x080fe20000410000 */
[----:B------:R-:W-:Y:S02]  /*13580*/  IMAD.U32 R63, R130, 0x10000, RZ ;  /* 0x00010000823f7824 */ /* 0x000fe400078e00ff */
[----:B------:R-:W-:Y:S01]  /*13590*/  FFMA.FTZ R77, R44, R69, -R77 ;  /* 0x000000452c4d7223 */ /* 0x000fe2000001084d */
[----:B------:R-:W-:Y:S02]  /*135a0*/  IMAD.U32 R54, R134, 0x10000, RZ ;  /* 0x0001000086367824 */ /* 0x000fe400078e00ff */
[----:B------:R-:W-:Y:S01]  /*135b0*/  FFMA.FTZ R79, R44, R71, R79 ;  /* 0x000000472c4f7223 */ /* 0x000fe2000001004f */
[----:B------:R-:W-:Y:S01]  /*135c0*/  FMUL.FTZ R69, R57, R63 ;  /* 0x0000003f39457220 */ /* 0x000fe20000410000 */
[----:B------:R-:W-:-:S02]  /*135d0*/  IMAD.U32 R44, R136, 0x10000, RZ ;  /* 0x00010000882c7824 */ /* 0x000fc400078e00ff */
[----:B------:R-:W-:Y:S01]  /*135e0*/  FMUL.FTZ R70, R67, R68 ;  /* 0x0000004443467220 */ /* 0x000fe20000410000 */
[-C--:B------:R-:W-:Y:S01]  /*135f0*/  FMUL.FTZ R57, R57, R54.reuse ;  /* 0x0000003639397220 */ /* 0x080fe20000410000 */
[C---:B------:R-:W-:Y:S01]  /*13600*/  FFMA.FTZ R69, R46.reuse, R54, -R69 ;  /* 0x000000362e457223 */ /* 0x040fe20000010845 */
[-C--:B------:R-:W-:Y:S01]  /*13610*/  FMUL.FTZ R71, R67, R44.reuse ;  /* 0x0000002c43477220 */ /* 0x080fe20000410000 */
[----:B------:R-:W-:Y:S01]  /*13620*/  LOP3.LUT R54, R129, 0xffff0000, RZ, 0xc0, !PT ;  /* 0xffff000081367812 */ /* 0x000fe200078ec0ff */
[----:B------:R-:W-:Y:S01]  /*13630*/  FFMA.FTZ R67, R53, R44, -R70 ;  /* 0x0000002c35437223 */ /* 0x000fe20000010846 */
[----:B------:R-:W-:Y:S01]  /*13640*/  FFMA.FTZ R63, R46, R63, R57 ;  /* 0x0000003f2e3f7223 */ /* 0x000fe20000010039 */
[----:B------:R-:W-:Y:S01]  /*13650*/  LOP3.LUT R44, R133, 0xffff0000, RZ, 0xc0, !PT ;  /* 0xffff0000852c7812 */ /* 0x000fe200078ec0ff */
[----:B------:R-:W-:Y:S01]  /*13660*/  FFMA.FTZ R71, R53, R68, R71 ;  /* 0x0000004435477223 */ /* 0x000fe20000010047 */
[----:B------:R-:W-:Y:S01]  /*13670*/  LOP3.LUT R57, R130, 0xffff0000, RZ, 0xc0, !PT ;  /* 0xffff000082397812 */ /* 0x000fe200078ec0ff */
[C---:B------:R-:W-:Y:S01]  /*13680*/  FMUL.FTZ R46, R55.reuse, R54 ;  /* 0x00000036372e7220 */ /* 0x040fe20000410000 */
[----:B------:R-:W-:Y:S01]  /*13690*/  LOP3.LUT R53, R134, 0xffff0000, RZ, 0xc0, !PT ;  /* 0xffff000086357812 */ /* 0x000fe200078ec0ff */
[----:B------:R-:W-:-:S02]  /*136a0*/  FMUL.FTZ R70, R55, R44 ;  /* 0x0000002c37467220 */ /* 0x000fc40000410000 */
[C---:B------:R-:W-:Y:S01]  /*136b0*/  FMUL.FTZ R55, R60.reuse, R57 ;  /* 0x000000393c377220 */ /* 0x040fe20000410000 */
[----:B------:R-:W-:Y:S01]  /*136c0*/  FFMA.FTZ R68, R45, R44, -R46 ;  /* 0x0000002c2d447223 */ /* 0x000fe2000001082e */
[-C--:B------:R-:W-:Y:S01]  /*136d0*/  FMUL.FTZ R60, R60, R53.reuse ;  /* 0x000000353c3c7220 */ /* 0x080fe20000410000 */
[----:B------:R-:W-:Y:S02]  /*136e0*/  IMAD.U32 R46, R131, 0x10000, RZ ;  /* 0x00010000832e7824 */ /* 0x000fe400078e00ff */
[----:B------:R-:W-:Y:S01]  /*136f0*/  FFMA.FTZ R70, R45, R54, R70 ;  /* 0x000000362d467223 */ /* 0x000fe20000010046 */
[----:B------:R-:W-:Y:S02]  /*13700*/  IMAD.U32 R44, R135, 0x10000, RZ ;  /* 0x00010000872c7824 */ /* 0x000fe400078e00ff */
[C---:B------:R-:W-:Y:S01]  /*13710*/  FFMA.FTZ R54, R56.reuse, R53, -R55 ;  /* 0x0000003538367223 */ /* 0x040fe20000010837 */
[----:B------:R-:W-:Y:S01]  /*13720*/  FFMA.FTZ R60, R56, R57, R60 ;  /* 0x00000039383c7223 */ /* 0x000fe2000001003c */
[C---:B------:R-:W-:Y:S01]  /*13730*/  FMUL.FTZ R76, R59.reuse, R46 ;  /* 0x0000002e3b4c7220 */ /* 0x040fe20000410000 */
[----:B------:R-:W-:Y:S01]  /*13740*/  FMUL.FTZ R56, R59, R44 ;  /* 0x0000002c3b387220 */ /* 0x000fe20000410000 */
[----:B------:R-:W-:-:S02]  /*13750*/  LOP3.LUT R131, R131, 0xffff0000, RZ, 0xc0, !PT ;  /* 0xffff000083837812 */ /* 0x000fc400078ec0ff */
[----:B------:R-:W-:Y:S01]  /*13760*/  LOP3.LUT R53, R132, 0xffff0000, RZ, 0xc0, !PT ;  /* 0xffff000084357812 */ /* 0x000fe200078ec0ff */
[----:B------:R-:W-:Y:S01]  /*13770*/  FFMA.FTZ R76, R47, R44, -R76 ;  /* 0x0000002c2f4c7223 */ /* 0x000fe2000001084c */
[----:B------:R-:W-:Y:S01]  /*13780*/  LOP3.LUT R135, R135, 0xffff0000, RZ, 0xc0, !PT ;  /* 0xffff000087877812 */ /* 0x000fe200078ec0ff */
[----:B------:R-:W-:Y:S01]  /*13790*/  FFMA.FTZ R56, R47, R46, R56 ;  /* 0x0000002e2f387223 */ /* 0x000fe20000010038 */
[----:B------:R-:W-:Y:S01]  /*137a0*/  LOP3.LUT R45, R136, 0xffff0000, RZ, 0xc0, !PT ;  /* 0xffff0000882d7812 */ /* 0x000fe200078ec0ff */
[C---:B------:R-:W-:Y:S01]  /*137b0*/  FMUL.FTZ R47, R61.reuse, R131 ;  /* 0x000000833d2f7220 */ /* 0x040fe20000410000 */
[C---:B------:R-:W-:Y:S01]  /*137c0*/  FMUL.FTZ R55, R62.reuse, R53 ;  /* 0x000000353e377220 */ /* 0x040fe20000410000 */
[----:B------:R-:W-:Y:S02]  /*137d0*/  FMUL.FTZ R44, R61, R135 ;  /* 0x000000873d2c7220 */ /* 0x000fe40000410000 */
        /* <DEDUP_REMOVED lines=15> */
.L_x_2887:
[----:B------:R-:W-:Y:S05]  /*138d0*/  BSYNC B2 ;  /* 0x0000000000027941 */ /* 0x000fea0003800000 */
.L_x_2886:
[----:B------:R-:W-:Y:S05]  /*138e0*/  @P1 BRA `(.L_x_2885) ;  /* 0x0000000400b81947 */ /* 0x000fea0003800000 */
[----:B------:R-:W-:Y:S02]  /*138f0*/  LEA.HI R64, R64, R85, RZ, 0x1d ;  /* 0x0000005540407211 */ /* 0x000fe400078fe8ff */
[----:B--2---:R-:W-:Y:S02]  /*13900*/  LEA.HI R44, R20, R213, RZ, 0x6 ;  /* 0x000000d5142c7211 */ /* 0x004fe400078f30ff */
[----:B------:R-:W-:Y:S02]  /*13910*/  SHF.R.S32.HI R45, RZ, 0x1f, R64 ;  /* 0x0000001fff2d7819 */ /* 0x000fe40000011440 */
[----:B-----5:R-:W-:Y:S01]  /*13920*/  R2UR UR4, R82 ;  /* 0x00000000520472ca */ /* 0x020fe200000e0000 */
[----:B------:R-:W-:Y:S01]  /*13930*/  IMAD.SHL.U32 R46, R44, 0x80, RZ ;  /* 0x000000802c2e7824 */ /* 0x000fe200078e00ff */
[----:B------:R-:W-:Y:S01]  /*13940*/  LEA.HI R45, R45, R64, RZ, 0x3 ;  /* 0x000000402d2d7211 */ /* 0x000fe200078f18ff */
[----:B------:R-:W-:Y:S01]  /*13950*/  IMAD.SHL.U32 R44, R64, 0x8, RZ ;  /* 0x00000008402c7824 */ /* 0x000fe200078e00ff */
[----:B------:R-:W-:-:S02]  /*13960*/  LOP3.LUT R47, R81, 0x38, R21, 0xf8, !PT ;  /* 0x00000038512f7812 */ /* 0x000fc400078ef815 */
[----:B------:R-:W-:Y:S01]  /*13970*/  LOP3.LUT R46, R46, 0xffffe000, RZ, 0xc0, !PT ;  /* 0xffffe0002e2e7812 */ /* 0x000fe200078ec0ff */
[----:B------:R-:W-:Y:S01]  /*13980*/  IMAD.SHL.U32 R45, R45, 0x400, RZ ;  /* 0x000004002d2d7824 */ /* 0x000fe200078e00ff */
[----:B------:R-:W-:Y:S02]  /*13990*/  LOP3.LUT R44, R81, 0x38, R44, 0xf8, !PT ;  /* 0x00000038512c7812 */ /* 0x000fe400078ef82c */
[-C--:B------:R-:W-:Y:S02]  /*139a0*/  LOP3.LUT R47, R47, R80.reuse, RZ, 0x3c, !PT ;  /* 0x000000502f2f7212 */ /* 0x080fe400078e3cff */
[----:B------:R-:W-:Y:S02]  /*139b0*/  LOP3.LUT R44, R44, R80, RZ, 0x3c, !PT ;  /* 0x000000502c2c7212 */ /* 0x000fe400078e3cff */
[----:B------:R-:W-:Y:S02]  /*139c0*/  LOP3.LUT R45, R45, 0x7fffe000, RZ, 0xc0, !PT ;  /* 0x7fffe0002d2d7812 */ /* 0x000fe400078ec0ff */
[----:B------:R-:W-:-:S02]  /*139d0*/  IADD3 R46, R47, R46, R78 ;  /* 0x0000002e2f2e7210 */ /* 0x000fc40007ffe04e */
[----:B-1----:R-:W-:Y:S02]  /*139e0*/  IADD3 R57, R44, R45, R78 ;  /* 0x0000002d2c397210 */ /* 0x002fe40007ffe04e */
[----:B------:R-:W-:Y:S02]  /*139f0*/  LEA R56, R46, UR4, 0x1 ;  /* 0x000000042e387c11 */ /* 0x000fe4000f8e08ff */
[--C-:B------:R-:W-:Y:S01]  /*13a00*/  SHF.R.U64 R58, R40, 0x10, R41.reuse ;  /* 0x00000010283a7819 */ /* 0x100fe20000001229 */
[----:B------:R-:W-:Y:S01]  /*13a10*/  IMAD R57, R57, 0x2, R22 ;  /* 0x0000000239397824 */ /* 0x000fe200078e0216 */
[----:B0-----:R-:W-:Y:S01]  /*13a20*/  SHF.R.U32.HI R61, RZ, 0x10, R41 ;  /* 0x00000010ff3d7819 */ /* 0x001fe20000011629 */
[----:B------:R-:W0:Y:S01]  /*13a30*/  LDS.128 R44, [R56] ;  /* 0x00000000382c7984 */ /* 0x000e220000000c00 */
[--C-:B------:R-:W-:Y:S02]  /*13a40*/  SHF.R.U64 R40, R42, 0x10, R43.reuse ;  /* 0x000000102a287819 */ /* 0x100fe4000000122b */
[----:B------:R-:W-:Y:S01]  /*13a50*/  SHF.R.U32.HI R59, RZ, 0x10, R43 ;  /* 0x00000010ff3b7819 */ /* 0x000fe2000001162b */
[----:B------:R-:W1:Y:S01]  /*13a60*/  LDS.128 R52, [R57+0x14400] ;  /* 0x0144000039347984 */ /* 0x000e620000000c00 */
[----:B------:R-:W-:-:S02]  /*13a70*/  SHF.R.U64 R43, R48, 0x10, R49 ;  /* 0x00000010302b7819 */ /* 0x000fc40000001231 */
[----:B------:R-:W-:Y:S02]  /*13a80*/  SHF.R.U64 R41, R50, 0x10, R51 ;  /* 0x0000001032297819 */ /* 0x000fe40000001233 */
[----:B------:R-:W-:Y:S02]  /*13a90*/  SHF.R.U32.HI R48, RZ, 0x10, R49 ;  /* 0x00000010ff307819 */ /* 0x000fe40000011631 */
[----:B------:R-:W-:Y:S02]  /*13aa0*/  PRMT R127, R127, 0x5410, R40 ;  /* 0x000054107f7f7816 */ /* 0x000fe40000000028 */
[----:B------:R-:W-:Y:S02]  /*13ab0*/  PRMT R124, R124, 0x5410, R43 ;  /* 0x000054107c7c7816 */ /* 0x000fe4000000002b */
        /* <DEDUP_REMOVED lines=8> */
[----:B------:R-:W-:Y:S01]  /*13b40*/  IMAD.U32 R61, R123, 0x10000, RZ ;  /* 0x000100007b3d7824 */ /* 0x000fe200078e00ff */
[----:B------:R-:W-:Y:S02]  /*13b50*/  PRMT R121, R121, 0x5410, R50 ;  /* 0x0000541079797816 */ /* 0x000fe40000000032 */
        /* <DEDUP_REMOVED lines=17> */
[-C--:B------:R-:W-:Y:S01]  /*13c70*/  FMUL.FTZ R63, R47, R60.reuse ;  /* 0x0000003c2f3f7220 */ /* 0x080fe20000410000 */
[----:B------:R-:W-:Y:S01]  /*13c80*/  LOP3.LUT R54, R55, 0xffff0000, RZ, 0xc0, !PT ;  /* 0xffff000037367812 */ /* 0x000fe200078ec0ff */
[-C--:B------:R-:W-:Y:S01]  /*13c90*/  FMUL.FTZ R55, R47, R59.reuse ;  /* 0x0000003b2f377220 */ /* 0x080fe20000410000 */
[----:B------:R-:W-:Y:S02]  /*13ca0*/  IMAD.U32 R47, R126, 0x10000, RZ ;  /* 0x000100007e2f7824 */ /* 0x000fe400078e00ff */
[----:B------:R-:W-:Y:S01]  /*13cb0*/  FFMA.FTZ R63, R40, R59, -R63 ;  /* 0x0000003b283f7223 */ /* 0x000fe2000001083f */
[----:B------:R-:W-:Y:S01]  /*13cc0*/  FMUL.FTZ R65, R50, R61 ;  /* 0x0000003d32417220 */ /* 0x000fe20000410000 */
        /* <DEDUP_REMOVED lines=48> */
.L_x_2885:
[----:B------:R-:W-:Y:S05]  /*13fd0*/  BSYNC B1 ;  /* 0x0000000000017941 */ /* 0x000fea0003800000 */
.L_x_2884:
[----:B---3--:R-:W-:Y:S01]  /*13fe0*/  VIADD R40, R220, 0x40 ;  /* 0x00000040dc287836 */ /* 0x008fe20000000000 */
[----:B------:R-:W-:Y:S04]  /*13ff0*/  BSSY B1, `(.L_x_2888) ;  /* 0x00000e7000017945 */ /* 0x000fe80003800000 */
[----:B------:R-:W-:-:S13]  /*14000*/  ISETP.GE.AND P0, PT, R40, R86, PT ;  /* 0x000000562800720c */ /* 0x000fda0003f06270 */
[----:B------:R-:W-:Y:S05]  /*14010*/  @P0 BRA `(.L_x_2889) ;  /* 0x0000000c00900947 */ /* 0x000fea0003800000 */
[----:B01----:R0:W5:Y:S01]  /*14020*/  LDL R62, [R1+0x84] ;  /* 0x00008400013e7983 */ /* 0x0031620000100800 */
[----:B------:R-:W1:Y:S03]  /*14030*/  LDC R49, c[0x0][0x3f4] ;  /* 0x0000fd00ff317b82 */ /* 0x000e660000000800 */
[----:B------:R0:W5:Y:S01]  /*14040*/  LDL R60, [R1+0x60] ;  /* 0x00006000013c7983 */ /* 0x0001620000100800 */
[----:B------:R-:W-:Y:S01]  /*14050*/  IMAD.SHL.U32 R50, R40, 0x40, RZ ;  /* 0x0000004028327824 */ /* 0x000fe200078e00ff */
[----:B------:R-:W-:Y:S04]  /*14060*/  BSSY B2, `(.L_x_2890) ;  /* 0x0000070000027945 */ /* 0x000fe80003800000 */
[----:B------:R-:W-:-:S04]  /*14070*/  LOP3.LUT R50, R50, 0x1c0, RZ, 0xc0, !PT ;  /* 0x000001c032327812 */ /* 0x000fc800078ec0ff */
[----:B------:R-:W-:Y:S02]  /*14080*/  SHF.R.U32.HI R48, RZ, 0x3, R50 ;  /* 0x00000003ff307819 */ /* 0x000fe40000011632 */
[-C--:B-1----:R-:W-:Y:S02]  /*14090*/  ISETP.GE.AND P0, PT, R16, R49.reuse, PT ;  /* 0x000000311000720c */ /* 0x082fe40003f06270 */
[----:B------:R-:W-:-:S11]  /*140a0*/  ISETP.GE.AND P1, PT, R213, R49, PT ;  /* 0x00000031d500720c */ /* 0x000fd60003f26270 */
[----:B0-----:R-:W-:Y:S05]  /*140b0*/  @P0 BRA `(.L_x_2891) ;  /* 0x0000000400a80947 */ /* 0x001fea0003800000 */
[----:B------:R-:W-:Y:S02]  /*140c0*/  LEA.HI R40, R49, R0, RZ, 0x1d ;  /* 0x0000000031287211 */ /* 0x000fe400078fe8ff */
[----:B-----5:R-:W-:Y:S02]  /*140d0*/  R2UR UR4, R62 ;  /* 0x000000003e0472ca */ /* 0x020fe400000e0000 */
[----:B------:R-:W-:Y:S01]  /*140e0*/  SHF.R.S32.HI R43, RZ, 0x1f, R40 ;  /* 0x0000001fff2b7819 */ /* 0x000fe20000011428 */
[----:B------:R-:W-:Y:S01]  /*140f0*/  IMAD.SHL.U32 R41, R40, 0x8, RZ ;  /* 0x0000000828297824 */ /* 0x000fe200078e00ff */
[C---:B--2---:R-:W-:Y:S02]  /*14100*/  LOP3.LUT R45, R50.reuse, 0x38, R16, 0xf8, !PT ;  /* 0x00000038322d7812 */ /* 0x044fe400078ef810 */
[----:B------:R-:W-:Y:S02]  /*14110*/  LEA.HI R43, R43, R40, RZ, 0x3 ;  /* 0x000000282b2b7211 */ /* 0x000fe400078f18ff */
[----:B------:R-:W-:-:S02]  /*14120*/  LOP3.LUT R41, R50, 0x38, R41, 0xf8, !PT ;  /* 0x0000003832297812 */ /* 0x000fc400078ef829 */
[----:B------:R-:W-:Y:S01]  /*14130*/  LOP3.LUT R45, R60, R45, R48, 0xf6, !PT ;  /* 0x0000002d3c2d7212 */ /* 0x000fe200078ef630 */
[----:B------:R-:W-:Y:S01]  /*14140*/  IMAD.SHL.U32 R43, R43, 0x400, RZ ;  /* 0x000004002b2b7824 */ /* 0x000fe200078e00ff */
[----:B------:R-:W-:Y:S02]  /*14150*/  LOP3.LUT R41, R41, R48, RZ, 0x3c, !PT ;  /* 0x0000003029297212 */ /* 0x000fe400078e3cff */
[----:B------:R-:W-:Y:S02]  /*14160*/  LEA R51, R45, UR4, 0x1 ;  /* 0x000000042d337c11 */ /* 0x000fe4000f8e08ff */
[----:B------:R-:W-:Y:S02]  /*14170*/  LOP3.LUT R40, R43, 0x7fffe000, RZ, 0xc0, !PT ;  /* 0x7fffe0002b287812 */ /* 0x000fe400078ec0ff */
[----:B------:R-:W-:Y:S02]  /*14180*/  SHF.R.U64 R54, R30, 0x10, R31 ;  /* 0x000000101e367819 */ /* 0x000fe4000000121f */
        /* <DEDUP_REMOVED lines=93> */
.L_x_2891:
[----:B------:R-:W-:Y:S05]  /*14760*/  BSYNC B2 ;  /* 0x0000000000027941 */ /* 0x000fea0003800000 */
.L_x_2890:
[----:B------:R-:W-:Y:S05]  /*14770*/  @P1 BRA `(.L_x_2889) ;  /* 0x0000000400b81947 */ /* 0x000fea0003800000 */
[----:B------:R-:W-:Y:S02]  /*14780*/  LEA.HI R49, R49, R85, RZ, 0x1d ;  /* 0x0000005531317211 */ /* 0x000fe400078fe8ff */
[----:B0-----:R-:W-:Y:S02]  /*14790*/  LEA.HI R29, R20, R213, RZ, 0x6 ;  /* 0x000000d5141d7211 */ /* 0x001fe400078f30ff */
        /* <DEDUP_REMOVED lines=13> */
[----:B------:R-:W-:Y:S02]  /*14870*/  IADD3 R37, R29, R28, R60 ;  /* 0x0000001c1d257210 */ /* 0x000fe40007ffe03c */
[----:B------:R-:W-:Y:S02]  /*14880*/  LEA R50, R30, UR4, 0x1 ;  /* 0x000000041e327c11 */ /* 0x000fe4000f8e08ff */
[----:B--2---:R-:W-:Y:S01]  /*14890*/  SHF.R.U64 R44, R24, 0x10, R25 ;  /* 0x00000010182c7819 */ /* 0x004fe20000001219 */
[----:B------:R-:W-:Y:S01]  /*148a0*/  IMAD R40, R37, 0x2, R22 ;  /* 0x0000000225287824 */ /* 0x000fe200078e0216 */
[----:B------:R-:W-:Y:S01]  /*148b0*/  SHF.R.U64 R42, R26, 0x10, R27 ;  /* 0x000000101a2a7819 */ /* 0x000fe2000000121b */
[----:B------:R-:W0:Y:S01]  /*148c0*/  LDS.128 R28, [R50] ;  /* 0x00000000321c7984 */ /* 0x000e220000000c00 */
[----:B------:R-:W-:Y:S02]  /*148d0*/  SHF.R.U32.HI R25, RZ, 0x10, R25 ;  /* 0x00000010ff197819 */ /* 0x000fe40000011619 */
[----:B------:R-:W-:Y:S01]  /*148e0*/  SHF.R.U64 R26, R32, 0x10, R33 ;  /* 0x00000010201a7819 */ /* 0x000fe20000001221 */
[----:B------:R-:W1:Y:S01]  /*148f0*/  LDS.128 R36, [R40+0x14400] ;  /* 0x0144000028247984 */ /* 0x000e620000000c00 */
[----:B------:R-:W-:-:S02]  /*14900*/  SHF.R.U64 R24, R34, 0x10, R35 ;  /* 0x0000001022187819 */ /* 0x000fc40000001223 */
[----:B------:R-:W-:Y:S02]  /*14910*/  SHF.R.U32.HI R27, RZ, 0x10, R27 ;  /* 0x00000010ff1b7819 */ /* 0x000fe4000001161b */
[----:B------:R-:W-:Y:S02]  /*14920*/  PRMT R102, R102, 0x5410, R25 ;  /* 0x0000541066667816 */ /* 0x000fe40000000019 */
[----:B------:R-:W-:Y:S02]  /*14930*/  PRMT R97, R97, 0x5410, R26 ;  /* 0x0000541061617816 */ /* 0x000fe4000000001a */
[----:B------:R-:W-:Y:S02]  /*14940*/  PRMT R99, R99, 0x5410, R24 ;  /* 0x0000541063637816 */ /* 0x000fe40000000018 */
[----:B------:R-:W-:Y:S01]  /*14950*/  PRMT R101, R101, 0x5410, R44 ;  /* 0x0000541065657816 */ /* 0x000fe2000000002c */
[----:B------:R-:W-:Y:S01]  /*14960*/  IMAD.U32 R43, R97, 0x10000, RZ ;  /* 0x00010000612b7824 */ /* 0x000fe200078e00ff */
[----:B------:R-:W-:-:S02]  /*14970*/  PRMT R104, R104, 0x5410, R27 ;  /* 0x0000541068687816 */ /* 0x000fc4000000001b */
[----:B------:R-:W-:Y:S02]  /*14980*/  SHF.R.U32.HI R33, RZ, 0x10, R33 ;  /* 0x00000010ff217819 */ /* 0x000fe40000011621 */
[----:B------:R-:W-:Y:S01]  /*14990*/  PRMT R103, R103, 0x5410, R42 ;  /* 0x0000541067677816 */ /* 0x000fe2000000002a */
[----:B------:R-:W-:Y:S01]  /*149a0*/  IMAD.U32 R42, R101, 0x10000, RZ ;  /* 0x00010000652a7824 */ /* 0x000fe200078e00ff */
[----:B------:R-:W-:Y:S02]  /*149b0*/  SHF.R.U32.HI R35, RZ, 0x10, R35 ;  /* 0x00000010ff237819 */ /* 0x000fe40000011623 */
[----:B------:R-:W-:Y:S02]  /*149c0*/  PRMT R98, R98, 0x5410, R33 ;  /* 0x0000541062627816 */ /* 0x000fe40000000021 */
[----:B------:R-:W-:Y:S02]  /*149d0*/  PRMT R100, R100, 0x5410, R35 ;  /* 0x0000541064647816 */ /* 0x000fe40000000023 */
        /* <DEDUP_REMOVED lines=13> */
[CC--:B------:R-:W-:Y:S01]  /*14ab0*/  FMUL.FTZ R45, R31.reuse, R43.reuse ;  /* 0x0000002b1f2d7220 */ /* 0x0c0fe20000410000 */
[-C--:B------:R-:W-:Y:S01]  /*14ac0*/  FMUL.FTZ R31, R31, R42.reuse ;  /* 0x0000002a1f1f7220 */ /* 0x080fe20000410000 */
[C---:B------:R-:W-:Y:S01]  /*14ad0*/  IMAD.U32 R35, R38.reuse, 0x10000, RZ ;  /* 0x0001000026237824 */ /* 0x040fe200078e00ff */
[----:B------:R-:W-:Y:S01]  /*14ae0*/  LOP3.LUT R37, R38, 0xffff0000, RZ, 0xc0, !PT ;  /* 0xffff000026257812 */ /* 0x000fe200078ec0ff */
[----:B------:R-:W-:Y:S01]  /*14af0*/  FFMA.FTZ R45, R24, R42, -R45 ;  /* 0x0000002a182d7223 */ /* 0x000fe2000001082d */
[C---:B------:R-:W-:Y:S01]  /*14b00*/  IMAD.U32 R41, R39.reuse, 0x10000, RZ ;  /* 0x0001000027297824 */ /* 0x040fe200078e00ff */
[----:B------:R-:W-:Y:S01]  /*14b10*/  LOP3.LUT R38, R39, 0xffff0000, RZ, 0xc0, !PT ;  /* 0xffff000027267812 */ /* 0x000fe200078ec0ff */
[----:B------:R-:W-:Y:S01]  /*14b20*/  IMAD.U32 R39, R98, 0x10000, RZ ;  /* 0x0001000062277824 */ /* 0x000fe200078e00ff */
[----:B------:R-:W-:Y:S01]  /*14b30*/  LOP3.LUT R42, R101, 0xffff0000, RZ, 0xc0, !PT ;  /* 0xffff0000652a7812 */ /* 0x000fe200078ec0ff */
[----:B------:R-:W-:Y:S01]  /*14b40*/  FFMA.FTZ R43, R24, R43, R31 ;  /* 0x0000002b182b7223 */ /* 0x000fe2000001001f */
[----:B------:R-:W-:-:S02]  /*14b50*/  IMAD.U32 R31, R102, 0x10000, RZ ;  /* 0x00010000661f7824 */ /* 0x000fc400078e00ff */
[C---:B------:R-:W-:Y:S01]  /*14b60*/  FMUL.FTZ R47, R34.reuse, R39 ;  /* 0x00000027222f7220 */ /* 0x040fe20000410000 */
[C---:B------:R-:W-:Y:S01]  /*14b70*/  FMUL.FTZ R46, R33.reuse, R44 ;  /* 0x0000002c212e7220 */ /* 0x040fe20000410000 */
[----:B------:R-:W-:Y:S01]  /*14b80*/  FMUL.FTZ R24, R33, R42 ;  /* 0x0000002a21187220 */ /* 0x000fe20000410000 */
[-C--:B------:R-:W-:Y:S01]  /*14b90*/  FMUL.FTZ R34, R34, R31.reuse ;  /* 0x0000001f22227220 */ /* 0x080fe20000410000 */
[----:B------:R-:W-:Y:S02]  /*14ba0*/  IMAD.U32 R33, R100, 0x10000, RZ ;  /* 0x0001000064217824 */ /* 0x000fe400078e00ff */
[----:B------:R-:W-:Y:S01]  /*14bb0*/  FFMA.FTZ R47, R26, R31, -R47 ;  /* 0x0000001f1a2f7223 */ /* 0x000fe2000001082f */
[C---:B------:R-:W-:Y:S01]  /*14bc0*/  FFMA.FTZ R44, R25.reuse, R44, R24 ;  /* 0x0000002c192c7223 */ /* 0x040fe20000010018 */
[----:B------:R-:W-:Y:S02]  /*14bd0*/  IMAD.U32 R24, R104, 0x10000, RZ ;  /* 0x0001000068187824 */ /* 0x000fe400078e00ff */
[----:B------:R-:W-:Y:S01]  /*14be0*/  FFMA.FTZ R34, R26, R39, R34 ;  /* 0x000000271a227223 */ /* 0x000fe20000010022 */
[----:B------:R-:W-:Y:S01]  /*14bf0*/  FFMA.FTZ R46, R25, R42, -R46 ;  /* 0x0000002a192e7223 */ /* 0x000fe2000001082e */
[C---:B------:R-:W-:Y:S01]  /*14c00*/  FMUL.FTZ R39, R41.reuse, R33 ;  /* 0x0000002129277220 */ /* 0x040fe20000410000 */
[----:B------:R-:W-:Y:S01]  /*14c10*/  LOP3.LUT R31, R98, 0xffff0000, RZ, 0xc0, !PT ;  /* 0xffff0000621f7812 */ /* 0x000fe200078ec0ff */
[-C--:B------:R-:W-:Y:S01]  /*14c20*/  FMUL.FTZ R49, R41, R24.reuse ;  /* 0x0000001829317220 */ /* 0x080fe20000410000 */
[----:B------:R-:W-:Y:S01]  /*14c30*/  LOP3.LUT R25, R102, 0xffff0000, RZ, 0xc0, !PT ;  /* 0xffff000066197812 */ /* 0x000fe200078ec0ff */
[----:B------:R-:W-:Y:S01]  /*14c40*/  FFMA.FTZ R41, R32, R24, -R39 ;  /* 0x0000001820297223 */ /* 0x000fe20000010827 */
[----:B------:R-:W-:-:S02]  /*14c50*/  IMAD.U32 R26, R99, 0x10000, RZ ;  /* 0x00010000631a7824 */ /* 0x000fc400078e00ff */
[C---:B------:R-:W-:Y:S01]  /*14c60*/  FMUL.FTZ R39, R36.reuse, R31 ;  /* 0x0000001f24277220 */ /* 0x040fe20000410000 */
[----:B------:R-:W-:Y:S02]  /*14c70*/  IMAD.U32 R24, R103, 0x10000, RZ ;  /* 0x0001000067187824 */ /* 0x000fe400078e00ff */
[----:B------:R-:W-:Y:S01]  /*14c80*/  FMUL.FTZ R36, R36, R25 ;  /* 0x0000001924247220 */ /* 0x000fe20000410000 */
[C---:B------:R-:W-:Y:S01]  /*14c90*/  FMUL.FTZ R42, R35.reuse, R26 ;  /* 0x0000001a232a7220 */ /* 0x040fe20000410000 */
[----:B------:R-:W-:Y:S01]  /*14ca0*/  FFMA.FTZ R49, R32, R33, R49 ;  /* 0x0000002120317223 */ /* 0x000fe20000010031 */
        /* <DEDUP_REMOVED lines=10> */
[----:B------:R-:W-:-:S02]  /*14d50*/  FMUL.FTZ R35, R38, R31 ;  /* 0x0000001f26237220 */ /* 0x000fc40000410000 */
[-C--:B------:R-:W-:Y:S01]  /*14d60*/  FMUL.FTZ R37, R37, R24.reuse ;  /* 0x0000001825257220 */ /* 0x080fe20000410000 */
[C---:B------:R-:W-:Y:S01]  /*14d70*/  FFMA.FTZ R27, R29.reuse, R24, -R26 ;  /* 0x000000181d1b7223 */ /* 0x040fe2000001081a */
[-C--:B------:R-:W-:Y:S01]  /*14d80*/  FMUL.FTZ R48, R38, R25.reuse ;  /* 0x0000001926307220 */ /* 0x080fe20000410000 */
[----:B------:R-:W-:Y:S01]  /*14d90*/  FFMA.FTZ R38, R30, R25, -R35 ;  /* 0x000000191e267223 */ /* 0x000fe20000010823 */
[----:B------:R-:W-:Y:S01]  /*14da0*/  FFMA.FTZ R37, R29, R28, R37 ;  /* 0x0000001c1d257223 */ /* 0x000fe20000010025 */
[----:B------:R-:W-:Y:S01]  /*14db0*/  F2FP.BF16.F32.PACK_AB R24, R46, R45 ;  /* 0x0000002d2e18723e */ /* 0x000fe200000010ff */
[----:B------:R-:W-:Y:S01]  /*14dc0*/  FFMA.FTZ R48, R30, R31, R48 ;  /* 0x0000001f1e307223 */ /* 0x000fe20000010030 */
        /* <DEDUP_REMOVED lines=9> */
.L_x_2889:
[----:B------:R-:W-:Y:S05]  /*14e60*/  BSYNC B1 ;  /* 0x0000000000017941 */ /* 0x000fea0003800000 */
.L_x_2888:
[----:B------:R-:W-:-:S13]  /*14e70*/  ISETP.GE.AND P0, PT, R3, R86, PT ;  /* 0x000000560300720c */ /* 0x000fda0003f06270 */
[----:B------:R-:W-:Y:S05]  /*14e80*/  @P0 BRA `(.L_x_2859) ;  /* 0x0000000c009c0947 */ /* 0x000fea0003800000 */
[----:B--2---:R2:W5:Y:S01]  /*14e90*/  LDL R45, [R1+0x84] ;  /* 0x00008400012d7983 */ /* 0x0045620000100800 */
[----:B---3--:R-:W3:Y:S01]  /*14ea0*/  LDC R40, c[0x0][0x3f4] ;  /* 0x0000fd00ff287b82 */ /* 0x008ee20000000800 */
[----:B------:R-:W-:Y:S01]  /*14eb0*/  SHF.R.S32.HI R26, RZ, 0x1f, R3 ;  /* 0x0000001fff1a7819 */ /* 0x000fe20000011403 */
[----:B------:R-:W-:Y:S01]  /*14ec0*/  IMAD.SHL.U32 R24, R3, 0x40, RZ ;  /* 0x0000004003187824 */ /* 0x000fe200078e00ff */
[----:B------:R-:W-:Y:S02]  /*14ed0*/  BSSY B1, `(.L_x_2892) ;  /* 0x0000073000017945 */ /* 0x000fe40003800000 */
[----:B------:R-:W-:Y:S02]  /*14ee0*/  LEA.HI R26, R26, R3, RZ, 0x3 ;  /* 0x000000031a1a7211 */ /* 0x000fe400078f18ff */
[----:B------:R-:W-:-:S03]  /*14ef0*/  LOP3.LUT R41, R24, 0x1c0, RZ, 0xc0, !PT ;  /* 0x000001c018297812 */ /* 0x000fc600078ec0ff */
[----:B------:R-:W-:Y:S01]  /*14f00*/  IMAD.SHL.U32 R26, R26, 0x40, RZ ;  /* 0x000000401a1a7824 */ /* 0x000fe200078e00ff */
[----:B------:R-:W-:-:S04]  /*14f10*/  SHF.R.U32.HI R43, RZ, 0x3, R41 ;  /* 0x00000003ff2b7819 */ /* 0x000fc80000011629 */
[----:B------:R-:W-:Y:S02]  /*14f20*/  LOP3.LUT R42, R26, 0xfffffe00, RZ, 0xc0, !PT ;  /* 0xfffffe001a2a7812 */ /* 0x000fe400078ec0ff */
[-C--:B---3--:R-:W-:Y:S02]  /*14f30*/  ISETP.GE.AND P0, PT, R16, R40.reuse, PT ;  /* 0x000000281000720c */ /* 0x088fe40003f06270 */
[----:B------:R-:W-:-:S11]  /*14f40*/  ISETP.GE.AND P1, PT, R213, R40, PT ;  /* 0x00000028d500720c */ /* 0x000fd60003f26270 */
[----:B--2---:R-:W-:Y:S05]  /*14f50*/  @P0 BRA `(.L_x_2893) ;  /* 0x0000000400a80947 */ /* 0x004fea0003800000 */
[----:B------:R-:W-:Y:S02]  /*14f60*/  LEA.HI R0, R40, R0, RZ, 0x1d ;  /* 0x0000000028007211 */ /* 0x000fe400078fe8ff */
        /* <DEDUP_REMOVED lines=11> */
[----:B------:R-:W-:Y:S01]  /*15020*/  SHF.R.U64 R4, R4, 0x10, R5 ;  /* 0x0000001004047819 */ /* 0x000fe20000001205 */
[----:B------:R-:W2:Y:S01]  /*15030*/  LDS.128 R24, [R44] ;  /* 0x000000002c187984 */ /* 0x000ea20000000c00 */
[----:B------:R-:W-:-:S02]  /*15040*/  IADD3 R3, R0, R3, R42 ;  /* 0x0000000300037210 */ /* 0x000fc40007ffe02a */
[--C-:B------:R-:W-:Y:S02]  /*15050*/  SHF.R.U64 R32, R12, 0x10, R13.reuse ;  /* 0x000000100c207819 */ /* 0x100fe4000000120d */
[----:B------:R-:W-:Y:S01]  /*15060*/  SHF.R.U32.HI R13, RZ, 0x10, R13 ;  /* 0x00000010ff0d7819 */ /* 0x000fe2000001160d */
[----:B------:R-:W-:Y:S01]  /*15070*/  IMAD R3, R3, 0x2, R22 ;  /* 0x0000000203037824 */ /* 0x000fe200078e0216 */
[----:B------:R-:W-:Y:S02]  /*15080*/  SHF.R.U64 R0, R6, 0x10, R7 ;  /* 0x0000001006007819 */ /* 0x000fe40000001207 */
[----:B------:R-:W-:Y:S02]  /*15090*/  PRMT R105, R105, 0x5410, R4 ;  /* 0x0000541069697816 */ /* 0x000fe40000000004 */
[----:B0-----:R-:W0:Y:S01]  /*150a0*/  LDS.128 R28, [R3+0x14400] ;  /* 0x01440000031c7984 */ /* 0x001e220000000c00 */
[----:B------:R-:W-:Y:S02]  /*150b0*/  SHF.R.U32.HI R5, RZ, 0x10, R5 ;  /* 0x00000010ff057819 */ /* 0x000fe40000011605 */
[----:B------:R-:W-:Y:S01]  /*150c0*/  SHF.R.U32.HI R7, RZ, 0x10, R7 ;  /* 0x00000010ff077819 */ /* 0x000fe20000011607 */
[----:B------:R-:W-:Y:S01]  /*150d0*/  IMAD.U32 R33, R105, 0x10000, RZ ;  /* 0x0001000069217824 */ /* 0x000fe200078e00ff */
[----:B------:R-:W-:-:S02]  /*150e0*/  PRMT R109, R109, 0x5410, R32 ;  /* 0x000054106d6d7816 */ /* 0x000fc40000000020 */
[--C-:B------:R-:W-:Y:S02]  /*150f0*/  SHF.R.U64 R12, R14, 0x10, R15.reuse ;  /* 0x000000100e0c7819 */ /* 0x100fe4000000120f */
[----:B------:R-:W-:Y:S01]  /*15100*/  SHF.R.U32.HI R15, RZ, 0x10, R15 ;  /* 0x00000010ff0f7819 */ /* 0x000fe2000001160f */
[----:B------:R-:W-:Y:S01]  /*15110*/  IMAD.U32 R32, R109, 0x10000, RZ ;  /* 0x000100006d207824 */ /* 0x000fe200078e00ff */
[----:B------:R-:W-:Y:S02]  /*15120*/  PRMT R110, R110, 0x5410, R13 ;  /* 0x000054106e6e7816 */ /* 0x000fe4000000000d */
[----:B------:R-:W-:Y:S02]  /*15130*/  PRMT R106, R106, 0x5410, R5 ;  /* 0x000054106a6a7816 */ /* 0x000fe40000000005 */
[----:B------:R-:W-:Y:S02]  /*15140*/  PRMT R107, R107, 0x5410, R0 ;  /* 0x000054106b6b7816 */ /* 0x000fe40000000000 */
[----:B------:R-:W-:Y:S01]  /*15150*/  PRMT R108, R108, 0x5410, R7 ;  /* 0x000054106c6c7816 */ /* 0x000fe20000000007 */
[----:B------:R-:W-:Y:S01]  /*15160*/  IMAD.U32 R34, R106, 0x10000, RZ ;  /* 0x000100006a227824 */ /* 0x000fe200078e00ff */
[----:B------:R-:W-:-:S02]  /*15170*/  PRMT R111, R111, 0x5410, R12 ;  /* 0x000054106f6f7816 */ /* 0x000fc4000000000c */
[----:B------:R-:W-:Y:S02]  /*15180*/  PRMT R112, R112, 0x5410, R15 ;  /* 0x0000541070707816 */ /* 0x000fe4000000000f */
[----:B------:R-:W-:Y:S02]  /*15190*/  LOP3.LUT R105, R105, 0xffff0000, RZ, 0xc0, !PT ;  /* 0xffff000069697812 */ /* 0x000fe400078ec0ff */
[----:B------:R-:W-:Y:S01]  /*151a0*/  LOP3.LUT R109, R109, 0xffff0000, RZ, 0xc0, !PT ;  /* 0xffff00006d6d7812 */ /* 0x000fe200078ec0ff */
[C---:B--2---:R-:W-:Y:S01]  /*151b0*/  IMAD.U32 R0, R24.reuse, 0x10000, RZ ;  /* 0x0001000018007824 */ /* 0x044fe200078e00ff */
[----:B------:R-:W-:Y:S01]  /*151c0*/  LOP3.LUT R4, R24, 0xffff0000, RZ, 0xc0, !PT ;  /* 0xffff000018047812 */ /* 0x000fe200078ec0ff */
        /* <DEDUP_REMOVED lines=15> */
[----:B------:R-:W-:Y:S01]  /*152c0*/  FMUL.FTZ R31, R13, R32 ;  /* 0x000000200d1f7220 */ /* 0x000fe20000410000 */
[----:B------:R-:W-:Y:S01]  /*152d0*/  FMUL.FTZ R36, R15, R34 ;  /* 0x000000220f247220 */ /* 0x000fe20000410000 */
[----:B------:R-:W-:Y:S01]  /*152e0*/  FFMA.FTZ R35, R0, R32, -R35 ;  /* 0x0000002000237223 */ /* 0x000fe20000010823 */
[----:B------:R-:W-:Y:S02]  /*152f0*/  IMAD.U32 R32, R110, 0x10000, RZ ;  /* 0x000100006e207824 */ /* 0x000fe400078e00ff */
[----:B------:R-:W-:Y:S01]  /*15300*/  FFMA.FTZ R31, R0, R33, R31 ;  /* 0x00000021001f7223 */ /* 0x000fe2000001001f */
[----:B------:R-:W-:Y:S02]  /*15310*/  IMAD.U32 R13, R108, 0x10000, RZ ;  /* 0x000100006c0d7824 */ /* 0x000fe400078e00ff */
[----:B------:R-:W-:-:S02]  /*15320*/  IMAD.U32 R0, R112, 0x10000, RZ ;  /* 0x0001000070007824 */ /* 0x000fc400078e00ff */
[-C--:B------:R-:W-:Y:S01]  /*15330*/  FMUL.FTZ R38, R15, R32.reuse ;  /* 0x000000200f267220 */ /* 0x080fe20000410000 */
[----:B------:R-:W-:Y:S01]  /*15340*/  FFMA.FTZ R36, R5, R32, -R36 ;  /* 0x0000002005247223 */ /* 0x000fe20000010824 */
[CC--:B------:R-:W-:Y:S01]  /*15350*/  FMUL.FTZ R15, R29.reuse, R13.reuse ;  /* 0x0000000d1d0f7220 */ /* 0x0c0fe20000410000 */
[----:B------:R-:W-:Y:S01]  /*15360*/  FMUL.FTZ R32, R29, R0 ;  /* 0x000000001d207220 */ /* 0x000fe20000410000 */
[----:B------:R-:W-:Y:S01]  /*15370*/  FFMA.FTZ R38, R5, R34, R38 ;  /* 0x0000002205267223 */ /* 0x000fe20000010026 */
[----:B------:R-:W-:Y:S01]  /*15380*/  LOP3.LUT R5, R110, 0xffff0000, RZ, 0xc0, !PT ;  /* 0xffff00006e057812 */ /* 0x000fe200078ec0ff */
[C---:B------:R-:W-:Y:S01]  /*15390*/  FFMA.FTZ R34, R12.reuse, R0, -R15 ;  /* 0x000000000c227223 */ /* 0x040fe2000001080f */
[----:B------:R-:W-:Y:S01]  /*153a0*/  FFMA.FTZ R37, R12, R13, R32 ;  /* 0x0000000d0c257223 */ /* 0x000fe20000010020 */
[----:B------:R-:W-:Y:S02]  /*153b0*/  IMAD.U32 R12, R107, 0x10000, RZ ;  /* 0x000100006b0c7824 */ /* 0x000fe400078e00ff */
[----:B------:R-:W-:Y:S01]  /*153c0*/  FMUL.FTZ R15, R14, R105 ;  /* 0x000000690e0f7220 */ /* 0x000fe20000410000 */
[----:B------:R-:W-:Y:S01]  /*153d0*/  LOP3.LUT R13, R106, 0xffff0000, RZ, 0xc0, !PT ;  /* 0xffff00006a0d7812 */ /* 0x000fe200078ec0ff */
[----:B------:R-:W-:Y:S01]  /*153e0*/  FMUL.FTZ R29, R14, R109 ;  /* 0x0000006d0e1d7220 */ /* 0x000fe20000410000 */
[----:B------:R-:W-:-:S02]  /*153f0*/  IMAD.U32 R0, R111, 0x10000, RZ ;  /* 0x000100006f007824 */ /* 0x000fc400078e00ff */
[C---:B------:R-:W-:Y:S01]  /*15400*/  FMUL.FTZ R33, R25.reuse, R12 ;  /* 0x0000000c19217220 */ /* 0x040fe20000410000 */
[----:B------:R-:W-:Y:S01]  /*15410*/  FFMA.FTZ R14, R4, R109, -R15 ;  /* 0x0000006d040e7223 */ /* 0x000fe2000001080f */
[C---:B------:R-:W-:Y:S01]  /*15420*/  FMUL.FTZ R32, R28.reuse, R5 ;  /* 0x000000051c207220 */ /* 0x040fe20000410000 */
[----:B------:R-:W-:Y:S01]  /*15430*/  FMUL.FTZ R15, R28, R13 ;  /* 0x0000000d1c0f7220 */ /* 0x000fe20000410000 */
[----:B------:R-:W-:Y:S01]  /*15440*/  FFMA.FTZ R28, R4, R105, R29 ;  /* 0x00000069041c7223 */ /* 0x000fe2000001001d */
[-C--:B------:R-:W-:Y:S01]  /*15450*/  FMUL.FTZ R25, R25, R0.reuse ;  /* 0x0000000019197220 */ /* 0x080fe20000410000 */
[----:B------:R-:W-:Y:S01]  /*15460*/  FFMA.FTZ R33, R6, R0, -R33 ;  /* 0x0000000006217223 */ /* 0x000fe20000010821 */
[----:B------:R-:W-:Y:S01]  /*15470*/  LOP3.LUT R4, R107, 0xffff0000, RZ, 0xc0, !PT ;  /* 0xffff00006b047812 */ /* 0x000fe200078ec0ff */
[C---:B------:R-:W-:Y:S01]  /*15480*/  FFMA.FTZ R29, R24.reuse, R13, R32 ;  /* 0x0000000d181d7223 */ /* 0x040fe20000010020 */
[----:B------:R-:W-:Y:S01]  /*15490*/  LOP3.LUT R0, R111, 0xffff0000, RZ, 0xc0, !PT ;  /* 0xffff00006f007812 */ /* 0x000fe200078ec0ff */
[----:B------:R-:W-:Y:S01]  /*154a0*/  FFMA.FTZ R15, R24, R5, -R15 ;  /* 0x00000005180f7223 */ /* 0x000fe2000001080f */
[----:B------:R-:W-:Y:S01]  /*154b0*/  LOP3.LUT R13, R108, 0xffff0000, RZ, 0xc0, !PT ;  /* 0xffff00006c0d7812 */ /* 0x000fe200078ec0ff */
[----:B------:R-:W-:Y:S01]  /*154c0*/  FFMA.FTZ R25, R6, R12, R25 ;  /* 0x0000000c06197223 */ /* 0x000fe20000010019 */
[----:B------:R-:W-:Y:S01]  /*154d0*/  LOP3.LUT R5, R112, 0xffff0000, RZ, 0xc0, !PT ;  /* 0xffff000070057812 */ /* 0x000fe200078ec0ff */
[C---:B------:R-:W-:Y:S01]  /*154e0*/  FMUL.FTZ R6, R27.reuse, R4 ;  /* 0x000000041b067220 */ /* 0x040fe20000410000 */
[-C--:B------:R-:W-:Y:S01]  /*154f0*/  FMUL.FTZ R27, R27, R0.reuse ;  /* 0x000000001b1b7220 */ /* 0x080fe20000410000 */
[----:B------:R-:W-:Y:S01]  /*15500*/  FMUL.FTZ R39, R30, R13 ;  /* 0x0000000d1e277220 */ /* 0x000fe20000410000 */
[----:B------:R-:W-:Y:S01]  /*15510*/  F2FP.BF16.F32.PACK_AB R12, R28, R31 ;  /* 0x0000001f1c0c723e */ /* 0x000fe200000010ff */
        /* <DEDUP_REMOVED lines=14> */
.L_x_2893:
[----:B------:R-:W-:Y:S05]  /*15600*/  BSYNC B1 ;  /* 0x0000000000017941 */ /* 0x000fea0003800000 */
.L_x_2892:
[----:B------:R-:W-:Y:S05]  /*15610*/  @P1 BRA `(.L_x_2859) ;  /* 0x0000000400b81947 */ /* 0x000fea0003800000 */
[----:B------:R-:W-:Y:S02]  /*15620*/  LEA.HI R40, R40, R85, RZ, 0x1d ;  /* 0x0000005528287211 */ /* 0x000fe400078fe8ff */
[----:B------:R-:W-:Y:S02]  /*15630*/  LOP3.LUT R0, R41, 0x38, R21, 0xf8, !PT ;  /* 0x0000003829007812 */ /* 0x000fe400078ef815 */
[----:B--2---:R-:W-:Y:S02]  /*15640*/  SHF.R.S32.HI R3, RZ, 0x1f, R40 ;  /* 0x0000001fff037819 */ /* 0x004fe40000011428 */
[----:B------:R-:W-:Y:S01]  /*15650*/  LOP3.LUT R4, R0, R43, RZ, 0x3c, !PT ;  /* 0x0000002b00047212 */ /* 0x000fe200078e3cff */
[----:B------:R-:W-:Y:S01]  /*15660*/  IMAD.SHL.U32 R0, R40, 0x8, RZ ;  /* 0x0000000828007824 */ /* 0x000fe200078e00ff */
[----:B------:R-:W-:Y:S02]  /*15670*/  LEA.HI R3, R3, R40, RZ, 0x3 ;  /* 0x0000002803037211 */ /* 0x000fe400078f18ff */
[----:B------:R-:W-:-:S02]  /*15680*/  LEA.HI R20, R20, R213, RZ, 0x6 ;  /* 0x000000d514147211 */ /* 0x000fc400078f30ff */
[----:B------:R-:W-:Y:S01]  /*15690*/  LOP3.LUT R0, R41, 0x38, R0, 0xf8, !PT ;  /* 0x0000003829007812 */ /* 0x000fe200078ef800 */
[----:B------:R-:W-:Y:S01]  /*156a0*/  IMAD.SHL.U32 R3, R3, 0x400, RZ ;  /* 0x0000040003037824 */ /* 0x000fe200078e00ff */
[----:B-----5:R-:W-:Y:S01]  /*156b0*/  R2UR UR4, R45 ;  /* 0x000000002d0472ca */ /* 0x020fe200000e0000 */
[----:B------:R-:W-:Y:S01]  /*156c0*/  IMAD.SHL.U32 R20, R20, 0x80, RZ ;  /* 0x0000008014147824 */ /* 0x000fe200078e00ff */
[----:B------:R-:W-:Y:S02]  /*156d0*/  LOP3.LUT R0, R0, R43, RZ, 0x3c, !PT ;  /* 0x0000002b00007212 */ /* 0x000fe400078e3cff */
[----:B------:R-:W-:Y:S02]  /*156e0*/  LOP3.LUT R3, R3, 0x7fffe000, RZ, 0xc0, !PT ;  /* 0x7fffe00003037812 */ /* 0x000fe400078ec0ff */
[----:B------:R-:W-:Y:S02]  /*156f0*/  LOP3.LUT R5, R20, 0xffffe000, RZ, 0xc0, !PT ;  /* 0xffffe00014057812 */ /* 0x000fe400078ec0ff */
[----:B------:R-:W-:-:S02]  /*15700*/  IADD3 R3, R0, R3, R42 ;  /* 0x0000000300037210 */ /* 0x000fc40007ffe02a */
[----:B------:R-:W-:Y:S02]  /*15710*/  IADD3 R4, R4, R5, R42 ;  /* 0x0000000504047210 */ /* 0x000fe40007ffe02a */
[----:B------:R-:W-:Y:S01]  /*15720*/  SHF.R.U64 R24, R72, 0x10, R73 ;  /* 0x0000001048187819 */ /* 0x000fe20000001249 */
[----:B------:R-:W-:Y:S01]  /*15730*/  IMAD R3, R3, 0x2, R22 ;  /* 0x0000000203037824 */ /* 0x000fe200078e0216 */
[----:B------:R-:W-:Y:S02]  /*15740*/  LEA R26, R4, UR4, 0x1 ;  /* 0x00000004041a7c11 */ /* 0x000fe4000f8e08ff */
[----:B------:R-:W-:Y:S02]  /*15750*/  SHF.R.U64 R21, R8, 0x10, R9 ;  /* 0x0000001008157819 */ /* 0x000fe40000001209 */
[----:B------:R-:W2:Y:S01]  /*15760*/  LDS.128 R12, [R3+0x14400] ;  /* 0x01440000030c7984 */ /* 0x000ea20000000c00 */
[----:B------:R-:W-:Y:S02]  /*15770*/  SHF.R.U32.HI R73, RZ, 0x10, R73 ;  /* 0x00000010ff497819 */ /* 0x000fe40000011649 */
[----:B------:R-:W-:Y:S01]  /*15780*/  SHF.R.U32.HI R9, RZ, 0x10, R9 ;  /* 0x00000010ff097819 */ /* 0x000fe20000011609 */
[----:B------:R-:W3:Y:S01]  /*15790*/  LDS.128 R4, [R26] ;  /* 0x000000001a047984 */ /* 0x000ee20000000c00 */
[----:B------:R-:W-:-:S02]  /*157a0*/  SHF.R.U64 R20, R74, 0x10, R75 ;  /* 0x000000104a147819 */ /* 0x000fc4000000124b */
[----:B------:R-:W-:Y:S02]  /*157b0*/  PRMT R94, R94, 0x5410, R73 ;  /* 0x000054105e5e7816 */ /* 0x000fe40000000049 */
[----:B------:R-:W-:Y:S02]  /*157c0*/  PRMT R90, R90, 0x5410, R9 ;  /* 0x000054105a5a7816 */ /* 0x000fe40000000009 */
[----:B------:R-:W-:Y:S01]  /*157d0*/  PRMT R95, R95, 0x5410, R20 ;  /* 0x000054105f5f7816 */ /* 0x000fe20000000014 */
[----:B------:R-:W-:Y:S01]  /*157e0*/  IMAD.U32 R25, R94, 0x10000, RZ ;  /* 0x000100005e197824 */ /* 0x000fe200078e00ff */
[----:B------:R-:W-:Y:S01]  /*157f0*/  SHF.R.U64 R0, R10, 0x10, R11 ;  /* 0x000000100a007819 */ /* 0x000fe2000000120b */
[----:B------:R-:W-:Y:S01]  /*15800*/  IMAD.U32 R27, R90, 0x10000, RZ ;  /* 0x000100005a1b7824 */ /* 0x000fe200078e00ff */
[----:B------:R-:W-:Y:S02]  /*15810*/  SHF.R.U32.HI R75, RZ, 0x10, R75 ;  /* 0x00000010ff4b7819 */ /* 0x000fe4000001164b */
[----:B------:R-:W-:-:S02]  /*15820*/  SHF.R.U32.HI R11, RZ, 0x10, R11 ;  /* 0x00000010ff0b7819 */ /* 0x000fc4000001160b */
[----:B------:R-:W-:Y:S02]  /*15830*/  LOP3.LUT R90, R90, 0xffff0000, RZ, 0xc0, !PT ;  /* 0xffff00005a5a7812 */ /* 0x000fe400078ec0ff */
[----:B------:R-:W-:Y:S02]  /*15840*/  PRMT R96, R96, 0x5410, R75 ;  /* 0x0000541060607816 */ /* 0x000fe4000000004b */
[----:B------:R-:W-:Y:S02]  /*15850*/  PRMT R92, R92, 0x5410, R11 ;  /* 0x000054105c5c7816 */ /* 0x000fe4000000000b */
[----:B------:R-:W-:Y:S02]  /*15860*/  LOP3.LUT R94, R94, 0xffff0000, RZ, 0xc0, !PT ;  /* 0xffff00005e5e7812 */ /* 0x000fe400078ec0ff */
[----:B------:R-:W-:Y:S01]  /*15870*/  PRMT R91, R91, 0x5410, R0 ;  /* 0x000054105b5b7816 */ /* 0x000fe20000000000 */
[----:B0-----:R-:W-:Y:S01]  /*15880*/  IMAD.U32 R29, R92, 0x10000, RZ ;  /* 0x000100005c1d7824 */ /* 0x001fe200078e00ff */
[----:B------:R-:W-:-:S02]  /*15890*/  PRMT R93, R93, 0x5410, R24 ;  /* 0x000054105d5d7816 */ /* 0x000fc40000000018 */
[----:B------:R-:W-:Y:S02]  /*158a0*/  PRMT R88, R88, 0x5410, R21 ;  /* 0x0000541058587816 */ /* 0x000fe40000000015 */
[----:B------:R-:W-:Y:S01]  /*158b0*/  LOP3.LUT R92, R92, 0xffff0000, RZ, 0xc0, !PT ;  /* 0xffff00005c5c7812 */ /* 0x000fe200078ec0ff */
[C---:B--2---:R-:W-:Y:S01]  /*158c0*/  IMAD.U32 R20, R13.reuse, 0x10000, RZ ;  /* 0x000100000d147824 */ /* 0x044fe200078e00ff */
[----:B------:R-:W-:Y:S01]  /*158d0*/  LOP3.LUT R13, R13, 0xffff0000, RZ, 0xc0, !PT ;  /* 0xffff00000d0d7812 */ /* 0x000fe200078ec0ff */
[C---:B------:R-:W-:Y:S01]  /*158e0*/  IMAD.U32 R24, R15.reuse, 0x10000, RZ ;  /* 0x000100000f187824 */ /* 0x040fe200078e00ff */
[----:B------:R-:W-:Y:S01]  /*158f0*/  LOP3.LUT R15, R15, 0xffff0000, RZ, 0xc0, !PT ;  /* 0xffff00000f0f7812 */ /* 0x000fe200078ec0ff */
[C---:B---3--:R-:W-:Y:S02]  /*15900*/  IMAD.U32 R8, R5.reuse, 0x10000, RZ ;  /* 0x0001000005087824 */ /* 0x048fe400078e00ff */
[C---:B------:R-:W-:Y:S01]  /*15910*/  FMUL.FTZ R31, R20.reuse, R27 ;  /* 0x0000001b141f7220 */ /* 0x040fe20000410000 */
[----:B------:R-:W-:Y:S01]  /*15920*/  FMUL.FTZ R33, R20, R25 ;  /* 0x0000001914217220 */ /* 0x000fe20000410000 */
[----:B------:R-:W-:Y:S01]  /*15930*/  LOP3.LUT R5, R5, 0xffff0000, RZ, 0xc0, !PT ;  /* 0xffff000005057812 */ /* 0x000fe200078ec0ff */
[----:B------:R-:W-:-:S02]  /*15940*/  IMAD.U32 R21, R14, 0x10000, RZ ;  /* 0x000100000e157824 */ /* 0x000fc400078e00ff */
[C---:B------:R-:W-:Y:S01]  /*15950*/  FFMA.FTZ R31, R8.reuse, R25, -R31 ;  /* 0x00000019081f7223 */ /* 0x040fe2000001081f */
[----:B------:R-:W-:Y:S01]  /*15960*/  FFMA.FTZ R33, R8, R27, R33 ;  /* 0x0000001b08217223 */ /* 0x000fe20000010021 */
[C---:B------:R-:W-:Y:S01]  /*15970*/  FMUL.FTZ R8, R13.reuse, R90 ;  /* 0x0000005a0d087220 */ /* 0x040fe20000410000 */
[----:B------:R-:W-:Y:S02]  /*15980*/  IMAD.U32 R25, R96, 0x10000, RZ ;  /* 0x0001000060197824 */ /* 0x000fe400078e00ff */
[-C--:B------:R-:W-:Y:S01]  /*15990*/  FMUL.FTZ R13, R13, R94.reuse ;  /* 0x0000005e0d0d7220 */ /* 0x080fe20000410000 */
[----:B------:R-:W-:Y:S02]  /*159a0*/  IMAD.U32 R20, R91, 0x10000, RZ ;  /* 0x000100005b147824 */ /* 0x000fe400078e00ff */
[----:B------:R-:W-:Y:S01]  /*159b0*/  FFMA.FTZ R94, R5, R94, -R8 ;  /* 0x0000005e055e7223 */ /* 0x000fe20000010808 */
[----:B------:R-:W-:Y:S01]  /*159c0*/  LOP3.LUT R14, R14, 0xffff0000, RZ, 0xc0, !PT ;  /* 0xffff00000e0e7812 */ /* 0x000fe200078ec0ff */
[----:B------:R-:W-:Y:S01]  /*159d0*/  IMAD.U32 R8, R95, 0x10000, RZ ;  /* 0x000100005f087824 */ /* 0x000fe200078e00ff */
[----:B------:R-:W-:Y:S01]  /*159e0*/  LOP3.LUT R91, R91, 0xffff0000, RZ, 0xc0, !PT ;  /* 0xffff00005b5b7812 */ /* 0x000fe200078ec0ff */
[----:B------:R-:W-:-:S02]  /*159f0*/  IMAD.U32 R10, R7, 0x10000, RZ ;  /* 0x00010000070a7824 */ /* 0x000fc400078e00ff */
[C---:B------:R-:W-:Y:S01]  /*15a00*/  FMUL.FTZ R35, R24.reuse, R29 ;  /* 0x0000001d18237220 */ /* 0x040fe20000410000 */
[-C--:B------:R-:W-:Y:S01]  /*15a10*/  FMUL.FTZ R27, R24, R25.reuse ;  /* 0x00000019181b7220 */ /* 0x080fe20000410000 */
[----:B------:R-:W-:Y:S01]  /*15a20*/  LOP3.LUT R95, R95, 0xffff0000, RZ, 0xc0, !PT ;  /* 0xffff00005f5f7812 */ /* 0x000fe200078ec0ff */
[C---:B------:R-:W-:Y:S02]  /*15a30*/  IMAD.U32 R9, R6.reuse, 0x10000, RZ ;  /* 0x0001000006097824 */ /* 0x040fe400078e00ff */
[----:B------:R-:W-:Y:S01]  /*15a40*/  FFMA.FTZ R90, R5, R90, R13 ;  /* 0x0000005a055a7223 */ /* 0x000fe2000001000d */
[----:B------:R-:W-:Y:S01]  /*15a50*/  LOP3.LUT R6, R6, 0xffff0000, RZ, 0xc0, !PT ;  /* 0xffff000006067812 */ /* 0x000fe200078ec0ff */
[C---:B------:R-:W-:Y:S01]  /*15a60*/  FFMA.FTZ R35, R10.reuse, R25, -R35 ;  /* 0x000000190a237223 */ /* 0x040fe20000010823 */
[----:B------:R-:W-:Y:S01]  /*15a70*/  FFMA.FTZ R27, R10, R29, R27 ;  /* 0x0000001d0a1b7223 */ /* 0x000fe2000001001b */
[----:B------:R-:W-:Y:S01]  /*15a80*/  FMUL.FTZ R5, R14, R91 ;  /* 0x0000005b0e057220 */ /* 0x000fe20000410000 */
[C---:B------:R-:W-:Y:S01]  /*15a90*/  FMUL.FTZ R10, R21.reuse, R20 ;  /* 0x00000014150a7220 */ /* 0x040fe20000410000 */
[----:B------:R-:W-:Y:S01]  /*15aa0*/  FMUL.FTZ R24, R21, R8 ;  /* 0x0000000815187220 */ /* 0x000fe20000410000 */
[----:B------:R-:W-:Y:S01]  /*15ab0*/  LOP3.LUT R96, R96, 0xffff0000, RZ, 0xc0, !PT ;  /* 0xffff000060607812 */ /* 0x000fe200078ec0ff */
[----:B------:R-:W-:Y:S01]  /*15ac0*/  FMUL.FTZ R14, R14, R95 ;  /* 0x0000005f0e0e7220 */ /* 0x000fe20000410000 */
[----:B------:R-:W-:Y:S01]  /*15ad0*/  LOP3.LUT R7, R7, 0xffff0000, RZ, 0xc0, !PT ;  /* 0xffff000007077812 */ /* 0x000fe200078ec0ff */
[----:B------:R-:W-:-:S02]  /*15ae0*/  IMAD.U32 R11, R12, 0x10000, RZ ;  /* 0x000100000c0b7824 */ /* 0x000fc400078e00ff */
[C---:B------:R-:W-:Y:S01]  /*15af0*/  FFMA.FTZ R10, R9.reuse, R8, -R10 ;  /* 0x00000008090a7223 */ /* 0x040fe2000001080a */
[----:B------:R-:W-:Y:S01]  /*15b00*/  FFMA.FTZ R24, R9, R20, R24 ;  /* 0x0000001409187223 */ /* 0x000fe20000010018 */
[C---:B------:R-:W-:Y:S01]  /*15b10*/  FFMA.FTZ R95, R6.reuse, R95, -R5 ;  /* 0x0000005f065f7223 */ /* 0x040fe20000010805 */
[----:B------:R-:W-:Y:S01]  /*15b20*/  FFMA.FTZ R91, R6, R91, R14 ;  /* 0x0000005b065b7223 */ /* 0x000fe2000001000e */
[----:B------:R-:W-:Y:S01]  /*15b30*/  LOP3.LUT R12, R12, 0xffff0000, RZ, 0xc0, !PT ;  /* 0xffff00000c0c7812 */ /* 0x000fe200078ec0ff */
[C---:B------:R-:W-:Y:S01]  /*15b40*/  FMUL.FTZ R8, R15.reuse, R92 ;  /* 0x0000005c0f087220 */ /* 0x040fe20000410000 */
[-C--:B------:R-:W-:Y:S01]  /*15b50*/  FMUL.FTZ R14, R15, R96.reuse ;  /* 0x000000600f0e7220 */ /* 0x080fe20000410000 */
[C---:B------:R-:W-:Y:S01]  /*15b60*/  IMAD.U32 R5, R93.reuse, 0x10000, RZ ;  /* 0x000100005d057824 */ /* 0x040fe200078e00ff */
[C---:B------:R-:W-:Y:S01]  /*15b70*/  LOP3.LUT R9, R88.reuse, 0xffff0000, RZ, 0xc0, !PT ;  /* 0xffff000058097812 */ /* 0x040fe200078ec0ff */
[----:B------:R-:W-:Y:S01]  /*15b80*/  IMAD.U32 R6, R88, 0x10000, RZ ;  /* 0x0001000058067824 */ /* 0x000fe200078e00ff */
[----:B------:R-:W-:Y:S01]  /*15b90*/  LOP3.LUT R93, R93, 0xffff0000, RZ, 0xc0, !PT ;  /* 0xffff00005d5d7812 */ /* 0x000fe200078ec0ff */
[C---:B------:R-:W-:Y:S01]  /*15ba0*/  IMAD.U32 R0, R4.reuse, 0x10000, RZ ;  /* 0x0001000004007824 */ /* 0x040fe200078e00ff */
[----:B------:R-:W-:Y:S01]  /*15bb0*/  LOP3.LUT R4, R4, 0xffff0000, RZ, 0xc0, !PT ;  /* 0xffff000004047812 */ /* 0x000fe200078ec0ff */
[C---:B------:R-:W-:Y:S01]  /*15bc0*/  FFMA.FTZ R96, R7.reuse, R96, -R8 ;  /* 0x0000006007607223 */ /* 0x040fe20000010808 */
        /* <DEDUP_REMOVED lines=19> */
.L_x_2859:
[----:B------:R-:W-:Y:S05]  /*15d00*/  BSYNC B0 ;  /* 0x0000000000007941 */ /* 0x000fea0003800000 */
.L_x_2819:
[----:B------:R-:W-:Y:S01]  /*15d10*/  @!PT LDS RZ, [RZ] ;  /* 0x00000000fffff984 */ /* 0x000fe20000000800 */
[----:B------:R-:W-:Y:S01]  /*15d20*/  @!PT LDS RZ, [RZ] ;  /* 0x00000000fffff984 */ /* 0x000fe20000000800 */
[----:B------:R-:W-:Y:S01]  /*15d30*/  @!PT LDS RZ, [RZ] ;  /* 0x00000000fffff984 */ /* 0x000fe20000000800 */
[----:B------:R-:W-:Y:S01]  /*15d40*/  @!PT LDS RZ, [RZ] ;  /* 0x00000000fffff984 */ /* 0x000fe20000000800 */
[----:B------:R0:W-:Y:S06]  /*15d50*/  MEMBAR.ALL.CTA ;  /* 0x0000000000007992 */ /* 0x0001ec0000008000 */
[----:B0-----:R-:W0:Y:S01]  /*15d60*/  FENCE.VIEW.ASYNC.S ;  /* 0x00000000000073c6 */ /* 0x001e220000000000 */
[----:B------:R-:W-:Y:S05]  /*15d70*/  WARPSYNC.ALL ;  /* 0x0000000000007948 */ /* 0x000fea0003800000 */
[----:B0-----:R-:W-:Y:S06]  /*15d80*/  BAR.SYNC.DEFER_BLOCKING 0xd, 0x100 ;  /* 0x0344000000007b1d */ /* 0x001fec0000010000 */
.L_x_2817:
[----:B------:R-:W-:-:S06]  /*15d90*/  ULOP3.LUT UR4, UR60, 0x1, URZ, 0xfc, !UPT ;  /* 0x000000013c047892 */ /* 0x000fcc000f8efc3f */
[----:B------:R-:W-:-:S05]  /*15da0*/  IMAD.U32 R0, RZ, RZ, UR4 ;  /* 0x00000004ff007e24 */ /* 0x000fca000f8e00ff */
[----:B------:R-:W-:-:S13]  /*15db0*/  ISETP.NE.AND P0, PT, R0, 0x3, PT ;  /* 0x000000030000780c */ /* 0x000fda0003f05270 */
[----:B------:R-:W-:Y:S05]  /*15dc0*/  @!P0 BRA `(.L_x_2894) ;  /* 0x0000000000048947 */ /* 0x000fea0003800000 */
[----:B------:R-:W-:Y:S01]  /*15dd0*/  BPT.TRAP 0x1 ;  /* 0x000000040000795c */ /* 0x000fe20000300000 */
.L_x_2894:
[----:B------:R-:W-:Y:S01]  /*15de0*/  IMAD R0, R219, 0x8, R22 ;  /* 0x00000008db007824 */ /* 0x000fe200078e0216 */
[----:B012-4-:R-:W-:-:S04]  /*15df0*/  SHF.L.U32 R3, R225, 0x1f, RZ ;  /* 0x0000001fe1037819 */ /* 0x017fc800000006ff */
[----:B------:R0:W1:Y:S01]  /*15e00*/  SYNCS.PHASECHK.TRANS64.TRYWAIT P1, [R0+URZ+0x38830], R3 ;  /* 0x03883003000075a7 */ /* 0x000062000802017f */
[----:B------:R-:W-:Y:S05]  /*15e10*/  @!P0 BRA `(.L_x_2895) ;  /* 0x0000000000048947 */ /* 0x000fea0003800000 */
[----:B------:R-:W-:Y:S01]  /*15e20*/  BPT.TRAP 0x1 ;  /* 0x000000040000795c */ /* 0x000fe20000300000 */
.L_x_2895:
[----:B-1----:R-:W-:Y:S05]  /*15e30*/  @P1 BRA `(.L_x_2896) ;  /* 0x0000000000081947 */ /* 0x002fea0003800000 */
[----:B------:R-:W1:Y:S02]  /*15e40*/  SYNCS.PHASECHK.TRANS64.TRYWAIT P1, [R0+URZ+0x38830], R3 ;  /* 0x03883003000075a7 */ /* 0x000e64000802017f */
[----:B-1----:R-:W-:Y:S05]  /*15e50*/  @!P1 BRA `(.L_x_2897) ;  /* 0x000001b800449947 */ /* 0x002fea0003800000 */
.L_x_2896:
[----:B------:R-:W-:Y:S05]  /*15e60*/  WARPSYNC.ALL ;  /* 0x0000000000007948 */ /* 0x000fea0003800000 */
[----:B01----:R-:W-:Y:S01]  /*15e70*/  VIADD R3, R22, 0x24400 ;  /* 0x0002440016037836 */ /* 0x003fe20000000000 */
[----:B------:R-:W-:Y:S01]  /*15e80*/  R2UR UR20, R84 ;  /* 0x00000000541472ca */ /* 0x000fe200000e0000 */
[----:B------:R-:W-:Y:S01]  /*15e90*/  IMAD.MOV.U32 R5, RZ, RZ, 0x40000040 ;  /* 0x40000040ff057424 */ /* 0x000fe200078e00ff */
[----:B-----5:R-:W-:Y:S01]  /*15ea0*/  WARPGROUP.ARRIVE ;  /* 0x00000000000079c5 */ /* 0x020fe20000000000 */
[----:B------:R-:W-:Y:S01]  /*15eb0*/  UMOV UR25, 0x40000040 ;  /* 0x4000004000197882 */ /* 0x000fe20000000000 */
[----:B------:R-:W-:Y:S01]  /*15ec0*/  SHF.R.U32.HI R3, RZ, 0x4, R3 ;  /* 0x00000004ff037819 */ /* 0x000fe20000011603 */
[----:B------:R-:W-:Y:S01]  /*15ed0*/  IMAD.MOV.U32 R7, RZ, RZ, 0x40000040 ;  /* 0x40000040ff077424 */ /* 0x000fe200078e00ff */
[----:B------:R-:W-:Y:S01]  /*15ee0*/  R2UR UR27, R5 ;  /* 0x00000000051b72ca */ /* 0x000fe200000e0000 */
[----:B------:R-:W-:Y:S01]  /*15ef0*/  UMOV UR17, UR25 ;  /* 0x0000001900117c82 */ /* 0x000fe20008000000 */
[----:B------:R-:W-:Y:S01]  /*15f00*/  LOP3.LUT R3, R3, 0x3fff, RZ, 0xc0, !PT ;  /* 0x00003fff03037812 */ /* 0x000fe200078ec0ff */
[----:B------:R-:W-:Y:S01]  /*15f10*/  UMOV UR5, UR17 ;  /* 0x0000001100057c82 */ /* 0x000fe20008000000 */
[----:B------:R-:W-:Y:S01]  /*15f20*/  R2UR UR7, R7 ;  /* 0x00000000070772ca */ /* 0x000fe200000e0000 */
[----:B------:R-:W-:Y:S01]  /*15f30*/  IMAD.MOV.U32 R9, RZ, RZ, 0x40000040 ;  /* 0x40000040ff097424 */ /* 0x000fe200078e00ff */
[----:B------:R-:W-:Y:S01]  /*15f40*/  LOP3.LUT R4, R3, 0x10000, RZ, 0xfc, !PT ;  /* 0x0001000003047812 */ /* 0x000fe200078efcff */
[----:B------:R-:W-:Y:S01]  /*15f50*/  ULOP3.LUT UR20, UR20, 0x10000, URZ, 0xfc, !UPT ;  /* 0x0001000014147892 */ /* 0x000fe2000f8efc3f */
[----:B------:R-:W-:Y:S01]  /*15f60*/  R2UR UR15, R7 ;  /* 0x00000000070f72ca */ /* 0x000fe200000e0000 */
[----:B------:R-:W-:Y:S01]  /*15f70*/  UMOV UR9, UR17 ;  /* 0x0000001100097c82 */ /* 0x000fe20008000000 */
[C---:B------:R-:W-:Y:S01]  /*15f80*/  R2UR UR11, R9.reuse ;  /* 0x00000000090b72ca */ /* 0x040fe200000e0000 */
[----:B------:R0:W-:Y:S01]  /*15f90*/  STL [R1+0x54], R4 ;  /* 0x0000540401007387 */ /* 0x0001e20000100800 */
[----:B------:R-:W-:Y:S01]  /*15fa0*/  UMOV UR13, UR17 ;  /* 0x00000011000d7c82 */ /* 0x000fe20008000000 */
[----:B------:R-:W-:Y:S01]  /*15fb0*/  R2UR UR19, R9 ;  /* 0x00000000091372ca */ /* 0x000fe200000e0000 */
[----:B------:R-:W-:Y:S01]  /*15fc0*/  UMOV UR24, UR20 ;  /* 0x0000001400187c82 */ /* 0x000fe20008000000 */
[----:B------:R-:W-:Y:S01]  /*15fd0*/  IMAD.MOV.U32 R7, RZ, RZ, 0x40000040 ;  /* 0x40000040ff077424 */ /* 0x000fe200078e00ff */
[----:B------:R-:W-:Y:S01]  /*15fe0*/  UMOV UR16, UR24 ;  /* 0x0000001800107c82 */ /* 0x000fe20008000000 */
[----:B---3--:R-:W-:Y:S01]  /*15ff0*/  IMAD.U32 R12, RZ, RZ, UR24 ;  /* 0x00000018ff0c7e24 */ /* 0x008fe2000f8e00ff */
[----:B------:R-:W-:Y:S01]  /*16000*/  UMOV UR4, UR16 ;  /* 0x0000001000047c82 */ /* 0x000fe20008000000 */
[----:B------:R-:W-:Y:S01]  /*16010*/  UMOV UR8, UR16 ;  /* 0x0000001000087c82 */ /* 0x000fe20008000000 */
[----:B------:R-:W-:Y:S01]  /*16020*/  UMOV UR12, UR16 ;  /* 0x00000010000c7c82 */ /* 0x000fe20008000000 */
[----:B0-----:R-:W-:Y:S01]  /*16030*/  IMAD R4, R219, 0xa00, R4 ;  /* 0x00000a00db047824 */ /* 0x001fe200078e0204 */
[----:B------:R-:W-:Y:S01]  /*16040*/  UIADD3 UR56, UR20, 0x804, URZ ;  /* 0x0000080414387890 */ /* 0x000fe2000fffe03f */
[----:B------:R-:W-:Y:S01]  /*16050*/  IMAD.U32 R13, RZ, RZ, UR25 ;  /* 0x00000019ff0d7e24 */ /* 0x000fe2000f8e00ff */
[----:B------:R-:W-:Y:S01]  /*16060*/  UMOV UR57, 0x40000040 ;  /* 0x4000004000397882 */ /* 0x000fe20000000000 */
[C---:B------:R-:W-:Y:S01]  /*16070*/  VIADD R6, R4.reuse, 0x80 ;  /* 0x0000008004067836 */ /* 0x040fe20000000000 */
[C---:B------:R-:W-:Y:S01]  /*16080*/  R2UR UR26, R4.reuse ;  /* 0x00000000041a72ca */ /* 0x040fe200000e0000 */
[----:B------:R-:W-:Y:S01]  /*16090*/  VIADD R8, R4, 0x100 ;  /* 0x0000010004087836 */ /* 0x000fe20000000000 */
[----:B------:R0:W-:Y:S01]  /*160a0*/  STL.64 [R1+0x48], R12 ;  /* 0x0000480c01007387 */ /* 0x0001e20000100a00 */
[----:B------:R-:W-:Y:S01]  /*160b0*/  IMAD.MOV.U32 R9, RZ, RZ, 0x40000040 ;  /* 0x40000040ff097424 */ /* 0x000fe200078e00ff */
[----:B------:R-:W-:Y:S01]  /*160c0*/  R2UR UR6, R6 ;  /* 0x00000000060672ca */ /* 0x000fe200000e0000 */
[----:B------:R-:W-:Y:S01]  /*160d0*/  VIADD R6, R4, 0x180 ;  /* 0x0000018004067836 */ /* 0x000fe20000000000 */
[----:B------:R-:W-:Y:S01]  /*160e0*/  R2UR UR10, R8 ;  /* 0x00000000080a72ca */ /* 0x000fe200000e0000 */
[C---:B------:R-:W-:Y:S01]  /*160f0*/  VIADD R8, R4.reuse, 0x200 ;  /* 0x0000020004087836 */ /* 0x040fe20000000000 */
[----:B------:R-:W-:Y:S01]  /*16100*/  UIADD3 UR52, UR20, 0x806, URZ ;  /* 0x0000080614347890 */ /* 0x000fe2000fffe03f */
[----:B------:R-:W-:Y:S01]  /*16110*/  VIADD R10, R4, 0x102 ;  /* 0x00000102040a7836 */ /* 0x000fe20000000000 */
[----:B------:R-:W-:Y:S01]  /*16120*/  R2UR UR14, R6 ;  /* 0x00000000060e72ca */ /* 0x000fe200000e0000 */
[----:B------:R-:W-:Y:S01]  /*16130*/  VIADD R6, R4, 0x2 ;  /* 0x0000000204067836 */ /* 0x000fe20000000000 */
[----:B------:R-:W-:Y:S01]  /*16140*/  R2UR UR18, R8 ;  /* 0x00000000081272ca */ /* 0x000fe200000e0000 */
[----:B------:R-:W-:Y:S01]  /*16150*/  HGMMA.64x16x16.F32.BF16 R56, gdesc[UR24], RZ, !UPT, gsb0 ;  /* 0x00200000183879f0 */ /* 0x000fe2000c0018ff */
[----:B------:R-:W-:Y:S01]  /*16160*/  R2UR UR27, R7 ;  /* 0x00000000071b72ca */ /* 0x000fe200000e0000 */
[----:B------:R-:W-:Y:S01]  /*16170*/  UMOV UR25, 0x40000040 ;  /* 0x4000004000197882 */ /* 0x000fe20000000000 */
        /* <DEDUP_REMOVED lines=9> */
[----:B0-----:R-:W-:Y:S01]  /*16210*/  IMAD.U32 R13, RZ, RZ, UR25 ;  /* 0x00000019ff0d7e24 */ /* 0x001fe2000f8e00ff */
[----:B------:R-:W-:Y:S01]  /*16220*/  UMOV UR45, 0x40000040 ;  /* 0x40000040002d7882 */ /* 0x000fe20000000000 */
[----:B------:R-:W-:Y:S01]  /*16230*/  UIADD3 UR40, UR20, 0xc04, URZ ;  /* 0x00000c0414287890 */ /* 0x000fe2000fffe03f */
[----:B------:R-:W-:Y:S01]  /*16240*/  IMAD.MOV.U32 R5, RZ, RZ, 0x40000040 ;  /* 0x40000040ff057424 */ /* 0x000fe200078e00ff */
        /* <DEDUP_REMOVED lines=405> */
[----:B------:R0:W-:Y:S01]  /*17ba0*/  STL.64 [R1], R12 ;  /* 0x0000000c01007387 */ /* 0x0001e20000100a00 */
        /* <DEDUP_REMOVED lines=298> */
.L_x_2898:
[----:B------:R-:W2:Y:S01]  /*18e50*/  LDL R6, [R1+0x78] ;  /* 0x0000780001067983 */ /* 0x000ea20000100800 */
[----:B------:R-:W0:Y:S01]  /*18e60*/  LDC R3, c[0x0][0x448] ;  /* 0x00011200ff037b82 */ /* 0x000e220000000800 */
[----:B------:R-:W-:Y:S02]  /*18e70*/  ULDC UR4, c[0x0][0x988] ;  /* 0x0002620000047ab9 */ /* 0x000fe40000000800 */
[----:B------:R-:W2:Y:S04]  /*18e80*/  LDL R71, [R1+0x68] ;  /* 0x0000680001477983 */ /* 0x000ea80000100800 */
[----:B------:R-:W3:Y:S04]  /*18e90*/  LDL R65, [R1+0x70] ;  /* 0x0000700001417983 */ /* 0x000ee80000100800 */
[----:B------:R-:W4:Y:S04]  /*18ea0*/  LDL R7, [R1+0x74] ;  /* 0x0000740001077983 */ /* 0x000f280000100800 */
[----:B------:R-:W5:Y:S04]  /*18eb0*/  LDL R67, [R1+0x6c] ;  /* 0x00006c0001437983 */ /* 0x000f680000100800 */
[----:B------:R-:W5:Y:S01]  /*18ec0*/  LDL R69, [R1+0x50] ;  /* 0x0000500001457983 */ /* 0x000f620000100800 */
[----:B------:R-:W-:Y:S01]  /*18ed0*/  VIADD R0, R0, 0x38840 ;  /* 0x0003884000007836 */ /* 0x000fe20000000000 */
[----:B------:R-:W-:Y:S01]  /*18ee0*/  ULDC UR38, c[0x0][0x988] ;  /* 0x0002620000267ab9 */ /* 0x000fe20000000800 */
[----:B------:R-:W-:Y:S01]  /*18ef0*/  ULDC UR39, c[0x0][0x988] ;  /* 0x0002620000277ab9 */ /* 0x000fe20000000800 */
[----:B0-----:R-:W-:-:S13]  /*18f00*/  ISETP.NE.AND P1, PT, R3, 0x1, PT ;  /* 0x000000010300780c */ /* 0x001fda0003f25270 */
[----:B------:R-:W0:Y:S08]  /*18f10*/  @P1 LDC R4, c[0x0][0x44c] ;  /* 0x00011300ff041b82 */ /* 0x000e300000000800 */
[----:B------:R-:W1:Y:S01]  /*18f20*/  @P1 LDC R5, c[0x0][0x450] ;  /* 0x00011400ff051b82 */ /* 0x000e620000000800 */
[----:B--2---:R-:W-:-:S04]  /*18f30*/  IMAD.IADD R3, R6, 0x1, R71 ;  /* 0x0000000106037824 */ /* 0x004fc800078e0247 */
[----:B0-----:R-:W-:-:S05]  /*18f40*/  @P1 IMAD.HI.U32 R4, R3, R4, RZ ;  /* 0x0000000403041227 */ /* 0x001fca00078e00ff */
[----:B-1----:R-:W-:-:S05]  /*18f50*/  @P1 SHF.R.U32.HI R3, RZ, R5, R4 ;  /* 0x00000005ff031219 */ /* 0x002fca0000011604 */
[----:B------:R-:W0:Y:S01]  /*18f60*/  SHFL.IDX PT, R6, R3, 0x1, 0x1c1f ;  /* 0x003c1f0003067f89 */ /* 0x000e2200000e0000 */
[----:B------:R-:W-:Y:S02]  /*18f70*/  IMAD.MOV.U32 R5, RZ, RZ, -0x50 ;  /* 0xffffffb0ff057424 */ /* 0x000fe400078e00ff */
[C---:B---3--:R-:W-:Y:S02]  /*18f80*/  IMAD R4, R2.reuse, -0x50, R65 ;  /* 0xffffffb002047824 */ /* 0x048fe400078e0241 */
[----:B------:R-:W-:Y:S02]  /*18f90*/  IMAD R5, R2, R5, 0x51 ;  /* 0x0000005102057424 */ /* 0x000fe400078e0205 */
[----:B------:R-:W-:Y:S02]  /*18fa0*/  VIADD R4, R4, 0x50 ;  /* 0x0000005004047836 */ /* 0x000fe40000000000 */
[C---:B----4-:R-:W-:Y:S02]  /*18fb0*/  IMAD R5, R7.reuse, -0x2, R5 ;  /* 0xfffffffe07057824 */ /* 0x050fe400078e0205 */
[----:B------:R-:W-:-:S03]  /*18fc0*/  IMAD R4, R7, -0x2, R4 ;  /* 0xfffffffe07047824 */ /* 0x000fc600078e0204 */
[----:B-----5:R-:W-:-:S04]  /*18fd0*/  IADD3 R5, -R67, R5, R65 ;  /* 0x0000000543057210 */ /* 0x020fc80007ffe141 */
[----:B0-----:R-:W-:-:S04]  /*18fe0*/  VIADDMNMX R6, R6, R5, R4, PT ;  /* 0x0000000506067246 */ /* 0x001fc80003800104 */
[C---:B------:R-:W-:Y:S02]  /*18ff0*/  ISETP.GT.AND P2, PT, R6.reuse, RZ, PT ;  /* 0x000000ff0600720c */ /* 0x040fe40003f44270 */
[C---:B------:R-:W-:Y:S02]  /*19000*/  ISETP.GT.AND P3, PT, R6.reuse, 0x1, PT ;  /* 0x000000010600780c */ /* 0x040fe40003f64270 */
[----:B------:R-:W-:Y:S02]  /*19010*/  ISETP.GT.AND P4, PT, R6, 0x8, PT ;  /* 0x000000080600780c */ /* 0x000fe40003f84270 */
[----:B------:R-:W-:Y:S02]  /*19020*/  FSEL R58, R58, -INF , P2 ;  /* 0xff8000003a3a7808 */ /* 0x000fe40001000000 */
[----:B------:R-:W-:Y:S02]  /*19030*/  FSEL R59, R59, -INF , P3 ;  /* 0xff8000003b3b7808 */ /* 0x000fe40001800000 */
        /* <DEDUP_REMOVED lines=50> */
[----:B------:R-:W-:Y:S01]  /*19360*/  FMNMX.FTZ R7, R84, R7, !PT ;  /* 0x0000000754077209 */ /* 0x000fe20007810000 */
[----:B------:R-:W0:Y:S01]  /*19370*/  SHFL.IDX PT, R3, R3, RZ, 0x1c1f ;  /* 0x001c1fff03037589 */ /* 0x000e2200000e0000 */
[----:B------:R-:W-:Y:S02]  /*19380*/  FSEL R6, R31, -INF , P2 ;  /* 0xff8000001f067808 */ /* 0x000fe40001000000 */
[----:B------:R-:W-:-:S04]  /*19390*/  FMNMX.FTZ R7, R86, R7, !PT ;  /* 0x0000000756077209 */ /* 0x000fc80007810000 */
[----:B------:R-:W-:-:S05]  /*193a0*/  FMNMX.FTZ R7, R6, R7, !PT ;  /* 0x0000000706077209 */ /* 0x000fca0007810000 */
[----:B------:R-:W1:Y:S01]  /*193b0*/  SHFL.BFLY PT, R8, R7, 0x2, 0x1f ;  /* 0x0c401f0007087f89 */ /* 0x000e6200000e0000 */
[----:B0-----:R-:W-:-:S04]  /*193c0*/  VIADDMNMX R4, R3, R5, R4, PT ;  /* 0x0000000503047246 */ /* 0x001fc80003800104 */
[C---:B------:R-:W-:Y:S02]  /*193d0*/  ISETP.GT.AND P2, PT, R4.reuse, RZ, PT ;  /* 0x000000ff0400720c */ /* 0x040fe40003f44270 */
[C---:B------:R-:W-:Y:S02]  /*193e0*/  ISETP.GT.AND P3, PT, R4.reuse, 0x1, PT ;  /* 0x000000010400780c */ /* 0x040fe40003f64270 */
[----:B------:R-:W-:Y:S02]  /*193f0*/  ISETP.GT.AND P4, PT, R4, 0x8, PT ;  /* 0x000000080400780c */ /* 0x000fe40003f84270 */
[----:B------:R-:W-:Y:S02]  /*19400*/  FSEL R56, R56, -INF , P2 ;  /* 0xff80000038387808 */ /* 0x000fe40001000000 */
[----:B------:R-:W-:Y:S02]  /*19410*/  FSEL R57, R57, -INF , P3 ;  /* 0xff80000039397808 */ /* 0x000fe40001800000 */
[----:B-1----:R-:W-:-:S02]  /*19420*/  FMNMX.FTZ R5, R7, R8, !PT ;  /* 0x0000000807057209 */ /* 0x002fc40007810000 */
[----:B------:R-:W-:Y:S02]  /*19430*/  ISETP.GT.AND P2, PT, R4, 0x9, PT ;  /* 0x000000090400780c */ /* 0x000fe40003f44270 */
[----:B------:R-:W-:Y:S02]  /*19440*/  FSEL R60, R60, -INF , P4 ;  /* 0xff8000003c3c7808 */ /* 0x000fe40002000000 */
[----:B------:R-:W-:Y:S01]  /*19450*/  FMNMX.FTZ R3, R56, R57, !PT ;  /* 0x0000003938037209 */ /* 0x000fe20007810000 */
[----:B------:R-:W0:Y:S01]  /*19460*/  SHFL.BFLY PT, R14, R5, 0x1, 0x1f ;  /* 0x0c201f00050e7f89 */ /* 0x000e2200000e0000 */
        /* <DEDUP_REMOVED lines=18> */
[----:B0-----:R-:W-:Y:S02]  /*19590*/  FMNMX.FTZ R5, R5, R14, !PT ;  /* 0x0000000e05057209 */ /* 0x001fe40007810000 */
        /* <DEDUP_REMOVED lines=26> */
[----:B------:R-:W-:Y:S01]  /*19740*/  FMNMX.FTZ R7, R24, R7, !PT ;  /* 0x0000000718077209 */ /* 0x000fe20007810000 */
[----:B------:R-:W-:Y:S01]  /*19750*/  IMAD.U32 R3, RZ, RZ, UR4 ;  /* 0x00000004ff037e24 */ /* 0x000fe2000f8e00ff */
[----:B------:R-:W-:Y:S01]  /*19760*/  ISETP.GT.AND P3, PT, R4, 0x49, PT ;  /* 0x000000490400780c */ /* 0x000fe20003f64270 */
[----:B------:R-:W0:Y:S01]  /*19770*/  @P1 LDC R25, c[0x0][0x44c] ;  /* 0x00011300ff191b82 */ /* 0x000e220000000800 */
[----:B------:R-:W-:Y:S02]  /*19780*/  FSEL R28, R28, -INF , P2 ;  /* 0xff8000001c1c7808 */ /* 0x000fe40001000000 */
[----:B------:R-:W-:Y:S02]  /*19790*/  FMNMX.FTZ R7, R34, R7, !PT ;  /* 0x0000000722077209 */ /* 0x000fe40007810000 */
[----:B------:R-:W-:Y:S02]  /*197a0*/  FSEL R38, R29, -INF , P3 ;  /* 0xff8000001d267808 */ /* 0x000fe40001800000 */
[----:B------:R-:W-:Y:S01]  /*197b0*/  FMNMX.FTZ R7, R28, R7, !PT ;  /* 0x000000071c077209 */ /* 0x000fe20007810000 */
[C---:B------:R-:W-:Y:S01]  /*197c0*/  FMUL.FTZ R9, R5.reuse, R3 ;  /* 0x0000000305097220 */ /* 0x040fe20000410000 */
[----:B------:R-:W-:Y:S01]  /*197d0*/  FSETP.NEU.FTZ.AND P5, PT, R5, -INF , PT ;  /* 0xff8000000500780b */ /* 0x000fe20003fbd000 */
[----:B------:R-:W1:Y:S01]  /*197e0*/  @P1 LDC R29, c[0x0][0x450] ;  /* 0x00011400ff1d1b82 */ /* 0x000e620000000800 */
[----:B------:R-:W-:-:S05]  /*197f0*/  FMNMX.FTZ R7, R38, R7, !PT ;  /* 0x0000000726077209 */ /* 0x000fca0007810000 */
[----:B------:R-:W2:Y:S01]  /*19800*/  SHFL.BFLY PT, R4, R7, 0x2, 0x1f ;  /* 0x0c401f0007047f89 */ /* 0x000ea200000e0000 */
[----:B------:R-:W-:Y:S02]  /*19810*/  FSEL R27, R9, RZ, P5 ;  /* 0x000000ff091b7208 */ /* 0x000fe40002800000 */
[----:B--2---:R-:W-:-:S05]  /*19820*/  FMNMX.FTZ R9, R7, R4, !PT ;  /* 0x0000000407097209 */ /* 0x004fca0007810000 */
[----:B------:R-:W2:Y:S01]  /*19830*/  SHFL.BFLY PT, R4, R9, 0x1, 0x1f ;  /* 0x0c201f0009047f89 */ /* 0x000ea200000e0000 */
[-CC-:B------:R-:W-:Y:S01]  /*19840*/  FFMA.FTZ R209, R58, R3.reuse, -R27.reuse ;  /* 0x000000033ad17223 */ /* 0x180fe2000001081b */
[-CC-:B------:R-:W-:Y:S01]  /*19850*/  FFMA.FTZ R59, R59, R3.reuse, -R27.reuse ;  /* 0x000000033b3b7223 */ /* 0x180fe2000001081b */
[----:B------:R-:W-:Y:S01]  /*19860*/  FFMA.FTZ R62, R62, R3, -R27 ;  /* 0x000000033e3e7223 */ /* 0x000fe2000001081b */
[----:B--2---:R-:W-:-:S04]  /*19870*/  FMNMX.FTZ R4, R9, R4, !PT ;  /* 0x0000000409047209 */ /* 0x004fc80007810000 */
[C---:B------:R-:W-:Y:S01]  /*19880*/  FSETP.NEU.FTZ.AND P2, PT, R4.reuse, -INF , PT ;  /* 0xff8000000400780b */ /* 0x040fe20003f5d000 */
[----:B------:R-:W-:-:S05]  /*19890*/  FMUL.FTZ R7, R4, R3 ;  /* 0x0000000304077220 */ /* 0x000fca0000410000 */
[----:B------:R-:W-:-:S05]  /*198a0*/  FSEL R7, R7, RZ, P2 ;  /* 0x000000ff07077208 */ /* 0x000fca0001000000 */
[-CC-:B------:R-:W-:Y:S01]  /*198b0*/  FFMA.FTZ R56, R56, R3.reuse, -R7.reuse ;  /* 0x0000000338387223 */ /* 0x180fe20000010807 */
[-CC-:B------:R-:W-:Y:S01]  /*198c0*/  FFMA.FTZ R57, R57, R3.reuse, -R7.reuse ;  /* 0x0000000339397223 */ /* 0x180fe20000010807 */
[-CC-:B------:R-:W-:Y:S01]  /*198d0*/  FFMA.FTZ R60, R60, R3.reuse, -R7.reuse ;  /* 0x000000033c3c7223 */ /* 0x180fe20000010807 */
[----:B------:R-:W-:Y:S01]  /*198e0*/  MUFU.EX2 R209, R209 ;  /* 0x000000d100d17308 */ /* 0x000fe20000000800 */
[-C--:B------:R-:W-:Y:S01]  /*198f0*/  FFMA.FTZ R8, R8, R3.reuse, -R7 ;  /* 0x0000000308087223 */ /* 0x080fe20000010807 */
[----:B------:R-:W-:-:S06]  /*19900*/  FFMA.FTZ R64, R64, R3, -R27 ;  /* 0x0000000340407223 */ /* 0x000fcc000001081b */
[----:B------:R-:W-:Y:S01]  /*19910*/  MUFU.EX2 R56, R56 ;  /* 0x0000003800387308 */ /* 0x000fe20000000800 */
[-CC-:B------:R-:W-:Y:S01]  /*19920*/  FFMA.FTZ R48, R48, R3.reuse, -R7.reuse ;  /* 0x0000000330307223 */ /* 0x180fe20000010807 */
[----:B------:R-:W-:-:S06]  /*19930*/  FFMA.FTZ R10, R10, R3, -R7 ;  /* 0x000000030a0a7223 */ /* 0x000fcc0000010807 */
[----:B------:R-:W-:Y:S01]  /*19940*/  MUFU.EX2 R57, R57 ;  /* 0x0000003900397308 */ /* 0x000fe20000000800 */
[----:B------:R-:W-:-:S07]  /*19950*/  FFMA.FTZ R50, R50, R3, -R27 ;  /* 0x0000000332327223 */ /* 0x000fce000001081b */
[----:B------:R-:W2:Y:S08]  /*19960*/  MUFU.EX2 R58, R59 ;  /* 0x0000003b003a7308 */ /* 0x000eb00000000800 */
[----:B------:R-:W-:Y:S08]  /*19970*/  MUFU.EX2 R60, R60 ;  /* 0x0000003c003c7308 */ /* 0x000ff00000000800 */
[----:B------:R-:W3:Y:S01]  /*19980*/  MUFU.EX2 R62, R62 ;  /* 0x0000003e003e7308 */ /* 0x000ee20000000800 */
[-C--:B------:R-:W-:Y:S01]  /*19990*/  FFMA.FTZ R66, R66, R3.reuse, -R27 ;  /* 0x0000000342427223 */ /* 0x080fe2000001081b */
[----:B------:R-:W-:-:S06]  /*199a0*/  FFMA.FTZ R52, R52, R3, -R7 ;  /* 0x0000000334347223 */ /* 0x000fcc0000010807 */
[----:B------:R4:W-:Y:S01]  /*199b0*/  MUFU.EX2 R9, R8 ;  /* 0x0000000800097308 */ /* 0x0009e20000000800 */
[----:B------:R-:W-:-:S07]  /*199c0*/  FFMA.FTZ R12, R12, R3, -R7 ;  /* 0x000000030c0c7223 */ /* 0x000fce0000010807 */
[----:B------:R-:W5:Y:S01]  /*199d0*/  MUFU.EX2 R211, R64 ;  /* 0x0000004000d37308 */ /* 0x000f620000000800 */
[----:B----4-:R-:W-:-:S07]  /*199e0*/  IMAD.MOV.U32 R8, RZ, RZ, R71 ;  /* 0x000000ffff087224 */ /* 0x010fce00078e0047 */
[----:B------:R0:W-:Y:S01]  /*199f0*/  MUFU.EX2 R11, R10 ;  /* 0x0000000a000b7308 */ /* 0x0001e20000000800 */
[----:B------:R-:W-:-:S07]  /*19a00*/  FFMA.FTZ R54, R54, R3, -R27 ;  /* 0x0000000336367223 */ /* 0x000fce000001081b */
[----:B------:R-:W4:Y:S01]  /*19a10*/  MUFU.EX2 R48, R48 ;  /* 0x0000003000307308 */ /* 0x000f220000000800 */
[----:B0-----:R-:W-:-:S04]  /*19a20*/  @P1 IMAD.HI.U32 R10, R71, R25, RZ ;  /* 0x00000019470a1227 */ /* 0x001fc800078e00ff */
[----:B--2---:R-:W-:Y:S01]  /*19a30*/  FADD.FTZ R25, R209, R58 ;  /* 0x0000003ad1197221 */ /* 0x004fe20000010000 */
[----:B-1----:R-:W-:Y:S02]  /*19a40*/  @P1 SHF.R.U32.HI R8, RZ, R29, R10 ;  /* 0x0000001dff081219 */ /* 0x002fe4000001160a */
[----:B------:R-:W0:Y:S01]  /*19a50*/  MUFU.EX2 R50, R50 ;  /* 0x0000003200327308 */ /* 0x000e220000000800 */
[----:B------:R-:W-:Y:S01]  /*19a60*/  FADD.FTZ R29, R56, R57 ;  /* 0x00000039381d7221 */ /* 0x000fe20000010000 */
[-C--:B------:R-:W-:Y:S01]  /*19a70*/  FFMA.FTZ R40, R40, R3.reuse, -R7 ;  /* 0x0000000328287223 */ /* 0x080fe20000010807 */
[----:B------:R-:W-:-:S05]  /*19a80*/  FFMA.FTZ R68, R68, R3, -R27 ;  /* 0x0000000344447223 */ /* 0x000fca000001081b */
[----:B------:R-:W1:Y:S01]  /*19a90*/  MUFU.EX2 R205, R66 ;  /* 0x0000004200cd7308 */ /* 0x000e620000000800 */
[----:B---3--:R-:W-:Y:S01]  /*19aa0*/  FADD.FTZ R10, R62, R25 ;  /* 0x000000193e0a7221 */ /* 0x008fe20000010000 */
[----:B------:R-:W-:-:S06]  /*19ab0*/  FFMA.FTZ R42, R42, R3, -R27 ;  /* 0x000000032a2a7223 */ /* 0x000fcc000001081b */
[----:B------:R2:W-:Y:S01]  /*19ac0*/  MUFU.EX2 R13, R12 ;  /* 0x0000000c000d7308 */ /* 0x0005e20000000800 */
[----:B------:R-:W-:-:S07]  /*19ad0*/  PRMT R0, R69, 0x654, R0 ;  /* 0x0000065445007816 */ /* 0x000fce0000000000 */
[----:B------:R-:W3:Y:S01]  /*19ae0*/  MUFU.EX2 R52, R52 ;  /* 0x0000003400347308 */ /* 0x000ee20000000800 */
[----:B--2---:R-:W-:Y:S01]  /*19af0*/  IADD3 R12, R8, R65, -R67 ;  /* 0x00000041080c7210 */ /* 0x004fe20007ffe843 */
[----:B------:R-:W-:Y:S01]  /*19b00*/  FADD.FTZ R8, R60, R29 ;  /* 0x0000001d3c087221 */ /* 0x000fe20000010000 */
[----:B-----5:R-:W-:Y:S01]  /*19b10*/  FADD.FTZ R31, R211, R10 ;  /* 0x0000000ad31f7221 */ /* 0x020fe20000010000 */
[-CC-:B------:R-:W-:Y:S01]  /*19b20*/  FFMA.FTZ R14, R14, R3.reuse, -R7.reuse ;  /* 0x000000030e0e7223 */ /* 0x180fe20000010807 */
[-C--:B------:R-:W-:Y:S01]  /*19b30*/  FFMA.FTZ R44, R44, R3.reuse, -R7 ;  /* 0x000000032c2c7223 */ /* 0x080fe20000010807 */
[----:B------:R-:W-:Y:S01]  /*19b40*/  FADD.FTZ R29, R9, R8 ;  /* 0x00000008091d7221 */ /* 0x000fe20000010000 */
[----:B------:R0:W-:Y:S01]  /*19b50*/  SYNCS.ARRIVE.TRANS64.RED.A1T0 RZ, [R0+URZ], RZ ;  /* 0x000000ff00ff79a7 */ /* 0x0001e2000810043f */
[----:B------:R-:W2:Y:S02]  /*19b60*/  MUFU.EX2 R54, R54 ;  /* 0x0000003600367308 */ /* 0x000ea40000000800 */
[----:B----4-:R-:W-:Y:S01]  /*19b70*/  FADD.FTZ R8, R48, R29 ;  /* 0x0000001d30087221 */ /* 0x010fe20000010000 */
[----:B------:R-:W-:-:S05]  /*19b80*/  FFMA.FTZ R70, R70, R3, -R27 ;  /* 0x0000000346467223 */ /* 0x000fca000001081b */
[----:B------:R-:W4:Y:S01]  /*19b90*/  MUFU.EX2 R207, R68 ;  /* 0x0000004400cf7308 */ /* 0x000f220000000800 */
[----:B0-----:R-:W-:Y:S01]  /*19ba0*/  FADD.FTZ R0, R50, R31 ;  /* 0x0000001f32007221 */ /* 0x001fe20000010000 */
[----:B------:R-:W-:Y:S01]  /*19bb0*/  FFMA.FTZ R46, R46, R3, -R27 ;  /* 0x000000032e2e7223 */ /* 0x000fe2000001081b */
[----:B------:R-:W-:-:S05]  /*19bc0*/  FADD.FTZ R29, R11, R8 ;  /* 0x000000080b1d7221 */ /* 0x000fca0000010000 */
[----:B------:R-:W0:Y:S01]  /*19bd0*/  MUFU.EX2 R40, R40 ;  /* 0x0000002800287308 */ /* 0x000e220000000800 */
[----:B-1----:R-:W-:Y:S01]  /*19be0*/  FADD.FTZ R31, R205, R0 ;  /* 0x00000000cd1f7221 */ /* 0x002fe20000010000 */
[-C--:B------:R-:W-:Y:S01]  /*19bf0*/  FFMA.FTZ R20, R20, R3.reuse, -R7 ;  /* 0x0000000314147223 */ /* 0x080fe20000010807 */
[----:B------:R-:W-:-:S05]  /*19c00*/  FFMA.FTZ R0, R6, R3, -R27 ;  /* 0x0000000306007223 */ /* 0x000fca000001081b */
[----:B------:R-:W1:Y:S01]  /*19c10*/  MUFU.EX2 R42, R42 ;  /* 0x0000002a002a7308 */ /* 0x000e620000000800 */
[----:B---3--:R-:W-:Y:S01]  /*19c20*/  FADD.FTZ R6, R52, R29 ;  /* 0x0000001d34067221 */ /* 0x008fe20000010000 */
[----:B------:R-:W-:-:S06]  /*19c30*/  FFMA.FTZ R32, R32, R3, -R7 ;  /* 0x0000000320207223 */ /* 0x000fcc0000010807 */
[----:B------:R-:W3:Y:S01]  /*19c40*/  MUFU.EX2 R15, R14 ;  /* 0x0000000e000f7308 */ /* 0x000ee20000000800 */
[----:B------:R-:W-:Y:S01]  /*19c50*/  FFMA.FTZ R72, R72, R3, -R27 ;  /* 0x0000000348487223 */ /* 0x000fe2000001081b */
[----:B--2---:R-:W-:-:S06]  /*19c60*/  FADD.FTZ R8, R54, R31 ;  /* 0x0000001f36087221 */ /* 0x004fcc0000010000 */
[----:B------:R-:W2:Y:S01]  /*19c70*/  MUFU.EX2 R201, R70 ;  /* 0x0000004600c97308 */ /* 0x000ea20000000800 */
[----:B------:R-:W-:Y:S01]  /*19c80*/  FFMA.FTZ R74, R74, R3, -R27 ;  /* 0x000000034a4a7223 */ /* 0x000fe2000001081b */
[----:B------:R-:W-:-:S06]  /*19c90*/  FADD.FTZ R29, R13, R6 ;  /* 0x000000060d1d7221 */ /* 0x000fcc0000010000 */
[----:B------:R-:W5:Y:S01]  /*19ca0*/  MUFU.EX2 R44, R44 ;  /* 0x0000002c002c7308 */ /* 0x000f620000000800 */
[----:B------:R-:W-:Y:S01]  /*19cb0*/  FFMA.FTZ R26, R26, R3, -R7 ;  /* 0x000000031a1a7223 */ /* 0x000fe20000010807 */
[----:B----4-:R-:W-:-:S06]  /*19cc0*/  FADD.FTZ R31, R207, R8 ;  /* 0x00000008cf1f7221 */ /* 0x010fcc0000010000 */
[----:B------:R-:W4:Y:S01]  /*19cd0*/  MUFU.EX2 R46, R46 ;  /* 0x0000002e002e7308 */ /* 0x000f220000000800 */
[----:B0-----:R-:W-:Y:S01]  /*19ce0*/  FADD.FTZ R8, R40, R29 ;  /* 0x0000001d28087221 */ /* 0x001fe20000010000 */
[----:B------:R-:W-:-:S06]  /*19cf0*/  FFMA.FTZ R36, R36, R3, -R7 ;  /* 0x0000000324247223 */ /* 0x000fcc0000010807 */
[----:B------:R-:W0:Y:S01]  /*19d00*/  MUFU.EX2 R21, R20 ;  /* 0x0000001400157308 */ /* 0x000e220000000800 */
[----:B-1----:R-:W-:Y:S01]  /*19d10*/  FADD.FTZ R6, R42, R31 ;  /* 0x0000001f2a067221 */ /* 0x002fe20000010000 */
[----:B---3--:R-:W-:-:S06]  /*19d20*/  FADD.FTZ R29, R15, R8 ;  /* 0x000000080f1d7221 */ /* 0x008fcc0000010000 */
[----:B------:R-:W1:Y:S08]  /*19d30*/  MUFU.EX2 R203, R72 ;  /* 0x0000004800cb7308 */ /* 0x000e700000000800 */
[----:B------:R-:W3:Y:S01]  /*19d40*/  MUFU.EX2 R32, R32 ;  /* 0x0000002000207308 */ /* 0x000ee20000000800 */
[----:B------:R-:W-:Y:S01]  /*19d50*/  FFMA.FTZ R30, R30, R3, -R7 ;  /* 0x000000031e1e7223 */ /* 0x000fe20000010807 */
[----:B--2---:R-:W-:-:S06]  /*19d60*/  FADD.FTZ R31, R201, R6 ;  /* 0x00000006c91f7221 */ /* 0x004fcc0000010000 */
[----:B------:R-:W2:Y:S01]  /*19d70*/  MUFU.EX2 R74, R74 ;  /* 0x0000004a004a7308 */ /* 0x000ea20000000800 */
[----:B-----5:R-:W-:Y:S01]  /*19d80*/  FADD.FTZ R8, R44, R29 ;  /* 0x0000001d2c087221 */ /* 0x020fe20000010000 */
[----:B------:R-:W-:-:S06]  /*19d90*/  FFMA.FTZ R24, R24, R3, -R7 ;  /* 0x0000000318187223 */ /* 0x000fcc0000010807 */
[----:B------:R-:W5:Y:S01]  /*19da0*/  MUFU.EX2 R25, R26 ;  /* 0x0000001a00197308 */ /* 0x000f620000000800 */
[-CC-:B------:R-:W-:Y:S01]  /*19db0*/  FFMA.FTZ R76, R76, R3.reuse, -R27.reuse ;  /* 0x000000034c4c7223 */ /* 0x180fe2000001081b */
[-CC-:B------:R-:W-:Y:S01]  /*19dc0*/  FFMA.FTZ R78, R78, R3.reuse, -R27.reuse ;  /* 0x000000034e4e7223 */ /* 0x180fe2000001081b */
[-CC-:B------:R-:W-:Y:S01]  /*19dd0*/  FFMA.FTZ R80, R80, R3.reuse, -R27.reuse ;  /* 0x0000000350507223 */ /* 0x180fe2000001081b */
[-CC-:B------:R-:W-:Y:S01]  /*19de0*/  FFMA.FTZ R82, R82, R3.reuse, -R27.reuse ;  /* 0x0000000352527223 */ /* 0x180fe2000001081b */
[----:B------:R-:W-:-:S03]  /*19df0*/  FFMA.FTZ R84, R84, R3, -R27 ;  /* 0x0000000354547223 */ /* 0x000fc6000001081b */
[----:B------:R-:W5:Y:S01]  /*19e00*/  MUFU.EX2 R36, R36 ;  /* 0x0000002400247308 */ /* 0x000f620000000800 */
[-C--:B------:R-:W-:Y:S01]  /*19e10*/  FFMA.FTZ R86, R86, R3.reuse, -R27 ;  /* 0x0000000356567223 */ /* 0x080fe2000001081b */
[----:B----4-:R-:W-:Y:S01]  /*19e20*/  FADD.FTZ R10, R46, R31 ;  /* 0x0000001f2e0a7221 */ /* 0x010fe20000010000 */
[----:B0-----:R-:W-:Y:S01]  /*19e30*/  FADD.FTZ R29, R21, R8 ;  /* 0x00000008151d7221 */ /* 0x001fe20000010000 */
[----:B------:R-:W-:-:S04]  /*19e40*/  FFMA.FTZ R34, R34, R3, -R7 ;  /* 0x0000000322227223 */ /* 0x000fc80000010807 */
[----:B------:R-:W0:Y:S01]  /*19e50*/  MUFU.EX2 R27, R30 ;  /* 0x0000001e001b7308 */ /* 0x000e220000000800 */
[----:B-1----:R-:W-:Y:S01]  /*19e60*/  FADD.FTZ R31, R203, R10 ;  /* 0x0000000acb1f7221 */ /* 0x002fe20000010000 */
[----:B---3--:R-:W-:Y:S01]  /*19e70*/  FADD.FTZ R8, R32, R29 ;  /* 0x0000001d20087221 */ /* 0x008fe20000010000 */
[-CC-:B------:R-:W-:Y:S01]  /*19e80*/  FFMA.FTZ R28, R28, R3.reuse, -R7.reuse ;  /* 0x000000031c1c7223 */ /* 0x180fe20000010807 */
[----:B------:R-:W-:-:S04]  /*19e90*/  FFMA.FTZ R38, R38, R3, -R7 ;  /* 0x0000000326267223 */ /* 0x000fc80000010807 */
[----:B------:R-:W1:Y:S01]  /*19ea0*/  MUFU.EX2 R24, R24 ;  /* 0x0000001800187308 */ /* 0x000e620000000800 */
[----:B--2---:R-:W-:Y:S01]  /*19eb0*/  FADD.FTZ R10, R74, R31 ;  /* 0x0000001f4a0a7221 */ /* 0x004fe20000010000 */
[----:B-----5:R-:W-:Y:S01]  /*19ec0*/  FADD.FTZ R31, R25, R8 ;  /* 0x00000008191f7221 */ /* 0x020fe20000010000 */
[----:B------:R-:W-:-:S05]  /*19ed0*/  IMAD.HI R12, R12, 0x66666667, RZ ;  /* 0x666666670c0c7827 */ /* 0x000fca00078e02ff */
[----:B------:R-:W2:Y:S01]  /*19ee0*/  MUFU.EX2 R197, R76 ;  /* 0x0000004c00c57308 */ /* 0x000ea20000000800 */
[----:B------:R-:W-:-:S07]  /*19ef0*/  FADD.FTZ R8, R36, R31 ;  /* 0x0000001f24087221 */ /* 0x000fce0000010000 */
[----:B------:R-:W3:Y:S01]  /*19f00*/  MUFU.EX2 R7, R34 ;  /* 0x0000002200077308 */ /* 0x000ee20000000800 */
[----:B------:R-:W-:Y:S01]  /*19f10*/  F2FP.BF16.F32.PACK_AB R210, R9, R60 ;  /* 0x0000003c09d2723e */ /* 0x000fe200000010ff */
[----:B0-----:R-:W-:-:S06]  /*19f20*/  FADD.FTZ R9, R27, R8 ;  /* 0x000000081b097221 */ /* 0x001fcc0000010000 */
[----:B------:R-:W0:Y:S01]  /*19f30*/  MUFU.EX2 R78, R78 ;  /* 0x0000004e004e7308 */ /* 0x000e220000000800 */
[----:B------:R-:W-:-:S07]  /*19f40*/  SHF.R.U32.HI R33, RZ, 0x1f, R12 ;  /* 0x0000001fff217819 */ /* 0x000fce000001160c */
[----:B------:R-:W-:Y:S01]  /*19f50*/  MUFU.EX2 R28, R28 ;  /* 0x0000001c001c7308 */ /* 0x000fe20000000800 */
[----:B------:R-:W-:Y:S01]  /*19f60*/  LEA.HI.SX32 R6, R12, R33, 0x1b ;  /* 0x000000210c067211 */ /* 0x000fe200078fdaff */
[----:B-1----:R-:W-:-:S06]  /*19f70*/  FADD.FTZ R8, R24, R9 ;  /* 0x0000000918087221 */ /* 0x002fcc0000010000 */
[----:B------:R-:W1:Y:S01]  /*19f80*/  MUFU.EX2 R199, R80 ;  /* 0x0000005000c77308 */ /* 0x000e620000000800 */
[----:B--2---:R-:W-:Y:S01]  /*19f90*/  FADD.FTZ R29, R197, R10 ;  /* 0x0000000ac51d7221 */ /* 0x004fe20000010000 */
[----:B---3--:R-:W-:-:S06]  /*19fa0*/  FADD.FTZ R9, R7, R8 ;  /* 0x0000000807097221 */ /* 0x008fcc0000010000 */
[----:B------:R-:W2:Y:S01]  /*19fb0*/  MUFU.EX2 R82, R82 ;  /* 0x0000005200527308 */ /* 0x000ea20000000800 */
[----:B------:R-:W-:Y:S01]  /*19fc0*/  VIMNMX R14, RZ, R6, !PT ;  /* 0x00000006ff0e7248 */ /* 0x000fe20007fe0100 */
[----:B0-----:R-:W-:-:S06]  /*19fd0*/  FADD.FTZ R10, R78, R29 ;  /* 0x0000001d4e0a7221 */ /* 0x001fcc0000010000 */
[----:B------:R-:W0:Y:S01]  /*19fe0*/  MUFU.EX2 R193, R84 ;  /* 0x0000005400c17308 */ /* 0x000e220000000800 */
[----:B------:R3:W-:Y:S01]  /*19ff0*/  STL [R1+0x5c], R14 ;  /* 0x00005c0e01007387 */ /* 0x0007e20000100800 */
[----:B-1----:R-:W-:-:S06]  /*1a000*/  FADD.FTZ R31, R199, R10 ;  /* 0x0000000ac71f7221 */ /* 0x002fcc0000010000 */
[----:B------:R-:W1:Y:S08]  /*1a010*/  MUFU.EX2 R86, R86 ;  /* 0x0000005600567308 */ /* 0x000e700000000800 */
[----:B------:R4:W5:Y:S01]  /*1a020*/  MUFU.EX2 R195, R0 ;  /* 0x0000000000c37308 */ /* 0x0009620000000800 */
[----:B--2---:R-:W-:Y:S01]  /*1a030*/  FADD.FTZ R10, R82, R31 ;  /* 0x0000001f520a7221 */ /* 0x004fe20000010000 */
[----:B----4-:R-:W-:Y:S01]  /*1a040*/  FADD.FTZ R0, R28, R9 ;  /* 0x000000091c007221 */ /* 0x010fe20000010000 */
[----:B------:R-:W-:-:S05]  /*1a050*/  VIADD R9, R2, 0xfffffffe ;  /* 0xfffffffe02097836 */ /* 0x000fca0000000000 */
[----:B------:R-:W2:Y:S01]  /*1a060*/  MUFU.EX2 R29, R38 ;  /* 0x00000026001d7308 */ /* 0x000ea20000000800 */
[----:B------:R-:W-:Y:S02]  /*1a070*/  ISETP.GE.AND P2, PT, R9, R14, PT ;  /* 0x0000000e0900720c */ /* 0x000fe40003f46270 */
[----:B------:R-:W-:Y:S01]  /*1a080*/  F2FP.BF16.F32.PACK_AB R204, R11, R48 ;  /* 0x000000300bcc723e */ /* 0x000fe200000010ff */
[----:B0-----:R-:W-:Y:S01]  /*1a090*/  FADD.FTZ R11, R193, R10 ;  /* 0x0000000ac10b7221 */ /* 0x001fe20000010000 */
[----:B------:R-:W-:Y:S03]  /*1a0a0*/  BSSY B0, `(.L_x_2899) ;  /* 0x0000557000007945 */ /* 0x000fe60003800000 */
[----:B-1----:R-:W-:Y:S01]  /*1a0b0*/  FADD.FTZ R226, R86, R11 ;  /* 0x0000000b56e27221 */ /* 0x002fe20000010000 */
[----:B------:R-:W-:Y:S01]  /*1a0c0*/  F2FP.BF16.F32.PACK_AB R209, R58, R209 ;  /* 0x000000d13ad1723e */ /* 0x000fe200000010ff */
[----:B------:R-:W-:Y:S01]  /*1a0d0*/  IMAD.MOV.U32 R2, RZ, RZ, 0x3f800000 ;  /* 0x3f800000ff027424 */ /* 0x000fe200078e00ff */
[----:B------:R-:W-:Y:S01]  /*1a0e0*/  F2FP.BF16.F32.PACK_AB R211, R211, R62 ;  /* 0x0000003ed3d3723e */ /* 0x000fe200000010ff */
[----:B-----5:R-:W-:Y:S01]  /*1a0f0*/  FADD.FTZ R226, R195, R226 ;  /* 0x000000e2c3e27221 */ /* 0x020fe20000010000 */
[----:B------:R-:W-:Y:S01]  /*1a100*/  F2FP.BF16.F32.PACK_AB R205, R205, R50 ;  /* 0x00000032cdcd723e */ /* 0x000fe200000010ff */
[----:B--2---:R-:W-:Y:S01]  /*1a110*/  FADD.FTZ R227, R29, R0 ;  /* 0x000000001de37221 */ /* 0x004fe20000010000 */
[----:B------:R-:W-:Y:S01]  /*1a120*/  F2FP.BF16.F32.PACK_AB R207, R207, R54 ;  /* 0x00000036cfcf723e */ /* 0x000fe200000010ff */
[----:B------:R-:W-:Y:S01]  /*1a130*/  IMAD.MOV.U32 R0, RZ, RZ, 0x3f800000 ;  /* 0x3f800000ff007424 */ /* 0x000fe200078e00ff */
[----:B------:R-:W-:-:S02]  /*1a140*/  F2FP.BF16.F32.PACK_AB R201, R201, R42 ;  /* 0x0000002ac9c9723e */ /* 0x000fc400000010ff */
[----:B------:R-:W-:Y:S02]  /*1a150*/  CS2R R150, SRZ ;  /* 0x0000000000967805 */ /* 0x000fe4000001ff00 */
[----:B------:R-:W-:Y:S02]  /*1a160*/  F2FP.BF16.F32.PACK_AB R203, R203, R46 ;  /* 0x0000002ecbcb723e */ /* 0x000fe400000010ff */
[----:B------:R-:W-:Y:S02]  /*1a170*/  CS2R R148, SRZ ;  /* 0x0000000000947805 */ /* 0x000fe4000001ff00 */
[----:B------:R-:W-:Y:S02]  /*1a180*/  F2FP.BF16.F32.PACK_AB R197, R197, R74 ;  /* 0x0000004ac5c5723e */ /* 0x000fe400000010ff */
[----:B------:R-:W-:Y:S02]  /*1a190*/  CS2R R146, SRZ ;  /* 0x0000000000927805 */ /* 0x000fe4000001ff00 */
        /* <DEDUP_REMOVED lines=72> */
[----:B---3--:R-:W-:Y:S06]  /*1a620*/  @!P2 BRA `(.L_x_2900) ;  /* 0x0000004c00f8a947 */ /* 0x008fec0003800000 */
[----:B------:R-:W-:Y:S01]  /*1a630*/  BSSY B1, `(.L_x_2900) ;  /* 0x00004fd000017945 */ /* 0x000fe20003800000 */
[----:B------:R-:W-:Y:S02]  /*1a640*/  IMAD.MOV.U32 R223, RZ, RZ, R5 ;  /* 0x000000ffffdf7224 */ /* 0x000fe400078e0005 */
[----:B------:R-:W-:Y:S02]  /*1a650*/  IMAD.MOV.U32 R20, RZ, RZ, R4 ;  /* 0x000000ffff147224 */ /* 0x000fe400078e0004 */
[----:B------:R-:W-:Y:S02]  /*1a660*/  IMAD.MOV.U32 R11, RZ, RZ, R225 ;  /* 0x000000ffff0b7224 */ /* 0x000fe400078e00e1 */
[----:B------:R-:W-:Y:S02]  /*1a670*/  IMAD.MOV.U32 R8, RZ, RZ, R219 ;  /* 0x000000ffff087224 */ /* 0x000fe400078e00db */
[----:B------:R-:W-:Y:S02]  /*1a680*/  IMAD.MOV.U32 R2, RZ, RZ, 0x3f800000 ;  /* 0x3f800000ff027424 */ /* 0x000fe400078e00ff */
[----:B------:R-:W-:-:S07]  /*1a690*/  IMAD.MOV.U32 R151, RZ, RZ, RZ ;  /* 0x000000ffff977224 */ /* 0x000fce00078e00ff */
.L_x_2913:
[----:B------:R-:W-:-:S04]  /*1a6a0*/  ISETP.NE.AND P2, PT, R8, 0x1, PT ;  /* 0x000000010800780c */ /* 0x000fc80003f45270 */
[----:B------:R-:W-:-:S04]  /*1a6b0*/  SEL R4, RZ, 0x1, P2 ;  /* 0x00000001ff047807 */ /* 0x000fc80001000000 */
[----:B------:R-:W-:Y:S01]  /*1a6c0*/  LOP3.LUT R225, R11, R4, RZ, 0x3c, !PT ;  /* 0x000000040be17212 */ /* 0x000fe200078e3cff */
[----:B------:R-:W-:Y:S06]  /*1a6d0*/  @!P0 BRA `(.L_x_2901) ;  /* 0x0000000000048947 */ /* 0x000fec0003800000 */
[----:B------:R-:W-:Y:S01]  /*1a6e0*/  BPT.TRAP 0x1 ;  /* 0x000000040000795c */ /* 0x000fe20000300000 */
.L_x_2901:
        /* <DEDUP_REMOVED lines=8> */
.L_x_2902:
[----:B------:R-:W2:Y:S01]  /*1a770*/  LDL R4, [R1+0x54] ;  /* 0x0000540001047983 */ /* 0x000ea20000100800 */
[----:B------:R-:W-:Y:S01]  /*1a780*/  BSSY B2, `(.L_x_2903) ;  /* 0x0000007000027945 */ /* 0x000fe20003800000 */
[----:B------:R-:W-:Y:S02]  /*1a790*/  IMAD.MOV.U32 R5, RZ, RZ, 0x40000040 ;  /* 0x40000040ff057424 */ /* 0x000fe400078e00ff */
[----:B--2---:R-:W-:-:S04]  /*1a7a0*/  IMAD R4, R219, 0xa00, R4 ;  /* 0x00000a00db047824 */ /* 0x004fc800078e0204 */
[----:B------:R-:W-:Y:S01]  /*1a7b0*/  VIADD R6, R4, 0x80 ;  /* 0x0000008004067836 */ /* 0x000fe20000000000 */
[----:B-1----:R-:W-:Y:S06]  /*1a7c0*/  @P2 BRA `(.L_x_2904) ;  /* 0x0000000000082947 */ /* 0x002fec0003800000 */
[----:B------:R-:W1:Y:S02]  /*1a7d0*/  SYNCS.PHASECHK.TRANS64.TRYWAIT P2, [R10+URZ+0x38830], R3 ;  /* 0x038830030a0075a7 */ /* 0x000e64000804017f */
[----:B-1----:R-:W-:Y:S05]  /*1a7e0*/  @!P2 BRA `(.L_x_2905) ;  /* 0x0000016c00f4a947 */ /* 0x002fea0003800000 */
.L_x_2904:
[----:B------:R-:W-:Y:S05]  /*1a7f0*/  BSYNC B2 ;  /* 0x0000000000027941 */ /* 0x000fea0003800000 */
.L_x_2903:
[----:B------:R-:W2:Y:S04]  /*1a800*/  LDL.64 R152, [R1+0x38] ;  /* 0x0000380001987983 */ /* 0x000ea80000100a00 */
[----:B------:R-:W3:Y:S04]  /*1a810*/  LDL.64 R156, [R1+0x48] ;  /* 0x00004800019c7983 */ /* 0x000ee80000100a00 */
[----:B------:R-:W4:Y:S01]  /*1a820*/  LDL.64 R154, [R1+0x40] ;  /* 0x00004000019a7983 */ /* 0x000f220000100a00 */
[----:B------:R-:W-:Y:S02]  /*1a830*/  R2UR UR10, R4 ;  /* 0x00000000040a72ca */ /* 0x000fe400000e0000 */
[----:B------:R-:W-:Y:S01]  /*1a840*/  R2UR UR11, R5 ;  /* 0x00000000050b72ca */ /* 0x000fe200000e0000 */
[----:B------:R-:W-:Y:S01]  /*1a850*/  WARPGROUP.ARRIVE ;  /* 0x00000000000079c5 */ /* 0x000fe20000000000 */
[----:B------:R-:W-:Y:S01]  /*1a860*/  IMAD.MOV.U32 R7, RZ, RZ, 0x40000040 ;  /* 0x40000040ff077424 */ /* 0x000fe200078e00ff */
[----:B------:R-:W-:-:S04]  /*1a870*/  R2UR UR6, R6 ;  /* 0x00000000060672ca */ /* 0x000fc800000e0000 */
[----:B------:R-:W-:Y:S01]  /*1a880*/  R2UR UR7, R7 ;  /* 0x00000000070772ca */ /* 0x000fe200000e0000 */
[C---:B------:R-:W-:Y:S02]  /*1a890*/  VIADD R6, R4.reuse, 0x100 ;  /* 0x0000010004067836 */ /* 0x040fe40000000000 */
[----:B------:R-:W-:Y:S02]  /*1a8a0*/  IMAD.MOV.U32 R7, RZ, RZ, 0x40000040 ;  /* 0x40000040ff077424 */ /* 0x000fe400078e00ff */
        /* <DEDUP_REMOVED lines=103> */
[----:B------:R-:W-:Y:S02]  /*1af20*/  VIADD R6, R4, 0x84 ;  /* 0x0000008404067836 */ /* 0x000fe40000000000 */
[----:B------:R-:W-:Y:S01]  /*1af30*/  IMAD.MOV.U32 R7, RZ, RZ, 0x40000040 ;  /* 0x40000040ff077424 */ /* 0x000fe200078e00ff */
[----:B------:R-:W-:-:S02]  /*1af40*/  WARPGROUP.DEPBAR.LE gsb0, 0x0 ;  /* 0x00008000000079c5 */ /* 0x000fc40000010000 */
        /* <DEDUP_REMOVED lines=220> */
[----:B------:R-:W2:Y:S01]  /*1bd10*/  LDL.64 R12, [R1] ;  /* 0x00000000010c7983 */ /* 0x000ea20000100a00 */
        /* <DEDUP_REMOVED lines=537> */
.L_x_2906:
[----:B------:R-:W-:Y:S01]  /*1deb0*/  SHF.L.U32 R0, R11, 0x1f, RZ ;  /* 0x0000001f0b007819 */ /* 0x000fe200000006ff */
[----:B------:R-:W-:-:S04]  /*1dec0*/  IMAD R6, R8, 0x8, R22 ;  /* 0x0000000808067824 */ /* 0x000fc800078e0216 */
[----:B------:R2:W3:Y:S01]  /*1ded0*/  SYNCS.PHASECHK.TRANS64.TRYWAIT P2, [R6+URZ+0x38850], R0 ;  /* 0x03885000060075a7 */ /* 0x0004e2000804017f */
[----:B------:R-:W-:Y:S05]  /*1dee0*/  @!P0 BRA `(.L_x_2907) ;  /* 0x0000000000048947 */ /* 0x000fea0003800000 */
[----:B------:R-:W-:Y:S01]  /*1def0*/  BPT.TRAP 0x1 ;  /* 0x000000040000795c */ /* 0x000fe20000300000 */
.L_x_2907:
[----:B------:R-:W-:Y:S04]  /*1df00*/  BSSY B2, `(.L_x_2908) ;  /* 0x0000004000027945 */ /* 0x000fe80003800000 */
[----:B---3--:R-:W-:Y:S05]  /*1df10*/  @P2 BRA `(.L_x_2909) ;  /* 0x0000000000082947 */ /* 0x008fea0003800000 */
[----:B------:R-:W3:Y:S02]  /*1df20*/  SYNCS.PHASECHK.TRANS64.TRYWAIT P2, [R6+URZ+0x38850], R0 ;  /* 0x03885000060075a7 */ /* 0x000ee4000804017f */
[----:B---3--:R-:W-:Y:S05]  /*1df30*/  @!P2 BRA `(.L_x_2910) ;  /* 0x000001380034a947 */ /* 0x008fea0003800000 */
.L_x_2909:
[----:B------:R-:W-:Y:S05]  /*1df40*/  BSYNC B2 ;  /* 0x0000000000027941 */ /* 0x000fea0003800000 */
.L_x_2908:
[----:B--23--:R-:W-:Y:S01]  /*1df50*/  VIADD R0, R22, 0x400 ;  /* 0x0000040016007836 */ /* 0x00cfe20000000000 */
[----:B------:R-:W-:Y:S01]  /*1df60*/  WARPGROUP.ARRIVE ;  /* 0x00000000000079c5 */ /* 0x000fe20000000000 */
[----:B01----:R-:W-:Y:S02]  /*1df70*/  IMAD.MOV.U32 R3, RZ, RZ, 0x40000040 ;  /* 0x40000040ff037424 */ /* 0x003fe400078e00ff */
        /* <DEDUP_REMOVED lines=42> */
.L_x_2911:
[----:B------:R-:W2:Y:S01]  /*1e220*/  LDL R8, [R1+0x68] ;  /* 0x0000680001087983 */ /* 0x000ea20000100800 */
[----:B------:R-:W0:Y:S03]  /*1e230*/  @P1 LDC R3, c[0x0][0x44c] ;  /* 0x00011300ff031b82 */ /* 0x000e260000000800 */
[----:B------:R-:W2:Y:S04]  /*1e240*/  LDL R2, [R1+0x78] ;  /* 0x0000780001027983 */ /* 0x000ea80000100800 */
[----:B------:R-:W3:Y:S01]  /*1e250*/  LDL R7, [R1+0x74] ;  /* 0x0000740001077983 */ /* 0x000ee20000100800 */
[----:B------:R-:W1:Y:S03]  /*1e260*/  @P1 LDC R0, c[0x0][0x450] ;  /* 0x00011400ff001b82 */ /* 0x000e660000000800 */
[----:B------:R-:W4:Y:S04]  /*1e270*/  LDL R5, [R1+0x70] ;  /* 0x0000700001057983 */ /* 0x000f280000100800 */
[----:B------:R-:W4:Y:S01]  /*1e280*/  LDL R4, [R1+0x6c] ;  /* 0x00006c0001047983 */ /* 0x000f220000100800 */
[----:B--2---:R-:W-:-:S04]  /*1e290*/  IMAD.IADD R2, R2, 0x1, R8 ;  /* 0x0000000102027824 */ /* 0x004fc800078e0208 */
[----:B0-----:R-:W-:-:S05]  /*1e2a0*/  @P1 IMAD.HI.U32 R3, R2, R3, RZ ;  /* 0x0000000302031227 */ /* 0x001fca00078e00ff */
[----:B-1----:R-:W-:Y:S01]  /*1e2b0*/  @P1 SHF.R.U32.HI R2, RZ, R0, R3 ;  /* 0x00000000ff021219 */ /* 0x002fe20000011603 */
[----:B------:R-:W-:-:S04]  /*1e2c0*/  IMAD.MOV.U32 R0, RZ, RZ, -0x50 ;  /* 0xffffffb0ff007424 */ /* 0x000fc800078e00ff */
[----:B------:R-:W0:Y:S01]  /*1e2d0*/  SHFL.IDX PT, R3, R2, RZ, 0x1c1f ;  /* 0x001c1fff02037589 */ /* 0x000e2200000e0000 */
[----:B------:R-:W-:-:S04]  /*1e2e0*/  IMAD R0, R9, R0, 0x1 ;  /* 0x0000000109007424 */ /* 0x000fc800078e0200 */
[----:B---3--:R-:W-:-:S05]  /*1e2f0*/  IMAD R0, R7, -0x2, R0 ;  /* 0xfffffffe07007824 */ /* 0x008fca00078e0200 */
[----:B----4-:R-:W-:-:S05]  /*1e300*/  IADD3 R0, -R4, R0, R5 ;  /* 0x0000000004007210 */ /* 0x010fca0007ffe105 */
[----:B0-----:R-:W-:-:S05]  /*1e310*/  IMAD.IADD R3, R0, 0x1, R3 ;  /* 0x0000000100037824 */ /* 0x001fca00078e0203 */
        /* <DEDUP_REMOVED lines=55> */
[----:B------:R-:W-:Y:S01]  /*1e690*/  FSEL R156, R156, -INF , P6 ;  /* 0xff8000009c9c7808 */ /* 0x000fe20003000000 */
[----:B------:R-:W0:Y:S01]  /*1e6a0*/  SHFL.IDX PT, R3, R2, 0x1, 0x1c1f ;  /* 0x003c1f0002037f89 */ /* 0x000e2200000e0000 */
[----:B------:R-:W-:Y:S02]  /*1e6b0*/  FMNMX.FTZ R4, R153, R4, !PT ;  /* 0x0000000499047209 */ /* 0x000fe40007810000 */
[----:B------:R-:W-:Y:S02]  /*1e6c0*/  FSEL R157, R157, -INF , P5 ;  /* 0xff8000009d9d7808 */ /* 0x000fe40002800000 */
[----:B------:R-:W-:-:S04]  /*1e6d0*/  FMNMX.FTZ R4, R156, R4, !PT ;  /* 0x000000049c047209 */ /* 0x000fc80007810000 */
[----:B------:R-:W-:-:S05]  /*1e6e0*/  FMNMX.FTZ R4, R157, R4, !PT ;  /* 0x000000049d047209 */ /* 0x000fca0007810000 */
[----:B------:R-:W1:Y:S01]  /*1e6f0*/  SHFL.BFLY PT, R2, R4, 0x2, 0x1f ;  /* 0x0c401f0004027f89 */ /* 0x000e6200000e0000 */
[----:B0-----:R-:W-:Y:S02]  /*1e700*/  IMAD.IADD R0, R0, 0x1, R3 ;  /* 0x0000000100007824 */ /* 0x001fe400078e0203 */
[----:B------:R-:W-:-:S03]  /*1e710*/  IMAD.U32 R3, RZ, RZ, UR39 ;  /* 0x00000027ff037e24 */ /* 0x000fc6000f8e00ff */
[C---:B------:R-:W-:Y:S02]  /*1e720*/  ISETP.GT.AND P3, PT, R0.reuse, 0x1, PT ;  /* 0x000000010000780c */ /* 0x040fe40003f64270 */
[----:B------:R-:W-:Y:S02]  /*1e730*/  ISETP.GT.AND P4, PT, R0, 0x8, PT ;  /* 0x000000080000780c */ /* 0x000fe40003f84270 */
[----:B------:R-:W-:Y:S02]  /*1e740*/  FSEL R187, R187, -INF , P3 ;  /* 0xff800000bbbb7808 */ /* 0x000fe40001800000 */
[----:B------:R-:W-:Y:S02]  /*1e750*/  FSEL R190, R190, -INF , P4 ;  /* 0xff800000bebe7808 */ /* 0x000fe40002000000 */
[----:B------:R-:W-:Y:S02]  /*1e760*/  ISETP.GT.AND P2, PT, R0, RZ, PT ;  /* 0x000000ff0000720c */ /* 0x000fe40003f44270 */
[----:B-1----:R-:W-:-:S02]  /*1e770*/  FMNMX.FTZ R4, R4, R2, !PT ;  /* 0x0000000204047209 */ /* 0x002fc40007810000 */
[C---:B------:R-:W-:Y:S02]  /*1e780*/  ISETP.GT.AND P5, PT, R0.reuse, 0x9, PT ;  /* 0x000000090000780c */ /* 0x040fe40003fa4270 */
[C---:B------:R-:W-:Y:S01]  /*1e790*/  ISETP.GT.AND P3, PT, R0.reuse, 0x11, PT ;  /* 0x000000110000780c */ /* 0x040fe20003f64270 */
[----:B------:R-:W0:Y:S01]  /*1e7a0*/  SHFL.BFLY PT, R2, R4, 0x1, 0x1f ;  /* 0x0c201f0004027f89 */ /* 0x000e2200000e0000 */
[----:B------:R-:W-:Y:S02]  /*1e7b0*/  ISETP.GT.AND P4, PT, R0, 0x18, PT ;  /* 0x000000180000780c */ /* 0x000fe40003f84270 */
[----:B------:R-:W-:Y:S02]  /*1e7c0*/  FSEL R186, R186, -INF , P2 ;  /* 0xff800000baba7808 */ /* 0x000fe40001000000 */
[----:B------:R-:W-:Y:S02]  /*1e7d0*/  FSEL R191, R191, -INF , P5 ;  /* 0xff800000bfbf7808 */ /* 0x000fe40002800000 */
[----:B------:R-:W-:-:S02]  /*1e7e0*/  FSEL R179, R179, -INF , P3 ;  /* 0xff800000b3b37808 */ /* 0x000fc40001800000 */
[----:B------:R-:W-:Y:S02]  /*1e7f0*/  FSEL R182, R182, -INF , P4 ;  /* 0xff800000b6b67808 */ /* 0x000fe40002000000 */
[C---:B------:R-:W-:Y:S02]  /*1e800*/  ISETP.GT.AND P2, PT, R0.reuse, 0x10, PT ;  /* 0x000000100000780c */ /* 0x040fe40003f44270 */
[C---:B------:R-:W-:Y:S02]  /*1e810*/  ISETP.GT.AND P5, PT, R0.reuse, 0x19, PT ;  /* 0x000000190000780c */ /* 0x040fe40003fa4270 */
[C---:B------:R-:W-:Y:S02]  /*1e820*/  ISETP.GT.AND P3, PT, R0.reuse, 0x21, PT ;  /* 0x000000210000780c */ /* 0x040fe40003f64270 */
[----:B------:R-:W-:Y:S02]  /*1e830*/  ISETP.GT.AND P4, PT, R0, 0x28, PT ;  /* 0x000000280000780c */ /* 0x000fe40003f84270 */
[----:B------:R-:W-:-:S02]  /*1e840*/  FSEL R178, R178, -INF , P2 ;  /* 0xff800000b2b27808 */ /* 0x000fc40001000000 */
[----:B------:R-:W-:Y:S02]  /*1e850*/  FSEL R183, R183, -INF , P5 ;  /* 0xff800000b7b77808 */ /* 0x000fe40002800000 */
[----:B------:R-:W-:Y:S02]  /*1e860*/  FSEL R171, R171, -INF , P3 ;  /* 0xff800000abab7808 */ /* 0x000fe40001800000 */
[----:B------:R-:W-:Y:S02]  /*1e870*/  FSEL R174, R174, -INF , P4 ;  /* 0xff800000aeae7808 */ /* 0x000fe40002000000 */
[C---:B------:R-:W-:Y:S02]  /*1e880*/  ISETP.GT.AND P2, PT, R0.reuse, 0x20, PT ;  /* 0x000000200000780c */ /* 0x040fe40003f44270 */
[C---:B------:R-:W-:Y:S02]  /*1e890*/  ISETP.GT.AND P5, PT, R0.reuse, 0x29, PT ;  /* 0x000000290000780c */ /* 0x040fe40003fa4270 */
[----:B------:R-:W-:-:S02]  /*1e8a0*/  ISETP.GT.AND P4, PT, R0, 0x30, PT ;  /* 0x000000300000780c */ /* 0x000fc40003f84270 */
[C---:B------:R-:W-:Y:S02]  /*1e8b0*/  ISETP.GT.AND P3, PT, R0.reuse, 0x31, PT ;  /* 0x000000310000780c */ /* 0x040fe40003f64270 */
[----:B------:R-:W-:Y:S02]  /*1e8c0*/  ISETP.GT.AND P6, PT, R0, 0x38, PT ;  /* 0x000000380000780c */ /* 0x000fe40003fc4270 */
[----:B------:R-:W-:Y:S02]  /*1e8d0*/  FSEL R170, R170, -INF , P2 ;  /* 0xff800000aaaa7808 */ /* 0x000fe40001000000 */
[----:B------:R-:W-:Y:S02]  /*1e8e0*/  FSEL R175, R175, -INF , P5 ;  /* 0xff800000afaf7808 */ /* 0x000fe40002800000 */
[----:B------:R-:W-:Y:S02]  /*1e8f0*/  FSEL R162, R162, -INF , P4 ;  /* 0xff800000a2a27808 */ /* 0x000fe40002000000 */
[----:B------:R-:W-:-:S02]  /*1e900*/  FSEL R163, R163, -INF , P3 ;  /* 0xff800000a3a37808 */ /* 0x000fc40001800000 */
[----:B------:R-:W-:Y:S02]  /*1e910*/  FSEL R166, R166, -INF , P6 ;  /* 0xff800000a6a67808 */ /* 0x000fe40003000000 */
[C---:B------:R-:W-:Y:S02]  /*1e920*/  ISETP.GT.AND P5, PT, R0.reuse, 0x39, PT ;  /* 0x000000390000780c */ /* 0x040fe40003fa4270 */
[C---:B------:R-:W-:Y:S02]  /*1e930*/  ISETP.GT.AND P2, PT, R0.reuse, 0x40, PT ;  /* 0x000000400000780c */ /* 0x040fe40003f44270 */
[C---:B------:R-:W-:Y:S02]  /*1e940*/  ISETP.GT.AND P4, PT, R0.reuse, 0x41, PT ;  /* 0x000000410000780c */ /* 0x040fe40003f84270 */
[C---:B------:R-:W-:Y:S02]  /*1e950*/  ISETP.GT.AND P3, PT, R0.reuse, 0x48, PT ;  /* 0x000000480000780c */ /* 0x040fe40003f64270 */
[----:B------:R-:W-:-:S02]  /*1e960*/  ISETP.GT.AND P6, PT, R0, 0x49, PT ;  /* 0x000000490000780c */ /* 0x000fc40003fc4270 */
[----:B0-----:R-:W-:Y:S02]  /*1e970*/  FMNMX.FTZ R4, R4, R2, !PT ;  /* 0x0000000204047209 */ /* 0x001fe40007810000 */
[----:B------:R-:W-:Y:S02]  /*1e980*/  FMNMX.FTZ R0, R186, R223, !PT ;  /* 0x000000dfba007209 */ /* 0x000fe40007810000 */
[----:B------:R-:W-:Y:S02]  /*1e990*/  FSEL R167, R167, -INF , P5 ;  /* 0xff800000a7a77808 */ /* 0x000fe40002800000 */
[----:B------:R-:W-:Y:S01]  /*1e9a0*/  FMNMX.FTZ R2, R187, R0, !PT ;  /* 0x00000000bb027209 */ /* 0x000fe20007810000 */
[C---:B------:R-:W-:Y:S01]  /*1e9b0*/  FMUL.FTZ R0, R4.reuse, R3 ;  /* 0x0000000304007220 */ /* 0x040fe20000410000 */
[----:B------:R-:W-:Y:S02]  /*1e9c0*/  FSETP.NEU.FTZ.AND P5, PT, R4, -INF , PT ;  /* 0xff8000000400780b */ /* 0x000fe40003fbd000 */
[----:B------:R-:W-:-:S02]  /*1e9d0*/  FMNMX.FTZ R2, R190, R2, !PT ;  /* 0x00000002be027209 */ /* 0x000fc40007810000 */
[----:B------:R-:W-:Y:S02]  /*1e9e0*/  FSEL R0, R0, RZ, P5 ;  /* 0x000000ff00007208 */ /* 0x000fe40002800000 */
[----:B------:R-:W-:-:S03]  /*1e9f0*/  FMNMX.FTZ R2, R191, R2, !PT ;  /* 0x00000002bf027209 */ /* 0x000fc60007810000 */
[-CC-:B------:R-:W-:Y:S02]  /*1ea00*/  FFMA.FTZ R208, R184, R3.reuse, -R0.reuse ;  /* 0x00000003b8d07223 */ /* 0x180fe40000010800 */
[----:B------:R-:W2:Y:S01]  /*1ea10*/  LDL R184, [R1+0x50] ;  /* 0x0000500001b87983 */ /* 0x000ea20000100800 */
[----:B------:R-:W-:Y:S01]  /*1ea20*/  FMNMX.FTZ R2, R178, R2, !PT ;  /* 0x00000002b2027209 */ /* 0x000fe20007810000 */
[-CC-:B------:R-:W-:Y:S01]  /*1ea30*/  FFMA.FTZ R204, R176, R3.reuse, -R0.reuse ;  /* 0x00000003b0cc7223 */ /* 0x180fe20000010800 */
[----:B------:R-:W-:Y:S01]  /*1ea40*/  FSEL R176, R154, -INF , P2 ;  /* 0xff8000009ab07808 */ /* 0x000fe20001000000 */
[-CC-:B------:R-:W-:Y:S01]  /*1ea50*/  FFMA.FTZ R192, R152, R3.reuse, -R0.reuse ;  /* 0x0000000398c07223 */ /* 0x180fe20000010800 */
        /* <DEDUP_REMOVED lines=14> */
[-CC-:B------:R-:W-:Y:S01]  /*1eb40*/  FFMA.FTZ R200, R168, R3.reuse, -R0.reuse ;  /* 0x00000003a8c87223 */ /* 0x180fe20000010800 */
        /* <DEDUP_REMOVED lines=11> */
[----:B------:R-:W-:Y:S01]  /*1ec00*/  FFMA.FTZ R194, R157, R3, -R0 ;  /* 0x000000039dc27223 */ /* 0x000fe20000010800 */
[----:B------:R-:W-:Y:S01]  /*1ec10*/  FSEL R0, R4, RZ, P5 ;  /* 0x000000ff04007208 */ /* 0x000fe20002800000 */
[----:B------:R-:W-:Y:S01]  /*1ec20*/  MUFU.EX2 R208, R208 ;  /* 0x000000d000d07308 */ /* 0x000fe20000000800 */
[----:B------:R-:W-:Y:S01]  /*1ec30*/  FMNMX.FTZ R2, R162, R2, !PT ;  /* 0x00000002a2027209 */ /* 0x000fe20007810000 */
[----:B------:R-:W-:-:S02]  /*1ec40*/  VIADD R10, R10, 0x38840 ;  /* 0x000388400a0a7836 */ /* 0x000fc40000000000 */
[----:B------:R-:W-:Y:S01]  /*1ec50*/  FADD.FTZ R0, -R0, R20 ;  /* 0x0000001400007221 */ /* 0x000fe20000010100 */
[----:B------:R-:W-:-:S03]  /*1ec60*/  FMNMX.FTZ R2, R163, R2, !PT ;  /* 0x00000002a3027209 */ /* 0x000fc60007810000 */
[----:B------:R-:W-:Y:S01]  /*1ec70*/  FMUL.FTZ R0, R0, R3 ;  /* 0x0000000300007220 */ /* 0x000fe20000410000 */
[----:B------:R-:W-:Y:S01]  /*1ec80*/  FMNMX.FTZ R2, R166, R2, !PT ;  /* 0x00000002a6027209 */ /* 0x000fe20007810000 */
[----:B------:R-:W-:Y:S03]  /*1ec90*/  MUFU.EX2 R8, R8 ;  /* 0x0000000800087308 */ /* 0x000fe60000000800 */
[----:B------:R-:W-:-:S04]  /*1eca0*/  FMNMX.FTZ R2, R167, R2, !PT ;  /* 0x00000002a7027209 */ /* 0x000fc80007810000 */
[----:B------:R-:W-:Y:S01]  /*1ecb0*/  FMNMX.FTZ R2, R176, R2, !PT ;  /* 0x00000002b0027209 */ /* 0x000fe20007810000 */
[----:B------:R-:W0:Y:S03]  /*1ecc0*/  MUFU.EX2 R0, R0 ;  /* 0x0000000000007308 */ /* 0x000e260000000800 */
[----:B------:R-:W-:-:S04]  /*1ecd0*/  FMNMX.FTZ R2, R155, R2, !PT ;  /* 0x000000029b027209 */ /* 0x000fc80007810000 */
[----:B------:R-:W-:Y:S01]  /*1ece0*/  FMNMX.FTZ R2, R158, R2, !PT ;  /* 0x000000029e027209 */ /* 0x000fe20007810000 */
[----:B------:R-:W-:Y:S03]  /*1ecf0*/  MUFU.EX2 R210, R210 ;  /* 0x000000d200d27308 */ /* 0x000fe60000000800 */
[----:B------:R-:W-:-:S05]  /*1ed00*/  FMNMX.FTZ R2, R159, R2, !PT ;  /* 0x000000029f027209 */ /* 0x000fca0007810000 */
[----:B------:R-:W1:Y:S01]  /*1ed10*/  SHFL.BFLY PT, R5, R2, 0x2, 0x1f ;  /* 0x0c401f0002057f89 */ /* 0x000e6200000e0000 */
[----:B------:R-:W-:Y:S01]  /*1ed20*/  MUFU.EX2 R7, R7 ;  /* 0x0000000700077308 */ /* 0x000fe20000000800 */
[----:B0-----:R-:W-:-:S07]  /*1ed30*/  FFMA.FTZ R227, R0, R227, R208 ;  /* 0x000000e300e37223 */ /* 0x001fce00000100d0 */
[----:B------:R-:W-:Y:S08]  /*1ed40*/  MUFU.EX2 R204, R204 ;  /* 0x000000cc00cc7308 */ /* 0x000ff00000000800 */
[----:B------:R-:W-:Y:S01]  /*1ed50*/  MUFU.EX2 R11, R11 ;  /* 0x0000000b000b7308 */ /* 0x000fe20000000800 */
[----:B-1----:R-:W-:-:S07]  /*1ed60*/  FMNMX.FTZ R2, R2, R5, !PT ;  /* 0x0000000502027209 */ /* 0x002fce0007810000 */
[----:B------:R-:W-:Y:S01]  /*1ed70*/  MUFU.EX2 R206, R206 ;  /* 0x000000ce00ce7308 */ /* 0x000fe20000000800 */
[----:B------:R-:W0:Y:S07]  /*1ed80*/  SHFL.BFLY PT, R5, R2, 0x1, 0x1f ;  /* 0x0c201f0002057f89 */ /* 0x000e2e00000e0000 */
[----:B------:R-:W-:Y:S08]  /*1ed90*/  MUFU.EX2 R154, R154 ;  /* 0x0000009a009a7308 */ /* 0x000ff00000000800 */
[----:B------:R-:W-:Y:S08]  /*1eda0*/  MUFU.EX2 R200, R200 ;  /* 0x000000c800c87308 */ /* 0x000ff00000000800 */
[----:B------:R-:W-:Y:S01]  /*1edb0*/  MUFU.EX2 R21, R21 ;  /* 0x0000001500157308 */ /* 0x000fe20000000800 */
[----:B0-----:R-:W-:-:S04]  /*1edc0*/  FMNMX.FTZ R5, R2, R5, !PT ;  /* 0x0000000502057209 */ /* 0x001fc80007810000 */
[C---:B------:R-:W-:Y:S01]  /*1edd0*/  FSETP.NEU.FTZ.AND P2, PT, R5.reuse, -INF , PT ;  /* 0xff8000000500780b */ /* 0x040fe20003f5d000 */
[C---:B------:R-:W-:Y:S02]  /*1ede0*/  FMUL.FTZ R156, R5.reuse, R3 ;  /* 0x00000003059c7220 */ /* 0x040fe40000410000 */
[----:B------:R-:W-:Y:S01]  /*1edf0*/  MUFU.EX2 R202, R202 ;  /* 0x000000ca00ca7308 */ /* 0x000fe20000000800 */
[----:B------:R-:W-:Y:S02]  /*1ee00*/  FSEL R2, R5, RZ, P2 ;  /* 0x000000ff05027208 */ /* 0x000fe40001000000 */
[----:B------:R-:W-:-:S03]  /*1ee10*/  FSEL R156, R156, RZ, P2 ;  /* 0x000000ff9c9c7208 */ /* 0x000fc60001000000 */
[----:B------:R-:W-:Y:S02]  /*1ee20*/  FADD.FTZ R2, -R2, R223 ;  /* 0x000000df02027221 */ /* 0x000fe40000010100 */
[----:B------:R-:W-:Y:S01]  /*1ee30*/  MUFU.EX2 R15, R15 ;  /* 0x0000000f000f7308 */ /* 0x000fe20000000800 */
[-CC-:B------:R-:W-:Y:S01]  /*1ee40*/  FFMA.FTZ R209, R186, R3.reuse, -R156.reuse ;  /* 0x00000003bad17223 */ /* 0x180fe2000001089c */
[-CC-:B------:R-:W-:Y:S01]  /*1ee50*/  FFMA.FTZ R161, R187, R3.reuse, -R156.reuse ;  /* 0x00000003bba17223 */ /* 0x180fe2000001089c */
[-C--:B------:R-:W-:Y:S01]  /*1ee60*/  FMUL.FTZ R2, R2, R3.reuse ;  /* 0x0000000302027220 */ /* 0x080fe20000410000 */
        /* <DEDUP_REMOVED lines=18> */
[----:B------:R-:W-:-:S02]  /*1ef90*/  FFMA.FTZ R195, R158, R3, -R156 ;  /* 0x000000039ec37223 */ /* 0x000fc4000001089c */
[----:B------:R-:W1:Y:S08]  /*1efa0*/  MUFU.EX2 R161, R161 ;  /* 0x000000a100a17308 */ /* 0x000e700000000800 */
[----:B------:R-:W3:Y:S01]  /*1efb0*/  MUFU.EX2 R211, R211 ;  /* 0x000000d300d37308 */ /* 0x000ee20000000800 */
[----:B0-----:R-:W-:-:S07]  /*1efc0*/  FFMA.FTZ R226, R2, R226, R209 ;  /* 0x000000e202e27223 */ /* 0x001fce00000100d1 */
[----:B------:R-:W0:Y:S08]  /*1efd0*/  MUFU.EX2 R160, R160 ;  /* 0x000000a000a07308 */ /* 0x000e300000000800 */
[----:B------:R-:W4:Y:S08]  /*1efe0*/  MUFU.EX2 R205, R205 ;  /* 0x000000cd00cd7308 */ /* 0x000f300000000800 */
[----:B------:R-:W5:Y:S08]  /*1eff0*/  MUFU.EX2 R157, R157 ;  /* 0x0000009d009d7308 */ /* 0x000f700000000800 */
[----:B------:R-:W5:Y:S08]  /*1f000*/  MUFU.EX2 R207, R207 ;  /* 0x000000cf00cf7308 */ /* 0x000f700000000800 */
[----:B------:R-:W5:Y:S08]  /*1f010*/  MUFU.EX2 R153, R153 ;  /* 0x0000009900997308 */ /* 0x000f700000000800 */
[----:B------:R-:W5:Y:S08]  /*1f020*/  MUFU.EX2 R201, R201 ;  /* 0x000000c900c97308 */ /* 0x000f700000000800 */
[----:B------:R-:W5:Y:S08]  /*1f030*/  MUFU.EX2 R20, R20 ;  /* 0x0000001400147308 */ /* 0x000f700000000800 */
[----:B------:R5:W-:Y:S08]  /*1f040*/  MUFU.EX2 R158, R163 ;  /* 0x000000a3009e7308 */ /* 0x000bf00000000800 */
[----:B------:R-:W5:Y:S08]  /*1f050*/  MUFU.EX2 R203, R203 ;  /* 0x000000cb00cb7308 */ /* 0x000f700000000800 */
[----:B------:R-:W5:Y:S08]  /*1f060*/  MUFU.EX2 R162, R175 ;  /* 0x000000af00a27308 */ /* 0x000f700000000800 */
[----:B------:R-:W5:Y:S08]  /*1f070*/  MUFU.EX2 R196, R196 ;  /* 0x000000c400c47308 */ /* 0x000f700000000800 */
[----:B------:R-:W5:Y:S08]  /*1f080*/  MUFU.EX2 R197, R197 ;  /* 0x000000c500c57308 */ /* 0x000f700000000800 */
[----:B------:R-:W5:Y:S08]  /*1f090*/  MUFU.EX2 R14, R14 ;  /* 0x0000000e000e7308 */ /* 0x000f700000000800 */
[----:B------:R-:W5:Y:S08]  /*1f0a0*/  MUFU.EX2 R198, R198 ;  /* 0x000000c600c67308 */ /* 0x000f700000000800 */
[----:B------:R-:W5:Y:S08]  /*1f0b0*/  MUFU.EX2 R199, R199 ;  /* 0x000000c700c77308 */ /* 0x000f700000000800 */
[----:B------:R-:W5:Y:S01]  /*1f0c0*/  MUFU.EX2 R13, R13 ;  /* 0x0000000d000d7308 */ /* 0x000f620000000800 */
[----:B--2---:R-:W-:-:S07]  /*1f0d0*/  PRMT R10, R184, 0x654, R10 ;  /* 0x00000654b80a7816 */ /* 0x004fce000000000a */
[----:B------:R-:W-:Y:S01]  /*1f0e0*/  MUFU.EX2 R192, R192 ;  /* 0x000000c000c07308 */ /* 0x000fe20000000800 */
[----:B------:R2:W-:Y:S07]  /*1f0f0*/  SYNCS.ARRIVE.TRANS64.RED.A1T0 RZ, [R10+URZ], RZ ;  /* 0x000000ff0aff79a7 */ /* 0x0005ee000810043f */
[----:B------:R-:W-:Y:S01]  /*1f100*/  MUFU.EX2 R193, R193 ;  /* 0x000000c100c17308 */ /* 0x000fe20000000800 */
[----:B--2---:R-:W-:Y:S01]  /*1f110*/  FFMA.FTZ R10, R159, R3, -R156 ;  /* 0x000000039f0a7223 */ /* 0x004fe2000001089c */
[----:B------:R-:W-:Y:S01]  /*1f120*/  FADD.FTZ R156, R8, R227 ;  /* 0x000000e3089c7221 */ /* 0x000fe20000010000 */
[----:B-1----:R-:W-:-:S03]  /*1f130*/  FADD.FTZ R159, R161, R226 ;  /* 0x000000e2a19f7221 */ /* 0x002fc60000010000 */
[----:B------:R-:W-:Y:S01]  /*1f140*/  FADD.FTZ R156, R210, R156 ;  /* 0x0000009cd29c7221 */ /* 0x000fe20000010000 */
[----:B---3--:R-:W-:Y:S01]  /*1f150*/  FADD.FTZ R159, R211, R159 ;  /* 0x0000009fd39f7221 */ /* 0x008fe20000010000 */
[----:B------:R-:W-:Y:S02]  /*1f160*/  MUFU.EX2 R12, R12 ;  /* 0x0000000c000c7308 */ /* 0x000fe40000000800 */
[----:B------:R-:W-:Y:S01]  /*1f170*/  FADD.FTZ R156, R7, R156 ;  /* 0x0000009c079c7221 */ /* 0x000fe20000010000 */
[----:B0-----:R-:W-:-:S03]  /*1f180*/  FADD.FTZ R159, R160, R159 ;  /* 0x0000009fa09f7221 */ /* 0x001fc60000010000 */
[----:B------:R-:W-:Y:S01]  /*1f190*/  FADD.FTZ R156, R204, R156 ;  /* 0x0000009ccc9c7221 */ /* 0x000fe20000010000 */
[----:B----4-:R-:W-:Y:S01]  /*1f1a0*/  FADD.FTZ R159, R205, R159 ;  /* 0x0000009fcd9f7221 */ /* 0x010fe20000010000 */
[----:B------:R-:W-:Y:S02]  /*1f1b0*/  MUFU.EX2 R155, R155 ;  /* 0x0000009b009b7308 */ /* 0x000fe40000000800 */
[----:B------:R-:W-:Y:S01]  /*1f1c0*/  FADD.FTZ R156, R11, R156 ;  /* 0x0000009c0b9c7221 */ /* 0x000fe20000010000 */
[----:B-----5:R-:W-:-:S03]  /*1f1d0*/  FADD.FTZ R163, R157, R159 ;  /* 0x0000009f9da37221 */ /* 0x020fc60000010000 */
[----:B------:R-:W-:Y:S01]  /*1f1e0*/  FADD.FTZ R159, R206, R156 ;  /* 0x0000009cce9f7221 */ /* 0x000fe20000010000 */
[----:B------:R-:W-:Y:S01]  /*1f1f0*/  FADD.FTZ R163, R207, R163 ;  /* 0x000000a3cfa37221 */ /* 0x000fe20000010000 */
[----:B------:R-:W0:Y:S02]  /*1f200*/  MUFU.EX2 R156, R167 ;  /* 0x000000a7009c7308 */ /* 0x000e240000000800 */
[----:B------:R-:W-:Y:S01]  /*1f210*/  FADD.FTZ R159, R154, R159 ;  /* 0x0000009f9a9f7221 */ /* 0x000fe20000010000 */
[----:B------:R-:W-:-:S03]  /*1f220*/  FADD.FTZ R163, R153, R163 ;  /* 0x000000a399a37221 */ /* 0x000fc60000010000 */
[----:B------:R-:W-:Y:S01]  /*1f230*/  FADD.FTZ R159, R200, R159 ;  /* 0x0000009fc89f7221 */ /* 0x000fe20000010000 */
[----:B------:R-:W-:Y:S01]  /*1f240*/  FADD.FTZ R163, R201, R163 ;  /* 0x000000a3c9a37221 */ /* 0x000fe20000010000 */
[----:B------:R-:W1:Y:S02]  /*1f250*/  MUFU.EX2 R152, R152 ;  /* 0x0000009800987308 */ /* 0x000e640000000800 */
[----:B------:R-:W-:Y:S01]  /*1f260*/  FADD.FTZ R159, R21, R159 ;  /* 0x0000009f159f7221 */ /* 0x000fe20000010000 */
[----:B------:R-:W-:-:S03]  /*1f270*/  FADD.FTZ R163, R20, R163 ;  /* 0x000000a314a37221 */ /* 0x000fc60000010000 */
[----:B------:R-:W-:Y:S01]  /*1f280*/  FADD.FTZ R159, R202, R159 ;  /* 0x0000009fca9f7221 */ /* 0x000fe20000010000 */
[----:B------:R-:W-:Y:S01]  /*1f290*/  FADD.FTZ R163, R203, R163 ;  /* 0x000000a3cba37221 */ /* 0x000fe20000010000 */
[----:B------:R-:W2:Y:S02]  /*1f2a0*/  MUFU.EX2 R195, R195 ;  /* 0x000000c300c37308 */ /* 0x000ea40000000800 */
[----:B------:R-:W-:Y:S01]  /*1f2b0*/  FADD.FTZ R159, R15, R159 ;  /* 0x0000009f0f9f7221 */ /* 0x000fe20000010000 */
[----:B------:R-:W-:-:S03]  /*1f2c0*/  FADD.FTZ R163, R162, R163 ;  /* 0x000000a3a2a37221 */ /* 0x000fc60000010000 */
[----:B------:R-:W-:Y:S01]  /*1f2d0*/  FADD.FTZ R159, R196, R159 ;  /* 0x0000009fc49f7221 */ /* 0x000fe20000010000 */
[----:B------:R-:W-:Y:S01]  /*1f2e0*/  FADD.FTZ R163, R197, R163 ;  /* 0x000000a3c5a37221 */ /* 0x000fe20000010000 */
[----:B------:R-:W3:Y:S02]  /*1f2f0*/  MUFU.EX2 R194, R194 ;  /* 0x000000c200c27308 */ /* 0x000ee40000000800 */
[----:B------:R-:W-:Y:S01]  /*1f300*/  FADD.FTZ R159, R14, R159 ;  /* 0x0000009f0e9f7221 */ /* 0x000fe20000010000 */
[----:B------:R-:W-:-:S03]  /*1f310*/  FADD.FTZ R163, R158, R163 ;  /* 0x000000a39ea37221 */ /* 0x000fc60000010000 */
[----:B------:R-:W-:Y:S01]  /*1f320*/  FADD.FTZ R159, R198, R159 ;  /* 0x0000009fc69f7221 */ /* 0x000fe20000010000 */
[----:B------:R-:W-:Y:S01]  /*1f330*/  FADD.FTZ R163, R199, R163 ;  /* 0x000000a3c7a37221 */ /* 0x000fe20000010000 */
[----:B------:R-:W4:Y:S02]  /*1f340*/  MUFU.EX2 R10, R10 ;  /* 0x0000000a000a7308 */ /* 0x000f240000000800 */
[----:B------:R-:W-:Y:S01]  /*1f350*/  FADD.FTZ R159, R13, R159 ;  /* 0x0000009f0d9f7221 */ /* 0x000fe20000010000 */
[----:B0-----:R-:W-:-:S03]  /*1f360*/  FADD.FTZ R163, R156, R163 ;  /* 0x000000a39ca37221 */ /* 0x001fc60000010000 */
[----:B------:R-:W-:Y:S01]  /*1f370*/  FADD.FTZ R159, R192, R159 ;  /* 0x0000009fc09f7221 */ /* 0x000fe20000010000 */
[----:B------:R-:W-:-:S03]  /*1f380*/  FADD.FTZ R163, R193, R163 ;  /* 0x000000a3c1a37221 */ /* 0x000fc60000010000 */
[----:B------:R-:W-:Y:S01]  /*1f390*/  FADD.FTZ R159, R12, R159 ;  /* 0x0000009f0c9f7221 */ /* 0x000fe20000010000 */
[----:B------:R-:W-:-:S03]  /*1f3a0*/  FADD.FTZ R163, R155, R163 ;  /* 0x000000a39ba37221 */ /* 0x000fc60000010000 */
[----:B-1----:R-:W-:Y:S01]  /*1f3b0*/  FADD.FTZ R159, R152, R159 ;  /* 0x0000009f989f7221 */ /* 0x002fe20000010000 */
[----:B--2---:R-:W-:-:S03]  /*1f3c0*/  FADD.FTZ R163, R195, R163 ;  /* 0x000000a3c3a37221 */ /* 0x004fc60000010000 */
[----:B---3--:R-:W-:Y:S01]  /*1f3d0*/  FADD.FTZ R227, R194, R159 ;  /* 0x0000009fc2e37221 */ /* 0x008fe20000010000 */
[----:B----4-:R-:W-:Y:S01]  /*1f3e0*/  FADD.FTZ R226, R10, R163 ;  /* 0x000000a30ae27221 */ /* 0x010fe20000010000 */
[----:B------:R-:W-:Y:S06]  /*1f3f0*/  @!P0 BRA `(.L_x_2912) ;  /* 0x0000000000048947 */ /* 0x000fec0003800000 */
[----:B------:R-:W-:Y:S01]  /*1f400*/  BPT.TRAP 0x1 ;  /* 0x000000040000795c */ /* 0x000fe20000300000 */
.L_x_2912:
        /* <DEDUP_REMOVED lines=8> */
[----:B------:R-:W-:Y:S01]  /*1f490*/  F2FP.BF16.F32.PACK_AB R201, R20, R201 ;  /* 0x000000c914c9723e */ /* 0x000fe200000010ff */
[----:B------:R-:W-:Y:S01]  /*1f4a0*/  IMAD.MOV.U32 R20, RZ, RZ, R4 ;  /* 0x000000ffff147224 */ /* 0x000fe200078e0004 */
[----:B------:R0:W-:Y:S01]  /*1f4b0*/  SYNCS.ARRIVE.TRANS64.RED.A1T0 RZ, [R6+URZ], RZ ;  /* 0x000000ff06ff79a7 */ /* 0x0001e2000810043f */
        /* <DEDUP_REMOVED lines=17> */
[C---:B--2---:R-:W-:Y:S01]  /*1f5d0*/  ISETP.GT.AND P2, PT, R9.reuse, R159, PT ;  /* 0x0000009f0900720c */ /* 0x044fe20003f44270 */
[----:B------:R-:W-:-:S12]  /*1f5e0*/  VIADD R9, R9, 0xffffffff ;  /* 0xffffffff09097836 */ /* 0x000fd80000000000 */
[----:B0-----:R-:W-:Y:S05]  /*1f5f0*/  @P2 BRA `(.L_x_2913) ;  /* 0xffffffb000282947 */ /* 0x001fea000383ffff */
[----:B------:R-:W-:Y:S05]  /*1f600*/  BSYNC B1 ;  /* 0x0000000000017941 */ /* 0x000fea0003800000 */
.L_x_2900:
[----:B------:R-:W-:Y:S05]  /*1f610*/  BSYNC B0 ;  /* 0x0000000000007941 */ /* 0x000fea0003800000 */
.L_x_2899:
[----:B------:R-:W-:Y:S01]  /*1f620*/  ISETP.GE.AND P1, PT, R9, RZ, PT ;  /* 0x000000ff0900720c */ /* 0x000fe20003f26270 */
[----:B------:R-:W-:-:S12]  /*1f630*/  BSSY B0, `(.L_x_2914) ;  /* 0x0000494000007945 */ /* 0x000fd80003800000 */
[----:B------:R-:W-:Y:S05]  /*1f640*/  @!P1 BRA `(.L_x_2915) ;  /* 0x0000004800489947 */ /* 0x000fea0003800000 */
[----:B------:R-:W-:Y:S02]  /*1f650*/  IMAD.MOV.U32 R20, RZ, RZ, R5 ;  /* 0x000000ffff147224 */ /* 0x000fe400078e0005 */
[----:B------:R-:W-:Y:S02]  /*1f660*/  IMAD.MOV.U32 R11, RZ, RZ, R4 ;  /* 0x000000ffff0b7224 */ /* 0x000fe400078e0004 */
[----:B------:R-:W-:Y:S02]  /*1f670*/  IMAD.MOV.U32 R10, RZ, RZ, R225 ;  /* 0x000000ffff0a7224 */ /* 0x000fe400078e00e1 */
[----:B------:R-:W-:-:S07]  /*1f680*/  IMAD.MOV.U32 R8, RZ, RZ, R219 ;  /* 0x000000ffff087224 */ /* 0x000fce00078e00db */
.L_x_2928:
[----:B------:R-:W-:-:S05]  /*1f690*/  VIADD R219, R8, 0x1 ;  /* 0x0000000108db7836 */ /* 0x000fca0000000000 */
[----:B------:R-:W-:-:S04]  /*1f6a0*/  ISETP.NE.AND P1, PT, R219, 0x2, PT ;  /* 0x00000002db00780c */ /* 0x000fc80003f25270 */
[----:B------:R-:W-:Y:S02]  /*1f6b0*/  SEL R225, RZ, 0x1, P1 ;  /* 0x00000001ffe17807 */ /* 0x000fe40000800000 */
[----:B------:R-:W-:Y:S02]  /*1f6c0*/  SEL R219, R219, RZ, P1 ;  /* 0x000000ffdbdb7207 */ /* 0x000fe40000800000 */
[----:B------:R-:W-:Y:S01]  /*1f6d0*/  LOP3.LUT R225, R10, R225, RZ, 0x3c, !PT ;  /* 0x000000e10ae17212 */ /* 0x000fe200078e3cff */
[----:B------:R-:W-:Y:S06]  /*1f6e0*/  @!P0 BRA `(.L_x_2916) ;  /* 0x0000000000048947 */ /* 0x000fec0003800000 */
[----:B------:R-:W-:Y:S01]  /*1f6f0*/  BPT.TRAP 0x1 ;  /* 0x000000040000795c */ /* 0x000fe20000300000 */
.L_x_2916:
[----:B------:R-:W-:Y:S01]  /*1f700*/  IMAD R3, R219, 0x8, R22 ;  /* 0x00000008db037824 */ /* 0x000fe200078e0216 */
[----:B------:R-:W-:-:S04]  /*1f710*/  SHF.L.U32 R6, R225, 0x1f, RZ ;  /* 0x0000001fe1067819 */ /* 0x000fc800000006ff */
[----:B------:R0:W1:Y:S01]  /*1f720*/  SYNCS.PHASECHK.TRANS64.TRYWAIT P1, [R3+URZ+0x38830], R6 ;  /* 0x03883006030075a7 */ /* 0x000062000802017f */
[----:B------:R-:W-:Y:S05]  /*1f730*/  @!P0 BRA `(.L_x_2917) ;  /* 0x0000000000048947 */ /* 0x000fea0003800000 */
[----:B------:R-:W-:Y:S01]  /*1f740*/  BPT.TRAP 0x1 ;  /* 0x000000040000795c */ /* 0x000fe20000300000 */
.L_x_2917:
        /* <DEDUP_REMOVED lines=8> */
.L_x_2919:
[----:B------:R-:W-:Y:S05]  /*1f7d0*/  BSYNC B1 ;  /* 0x0000000000017941 */ /* 0x000fea0003800000 */
.L_x_2918:
[----:B------:R-:W2:Y:S04]  /*1f7e0*/  LDL.64 R152, [R1+0x38] ;  /* 0x0000380001987983 */ /* 0x000ea80000100a00 */
[----:B------:R-:W3:Y:S04]  /*1f7f0*/  LDL.64 R156, [R1+0x48] ;  /* 0x00004800019c7983 */ /* 0x000ee80000100a00 */
[----:B------:R-:W4:Y:S01]  /*1f800*/  LDL.64 R154, [R1+0x40] ;  /* 0x00004000019a7983 */ /* 0x000f220000100a00 */
[----:B------:R-:W-:Y:S02]  /*1f810*/  R2UR UR10, R4 ;  /* 0x00000000040a72ca */ /* 0x000fe400000e0000 */
[----:B------:R-:W-:Y:S01]  /*1f820*/  R2UR UR11, R5 ;  /* 0x00000000050b72ca */ /* 0x000fe200000e0000 */
[----:B------:R-:W-:Y:S01]  /*1f830*/  WARPGROUP.ARRIVE ;  /* 0x00000000000079c5 */ /* 0x000fe20000000000 */
[----:B01----:R-:W-:-:S02]  /*1f840*/  IMAD.MOV.U32 R6, RZ, RZ, R12 ;  /* 0x000000ffff067224 */ /* 0x003fc400078e000c */
[----:B------:R-:W-:-:S03]  /*1f850*/  IMAD.MOV.U32 R7, RZ, RZ, 0x40000040 ;  /* 0x40000040ff077424 */ /* 0x000fc600078e00ff */
[----:B------:R-:W-:Y:S02]  /*1f860*/  R2UR UR6, R6 ;  /* 0x00000000060672ca */ /* 0x000fe400000e0000 */
[----:B------:R-:W-:Y:S01]  /*1f870*/  R2UR UR7, R7 ;  /* 0x00000000070772ca */ /* 0x000fe200000e0000 */
[C---:B------:R-:W-:Y:S02]  /*1f880*/  VIADD R6, R4.reuse, 0x100 ;  /* 0x0000010004067836 */ /* 0x040fe40000000000 */
[----:B------:R-:W-:Y:S02]  /*1f890*/  IMAD.MOV.U32 R7, RZ, RZ, 0x40000040 ;  /* 0x40000040ff077424 */ /* 0x000fe400078e00ff */
[----:B------:R-:W-:Y:S02]  /*1f8a0*/  VIADD R12, R4, 0x180 ;  /* 0x00000180040c7836 */ /* 0x000fe40000000000 */
[----:B------:R-:W-:Y:S01]  /*1f8b0*/  IMAD.MOV.U32 R13, RZ, RZ, 0x40000040 ;  /* 0x40000040ff0d7424 */ /* 0x000fe200078e00ff */
[----:B--2---:R-:W-:-:S02]  /*1f8c0*/  R2UR UR46, R152 ;  /* 0x00000000982e72ca */ /* 0x004fc400000e0000 */
[----:B------:R-:W-:Y:S02]  /*1f8d0*/  R2UR UR47, R153 ;  /* 0x00000000992f72ca */ /* 0x000fe400000e0000 */
        /* <DEDUP_REMOVED lines=860> */
.L_x_2921:
[----:B------:R-:W-:Y:S01]  /*22ea0*/  SHF.L.U32 R0, R10, 0x1f, RZ ;  /* 0x0000001f0a007819 */ /* 0x000fe200000006ff */
[----:B------:R-:W-:-:S04]  /*22eb0*/  IMAD R6, R8, 0x8, R22 ;  /* 0x0000000808067824 */ /* 0x000fc800078e0216 */
[----:B------:R0:W1:Y:S01]  /*22ec0*/  SYNCS.PHASECHK.TRANS64.TRYWAIT P1, [R6+URZ+0x38850], R0 ;  /* 0x03885000060075a7 */ /* 0x000062000802017f */
[----:B------:R-:W-:Y:S05]  /*22ed0*/  @!P0 BRA `(.L_x_2922) ;  /* 0x0000000000048947 */ /* 0x000fea0003800000 */
[----:B------:R-:W-:Y:S01]  /*22ee0*/  BPT.TRAP 0x1 ;  /* 0x000000040000795c */ /* 0x000fe20000300000 */
.L_x_2922:
[----:B------:R-:W-:Y:S04]  /*22ef0*/  BSSY B1, `(.L_x_2923) ;  /* 0x0000004000017945 */ /* 0x000fe80003800000 */
[----:B-1----:R-:W-:Y:S05]  /*22f00*/  @P1 BRA `(.L_x_2924) ;  /* 0x0000000000081947 */ /* 0x002fea0003800000 */
[----:B------:R-:W1:Y:S02]  /*22f10*/  SYNCS.PHASECHK.TRANS64.TRYWAIT P1, [R6+URZ+0x38850], R0 ;  /* 0x03885000060075a7 */ /* 0x000e64000802017f */
[----:B-1----:R-:W-:Y:S05]  /*22f20*/  @!P1 BRA `(.L_x_2925) ;  /* 0x000000e800609947 */ /* 0x002fea0003800000 */
.L_x_2924:
[----:B------:R-:W-:Y:S05]  /*22f30*/  BSYNC B1 ;  /* 0x0000000000017941 */ /* 0x000fea0003800000 */
.L_x_2923:
        /* <DEDUP_REMOVED lines=45> */
.L_x_2926:
[----:B------:R-:W2:Y:S01]  /*23210*/  LDL R223, [R1+0x50] ;  /* 0x0000500001df7983 */ /* 0x000ea20000100800 */
        /* <DEDUP_REMOVED lines=51> */
[-C--:B------:R-:W-:Y:S01]  /*23550*/  FFMA.FTZ R192, R152, R3.reuse, -R8 ;  /* 0x0000000398c07223 */ /* 0x080fe20000010808 */
[C---:B------:R-:W-:Y:S01]  /*23560*/  FADD.FTZ R2, -R5.reuse, R20 ;  /* 0x0000001405027221 */ /* 0x040fe20000010100 */
[-C--:B------:R-:W-:Y:S01]  /*23570*/  FMUL.FTZ R152, R5, R3.reuse ;  /* 0x0000000305987220 */ /* 0x080fe20000410000 */
[-C--:B------:R-:W-:Y:S01]  /*23580*/  FMUL.FTZ R0, R0, R3.reuse ;  /* 0x0000000300007220 */ /* 0x080fe20000410000 */
[-C--:B------:R-:W-:Y:S01]  /*23590*/  FFMA.FTZ R208, R184, R3.reuse, -R8 ;  /* 0x00000003b8d07223 */ /* 0x080fe20000010808 */
        /* <DEDUP_REMOVED lines=24> */
[-C--:B------:R-:W-:Y:S01]  /*23720*/  FFMA.FTZ R8, R157, R3.reuse, -R8 ;  /* 0x000000039d087223 */ /* 0x080fe20000010808 */
        /* <DEDUP_REMOVED lines=10> */
[-CC-:B------:R-:W-:Y:S01]  /*237d0*/  FFMA.FTZ R175, R175, R3.reuse, -R152.reuse ;  /* 0x00000003afaf7223 */ /* 0x180fe20000010898 */
[----:B------:R-:W-:Y:S01]  /*237e0*/  FFMA.FTZ R197, R162, R3, -R152 ;  /* 0x00000003a2c57223 */ /* 0x000fe20000010898 */
[----:B------:R-:W3:Y:S01]  /*237f0*/  MUFU.EX2 R21, R21 ;  /* 0x0000001500157308 */ /* 0x000ee20000000800 */
[----:B0-----:R-:W-:Y:S01]  /*23800*/  FFMA.FTZ R227, R0, R227, R208 ;  /* 0x000000e300e37223 */ /* 0x001fe200000100d0 */
[-CC-:B------:R-:W-:Y:S01]  /*23810*/  FFMA.FTZ R163, R163, R3.reuse, -R152.reuse ;  /* 0x00000003a3a37223 */ /* 0x180fe20000010898 */
[-CC-:B------:R-:W-:Y:S01]  /*23820*/  FFMA.FTZ R199, R166, R3.reuse, -R152.reuse ;  /* 0x00000003a6c77223 */ /* 0x180fe20000010898 */
[-CC-:B------:R-:W-:Y:S01]  /*23830*/  FFMA.FTZ R167, R167, R3.reuse, -R152.reuse ;  /* 0x00000003a7a77223 */ /* 0x180fe20000010898 */
[-CC-:B------:R-:W-:Y:S01]  /*23840*/  FFMA.FTZ R154, R155, R3.reuse, -R152.reuse ;  /* 0x000000039b9a7223 */ /* 0x180fe20000010898 */
[-CC-:B------:R-:W-:Y:S01]  /*23850*/  FFMA.FTZ R195, R158, R3.reuse, -R152.reuse ;  /* 0x000000039ec37223 */ /* 0x180fe20000010898 */
[----:B------:R-:W-:Y:S01]  /*23860*/  FFMA.FTZ R152, R159, R3, -R152 ;  /* 0x000000039f987223 */ /* 0x000fe20000010898 */
[----:B------:R-:W0:Y:S01]  /*23870*/  MUFU.EX2 R160, R160 ;  /* 0x000000a000a07308 */ /* 0x000e220000000800 */
[----:B-1----:R-:W-:Y:S01]  /*23880*/  FFMA.FTZ R226, R2, R226, R209 ;  /* 0x000000e202e27223 */ /* 0x002fe200000100d1 */
[----:B------:R-:W-:-:S04]  /*23890*/  IMAD R161, R219, 0x8, R22 ;  /* 0x00000008dba17824 */ /* 0x000fc800078e0216 */
[----:B------:R-:W-:Y:S02]  /*238a0*/  VIADD R164, R161, 0x38840 ;  /* 0x00038840a1a47836 */ /* 0x000fe40000000000 */
[----:B------:R-:W1:Y:S01]  /*238b0*/  MUFU.EX2 R210, R210 ;  /* 0x000000d200d27308 */ /* 0x000e620000000800 */
[----:B---3--:R-:W-:-:S07]  /*238c0*/  FADD.FTZ R155, R21, R227 ;  /* 0x000000e3159b7221 */ /* 0x008fce0000010000 */
[----:B------:R-:W3:Y:S01]  /*238d0*/  MUFU.EX2 R211, R211 ;  /* 0x000000d300d37308 */ /* 0x000ee20000000800 */
[----:B0-----:R-:W-:-:S07]  /*238e0*/  FADD.FTZ R159, R160, R226 ;  /* 0x000000e2a09f7221 */ /* 0x001fce0000010000 */
[----:B------:R-:W0:Y:S01]  /*238f0*/  MUFU.EX2 R20, R20 ;  /* 0x0000001400147308 */ /* 0x000e220000000800 */
[----:B-1----:R-:W-:-:S07]  /*23900*/  FADD.FTZ R155, R210, R155 ;  /* 0x0000009bd29b7221 */ /* 0x002fce0000010000 */
        /* <DEDUP_REMOVED lines=12> */
[----:B------:R-:W1:Y:S08]  /*239d0*/  MUFU.EX2 R207, R207 ;  /* 0x000000cf00cf7308 */ /* 0x000e700000000800 */
[----:B------:R-:W4:Y:S08]  /*239e0*/  MUFU.EX2 R14, R14 ;  /* 0x0000000e000e7308 */ /* 0x000f300000000800 */
[----:B------:R-:W5:Y:S08]  /*239f0*/  MUFU.EX2 R153, R153 ;  /* 0x0000009900997308 */ /* 0x000f700000000800 */
[----:B------:R-:W5:Y:S01]  /*23a00*/  MUFU.EX2 R200, R200 ;  /* 0x000000c800c87308 */ /* 0x000f620000000800 */
[----:B--2---:R-:W-:-:S04]  /*23a10*/  PRMT R164, R223, 0x654, R164 ;  /* 0x00000654dfa47816 */ /* 0x004fc800000000a4 */
[----:B------:R2:W-:Y:S03]  /*23a20*/  SYNCS.ARRIVE.TRANS64.RED.A1T0 RZ, [R164+URZ], RZ ;  /* 0x000000ffa4ff79a7 */ /* 0x0005e6000810043f */
[----:B------:R-:W2:Y:S08]  /*23a30*/  MUFU.EX2 R201, R201 ;  /* 0x000000c900c97308 */ /* 0x000eb00000000800 */
[----:B------:R-:W2:Y:S08]  /*23a40*/  MUFU.EX2 R13, R13 ;  /* 0x0000000d000d7308 */ /* 0x000eb00000000800 */
[----:B------:R-:W2:Y:S08]  /*23a50*/  MUFU.EX2 R161, R171 ;  /* 0x000000ab00a17308 */ /* 0x000eb00000000800 */
[----:B------:R3:W-:Y:S08]  /*23a60*/  MUFU.EX2 R158, R163 ;  /* 0x000000a3009e7308 */ /* 0x0007f00000000800 */
[----:B------:R-:W2:Y:S01]  /*23a70*/  MUFU.EX2 R202, R202 ;  /* 0x000000ca00ca7308 */ /* 0x000ea20000000800 */
[----:B---3--:R-:W-:Y:S01]  /*23a80*/  FADD.FTZ R163, R156, R159 ;  /* 0x0000009f9ca37221 */ /* 0x008fe20000010000 */
[----:B0-----:R-:W-:-:S03]  /*23a90*/  FADD.FTZ R159, R206, R155 ;  /* 0x0000009bce9f7221 */ /* 0x001fc60000010000 */
[----:B-1----:R-:W-:Y:S01]  /*23aa0*/  FADD.FTZ R163, R207, R163 ;  /* 0x000000a3cfa37221 */ /* 0x002fe20000010000 */
[----:B----4-:R-:W-:Y:S02]  /*23ab0*/  FADD.FTZ R159, R14, R159 ;  /* 0x0000009f0e9f7221 */ /* 0x010fe40000010000 */
[----:B------:R-:W0:Y:S01]  /*23ac0*/  MUFU.EX2 R203, R203 ;  /* 0x000000cb00cb7308 */ /* 0x000e220000000800 */
[----:B-----5:R-:W-:Y:S01]  /*23ad0*/  FADD.FTZ R163, R153, R163 ;  /* 0x000000a399a37221 */ /* 0x020fe20000010000 */
[----:B------:R-:W-:-:S03]  /*23ae0*/  FADD.FTZ R159, R200, R159 ;  /* 0x0000009fc89f7221 */ /* 0x000fc60000010000 */
[----:B--2---:R-:W-:Y:S01]  /*23af0*/  FADD.FTZ R163, R201, R163 ;  /* 0x000000a3c9a37221 */ /* 0x004fe20000010000 */
[----:B------:R-:W-:Y:S02]  /*23b00*/  FADD.FTZ R159, R13, R159 ;  /* 0x0000009f0d9f7221 */ /* 0x000fe40000010000 */
[----:B------:R-:W1:Y:S01]  /*23b10*/  MUFU.EX2 R12, R12 ;  /* 0x0000000c000c7308 */ /* 0x000e620000000800 */
[----:B------:R-:W-:Y:S01]  /*23b20*/  FADD.FTZ R163, R161, R163 ;  /* 0x000000a3a1a37221 */ /* 0x000fe20000010000 */
[----:B------:R-:W-:-:S06]  /*23b30*/  FADD.FTZ R159, R202, R159 ;  /* 0x0000009fca9f7221 */ /* 0x000fcc0000010000 */
        /* <DEDUP_REMOVED lines=9> */
[----:B-1----:R-:W-:-:S04]  /*23bd0*/  FADD.FTZ R163, R197, R163 ;  /* 0x000000a3c5a37221 */ /* 0x002fc80000010000 */
[----:B------:R-:W-:-:S03]  /*23be0*/  FADD.FTZ R163, R158, R163 ;  /* 0x000000a39ea37221 */ /* 0x000fc60000010000 */
        /* <DEDUP_REMOVED lines=26> */
.L_x_2927:
[C---:B------:R-:W-:Y:S01]  /*23d90*/  ISETP.GT.AND P1, PT, R9.reuse, RZ, PT ;  /* 0x000000ff0900720c */ /* 0x040fe20003f24270 */
[----:B------:R-:W-:Y:S01]  /*23da0*/  VIADD R6, R6, 0x38860 ;  /* 0x0003886006067836 */ /* 0x000fe20000000000 */
[----:B------:R-:W-:Y:S01]  /*23db0*/  F2FP.BF16.F32.PACK_AB R210, R20, R210 ;  /* 0x000000d214d2723e */ /* 0x000fe200000010ff */
[----:B------:R-:W-:Y:S01]  /*23dc0*/  VIADD R9, R9, 0xffffffff ;  /* 0xffffffff09097836 */ /* 0x000fe20000000000 */
[----:B------:R-:W-:Y:S01]  /*23dd0*/  F2FP.BF16.F32.PACK_AB R196, R11, R196 ;  /* 0x000000c40bc4723e */ /* 0x000fe200000010ff */
[----:B------:R-:W-:Y:S01]  /*23de0*/  IMAD.MOV.U32 R20, RZ, RZ, R5 ;  /* 0x000000ffff147224 */ /* 0x000fe200078e0005 */
[----:B------:R-:W-:Y:S01]  /*23df0*/  PRMT R6, R223, 0x654, R6 ;  /* 0x00000654df067816 */ /* 0x000fe20000000006 */
[----:B------:R-:W-:Y:S01]  /*23e00*/  IMAD.MOV.U32 R11, RZ, RZ, R4 ;  /* 0x000000ffff0b7224 */ /* 0x000fe200078e0004 */
[----:B------:R-:W-:Y:S01]  /*23e10*/  F2FP.BF16.F32.PACK_AB R198, R10, R198 ;  /* 0x000000c60ac6723e */ /* 0x000fe200000010ff */
[----:B------:R-:W-:Y:S01]  /*23e20*/  IMAD.MOV.U32 R10, RZ, RZ, R225 ;  /* 0x000000ffff0a7224 */ /* 0x000fe200078e00e1 */
        /* <DEDUP_REMOVED lines=18> */
[----:B------:R-:W-:Y:S01]  /*23f50*/  F2FP.BF16.F32.PACK_AB R195, R152, R195 ;  /* 0x000000c398c3723e */ /* 0x000fe200000010ff */
[----:B0-----:R-:W-:Y:S06]  /*23f60*/  @P1 BRA `(.L_x_2928) ;  /* 0xffffffb400c81947 */ /* 0x001fec000383ffff */
.L_x_2915:
[----:B------:R-:W-:Y:S05]  /*23f70*/  BSYNC B0 ;  /* 0x0000000000007941 */ /* 0x000fea0003800000 */
.L_x_2914:
        /* <DEDUP_REMOVED lines=131> */
.L_x_2929:
[----:B------:R-:W-:Y:S01]  /*247b0*/  IMAD R8, R219, 0x8, R22 ;  /* 0x00000008db087824 */ /* 0x000fe200078e0216 */
[----:B------:R-:W-:-:S04]  /*247c0*/  SHF.L.U32 R7, R225, 0x1f, RZ ;  /* 0x0000001fe1077819 */ /* 0x000fc800000006ff */
[----:B------:R0:W1:Y:S01]  /*247d0*/  SYNCS.PHASECHK.TRANS64.TRYWAIT P1, [R8+URZ+0x38850], R7 ;  /* 0x03885007080075a7 */ /* 0x000062000802017f */
[----:B------:R-:W-:Y:S05]  /*247e0*/  @!P0 BRA `(.L_x_2930) ;  /* 0x0000000000048947 */ /* 0x000fea0003800000 */
[----:B------:R-:W-:Y:S01]  /*247f0*/  BPT.TRAP 0x1 ;  /* 0x000000040000795c */ /* 0x000fe20000300000 */
.L_x_2930:
        /* <DEDUP_REMOVED lines=9> */
.L_x_2932:
[----:B------:R-:W-:Y:S05]  /*24890*/  BSYNC B0 ;  /* 0x0000000000007941 */ /* 0x000fea0003800000 */
.L_x_2931:
[----:B------:R-:W-:Y:S01]  /*248a0*/  IMAD.MOV.U32 R6, RZ, RZ, R0 ;  /* 0x000000ffff067224 */ /* 0x000fe200078e0000 */
[----:B------:R-:W-:Y:S01]  /*248b0*/  WARPGROUP.ARRIVE ;  /* 0x00000000000079c5 */ /* 0x000fe20000000000 */
[----:B01----:R-:W-:Y:S02]  /*248c0*/  IMAD.MOV.U32 R7, RZ, RZ, 0x40000040 ;  /* 0x40000040ff077424 */ /* 0x003fe400078e00ff */
[----:B------:R-:W-:Y:S01]  /*248d0*/  IMAD.MOV.U32 R2, RZ, RZ, RZ ;  /* 0x000000ffff027224 */ /* 0x000fe200078e00ff */
        /* <DEDUP_REMOVED lines=25> */
[----:B------:R-:W0:Y:S02]  /*24a70*/  SHFL.BFLY PT, R0, R227, 0x2, 0x1f ;  /* 0x0c401f00e3007f89 */ /* 0x000e2400000e0000 */
[----:B0-----:R-:W-:Y:S01]  /*24a80*/  FADD.FTZ R0, R0, R227 ;  /* 0x000000e300007221 */ /* 0x001fe20000010000 */
[----:B------:R-:W-:Y:S02]  /*24a90*/  WARPGROUP.DEPBAR.LE gsb0, 0x0 ;  /* 0x00008000000079c5 */ /* 0x000fe40000010000 */
[----:B------:R-:W-:-:S15]  /*24aa0*/  WARPGROUP.ARRIVE ;  /* 0x00000000000079c5 */ /* 0x000fde0000000000 */
[----:B------:R-:W-:-:S03]  /*24ab0*/  NOP ;  /* 0x0000000000007918 */ /* 0x000fc60000000000 */
[----:B------:R-:W-:Y:S01]  /*24ac0*/  HGMMA.64x256x16.F32.BF16 R24, R196, gdesc[UR4].tnspB, R24, gsb0 ;  /* 0x43e00004c4187df0 */ /* 0x000fe20008001818 */
[----:B------:R-:W-:Y:S02]  /*24ad0*/  R2UR UR6, R6 ;  /* 0x00000000060672ca */ /* 0x000fe400000e0000 */
[----:B------:R-:W-:Y:S02]  /*24ae0*/  R2UR UR7, R7 ;  /* 0x00000000070772ca */ /* 0x000fe400000e0000 */
[----:B------:R-:W0:Y:S02]  /*24af0*/  SHFL.BFLY PT, R7, R226, 0x2, 0x1f ;  /* 0x0c401f00e2077f89 */ /* 0x000e2400000e0000 */
[----:B0-----:R-:W-:Y:S02]  /*24b00*/  FADD.FTZ R6, R7, R226 ;  /* 0x000000e207067221 */ /* 0x001fe40000010000 */
[----:B------:R-:W0:Y:S04]  /*24b10*/  SHFL.BFLY PT, R7, R0, 0x1, 0x1f ;  /* 0x0c201f0000077f89 */ /* 0x000e2800000e0000 */
[----:B------:R-:W1:Y:S01]  /*24b20*/  SHFL.BFLY PT, R9, R6, 0x1, 0x1f ;  /* 0x0c201f0006097f89 */ /* 0x000e6200000e0000 */
[----:B0-----:R-:W-:Y:S01]  /*24b30*/  FADD.FTZ R13, R0, R7 ;  /* 0x00000007000d7221 */ /* 0x001fe20000010000 */
[----:B------:R-:W-:-:S02]  /*24b40*/  IMAD.MOV.U32 R7, RZ, RZ, RZ ;  /* 0x000000ffff077224 */ /* 0x000fc400078e00ff */
        /* <DEDUP_REMOVED lines=17> */
[----:B------:R-:W-:Y:S03]  /*24c60*/  HGMMA.64x256x16.F32.BF16 R24, R192, gdesc[UR4].tnspB, R24, gsb0 ;  /* 0x43e00004c0187df0 */ /* 0x000fe60008001818 */
[----:B------:R-:W-:Y:S02]  /*24c70*/  WARPGROUP.DEPBAR.LE gsb0, 0x0 ;  /* 0x00008000000079c5 */ /* 0x000fe40000010000 */
[----:B--23--:R-:W-:Y:S05]  /*24c80*/  @!P0 BRA `(.L_x_2934) ;  /* 0x0000000000048947 */ /* 0x00cfea0003800000 */
[----:B------:R-:W-:Y:S01]  /*24c90*/  BPT.TRAP 0x1 ;  /* 0x000000040000795c */ /* 0x000fe20000300000 */
.L_x_2934:
[----:B------:R-:W2:Y:S01]  /*24ca0*/  LDL.LU R3, [R1+0x50] ;  /* 0x0000500001037983 */ /* 0x000ea20000300800 */
[----:B------:R-:W-:Y:S02]  /*24cb0*/  VIADD R4, R8, 0x38860 ;  /* 0x0003886008047836 */ /* 0x000fe40000000000 */
[-C--:B------:R-:W-:Y:S01]  /*24cc0*/  FMUL.FTZ R8, R24, R7.reuse ;  /* 0x0000000718087220 */ /* 0x080fe20000410000 */
[----:B------:R-:W-:Y:S01]  /*24cd0*/  FMUL.FTZ R25, R25, R7 ;  /* 0x0000000719197220 */ /* 0x000fe20000410000 */
[----:B------:R-:W3:Y:S01]  /*24ce0*/  LDL.LU R5, [R1+0x88] ;  /* 0x0000880001057983 */ /* 0x000ee20000300800 */
[----:B------:R-:W-:-:S05]  /*24cf0*/  VIADD R219, R219, 0x1 ;  /* 0x00000001dbdb7836 */ /* 0x000fca0000000000 */
        /* <DEDUP_REMOVED lines=63> */
[-C--:B0-----:R-:W-:Y:S01]  /*250f0*/  FMUL.FTZ R26, R26, R2.reuse ;  /* 0x000000021a1a7220 */ /* 0x081fe20000410000 */
        /* <DEDUP_REMOVED lines=71> */
.L_x_2811:
[----:B------:R-:W0:Y:S08]  /*25570*/  S2UR UR4, SR_CgaCtaId ;  /* 0x00000000000479c3 */ /* 0x000e300000008800 */
[----:B------:R-:W-:Y:S01]  /*25580*/  BAR.SYNC.DEFER_BLOCKING 0x5, 0x180 ;  /* 0x0146000000007b1d */ /* 0x000fe20000010000 */
[----:B------:R-:W-:-:S05]  /*25590*/  MOV R22, 0x400 ;  /* 0x0000040000167802 */ /* 0x000fca0000000f00 */
[----:B------:R-:W-:Y:S01]  /*255a0*/  BSSY B0, `(.L_x_2935) ;  /* 0x00002f7000007945 */ /* 0x000fe20003800000 */
[----:B0-----:R-:W-:-:S05]  /*255b0*/  IMAD.U32 R2, RZ, RZ, UR4 ;  /* 0x00000004ff027e24 */ /* 0x001fca000f8e00ff */
[----:B------:R0:W-:Y:S01]  /*255c0*/  STL [R1+0x50], R2 ;  /* 0x0000500201007387 */ /* 0x0001e20000100800 */
[----:B------:R-:W-:-:S05]  /*255d0*/  LEA R22, R2, R22, 0x18 ;  /* 0x0000001602167211 */ /* 0x000fca00078ec0ff */
[----:B------:R0:W2:Y:S01]  /*255e0*/  LDS.128 R28, [R22+0x388d0] ;  /* 0x0388d000161c7984 */ /* 0x0000a20000000c00 */
[----:B------:R-:W-:Y:S06]  /*255f0*/  BAR.ARV 0x4, 0x180 ;  /* 0x0106000000007b1d */ /* 0x000fec0000002000 */
[----:B------:R-:W-:Y:S05]  /*25600*/  @P1 BRA `(.L_x_2936) ;  /* 0x0000002000441947 */ /* 0x000fea0003800000 */
[----:B0-----:R-:W3:Y:S04]  /*25610*/  LDL R2, [R1+0x8c] ;  /* 0x00008c0001027983 */ /* 0x001ee80000100800 */
[----:B------:R-:W4:Y:S04]  /*25620*/  LDL R179, [R1+0x7c] ;  /* 0x00007c0001b37983 */ /* 0x000f280000100800 */
[----:B------:R-:W4:Y:S04]  /*25630*/  LDL R180, [R1+0x78] ;  /* 0x0000780001b47983 */ /* 0x000f280000100800 */
[----:B------:R-:W4:Y:S01]  /*25640*/  LDL R178, [R1+0x68] ;  /* 0x0000680001b27983 */ /* 0x000f220000100800 */
[----:B-1----:R-:W0:Y:S01]  /*25650*/  S2R R5, SR_SWINHI ;  /* 0x0000000000057919 */ /* 0x002e220000002f00 */
[----:B------:R-:W-:Y:S01]  /*25660*/  F2FP.BF16.F32.PACK_AB R8, R25, R8 ;  /* 0x000000081908723e */ /* 0x000fe200000010ff */
[----:B------:R-:W-:Y:S01]  /*25670*/  ULDC.64 UR4, c[0x0][0xc00] ;  /* 0x0003000000047ab9 */ /* 0x000fe20000000a00 */
[----:B------:R-:W-:-:S02]  /*25680*/  MOV R20, R22 ;  /* 0x0000001600147202 */ /* 0x000fc40000000f00 */
[----:B0-----:R-:W-:Y:S02]  /*25690*/  MOV R21, R5 ;  /* 0x0000000500157202 */ /* 0x001fe40000000f00 */
[----:B------:R-:W-:Y:S02]  /*256a0*/  F2FP.BF16.F32.PACK_AB R9, R9, R26 ;  /* 0x0000001a0909723e */ /* 0x000fe400000010ff */
[----:B------:R-:W-:Y:S02]  /*256b0*/  F2FP.BF16.F32.PACK_AB R10, R3, R10 ;  /* 0x0000000a030a723e */ /* 0x000fe400000010ff */
[----:B------:R-:W-:Y:S02]  /*256c0*/  F2FP.BF16.F32.PACK_AB R11, R11, R4 ;  /* 0x000000040b0b723e */ /* 0x000fe400000010ff */
[----:B------:R-:W-:Y:S02]  /*256d0*/  F2FP.BF16.F32.PACK_AB R144, R145, R144 ;  /* 0x000000909190723e */ /* 0x000fe400000010ff */
[----:B------:R-:W-:-:S02]  /*256e0*/  F2FP.BF16.F32.PACK_AB R145, R147, R146 ;  /* 0x000000929391723e */ /* 0x000fc400000010ff */
[----:B------:R-:W-:Y:S02]  /*256f0*/  F2FP.BF16.F32.PACK_AB R146, R149, R148 ;  /* 0x000000949592723e */ /* 0x000fe400000010ff */
[----:B------:R-:W-:Y:S01]  /*25700*/  F2FP.BF16.F32.PACK_AB R147, R151, R150 ;  /* 0x000000969793723e */ /* 0x000fe200000010ff */
[----:B------:R-:W-:Y:S01]  /*25710*/  ULDC.64 UR6, c[0x0][0x208] ;  /* 0x0000820000067ab9 */ /* 0x000fe20000000a00 */
[----:B------:R-:W-:Y:S01]  /*25720*/  BAR.SYNC.DEFER_BLOCKING 0x1, 0x100 ;  /* 0x0044000000007b1d */ /* 0x000fe20000010000 */
[----:B---3--:R-:W-:-:S03]  /*25730*/  IMAD.WIDE R104, R2, 0x2, R20 ;  /* 0x0000000202687825 */ /* 0x008fc600078e0214 */
[C---:B------:R-:W-:Y:S02]  /*25740*/  IADD3 R64, P3, R104.reuse, 0x4000, RZ ;  /* 0x0000400068407810 */ /* 0x040fe40007f7e0ff */
[----:B------:R-:W-:Y:S02]  /*25750*/  IADD3 R12, P1, R104, 0x20, RZ ;  /* 0x00000020680c7810 */ /* 0x000fe40007f3e0ff */
[----:B------:R-:W-:-:S03]  /*25760*/  LOP3.LUT R100, R64, 0x380, RZ, 0xc0, !PT ;  /* 0x0000038040647812 */ /* 0x000fc600078ec0ff */
[--C-:B------:R-:W-:Y:S01]  /*25770*/  IMAD.X R13, RZ, RZ, R105.reuse, P1 ;  /* 0x000000ffff0d7224 */ /* 0x100fe200008e0669 */
[----:B------:R-:W-:Y:S02]  /*25780*/  SHF.R.U64 R100, R100, 0x3, RZ ;  /* 0x0000000364647819 */ /* 0x000fe400000012ff */
[----:B------:R-:W-:Y:S02]  /*25790*/  IADD3 R80, P1, R104, 0x8000, RZ ;  /* 0x0000800068507810 */ /* 0x000fe40007f3e0ff */
[----:B------:R-:W-:Y:S02]  /*257a0*/  LOP3.LUT R64, R100, R64, RZ, 0x3c, !PT ;  /* 0x0000004064407212 */ /* 0x000fe400078e3cff */
[----:B------:R-:W-:Y:S01]  /*257b0*/  LOP3.LUT R100, R80, 0x380, RZ, 0xc0, !PT ;  /* 0x0000038050647812 */ /* 0x000fe200078ec0ff */
[----:B------:R-:W-:Y:S01]  /*257c0*/  IMAD.X R65, RZ, RZ, R105, P3 ;  /* 0x000000ffff417224 */ /* 0x000fe200018e0669 */
[----:B------:R-:W-:Y:S02]  /*257d0*/  IADD3 R14, P0, R104, 0x40, RZ ;  /* 0x00000040680e7810 */ /* 0x000fe40007f1e0ff */
[----:B------:R-:W-:-:S02]  /*257e0*/  SHF.R.U64 R100, R100, 0x3, RZ ;  /* 0x0000000364647819 */ /* 0x000fc400000012ff */
[C---:B------:R-:W-:Y:S02]  /*257f0*/  IADD3 R72, P5, R104.reuse, 0x4040, RZ ;  /* 0x0000404068487810 */ /* 0x040fe40007fbe0ff */
[C---:B------:R-:W-:Y:S02]  /*25800*/  IADD3 R76, P2, R104.reuse, 0x4060, RZ ;  /* 0x00004060684c7810 */ /* 0x040fe40007f5e0ff */
[C---:B------:R-:W-:Y:S02]  /*25810*/  IADD3 R92, P3, R104.reuse, 0x8060, RZ ;  /* 0x00008060685c7810 */ /* 0x040fe40007f7e0ff */
[C---:B------:R-:W-:Y:S02]  /*25820*/  LOP3.LUT R5, R104.reuse, 0x380, RZ, 0xc0, !PT ;  /* 0x0000038068057812 */ /* 0x040fe400078ec0ff */
[C---:B------:R-:W-:Y:S02]  /*25830*/  IADD3 R60, P4, R104.reuse, 0x60, RZ ;  /* 0x00000060683c7810 */ /* 0x040fe40007f9e0ff */
[----:B------:R-:W-:-:S02]  /*25840*/  IADD3 R68, P6, R104, 0x4020, RZ ;  /* 0x0000402068447810 */ /* 0x000fc40007fde0ff */
[----:B------:R-:W-:Y:S02]  /*25850*/  LOP3.LUT R176, R14, 0x380, RZ, 0xc0, !PT ;  /* 0x000003800eb07812 */ /* 0x000fe400078ec0ff */
[----:B------:R-:W-:Y:S01]  /*25860*/  LOP3.LUT R80, R100, R80, RZ, 0x3c, !PT ;  /* 0x0000005064507212 */ /* 0x000fe200078e3cff */
[--C-:B------:R-:W-:Y:S01]  /*25870*/  IMAD.X R73, RZ, RZ, R105.reuse, P5 ;  /* 0x000000ffff497224 */ /* 0x100fe200028e0669 */
[----:B------:R-:W-:Y:S01]  /*25880*/  LOP3.LUT R177, R12, 0x380, RZ, 0xc0, !PT ;  /* 0x000003800cb17812 */ /* 0x000fe200078ec0ff */
[--C-:B------:R-:W-:Y:S01]  /*25890*/  IMAD.X R77, RZ, RZ, R105.reuse, P2 ;  /* 0x000000ffff4d7224 */ /* 0x100fe200010e0669 */
[----:B------:R-:W-:Y:S02]  /*258a0*/  LOP3.LUT R100, R92, 0x380, RZ, 0xc0, !PT ;  /* 0x000003805c647812 */ /* 0x000fe400078ec0ff */
[----:B------:R-:W-:Y:S01]  /*258b0*/  SHF.R.U64 R5, R5, 0x3, RZ ;  /* 0x0000000305057819 */ /* 0x000fe200000012ff */
[--C-:B------:R-:W-:Y:S01]  /*258c0*/  IMAD.X R15, RZ, RZ, R105.reuse, P0 ;  /* 0x000000ffff0f7224 */ /* 0x100fe200000e0669 */
[C---:B------:R-:W-:Y:S01]  /*258d0*/  IADD3 R2, P5, R104.reuse, 0xc020, RZ ;  /* 0x0000c02068027810 */ /* 0x040fe20007fbe0ff */
[--C-:B------:R-:W-:Y:S01]  /*258e0*/  IMAD.X R61, RZ, RZ, R105.reuse, P4 ;  /* 0x000000ffff3d7224 */ /* 0x100fe200020e0669 */
[----:B--2---:R-:W-:Y:S01]  /*258f0*/  IADD3 R28, P2, R104, 0xc040, RZ ;  /* 0x0000c040681c7810 */ /* 0x004fe20007f5e0ff */
[--C-:B------:R-:W-:Y:S01]  /*25900*/  IMAD.X R69, RZ, RZ, R105.reuse, P6 ;  /* 0x000000ffff457224 */ /* 0x100fe200030e0669 */
[----:B------:R-:W-:Y:S01]  /*25910*/  SHF.R.U64 R176, R176, 0x3, RZ ;  /* 0x00000003b0b07819 */ /* 0x000fe200000012ff */
[----:B------:R-:W-:Y:S01]  /*25920*/  IMAD.X R81, RZ, RZ, R105, P1 ;  /* 0x000000ffff517224 */ /* 0x000fe200008e0669 */
[----:B------:R-:W-:-:S02]  /*25930*/  IADD3 R84, P0, R104, 0x8020, RZ ;  /* 0x0000802068547810 */ /* 0x000fc40007f1e0ff */
[C---:B------:R-:W-:Y:S02]  /*25940*/  IADD3 R88, P4, R104.reuse, 0x8040, RZ ;  /* 0x0000804068587810 */ /* 0x040fe40007f9e0ff */
[C---:B------:R-:W-:Y:S02]  /*25950*/  IADD3 R96, P6, R104.reuse, 0xc000, RZ ;  /* 0x0000c00068607810 */ /* 0x040fe40007fde0ff */
[----:B------:R-:W-:Y:S02]  /*25960*/  IADD3 R128, P1, R104, 0xc060, RZ ;  /* 0x0000c06068807810 */ /* 0x000fe40007f3e0ff */
[----:B------:R-:W-:Y:S02]  /*25970*/  SHF.R.U64 R177, R177, 0x3, RZ ;  /* 0x00000003b1b17819 */ /* 0x000fe400000012ff */
[----:B------:R-:W-:Y:S02]  /*25980*/  SHF.R.U64 R100, R100, 0x3, RZ ;  /* 0x0000000364647819 */ /* 0x000fe400000012ff */
[----:B------:R-:W-:-:S02]  /*25990*/  LOP3.LUT R104, R5, R104, RZ, 0x3c, !PT ;  /* 0x0000006805687212 */ /* 0x000fc400078e3cff */
[----:B-----5:R-:W-:Y:S02]  /*259a0*/  LOP3.LUT R135, R60, 0x380, RZ, 0xc0, !PT ;  /* 0x000003803c877812 */ /* 0x020fe400078ec0ff */
[----:B------:R-:W-:Y:S02]  /*259b0*/  LOP3.LUT R25, R2, 0x380, RZ, 0xc0, !PT ;  /* 0x0000038002197812 */ /* 0x000fe400078ec0ff */
[----:B------:R-:W-:Y:S02]  /*259c0*/  LOP3.LUT R26, R28, 0x380, RZ, 0xc0, !PT ;  /* 0x000003801c1a7812 */ /* 0x000fe400078ec0ff */
[----:B------:R-:W-:Y:S02]  /*259d0*/  LOP3.LUT R14, R176, R14, RZ, 0x3c, !PT ;  /* 0x0000000eb00e7212 */ /* 0x000fe400078e3cff */
[----:B------:R-:W-:Y:S02]  /*259e0*/  LOP3.LUT R12, R177, R12, RZ, 0x3c, !PT ;  /* 0x0000000cb10c7212 */ /* 0x000fe400078e3cff */
[----:B------:R-:W-:-:S02]  /*259f0*/  LOP3.LUT R176, R72, 0x380, RZ, 0xc0, !PT ;  /* 0x0000038048b07812 */ /* 0x000fc400078ec0ff */
[----:B------:R-:W-:Y:S02]  /*25a00*/  LOP3.LUT R92, R100, R92, RZ, 0x3c, !PT ;  /* 0x0000005c645c7212 */ /* 0x000fe400078e3cff */
[----:B------:R-:W-:Y:S02]  /*25a10*/  LOP3.LUT R177, R68, 0x380, RZ, 0xc0, !PT ;  /* 0x0000038044b17812 */ /* 0x000fe400078ec0ff */
[----:B------:R-:W-:Y:S02]  /*25a20*/  MOV R104, R104 ;  /* 0x0000006800687202 */ /* 0x000fe40000000f00 */
[----:B------:R-:W-:Y:S02]  /*25a30*/  LOP3.LUT R100, R128, 0x380, RZ, 0xc0, !PT ;  /* 0x0000038080647812 */ /* 0x000fe400078ec0ff */
[----:B------:R-:W-:Y:S02]  /*25a40*/  SHF.R.U64 R135, R135, 0x3, RZ ;  /* 0x0000000387877819 */ /* 0x000fe400000012ff */
[----:B------:R-:W-:-:S02]  /*25a50*/  SHF.R.U64 R25, R25, 0x3, RZ ;  /* 0x0000000319197819 */ /* 0x000fc400000012ff */
[----:B------:R-:W-:Y:S01]  /*25a60*/  SHF.R.U64 R3, R26, 0x3, RZ ;  /* 0x000000031a037819 */ /* 0x000fe200000012ff */
[--C-:B------:R-:W-:Y:S01]  /*25a70*/  IMAD.X R85, RZ, RZ, R105.reuse, P0 ;  /* 0x000000ffff557224 */ /* 0x100fe200000e0669 */
[----:B------:R-:W-:Y:S01]  /*25a80*/  SHF.R.U64 R176, R176, 0x3, RZ ;  /* 0x00000003b0b07819 */ /* 0x000fe200000012ff */
[--C-:B------:R-:W-:Y:S01]  /*25a90*/  IMAD.X R89, RZ, RZ, R105.reuse, P4 ;  /* 0x000000ffff597224 */ /* 0x100fe200020e0669 */
[----:B------:R-:W-:Y:S01]  /*25aa0*/  SHF.R.U64 R177, R177, 0x3, RZ ;  /* 0x00000003b1b17819 */ /* 0x000fe200000012ff */
[--C-:B------:R-:W-:Y:S02]  /*25ab0*/  IMAD.X R93, RZ, RZ, R105.reuse, P3 ;  /* 0x000000ffff5d7224 */ /* 0x100fe400018e0669 */
[--C-:B------:R-:W-:Y:S02]  /*25ac0*/  IMAD.X R97, RZ, RZ, R105.reuse, P6 ;  /* 0x000000ffff617224 */ /* 0x100fe400030e0669 */
[--C-:B------:R-:W-:Y:S02]  /*25ad0*/  IMAD.X R101, RZ, RZ, R105.reuse, P5 ;  /* 0x000000ffff657224 */ /* 0x100fe400028e0669 */
[----:B------:R-:W-:-:S02]  /*25ae0*/  IMAD.X R5, RZ, RZ, R105, P2 ;  /* 0x000000ffff057224 */ /* 0x000fc400010e0669 */
[----:B------:R-:W-:Y:S01]  /*25af0*/  IMAD.X R27, RZ, RZ, R105, P1 ;  /* 0x000000ffff1b7224 */ /* 0x000fe200008e0669 */
[----:B------:R-:W-:Y:S01]  /*25b00*/  SHF.R.U64 R105, R100, 0x3, RZ ;  /* 0x0000000364697819 */ /* 0x000fe200000012ff */
[----:B------:R0:W-:Y:S01]  /*25b10*/  STSM.16.M88.4 [R104], R8 ;  /* 0x0000000868007844 */ /* 0x0001e20000000200 */
[----:B------:R-:W-:Y:S02]  /*25b20*/  LOP3.LUT R60, R135, R60, RZ, 0x3c, !PT ;  /* 0x0000003c873c7212 */ /* 0x000fe400078e3cff */
[----:B------:R-:W-:Y:S02]  /*25b30*/  LOP3.LUT R100, R25, R2, RZ, 0x3c, !PT ;  /* 0x0000000219647212 */ /* 0x000fe400078e3cff */
[----:B------:R-:W-:Y:S02]  /*25b40*/  LOP3.LUT R4, R3, R28, RZ, 0x3c, !PT ;  /* 0x0000001c03047212 */ /* 0x000fe400078e3cff */
[----:B------:R-:W-:Y:S01]  /*25b50*/  LOP3.LUT R135, R76, 0x380, RZ, 0xc0, !PT ;  /* 0x000003804c877812 */ /* 0x000fe200078ec0ff */
[----:B------:R-:W1:Y:S01]  /*25b60*/  LDC R28, c[0x0][0xbe8] ;  /* 0x0002fa00ff1c7b82 */ /* 0x000e620000000800 */
[----:B------:R-:W-:-:S02]  /*25b70*/  MOV R3, R12 ;  /* 0x0000000c00037202 */ /* 0x000fc40000000f00 */
[----:B------:R-:W-:Y:S02]  /*25b80*/  MOV R25, R14 ;  /* 0x0000000e00197202 */ /* 0x000fe40000000f00 */
[----:B------:R-:W-:Y:S02]  /*25b90*/  LOP3.LUT R72, R176, R72, RZ, 0x3c, !PT ;  /* 0x00000048b0487212 */ /* 0x000fe400078e3cff */
[----:B------:R-:W-:Y:S02]  /*25ba0*/  F2FP.BF16.F32.PACK_AB R12, R41, R158 ;  /* 0x0000009e290c723e */ /* 0x000fe400000010ff */
[----:B0-----:R-:W-:Y:S02]  /*25bb0*/  F2FP.BF16.F32.PACK_AB R8, R33, R32 ;  /* 0x000000202108723e */ /* 0x001fe400000010ff */
[----:B------:R-:W-:Y:S02]  /*25bc0*/  F2FP.BF16.F32.PACK_AB R9, R35, R34 ;  /* 0x000000222309723e */ /* 0x000fe400000010ff */
[----:B------:R-:W-:-:S02]  /*25bd0*/  F2FP.BF16.F32.PACK_AB R10, R37, R24 ;  /* 0x00000018250a723e */ /* 0x000fc400000010ff */
[----:B------:R-:W-:Y:S02]  /*25be0*/  F2FP.BF16.F32.PACK_AB R11, R39, R38 ;  /* 0x00000026270b723e */ /* 0x000fe400000010ff */
[----:B------:R-:W-:Y:S02]  /*25bf0*/  F2FP.BF16.F32.PACK_AB R13, R43, R42 ;  /* 0x0000002a2b0d723e */ /* 0x000fe400000010ff */
[----:B------:R-:W-:Y:S02]  /*25c00*/  F2FP.BF16.F32.PACK_AB R14, R45, R159 ;  /* 0x0000009f2d0e723e */ /* 0x000fe400000010ff */
[----:B------:R-:W-:Y:S02]  /*25c10*/  F2FP.BF16.F32.PACK_AB R15, R47, R46 ;  /* 0x0000002e2f0f723e */ /* 0x000fe400000010ff */
[----:B------:R-:W-:Y:S02]  /*25c20*/  LOP3.LUT R68, R177, R68, RZ, 0x3c, !PT ;  /* 0x00000044b1447212 */ /* 0x000fe400078e3cff */
[----:B------:R-:W-:-:S02]  /*25c30*/  LOP3.LUT R176, R84, 0x380, RZ, 0xc0, !PT ;  /* 0x0000038054b07812 */ /* 0x000fc400078ec0ff */
[----:B------:R-:W-:Y:S02]  /*25c40*/  LOP3.LUT R26, R105, R128, RZ, 0x3c, !PT ;  /* 0x00000080691a7212 */ /* 0x000fe400078e3cff */
[----:B------:R-:W-:Y:S02]  /*25c50*/  LOP3.LUT R177, R88, 0x380, RZ, 0xc0, !PT ;  /* 0x0000038058b17812 */ /* 0x000fe400078ec0ff */
[----:B------:R-:W-:Y:S01]  /*25c60*/  MOV R4, R4 ;  /* 0x0000000400047202 */ /* 0x000fe20000000f00 */
[----:B------:R-:W-:Y:S01]  /*25c70*/  STSM.16.M88.4 [R3], R8 ;  /* 0x0000000803007844 */ /* 0x000fe20000000200 */
[----:B------:R-:W-:Y:S01]  /*25c80*/  SHF.R.U64 R135, R135, 0x3, RZ ;  /* 0x0000000387877819 */ /* 0x000fe200000012ff */
[----:B------:R-:W0:Y:S01]  /*25c90*/  S2R R5, SR_TID.X ;  /* 0x0000000000057919 */ /* 0x000e220000002100 */
[----:B------:R-:W-:Y:S02]  /*25ca0*/  SHF.R.U64 R176, R176, 0x3, RZ ;  /* 0x00000003b0b07819 */ /* 0x000fe400000012ff */
[----:B------:R-:W-:Y:S01]  /*25cb0*/  MOV R2, R26 ;  /* 0x0000001a00027202 */ /* 0x000fe20000000f00 */
[----:B------:R2:W-:Y:S01]  /*25cc0*/  STSM.16.M88.4 [R25], R12 ;  /* 0x0000000c19007844 */ /* 0x0005e20000000200 */
[----:B------:R-:W-:-:S02]  /*25cd0*/  SHF.R.U64 R177, R177, 0x3, RZ ;  /* 0x00000003b1b17819 */ /* 0x000fc400000012ff */
[----:B------:R-:W-:Y:S02]  /*25ce0*/  MOV R60, R60 ;  /* 0x0000003c003c7202 */ /* 0x000fe40000000f00 */
[----:B------:R-:W-:Y:S02]  /*25cf0*/  F2FP.BF16.F32.PACK_AB R24, R49, R160 ;  /* 0x000000a03118723e */ /* 0x000fe400000010ff */
[----:B------:R-:W-:Y:S02]  /*25d00*/  F2FP.BF16.F32.PACK_AB R26, R53, R161 ;  /* 0x000000a1351a723e */ /* 0x000fe400000010ff */
[----:B------:R-:W-:Y:S02]  /*25d10*/  F2FP.BF16.F32.PACK_AB R27, R55, R54 ;  /* 0x00000036371b723e */ /* 0x000fe400000010ff */
[----:B------:R-:W-:Y:S02]  /*25d20*/  LOP3.LUT R76, R135, R76, RZ, 0x3c, !PT ;  /* 0x0000004c874c7212 */ /* 0x000fe400078e3cff */
[----:B------:R-:W-:-:S02]  /*25d30*/  MOV R64, R64 ;  /* 0x0000004000407202 */ /* 0x000fc40000000f00 */
[----:B------:R-:W-:Y:S02]  /*25d40*/  F2FP.BF16.F32.PACK_AB R32, R57, R162 ;  /* 0x000000a23920723e */ /* 0x000fe400000010ff */
[----:B--2---:R-:W-:Y:S02]  /*25d50*/  F2FP.BF16.F32.PACK_AB R25, R51, R50 ;  /* 0x000000323319723e */ /* 0x004fe400000010ff */
[----:B------:R-:W-:Y:S02]  /*25d60*/  F2FP.BF16.F32.PACK_AB R33, R59, R58 ;  /* 0x0000003a3b21723e */ /* 0x000fe400000010ff */
[----:B------:R-:W-:Y:S02]  /*25d70*/  F2FP.BF16.F32.PACK_AB R34, R36, R163 ;  /* 0x000000a32422723e */ /* 0x000fe400000010ff */
[----:B------:R-:W-:Y:S02]  /*25d80*/  F2FP.BF16.F32.PACK_AB R35, R63, R62 ;  /* 0x0000003e3f23723e */ /* 0x000fe400000010ff */
[----:B------:R-:W-:-:S02]  /*25d90*/  MOV R68, R68 ;  /* 0x0000004400447202 */ /* 0x000fc40000000f00 */
[----:B------:R-:W-:Y:S02]  /*25da0*/  F2FP.BF16.F32.PACK_AB R8, R40, R164 ;  /* 0x000000a42808723e */ /* 0x000fe400000010ff */
[----:B------:R-:W-:Y:S02]  /*25db0*/  F2FP.BF16.F32.PACK_AB R9, R67, R66 ;  /* 0x000000424309723e */ /* 0x000fe400000010ff */
[----:B------:R-:W-:Y:S02]  /*25dc0*/  F2FP.BF16.F32.PACK_AB R10, R44, R165 ;  /* 0x000000a52c0a723e */ /* 0x000fe400000010ff */
[----:B------:R-:W-:Y:S02]  /*25dd0*/  F2FP.BF16.F32.PACK_AB R11, R71, R70 ;  /* 0x00000046470b723e */ /* 0x000fe400000010ff */
[----:B------:R-:W-:Y:S01]  /*25de0*/  LOP3.LUT R84, R176, R84, RZ, 0x3c, !PT ;  /* 0x00000054b0547212 */ /* 0x000fe200078e3cff */
[----:B------:R-:W-:Y:S01]  /*25df0*/  STSM.16.M88.4 [R60], R24 ;  /* 0x000000183c007844 */ /* 0x000fe20000000200 */
[----:B------:R-:W-:-:S02]  /*25e00*/  LOP3.LUT R135, R96, 0x380, RZ, 0xc0, !PT ;  /* 0x0000038060877812 */ /* 0x000fc400078ec0ff */
[----:B------:R-:W-:Y:S02]  /*25e10*/  LOP3.LUT R88, R177, R88, RZ, 0x3c, !PT ;  /* 0x00000058b1587212 */ /* 0x000fe400078e3cff */
[----:B------:R-:W-:Y:S02]  /*25e20*/  MOV R72, R72 ;  /* 0x0000004800487202 */ /* 0x000fe40000000f00 */
[----:B------:R-:W-:Y:S02]  /*25e30*/  F2FP.BF16.F32.PACK_AB R12, R48, R166 ;  /* 0x000000a6300c723e */ /* 0x000fe400000010ff */
[----:B------:R-:W-:Y:S02]  /*25e40*/  F2FP.BF16.F32.PACK_AB R13, R75, R74 ;  /* 0x0000004a4b0d723e */ /* 0x000fe400000010ff */
[----:B------:R-:W-:Y:S02]  /*25e50*/  F2FP.BF16.F32.PACK_AB R14, R52, R167 ;  /* 0x000000a7340e723e */ /* 0x000fe400000010ff */
[----:B------:R-:W-:Y:S01]  /*25e60*/  F2FP.BF16.F32.PACK_AB R15, R79, R78 ;  /* 0x0000004e4f0f723e */ /* 0x000fe200000010ff */
[----:B------:R-:W-:Y:S01]  /*25e70*/  STSM.16.M88.4 [R64], R32 ;  /* 0x0000002040007844 */ /* 0x000fe20000000200 */
        /* <DEDUP_REMOVED lines=10> */
[----:B------:R-:W-:Y:S02]  /*25f20*/  F2FP.BF16.F32.PACK_AB R43, R95, R94 ;  /* 0x0000005e5f2b723e */ /* 0x000fe400000010ff */
[----:B------:R-:W-:Y:S02]  /*25f30*/  MOV R84, R84 ;  /* 0x0000005400547202 */ /* 0x000fe40000000f00 */
[----:B------:R-:W-:Y:S02]  /*25f40*/  F2FP.BF16.F32.PACK_AB R44, R155, R172 ;  /* 0x000000ac9b2c723e */ /* 0x000fe400000010ff */
[----:B------:R-:W-:-:S02]  /*25f50*/  F2FP.BF16.F32.PACK_AB R45, R99, R98 ;  /* 0x00000062632d723e */ /* 0x000fc400000010ff */
[----:B------:R-:W-:Y:S02]  /*25f60*/  F2FP.BF16.F32.PACK_AB R46, R156, R173 ;  /* 0x000000ad9c2e723e */ /* 0x000fe400000010ff */
[----:B------:R-:W-:Y:S01]  /*25f70*/  F2FP.BF16.F32.PACK_AB R47, R103, R102 ;  /* 0x00000066672f723e */ /* 0x000fe200000010ff */
[----:B------:R3:W-:Y:S01]  /*25f80*/  STSM.16.M88.4 [R72], R12 ;  /* 0x0000000c48007844 */ /* 0x0007e20000000200 */
[----:B------:R-:W-:Y:S01]  /*25f90*/  SHF.R.U64 R135, R135, 0x3, RZ ;  /* 0x0000000387877819 */ /* 0x000fe200000012ff */
[----:B----4-:R-:W-:Y:S01]  /*25fa0*/  IMAD.SHL.U32 R3, R179, 0x4, RZ ;  /* 0x00000004b3037824 */ /* 0x010fe200078e00ff */
[----:B------:R-:W-:Y:S02]  /*25fb0*/  MOV R88, R88 ;  /* 0x0000005800587202 */ /* 0x000fe40000000f00 */
[----:B--2---:R-:W-:Y:S02]  /*25fc0*/  F2FP.BF16.F32.PACK_AB R8, R157, R174 ;  /* 0x000000ae9d08723e */ /* 0x004fe400000010ff */
[----:B------:R-:W-:-:S02]  /*25fd0*/  F2FP.BF16.F32.PACK_AB R9, R107, R106 ;  /* 0x0000006a6b09723e */ /* 0x000fc400000010ff */
[----:B------:R-:W-:Y:S02]  /*25fe0*/  F2FP.BF16.F32.PACK_AB R10, R109, R108 ;  /* 0x0000006c6d0a723e */ /* 0x000fe400000010ff */
[----:B------:R-:W-:Y:S01]  /*25ff0*/  F2FP.BF16.F32.PACK_AB R11, R111, R110 ;  /* 0x0000006e6f0b723e */ /* 0x000fe200000010ff */
[----:B------:R-:W-:Y:S01]  /*26000*/  STSM.16.M88.4 [R76], R36 ;  /* 0x000000244c007844 */ /* 0x000fe20000000200 */
[----:B------:R-:W-:Y:S02]  /*26010*/  SHF.R.S32.HI R82, RZ, 0x1f, R179 ;  /* 0x0000001fff527819 */ /* 0x000fe400000114b3 */
[----:B------:R-:W-:Y:S01]  /*26020*/  LOP3.LUT R96, R135, R96, RZ, 0x3c, !PT ;  /* 0x0000006087607212 */ /* 0x000fe200078e3cff */
[----:B------:R-:W-:Y:S01]  /*26030*/  STSM.16.M88.4 [R80], R40 ;  /* 0x0000002850007844 */ /* 0x000fe20000000200 */
[----:B------:R-:W-:-:S03]  /*26040*/  MOV R92, R92 ;  /* 0x0000005c005c7202 */ /* 0x000fc60000000f00 */
[----:B------:R-:W-:Y:S01]  /*26050*/  STSM.16.M88.4 [R84], R44 ;  /* 0x0000002c54007844 */ /* 0x000fe20000000200 */
[----:B---3--:R-:W-:-:S03]  /*26060*/  F2FP.BF16.F32.PACK_AB R12, R113, R112 ;  /* 0x00000070710c723e */ /* 0x008fc600000010ff */
[----:B------:R2:W-:Y:S01]  /*26070*/  STSM.16.M88.4 [R88], R8 ;  /* 0x0000000858007844 */ /* 0x0005e20000000200 */
[----:B------:R-:W-:Y:S02]  /*26080*/  F2FP.BF16.F32.PACK_AB R13, R115, R114 ;  /* 0x00000072730d723e */ /* 0x000fe400000010ff */
[----:B------:R-:W-:Y:S02]  /*26090*/  F2FP.BF16.F32.PACK_AB R14, R117, R116 ;  /* 0x00000074750e723e */ /* 0x000fe400000010ff */
[----:B------:R-:W-:Y:S02]  /*260a0*/  F2FP.BF16.F32.PACK_AB R15, R119, R118 ;  /* 0x00000076770f723e */ /* 0x000fe400000010ff */
[----:B------:R-:W-:Y:S02]  /*260b0*/  MOV R96, R96 ;  /* 0x0000006000607202 */ /* 0x000fe40000000f00 */
[----:B------:R-:W-:Y:S02]  /*260c0*/  F2FP.BF16.F32.PACK_AB R24, R121, R120 ;  /* 0x000000787918723e */ /* 0x000fe400000010ff */
[----:B------:R-:W-:-:S02]  /*260d0*/  F2FP.BF16.F32.PACK_AB R25, R123, R122 ;  /* 0x0000007a7b19723e */ /* 0x000fc400000010ff */
[----:B------:R-:W-:Y:S02]  /*260e0*/  F2FP.BF16.F32.PACK_AB R26, R125, R124 ;  /* 0x0000007c7d1a723e */ /* 0x000fe400000010ff */
[----:B--2---:R-:W-:Y:S02]  /*260f0*/  SHF.L.U64.HI R11, R179, 0x2, R82 ;  /* 0x00000002b30b7819 */ /* 0x004fe40000010252 */
[----:B------:R-:W-:Y:S02]  /*26100*/  IADD3 R8, P1, R3, UR4, RZ ;  /* 0x0000000403087c10 */ /* 0x000fe4000ff3e0ff */
[----:B------:R-:W-:Y:S02]  /*26110*/  F2FP.BF16.F32.PACK_AB R27, R127, R126 ;  /* 0x0000007e7f1b723e */ /* 0x000fe400000010ff */
[----:B------:R-:W-:Y:S02]  /*26120*/  ISETP.NE.U32.AND P0, PT, RZ, UR4, PT ;  /* 0x00000004ff007c0c */ /* 0x000fe4000bf05070 */
[----:B------:R-:W-:-:S02]  /*26130*/  MOV R100, R100 ;  /* 0x0000006400647202 */ /* 0x000fc40000000f00 */
        /* <DEDUP_REMOVED lines=8> */
[----:B------:R-:W-:Y:S01]  /*261c0*/  IADD3.X R9, R11, UR5, RZ, P1, !PT ;  /* 0x000000050b097c10 */ /* 0x000fe20008ffe4ff */
[----:B------:R2:W-:Y:S01]  /*261d0*/  STSM.16.M88.4 [R92], R12 ;  /* 0x0000000c5c007844 */ /* 0x0005e20000000200 */
[----:B-1----:R-:W-:Y:S02]  /*261e0*/  ISETP.NE.AND P1, PT, R28, 0x1, PT ;  /* 0x000000011c00780c */ /* 0x002fe40003f25270 */
[----:B------:R-:W-:Y:S01]  /*261f0*/  ISETP.NE.AND.EX P0, PT, RZ, UR5, PT, P0 ;  /* 0x00000005ff007c0c */ /* 0x000fe2000bf05300 */
[----:B------:R-:W-:Y:S01]  /*26200*/  STSM.16.M88.4 [R96], R24 ;  /* 0x0000001860007844 */ /* 0x000fe20000000200 */
[----:B------:R-:W-:-:S02]  /*26210*/  ULDC.64 UR4, c[0x0][0xc08] ;  /* 0x0003020000047ab9 */ /* 0x000fc40000000a00 */
[----:B------:R-:W-:Y:S01]  /*26220*/  ISETP.NE.U32.AND P2, PT, RZ, UR4, PT ;  /* 0x00000004ff007c0c */ /* 0x000fe2000bf45070 */
[----:B------:R-:W-:Y:S04]  /*26230*/  STSM.16.M88.4 [R100], R32 ;  /* 0x0000002064007844 */ /* 0x000fe80000000200 */
[----:B------:R1:W-:Y:S01]  /*26240*/  STSM.16.M88.4 [R4], R36 ;  /* 0x0000002404007844 */ /* 0x0003e20000000200 */
[----:B------:R-:W-:-:S03]  /*26250*/  ISETP.NE.AND.EX P2, PT, RZ, UR5, PT, P2 ;  /* 0x00000005ff007c0c */ /* 0x000fc6000bf45320 */
[----:B------:R3:W-:Y:S01]  /*26260*/  STSM.16.M88.4 [R2], R144 ;  /* 0x0000009002007844 */ /* 0x0007e20000000200 */
[----:B0-----:R-:W-:Y:S01]  /*26270*/  VIADD R5, R5, 0xffffff80 ;  /* 0xffffff8005057836 */ /* 0x001fe20000000000 */
[----:B--2---:R-:W0:Y:S08]  /*26280*/  @P1 LDC R15, c[0x0][0xbf0] ;  /* 0x0002fc00ff0f1b82 */ /* 0x004e300000000800 */
[----:B-1----:R-:W1:Y:S01]  /*26290*/  @P1 LDC R4, c[0x0][0xbec] ;  /* 0x0002fb00ff041b82 */ /* 0x002e620000000800 */
[----:B---3--:R-:W-:-:S04]  /*262a0*/  SHF.R.S32.HI R2, RZ, 0x1f, R5 ;  /* 0x0000001fff027819 */ /* 0x008fc80000011405 */
[CC--:B------:R-:W-:Y:S02]  /*262b0*/  LEA.HI R7, R2.reuse, R5.reuse, RZ, 0x3 ;  /* 0x0000000502077211 */ /* 0x0c0fe400078f18ff */
[----:B------:R-:W-:Y:S01]  /*262c0*/  LEA.HI R10, R2, R5, RZ, 0x7 ;  /* 0x00000005020a7211 */ /* 0x000fe200078f38ff */
[----:B------:R-:W-:Y:S01]  /*262d0*/  BAR.SYNC.DEFER_BLOCKING 0x1, 0x100 ;  /* 0x0044000000007b1d */ /* 0x000fe20000010000 */
[----:B------:R-:W-:Y:S01]  /*262e0*/  @P2 IADD3 R2, P3, R3, UR4, RZ ;  /* 0x0000000403022c10 */ /* 0x000fe2000ff7e0ff */
[----:B------:R-:W-:Y:S01]  /*262f0*/  IMAD.MOV.U32 R81, RZ, RZ, RZ ;  /* 0x000000ffff517224 */ /* 0x000fe200078e00ff */
[----:B------:R-:W-:-:S03]  /*26300*/  LOP3.LUT R14, R7, 0xfffffff8, RZ, 0xc0, !PT ;  /* 0xfffffff8070e7812 */ /* 0x000fc600078ec0ff */
[----:B------:R-:W-:Y:S01]  /*26310*/  ULDC UR4, c[0x0][0xa88] ;  /* 0x0002a20000047ab9 */ /* 0x000fe20000000800 */
[----:B------:R-:W-:Y:S01]  /*26320*/  @P2 IADD3.X R3, R11, UR5, RZ, P3, !PT ;  /* 0x000000050b032c10 */ /* 0x000fe20009ffe4ff */
[----:B------:R-:W-:Y:S01]  /*26330*/  IMAD.U32 R7, RZ, RZ, UR4 ;  /* 0x00000004ff077e24 */ /* 0x000fe2000f8e00ff */
[----:B------:R-:W-:Y:S01]  /*26340*/  LOP3.LUT R12, R10, 0xffffff80, RZ, 0xc0, !PT ;  /* 0xffffff800a0c7812 */ /* 0x000fe200078ec0ff */
[C---:B------:R-:W-:Y:S01]  /*26350*/  IMAD.IADD R83, R5.reuse, 0x1, -R14 ;  /* 0x0000000105537824 */ /* 0x040fe200078e0a0e */
[----:B------:R-:W-:Y:S01]  /*26360*/  SHF.R.S32.HI R27, RZ, 0x7, R10 ;  /* 0x00000007ff1b7819 */ /* 0x000fe2000001140a */
[----:B------:R-:W-:Y:S02]  /*26370*/  IMAD.IADD R25, R180, 0x1, R178 ;  /* 0x00000001b4197824 */ /* 0x000fe400078e02b2 */
[----:B------:R-:W-:Y:S01]  /*26380*/  IMAD.IADD R12, R5, 0x1, -R12 ;  /* 0x00000001050c7824 */ /* 0x000fe200078e0a0c */
[----:B------:R2:W5:Y:S04]  /*26390*/  @P0 LDG.E R81, desc[UR6][R8.64] ;  /* 0x0000000608510981 */ /* 0x000568000c1e1900 */
[----:B------:R2:W5:Y:S01]  /*263a0*/  @P2 LDG.E R7, desc[UR6][R2.64] ;  /* 0x0000000602072981 */ /* 0x000562000c1e1900 */
[----:B------:R-:W-:Y:S05]  /*263b0*/  @P2 BRA `(.L_x_2937) ;  /* 0x0000000000142947 */ /* 0x000fea0003800000 */
[----:B------:R-:W-:Y:S05]  /*263c0*/  @!P0 BRA `(.L_x_2937) ;  /* 0x0000000000108947 */ /* 0x000fea0003800000 */
[----:B------:R-:W-:Y:S02]  /*263d0*/  ULDC.64 UR4, c[0x0][0x208] ;  /* 0x0000820000047ab9 */ /* 0x000fe40000000a00 */
[----:B--2---:R-:W2:Y:S04]  /*263e0*/  LDG.E R2, desc[UR4][R8.64] ;  /* 0x0000000408027981 */ /* 0x004ea8000c1e1900 */
[----:B-----5:R-:W2:Y:S02]  /*263f0*/  LDG.E R7, desc[UR4][R8.64+0x4] ;  /* 0x0000040408077981 */ /* 0x020ea4000c1e1900 */
[----:B--2---:R-:W-:-:S07]  /*26400*/  IMAD.IADD R7, R7, 0x1, -R2 ;  /* 0x0000000107077824 */ /* 0x004fce00078e0a02 */
.L_x_2937:
[----:B------:R-:W3:Y:S01]  /*26410*/  LDL.LU R88, [R1+0x80] ;  /* 0x0000800001587983 */ /* 0x000ee20000300800 */
[----:B------:R-:W-:Y:S01]  /*26420*/  ULDC.64 UR4, c[0x0][0xb90] ;  /* 0x0002e40000047ab9 */ /* 0x000fe20000000a00 */
[----:B-12---:R-:W-:Y:S01]  /*26430*/  @P1 IMAD.HI.U32 R8, R25, R4, RZ ;  /* 0x0000000419081227 */ /* 0x006fe200078e00ff */
[--C-:B-----5:R-:W-:Y:S01]  /*26440*/  SHF.R.S32.HI R3, RZ, 0x1f, R81.reuse ;  /* 0x0000001fff037819 */ /* 0x120fe20000011451 */
[----:B------:R-:W1:Y:S01]  /*26450*/  @P1 LDC R86, c[0x0][0xbec] ;  /* 0x0002fb00ff561b82 */ /* 0x000e620000000800 */
[----:B------:R-:W-:Y:S01]  /*26460*/  SEL R80, R179, RZ, !P0 ;  /* 0x000000ffb3507207 */ /* 0x000fe20004000000 */
[----:B------:R-:W-:Y:S01]  /*26470*/  IMAD.MOV.U32 R2, RZ, RZ, R81 ;  /* 0x000000ffff027224 */ /* 0x000fe200078e0051 */
[----:B------:R-:W-:Y:S01]  /*26480*/  SEL R82, R82, RZ, !P0 ;  /* 0x000000ff52527207 */ /* 0x000fe20004000000 */
[----:B------:R-:W-:Y:S01]  /*26490*/  IMAD R11, R220, 0x8, R83 ;  /* 0x00000008dc0b7824 */ /* 0x000fe200078e0253 */
[----:B------:R-:W-:Y:S01]  /*264a0*/  LEA.HI R10, R10, R27, RZ, 0x1 ;  /* 0x0000001b0a0a7211 */ /* 0x000fe200078f08ff */
[----:B------:R-:W-:Y:S01]  /*264b0*/  IMAD.MOV.U32 R9, RZ, RZ, R25 ;  /* 0x000000ffff097224 */ /* 0x000fe200078e0019 */
[----:B0-----:R-:W-:Y:S01]  /*264c0*/  @P1 SHF.R.U32.HI R9, RZ, R15, R8 ;  /* 0x0000000fff091219 */ /* 0x001fe20000011608 */
[----:B------:R-:W-:Y:S01]  /*264d0*/  IMAD.SHL.U32 R11, R11, 0x8, RZ ;  /* 0x000000080b0b7824 */ /* 0x000fe200078e00ff */
[----:B------:R-:W-:Y:S01]  /*264e0*/  SHF.R.S32.HI R15, RZ, 0x1f, R12 ;  /* 0x0000001fff0f7819 */ /* 0x000fe2000001140c */
[----:B------:R-:W0:Y:S01]  /*264f0*/  @P1 LDC R87, c[0x0][0xbf0] ;  /* 0x0002fc00ff571b82 */ /* 0x000e220000000800 */
[----:B------:R-:W-:Y:S01]  /*26500*/  LOP3.LUT R10, R10, 0x3fffffe, RZ, 0xc0, !PT ;  /* 0x03fffffe0a0a7812 */ /* 0x000fe200078ec0ff */
[----:B------:R-:W-:Y:S01]  /*26510*/  IMAD.WIDE R20, R11, 0x2, R20 ;  /* 0x000000020b147825 */ /* 0x000fe200078e0214 */
[CC--:B------:R-:W-:Y:S01]  /*26520*/  LEA.HI R8, R15.reuse, R12.reuse, RZ, 0x2 ;  /* 0x0000000c0f087211 */ /* 0x0c0fe200078f10ff */
[----:B------:R-:W-:Y:S01]  /*26530*/  ULDC.64 UR6, c[0x0][0x208] ;  /* 0x0000820000067ab9 */ /* 0x000fe20000000a00 */
[----:B------:R-:W-:Y:S01]  /*26540*/  LEA.HI R14, R15, R12, RZ, 0x5 ;  /* 0x0000000c0f0e7211 */ /* 0x000fe200078f28ff */
[----:B------:R-:W-:Y:S01]  /*26550*/  IMAD.MOV R11, RZ, RZ, -R9 ;  /* 0x000000ffff0b7224 */ /* 0x000fe200078e0a09 */
[----:B------:R-:W-:Y:S01]  /*26560*/  IADD3 R33, P4, R20, 0x4000, RZ ;  /* 0x0000400014217810 */ /* 0x000fe20007f9e0ff */
[----:B------:R-:W-:Y:S01]  /*26570*/  IMAD.IADD R27, R27, 0x1, -R10 ;  /* 0x000000011b1b7824 */ /* 0x000fe200078e0a0a */
[--C-:B------:R-:W-:Y:S01]  /*26580*/  SHF.R.S32.HI R10, RZ, 0x2, R8.reuse ;  /* 0x00000002ff0a7819 */ /* 0x100fe20000011408 */
[----:B------:R-:W-:Y:S01]  /*26590*/  IMAD R11, R28, R11, R25 ;  /* 0x0000000b1c0b7224 */ /* 0x000fe200078e0219 */
[----:B------:R-:W-:-:S02]  /*265a0*/  SHF.R.S32.HI R25, RZ, 0x1f, R8 ;  /* 0x0000001fff197819 */ /* 0x000fc40000011408 */
[----:B------:R-:W-:Y:S02]  /*265b0*/  SHF.R.S32.HI R14, RZ, 0x5, R14 ;  /* 0x00000005ff0e7819 */ /* 0x000fe4000001140e */
[----:B------:R-:W-:Y:S02]  /*265c0*/  LEA.HI R25, R25, R10, RZ, 0x3 ;  /* 0x0000000a19197211 */ /* 0x000fe400078f18ff */
[----:B------:R-:W-:Y:S02]  /*265d0*/  LOP3.LUT P0, RZ, R12, 0x3, RZ, 0xc0, !PT ;  /* 0x000000030cff7812 */ /* 0x000fe4000780c0ff */
[----:B------:R-:W-:Y:S02]  /*265e0*/  LOP3.LUT R25, R25, 0xfffffff8, RZ, 0xc0, !PT ;  /* 0xfffffff819197812 */ /* 0x000fe400078ec0ff */
[----:B------:R-:W-:-:S03]  /*265f0*/  LOP3.LUT R32, R33, 0x380, RZ, 0xc0, !PT ;  /* 0x0000038021207812 */ /* 0x000fc600078ec0ff */
[----:B------:R-:W-:Y:S01]  /*26600*/  IMAD.IADD R25, R10, 0x1, -R25 ;  /* 0x000000010a197824 */ /* 0x000fe200078e0a19 */
[----:B------:R-:W-:-:S03]  /*26610*/  SHF.R.U64 R32, R32, 0x3, RZ ;  /* 0x0000000320207819 */ /* 0x000fc600000012ff */
[----:B------:R-:W-:Y:S01]  /*26620*/  IMAD R14, R14, 0x10, R25 ;  /* 0x000000100e0e7824 */ /* 0x000fe200078e0219 */
[----:B------:R-:W-:Y:S02]  /*26630*/  IADD3 R25, P5, R20, 0x3000, RZ ;  /* 0x0000300014197810 */ /* 0x000fe40007fbe0ff */
[----:B------:R-:W-:Y:S01]  /*26640*/  LOP3.LUT R32, R32, R33, RZ, 0x3c, !PT ;  /* 0x0000002120207212 */ /* 0x000fe200078e3cff */
[----:B------:R-:W-:Y:S01]  /*26650*/  IMAD R14, R27, 0x40, R14 ;  /* 0x000000401b0e7824 */ /* 0x000fe200078e020e */
[----:B------:R-:W-:Y:S01]  /*26660*/  LOP3.LUT R24, R25, 0x380, RZ, 0xc0, !PT ;  /* 0x0000038019187812 */ /* 0x000fe200078ec0ff */
[----:B------:R-:W-:Y:S01]  /*26670*/  IMAD.X R33, RZ, RZ, R21, P4 ;  /* 0x000000ffff217224 */ /* 0x000fe200020e0615 */
[----:B------:R-:W-:Y:S02]  /*26680*/  IADD3 R53, P4, R20, 0x9000, RZ ;  /* 0x0000900014357810 */ /* 0x000fe40007f9e0ff */
[----:B------:R-:W-:Y:S02]  /*26690*/  SHF.R.U64 R24, R24, 0x3, RZ ;  /* 0x0000000318187819 */ /* 0x000fe400000012ff */
[----:B------:R-:W-:-:S02]  /*266a0*/  LOP3.LUT R52, R53, 0x380, RZ, 0xc0, !PT ;  /* 0x0000038035347812 */ /* 0x000fc400078ec0ff */
[----:B------:R-:W-:Y:S01]  /*266b0*/  LOP3.LUT R24, R24, R25, RZ, 0x3c, !PT ;  /* 0x0000001918187212 */ /* 0x000fe200078e3cff */
[--C-:B------:R-:W-:Y:S01]  /*266c0*/  IMAD.X R25, RZ, RZ, R21.reuse, P5 ;  /* 0x000000ffff197224 */ /* 0x100fe200028e0615 */
[----:B------:R-:W-:Y:S02]  /*266d0*/  IADD3 R49, P5, R20, 0x8000, RZ ;  /* 0x0000800014317810 */ /* 0x000fe40007fbe0ff */
[----:B------:R-:W-:Y:S02]  /*266e0*/  SHF.R.U64 R52, R52, 0x3, RZ ;  /* 0x0000000334347819 */ /* 0x000fe400000012ff */
[----:B------:R-:W-:Y:S02]  /*266f0*/  LOP3.LUT R48, R49, 0x380, RZ, 0xc0, !PT ;  /* 0x0000038031307812 */ /* 0x000fe400078ec0ff */
[----:B------:R-:W-:Y:S01]  /*26700*/  LOP3.LUT R52, R52, R53, RZ, 0x3c, !PT ;  /* 0x0000003534347212 */ /* 0x000fe200078e3cff */
[----:B------:R-:W-:Y:S01]  /*26710*/  IMAD.X R53, RZ, RZ, R21, P4 ;  /* 0x000000ffff357224 */ /* 0x000fe200020e0615 */
[----:B------:R-:W-:-:S02]  /*26720*/  SHF.R.U64 R48, R48, 0x3, RZ ;  /* 0x0000000330307819 */ /* 0x000fc400000012ff */
[----:B------:R-:W-:Y:S02]  /*26730*/  IADD3 R73, P4, R20, 0xe000, RZ ;  /* 0x0000e00014497810 */ /* 0x000fe40007f9e0ff */
[----:B------:R-:W-:Y:S01]  /*26740*/  LOP3.LUT R48, R48, R49, RZ, 0x3c, !PT ;  /* 0x0000003130307212 */ /* 0x000fe200078e3cff */
[----:B------:R-:W-:Y:S01]  /*26750*/  IMAD.X R49, RZ, RZ, R21, P5 ;  /* 0x000000ffff317224 */ /* 0x000fe200028e0615 */
[----:B------:R-:W-:Y:S02]  /*26760*/  IADD3 R69, P5, R20, 0xd000, RZ ;  /* 0x0000d00014457810 */ /* 0x000fe40007fbe0ff */
[----:B------:R-:W-:Y:S02]  /*26770*/  LOP3.LUT R72, R73, 0x380, RZ, 0xc0, !PT ;  /* 0x0000038049487812 */ /* 0x000fe400078ec0ff */
[----:B------:R-:W-:Y:S02]  /*26780*/  LOP3.LUT R68, R69, 0x380, RZ, 0xc0, !PT ;  /* 0x0000038045447812 */ /* 0x000fe400078ec0ff */
[----:B------:R-:W-:-:S02]  /*26790*/  SHF.R.U64 R72, R72, 0x3, RZ ;  /* 0x0000000348487819 */ /* 0x000fc400000012ff */
[----:B------:R-:W-:Y:S02]  /*267a0*/  SHF.R.U64 R68, R68, 0x3, RZ ;  /* 0x0000000344447819 */ /* 0x000fe400000012ff */
[----:B------:R-:W-:Y:S01]  /*267b0*/  LOP3.LUT R72, R72, R73, RZ, 0x3c, !PT ;  /* 0x0000004948487212 */ /* 0x000fe200078e3cff */
[--C-:B------:R-:W-:Y:S01]  /*267c0*/  IMAD.X R73, RZ, RZ, R21.reuse, P4 ;  /* 0x000000ffff497224 */ /* 0x100fe200020e0615 */
[----:B------:R-:W-:Y:S01]  /*267d0*/  LOP3.LUT R68, R68, R69, RZ, 0x3c, !PT ;  /* 0x0000004544447212 */ /* 0x000fe200078e3cff */
[----:B------:R-:W-:Y:S02]  /*267e0*/  IMAD.X R69, RZ, RZ, R21, P5 ;  /* 0x000000ffff457224 */ /* 0x000fe400028e0615 */
[----:B------:R-:W-:-:S04]  /*267f0*/  IMAD R85, R83, 0x20, R220 ;  /* 0x0000002053557824 */ /* 0x000fc800078e02dc */
[----:B------:R-:W-:Y:S01]  /*26800*/  IMAD.IADD R85, R178, 0x1, R85 ;  /* 0x00000001b2557824 */ /* 0x000fe200078e0255 */
[----:B------:R-:W-:Y:S01]  /*26810*/  BSSY B1, `(.L_x_2938) ;  /* 0x00000a8000017945 */ /* 0x000fe20003800000 */
[----:B---3--:R-:W-:-:S05]  /*26820*/  SHF.R.S32.HI R84, RZ, 0x1f, R88 ;  /* 0x0000001fff547819 */ /* 0x008fca0000011458 */
        /* <DEDUP_REMOVED lines=8> */
[----:B------:R-:W-:Y:S01]  /*268b0*/  SHF.R.S32.HI R13, RZ, 0x1f, R9 ;  /* 0x0000001fff0d7819 */ /* 0x000fe20000011409 */
[----:B------:R-:W-:Y:S01]  /*268c0*/  ULDC.64 UR4, c[0x0][0xb88] ;  /* 0x0002e20000047ab9 */ /* 0x000fe20000000a00 */
[----:B------:R-:W-:-:S04]  /*268d0*/  IADD3 R4, P2, R9, R4, RZ ;  /* 0x0000000409047210 */ /* 0x000fc80007f5e0ff */
[----:B------:R-:W-:Y:S02]  /*268e0*/  IADD3.X R5, R13, R5, R2, P2, !PT ;  /* 0x000000050d057210 */ /* 0x000fe400017fe402 */
[----:B------:R-:W-:Y:S02]  /*268f0*/  SHF.R.S32.HI R2, RZ, 0x1f, R11 ;  /* 0x0000001fff027819 */ /* 0x000fe4000001140b */
[C---:B------:R-:W-:Y:S01]  /*26900*/  IADD3 R9, P2, R20.reuse, 0x1000, RZ ;  /* 0x0000100014097810 */ /* 0x040fe20007f5e0ff */
[----:B------:R-:W-:Y:S01]  /*26910*/  IMAD.WIDE.U32 R4, R11, UR4, R4 ;  /* 0x000000040b047c25 */ /* 0x000fe2000f8e0004 */
[----:B------:R-:W-:Y:S02]  /*26920*/  IADD3 R13, P6, R20, 0x2000, RZ ;  /* 0x00002000140d7810 */ /* 0x000fe40007fde0ff */
[----:B------:R-:W-:Y:S01]  /*26930*/  LOP3.LUT R8, R9, 0x380, RZ, 0xc0, !PT ;  /* 0x0000038009087812 */ /* 0x000fe200078ec0ff */
[----:B------:R-:W-:Y:S01]  /*26940*/  IMAD R2, R2, UR4, RZ ;  /* 0x0000000402027c24 */ /* 0x000fe2000f8e02ff */
[----:B------:R-:W-:-:S02]  /*26950*/  LOP3.LUT R12, R13, 0x380, RZ, 0xc0, !PT ;  /* 0x000003800d0c7812 */ /* 0x000fc400078ec0ff */
[----:B------:R-:W-:Y:S01]  /*26960*/  SHF.R.U64 R8, R8, 0x3, RZ ;  /* 0x0000000308087819 */ /* 0x000fe200000012ff */
[----:B------:R-:W-:Y:S01]  /*26970*/  IMAD R15, R11, UR5, R2 ;  /* 0x000000050b0f7c24 */ /* 0x000fe2000f8e0202 */
[----:B------:R-:W-:Y:S01]  /*26980*/  ULDC.64 UR4, c[0x0][0xb50] ;  /* 0x0002d40000047ab9 */ /* 0x000fe20000000a00 */
[----:B------:R-:W-:Y:S01]  /*26990*/  SHF.R.U64 R12, R12, 0x3, RZ ;  /* 0x000000030c0c7819 */ /* 0x000fe200000012ff */
[----:B------:R-:W-:Y:S01]  /*269a0*/  IMAD R2, R7, R28, RZ ;  /* 0x0000001c07027224 */ /* 0x000fe200078e02ff */
[----:B------:R-:W-:Y:S01]  /*269b0*/  LOP3.LUT R8, R8, R9, RZ, 0x3c, !PT ;  /* 0x0000000908087212 */ /* 0x000fe200078e3cff */
[----:B------:R-:W-:Y:S01]  /*269c0*/  IMAD.IADD R5, R5, 0x1, R15 ;  /* 0x0000000105057824 */ /* 0x000fe200078e020f */
[----:B------:R-:W-:Y:S01]  /*269d0*/  LEA R10, P3, R4, UR4, 0x2 ;  /* 0x00000004040a7c11 */ /* 0x000fe2000f8610ff */
[----:B------:R-:W-:Y:S01]  /*269e0*/  IMAD.X R9, RZ, RZ, R21, P2 ;  /* 0x000000ffff097224 */ /* 0x000fe200010e0615 */
[----:B------:R-:W-:Y:S01]  /*269f0*/  IADD3 R41, P2, R20, 0x6000, RZ ;  /* 0x0000600014297810 */ /* 0x000fe20007f5e0ff */
[----:B------:R-:W-:Y:S01]  /*26a00*/  IMAD.IADD R15, R14, 0x1, R178 ;  /* 0x000000010e0f7824 */ /* 0x000fe200078e02b2 */
[----:B------:R-:W-:Y:S01]  /*26a10*/  LEA.HI.X R4, R4, UR5, R5, 0x2, P3 ;  /* 0x0000000504047c11 */ /* 0x000fe200098f1405 */
[----:B------:R-:W-:Y:S01]  /*26a20*/  SHFL.IDX PT, R54, R10, RZ, 0x1c1f ;  /* 0x001c1fff0a367589 */ /* 0x000fe200000e0000 */
[----:B------:R-:W-:Y:S01]  /*26a30*/  IADD3 R37, P3, R20, 0x5000, RZ ;  /* 0x0000500014257810 */ /* 0x000fe20007f7e0ff */
[----:B------:R-:W-:Y:S01]  /*26a40*/  VIADD R5, R15, 0x8 ;  /* 0x000000080f057836 */ /* 0x000fe20000000000 */
[----:B------:R-:W-:Y:S01]  /*26a50*/  LOP3.LUT R40, R41, 0x380, RZ, 0xc0, !PT ;  /* 0x0000038029287812 */ /* 0x000fe200078ec0ff */
[----:B------:R-:W2:Y:S01]  /*26a60*/  SHFL.IDX PT, R55, R4, RZ, 0x1c1f ;  /* 0x001c1fff04377589 */ /* 0x000ea200000e0000 */
[----:B------:R-:W-:Y:S01]  /*26a70*/  LOP3.LUT R36, R37, 0x380, RZ, 0xc0, !PT ;  /* 0x0000038025247812 */ /* 0x000fe200078ec0ff */
[----:B------:R-:W-:Y:S01]  /*26a80*/  ULDC.64 UR4, c[0x0][0xaa0] ;  /* 0x0002a80000047ab9 */ /* 0x000fe20000000a00 */
[----:B------:R-:W-:Y:S01]  /*26a90*/  SHF.R.U64 R40, R40, 0x3, RZ ;  /* 0x0000000328287819 */ /* 0x000fe200000012ff */
[----:B------:R-:W-:Y:S01]  /*26aa0*/  SHFL.IDX PT, R58, R10, 0x1, 0x1c1f ;  /* 0x003c1f000a3a7f89 */ /* 0x000fe200000e0000 */
[----:B------:R-:W-:-:S02]  /*26ab0*/  SHF.R.U64 R36, R36, 0x3, RZ ;  /* 0x0000000324247819 */ /* 0x000fc400000012ff */
[----:B------:R-:W-:Y:S01]  /*26ac0*/  LOP3.LUT R40, R40, R41, RZ, 0x3c, !PT ;  /* 0x0000002928287212 */ /* 0x000fe200078e3cff */
[--C-:B------:R-:W-:Y:S01]  /*26ad0*/  IMAD.X R41, RZ, RZ, R21.reuse, P2 ;  /* 0x000000ffff297224 */ /* 0x100fe200010e0615 */
[----:B------:R-:W-:Y:S01]  /*26ae0*/  IADD3 R61, P2, R20, 0xb000, RZ ;  /* 0x0000b000143d7810 */ /* 0x000fe20007f5e0ff */
[----:B------:R3:W4:Y:S01]  /*26af0*/  SHFL.IDX PT, R59, R4, 0x1, 0x1c1f ;  /* 0x003c1f00043b7f89 */ /* 0x00072200000e0000 */
[----:B------:R-:W-:Y:S01]  /*26b00*/  LOP3.LUT R36, R36, R37, RZ, 0x3c, !PT ;  /* 0x0000002524247212 */ /* 0x000fe200078e3cff */
[--C-:B------:R-:W-:Y:S01]  /*26b10*/  IMAD.X R37, RZ, RZ, R21.reuse, P3 ;  /* 0x000000ffff257224 */ /* 0x100fe200018e0615 */
[----:B------:R-:W-:Y:S01]  /*26b20*/  LOP3.LUT R12, R12, R13, RZ, 0x3c, !PT ;  /* 0x0000000d0c0c7212 */ /* 0x000fe200078e3cff */
[----:B------:R-:W-:Y:S01]  /*26b30*/  IMAD.X R13, RZ, RZ, R21, P6 ;  /* 0x000000ffff0d7224 */ /* 0x000fe200030e0615 */
[----:B------:R-:W-:Y:S02]  /*26b40*/  IADD3 R57, P3, R20, 0xa000, RZ ;  /* 0x0000a00014397810 */ /* 0x000fe40007f7e0ff */
[----:B------:R-:W-:-:S02]  /*26b50*/  LOP3.LUT R60, R61, 0x380, RZ, 0xc0, !PT ;  /* 0x000003803d3c7812 */ /* 0x000fc400078ec0ff */
[----:B------:R-:W-:Y:S02]  /*26b60*/  IADD3 R45, P6, R20, 0x7000, RZ ;  /* 0x00007000142d7810 */ /* 0x000fe40007fde0ff */
[----:B------:R-:W-:Y:S02]  /*26b70*/  LOP3.LUT R56, R57, 0x380, RZ, 0xc0, !PT ;  /* 0x0000038039387812 */ /* 0x000fe400078ec0ff */
[----:B------:R-:W-:Y:S02]  /*26b80*/  SHF.R.U64 R60, R60, 0x3, RZ ;  /* 0x000000033c3c7819 */ /* 0x000fe400000012ff */
[----:B------:R-:W-:Y:S02]  /*26b90*/  LOP3.LUT R44, R45, 0x380, RZ, 0xc0, !PT ;  /* 0x000003802d2c7812 */ /* 0x000fe400078ec0ff */
[----:B------:R-:W-:Y:S02]  /*26ba0*/  SHF.R.U64 R56, R56, 0x3, RZ ;  /* 0x0000000338387819 */ /* 0x000fe400000012ff */
[----:B------:R-:W-:Y:S01]  /*26bb0*/  LOP3.LUT R60, R60, R61, RZ, 0x3c, !PT ;  /* 0x0000003d3c3c7212 */ /* 0x000fe200078e3cff */
[----:B------:R-:W-:Y:S01]  /*26bc0*/  IMAD.X R61, RZ, RZ, R21, P2 ;  /* 0x000000ffff3d7224 */ /* 0x000fe200010e0615 */
[----:B------:R-:W-:-:S02]  /*26bd0*/  SHF.R.U64 R44, R44, 0x3, RZ ;  /* 0x000000032c2c7819 */ /* 0x000fc400000012ff */
[-C--:B------:R-:W-:Y:S02]  /*26be0*/  ISETP.GE.OR P2, PT, R15, R2.reuse, P0 ;  /* 0x000000020f00720c */ /* 0x080fe40000746670 */
[----:B------:R-:W-:Y:S02]  /*26bf0*/  ISETP.GE.OR P0, PT, R5, R2, P0 ;  /* 0x000000020500720c */ /* 0x000fe40000706670 */
[----:B------:R-:W-:Y:S01]  /*26c00*/  LOP3.LUT R56, R56, R57, RZ, 0x3c, !PT ;  /* 0x0000003938387212 */ /* 0x000fe200078e3cff */
[--C-:B------:R-:W-:Y:S01]  /*26c10*/  IMAD.X R57, RZ, RZ, R21.reuse, P3 ;  /* 0x000000ffff397224 */ /* 0x100fe200018e0615 */
[----:B------:R-:W-:Y:S01]  /*26c20*/  LOP3.LUT R44, R44, R45, RZ, 0x3c, !PT ;  /* 0x0000002d2c2c7212 */ /* 0x000fe200078e3cff */
[----:B------:R-:W-:Y:S01]  /*26c30*/  IMAD.X R45, RZ, RZ, R21, P6 ;  /* 0x000000ffff2d7224 */ /* 0x000fe200030e0615 */
[C---:B------:R-:W-:Y:S02]  /*26c40*/  IADD3 R7, P3, R20.reuse, 0xf000, RZ ;  /* 0x0000f00014077810 */ /* 0x040fe40007f7e0ff */
[----:B------:R-:W-:-:S02]  /*26c50*/  IADD3 R65, P6, R20, 0xc000, RZ ;  /* 0x0000c00014417810 */ /* 0x000fc40007fde0ff */
[----:B------:R-:W-:Y:S01]  /*26c60*/  LOP3.LUT R11, R20, 0x380, RZ, 0xc0, !PT ;  /* 0x00000380140b7812 */ /* 0x000fe200078ec0ff */
[----:B--2---:R-:W-:Y:S01]  /*26c70*/  @!P2 ST.E desc[UR6][R54.64], R6 ;  /* 0x000000063600a985 */ /* 0x004fe2000c101906 */
[----:B---3--:R-:W-:Y:S01]  /*26c80*/  LOP3.LUT R4, R7, 0x380, RZ, 0xc0, !PT ;  /* 0x0000038007047812 */ /* 0x008fe200078ec0ff */
[----:B------:R-:W-:Y:S01]  /*26c90*/  IMAD.X R77, RZ, RZ, R21, P3 ;  /* 0x000000ffff4d7224 */ /* 0x000fe200018e0615 */
[----:B------:R-:W-:Y:S01]  /*26ca0*/  LOP3.LUT R64, R65, 0x380, RZ, 0xc0, !PT ;  /* 0x0000038041407812 */ /* 0x000fe200078ec0ff */
[----:B----4-:R2:W-:Y:S01]  /*26cb0*/  @!P0 ST.E desc[UR6][R58.64], R0 ;  /* 0x000000003a008985 */ /* 0x0105e2000c101906 */
[----:B------:R-:W-:Y:S02]  /*26cc0*/  SHF.R.U64 R11, R11, 0x3, RZ ;  /* 0x000000030b0b7819 */ /* 0x000fe400000012ff */
[----:B------:R-:W-:Y:S01]  /*26cd0*/  SHF.R.U64 R4, R4, 0x3, RZ ;  /* 0x0000000304047819 */ /* 0x000fe200000012ff */
[----:B------:R-:W5:Y:S01]  /*26ce0*/  LD.E.128 R12, desc[UR6][R12.64] ;  /* 0x000000060c0c7980 */ /* 0x000f62000c101d00 */
[----:B------:R-:W-:-:S02]  /*26cf0*/  SHF.R.U64 R64, R64, 0x3, RZ ;  /* 0x0000000340407819 */ /* 0x000fc400000012ff */
[----:B------:R-:W-:Y:S01]  /*26d00*/  LOP3.LUT R20, R11, R20, RZ, 0x3c, !PT ;  /* 0x000000140b147212 */ /* 0x000fe200078e3cff */
[----:B------:R-:W5:Y:S01]  /*26d10*/  LD.E.128 R24, desc[UR6][R24.64] ;  /* 0x0000000618187980 */ /* 0x000f62000c101d00 */
[----:B------:R-:W-:Y:S01]  /*26d20*/  LOP3.LUT R64, R64, R65, RZ, 0x3c, !PT ;  /* 0x0000004140407212 */ /* 0x000fe200078e3cff */
[----:B------:R-:W-:Y:S01]  /*26d30*/  IMAD.X R65, RZ, RZ, R21, P6 ;  /* 0x000000ffff417224 */ /* 0x000fe200030e0615 */
[----:B------:R-:W-:Y:S01]  /*26d40*/  LOP3.LUT R76, R4, R7, RZ, 0x3c, !PT ;  /* 0x00000007044c7212 */ /* 0x000fe200078e3cff */
[----:B--2---:R-:W-:Y:S01]  /*26d50*/  IMAD R0, R3, UR4, RZ ;  /* 0x0000000403007c24 */ /* 0x004fe2000f8e02ff */
[----:B------:R2:W5:Y:S03]  /*26d60*/  LD.E.128 R4, desc[UR6][R20.64] ;  /* 0x0000000614047980 */ /* 0x000566000c101d00 */
[C---:B------:R-:W-:Y:S01]  /*26d70*/  IMAD R3, R81.reuse, UR5, R0 ;  /* 0x0000000551037c24 */ /* 0x040fe2000f8e0200 */
[----:B------:R-:W5:Y:S04]  /*26d80*/  LD.E.128 R8, desc[UR6][R8.64] ;  /* 0x0000000608087980 */ /* 0x000f68000c101d00 */
[----:B------:R-:W5:Y:S01]  /*26d90*/  LD.E.128 R32, desc[UR6][R32.64] ;  /* 0x0000000620207980 */ /* 0x000f62000c101d00 */
[----:B--2---:R-:W-:Y:S01]  /*26da0*/  IMAD.WIDE.U32 R20, R81, UR4, RZ ;  /* 0x0000000451147c25 */ /* 0x004fe2000f8e00ff */
[----:B------:R-:W-:-:S02]  /*26db0*/  ULDC.64 UR4, c[0x0][0xae8] ;  /* 0x0002ba0000047ab9 */ /* 0x000fc40000000a00 */
[----:B------:R-:W5:Y:S01]  /*26dc0*/  LD.E.128 R36, desc[UR6][R36.64] ;  /* 0x0000000624247980 */ /* 0x000f62000c101d00 */
[----:B------:R-:W-:Y:S02]  /*26dd0*/  IMAD.IADD R21, R21, 0x1, R3 ;  /* 0x0000000115157824 */ /* 0x000fe400078e0203 */
[----:B------:R-:W-:Y:S01]  /*26de0*/  IMAD R84, R84, UR4, RZ ;  /* 0x0000000454547c24 */ /* 0x000fe2000f8e02ff */
[----:B------:R-:W5:Y:S01]  /*26df0*/  LD.E.128 R40, desc[UR6][R40.64] ;  /* 0x0000000628287980 */ /* 0x000f62000c101d00 */
[----:B------:R-:W-:-:S03]  /*26e00*/  IMAD.WIDE.U32 R20, R88, UR4, R20 ;  /* 0x0000000458147c25 */ /* 0x000fc6000f8e0014 */
[----:B------:R-:W5:Y:S01]  /*26e10*/  LD.E.128 R44, desc[UR6][R44.64] ;  /* 0x000000062c2c7980 */ /* 0x000f62000c101d00 */
[----:B------:R-:W-:Y:S01]  /*26e20*/  IMAD R3, R88, UR5, R84 ;  /* 0x0000000558037c24 */ /* 0x000fe2000f8e0254 */
[----:B------:R-:W-:Y:S01]  /*26e30*/  ULDC.64 UR4, c[0x0][0xaf0] ;  /* 0x0002bc0000047ab9 */ /* 0x000fe20000000a00 */
[----:B-1----:R-:W-:Y:S01]  /*26e40*/  @P1 IMAD.HI.U32 R0, R85, R86, RZ ;  /* 0x0000005655001227 */ /* 0x002fe200078e00ff */
[----:B------:R-:W5:Y:S03]  /*26e50*/  LD.E.128 R48, desc[UR6][R48.64] ;  /* 0x0000000630307980 */ /* 0x000f66000c101d00 */
[----:B------:R-:W-:Y:S01]  /*26e60*/  IMAD.IADD R21, R21, 0x1, R3 ;  /* 0x0000000115157824 */ /* 0x000fe200078e0203 */
[----:B------:R-:W5:Y:S01]  /*26e70*/  LD.E.128 R52, desc[UR6][R52.64] ;  /* 0x0000000634347980 */ /* 0x000f62000c101d00 */
[----:B------:R-:W-:Y:S01]  /*26e80*/  IMAD.MOV.U32 R3, RZ, RZ, R85 ;  /* 0x000000ffff037224 */ /* 0x000fe200078e0055 */
[----:B0-----:R-:W-:Y:S01]  /*26e90*/  @P1 SHF.R.U32.HI R3, RZ, R87, R0 ;  /* 0x00000057ff031219 */ /* 0x001fe20000011600 */
[----:B------:R-:W-:Y:S01]  /*26ea0*/  IMAD R81, R82, UR4, RZ ;  /* 0x0000000452517c24 */ /* 0x000fe2000f8e02ff */
[----:B------:R-:W5:Y:S02]  /*26eb0*/  LD.E.128 R56, desc[UR6][R56.64] ;  /* 0x0000000638387980 */ /* 0x000f64000c101d00 */
[----:B------:R-:W-:Y:S01]  /*26ec0*/  SHF.R.S32.HI R0, RZ, 0x1f, R3 ;  /* 0x0000001fff007819 */ /* 0x000fe20000011403 */
[C---:B------:R-:W-:Y:S01]  /*26ed0*/  IMAD R83, R80.reuse, UR5, R81 ;  /* 0x0000000550537c24 */ /* 0x040fe2000f8e0251 */
[----:B------:R-:W5:Y:S01]  /*26ee0*/  LD.E.128 R60, desc[UR6][R60.64] ;  /* 0x000000063c3c7980 */ /* 0x000f62000c101d00 */
[----:B------:R-:W-:Y:S01]  /*26ef0*/  IMAD.WIDE.U32 R80, R80, UR4, R20 ;  /* 0x0000000450507c25 */ /* 0x000fe2000f8e0014 */
[----:B------:R-:W-:-:S02]  /*26f00*/  ULDC.64 UR4, c[0x0][0xae0] ;  /* 0x0002b80000047ab9 */ /* 0x000fc40000000a00 */
[----:B------:R-:W5:Y:S01]  /*26f10*/  LD.E.128 R64, desc[UR6][R64.64] ;  /* 0x0000000640407980 */ /* 0x000f62000c101d00 */
[----:B------:R-:W-:Y:S02]  /*26f20*/  IMAD.MOV R21, RZ, RZ, -R3 ;  /* 0x000000ffff157224 */ /* 0x000fe400078e0a03 */
[----:B------:R-:W-:Y:S01]  /*26f30*/  IMAD.IADD R81, R81, 0x1, R83 ;  /* 0x0000000151517824 */ /* 0x000fe200078e0253 */
[----:B------:R-:W5:Y:S01]  /*26f40*/  LD.E.128 R68, desc[UR6][R68.64] ;  /* 0x0000000644447980 */ /* 0x000f62000c101d00 */
[----:B------:R-:W-:Y:S02]  /*26f50*/  IMAD R0, R0, UR4, RZ ;  /* 0x0000000400007c24 */ /* 0x000fe4000f8e02ff */
[----:B------:R-:W-:Y:S01]  /*26f60*/  IMAD R83, R28, R21, R85 ;  /* 0x000000151c537224 */ /* 0x000fe200078e0255 */
[----:B------:R-:W5:Y:S01]  /*26f70*/  LD.E.128 R72, desc[UR6][R72.64] ;  /* 0x0000000648487980 */ /* 0x000f62000c101d00 */
[----:B------:R-:W-:-:S03]  /*26f80*/  IMAD R85, R3, UR5, R0 ;  /* 0x0000000503557c24 */ /* 0x000fc6000f8e0200 */
[----:B------:R-:W5:Y:S01]  /*26f90*/  LD.E.128 R76, desc[UR6][R76.64] ;  /* 0x000000064c4c7980 */ /* 0x000f62000c101d00 */
[----:B------:R-:W-:Y:S01]  /*26fa0*/  SHF.R.S32.HI R0, RZ, 0x1f, R83 ;  /* 0x0000001fff007819 */ /* 0x000fe20000011453 */
        /* <DEDUP_REMOVED lines=10> */
[----:B------:R-:W-:Y:S02]  /*27050*/  IMAD.IADD R87, R220, 0x1, R178 ;  /* 0x00000001dc577824 */ /* 0x000fe400078e02b2 */
[C---:B------:R-:W-:Y:S02]  /*27060*/  IMAD R81, R83.reuse, UR5, R0 ;  /* 0x0000000553517c24 */ /* 0x040fe4000f8e0200 */
[----:B------:R-:W-:Y:S01]  /*27070*/  IMAD.WIDE.U32 R20, R83, UR4, R20 ;  /* 0x0000000453147c25 */ /* 0x000fe2000f8e0014 */
[C---:B------:R-:W-:Y:S01]  /*27080*/  ISETP.GE.AND P2, PT, R87.reuse, R2, PT ;  /* 0x000000025700720c */ /* 0x040fe20003f46270 */
[----:B------:R-:W-:Y:S02]  /*27090*/  ULDC.64 UR4, c[0x0][0xa80] ;  /* 0x0002a00000047ab9 */ /* 0x000fe40000000a00 */
[----:B------:R-:W-:Y:S01]  /*270a0*/  VIADD R3, R87, 0x20 ;  /* 0x0000002057037836 */ /* 0x000fe20000000000 */
[----:B------:R-:W-:Y:S01]  /*270b0*/  LEA R28, P3, R20, UR4, 0x1 ;  /* 0x00000004141c7c11 */ /* 0x000fe2000f8608ff */
[----:B------:R-:W-:-:S02]  /*270c0*/  IMAD.IADD R21, R21, 0x1, R81 ;  /* 0x0000000115157824 */ /* 0x000fc400078e0251 */
[----:B------:R-:W-:Y:S01]  /*270d0*/  VIADD R0, R22, 0x38820 ;  /* 0x0003882016007836 */ /* 0x000fe20000000000 */
[-C--:B------:R-:W-:Y:S01]  /*270e0*/  ISETP.GE.AND P1, PT, R3, R2.reuse, PT ;  /* 0x000000020300720c */ /* 0x080fe20003f26270 */
[----:B------:R-:W-:Y:S01]  /*270f0*/  VIADD R3, R87, 0x40 ;  /* 0x0000004057037836 */ /* 0x000fe20000000000 */
[----:B------:R-:W-:Y:S02]  /*27100*/  LEA.HI.X R86, R20, UR5, R21, 0x1, P3 ;  /* 0x0000000514567c11 */ /* 0x000fe400098f0c15 */
[----:B------:R-:W-:Y:S01]  /*27110*/  PRMT R0, RZ, 0x654, R0 ;  /* 0x00000654ff007816 */ /* 0x000fe20000000000 */
[----:B0-----:R0:W1:Y:S01]  /*27120*/  SHFL.IDX PT, R84, R28, RZ, 0x181f ;  /* 0x00181fff1c547589 */ /* 0x00106200000e0000 */
[----:B------:R-:W-:Y:S02]  /*27130*/  ISETP.GE.AND P0, PT, R3, R2, PT ;  /* 0x000000020300720c */ /* 0x000fe40003f06270 */
[----:B------:R0:W-:Y:S01]  /*27140*/  SYNCS.ARRIVE.TRANS64.RED.A1T0 RZ, [R0+URZ], RZ ;  /* 0x000000ff00ff79a7 */ /* 0x0001e2000810043f */
[----:B------:R0:W2:Y:S01]  /*27150*/  SHFL.IDX PT, R3, R86, RZ, 0x181f ;  /* 0x00181fff56037589 */ /* 0x0000a200000e0000 */
[----:B------:R-:W-:Y:S09]  /*27160*/  @P2 BRA `(.L_x_2939) ;  /* 0x0000000000482947 */ /* 0x000ff20003800000 */
        /* <DEDUP_REMOVED lines=18> */
.L_x_2939:
[----:B------:R-:W-:Y:S05]  /*27290*/  BSYNC B1 ;  /* 0x0000000000017941 */ /* 0x000fea0003800000 */
.L_x_2938:
[----:B--2---:R2:W4:Y:S01]  /*272a0*/  SHFL.IDX PT, R3, R86, 0x1, 0x181f ;  /* 0x00381f0056037f89 */ /* 0x00452200000e0000 */
[----:B------:R-:W-:Y:S03]  /*272b0*/  BSSY B1, `(.L_x_2940) ;  /* 0x0000015000017945 */ /* 0x000fe60003800000 */
[----:B---3-5:R2:W3:Y:S01]  /*272c0*/  SHFL.IDX PT, R32, R28, 0x1, 0x181f ;  /* 0x00381f001c207f89 */ /* 0x0284e200000e0000 */
[----:B------:R-:W-:Y:S05]  /*272d0*/  @P1 BRA `(.L_x_2941) ;  /* 0x0000000000481947 */ /* 0x000fea0003800000 */
[----:B------:R-:W-:Y:S01]  /*272e0*/  ULDC UR4, c[0x0][0xac8] ;  /* 0x0002b20000047ab9 */ /* 0x000fe20000000800 */
[----:B------:R-:W-:Y:S01]  /*272f0*/  ULDC.64 UR6, c[0x0][0x208] ;  /* 0x0000820000067ab9 */ /* 0x000fe20000000a00 */
[----:B------:R-:W-:Y:S02]  /*27300*/  ISETP.GE.AND P4, PT, R16, UR4, PT ;  /* 0x0000000410007c0c */ /* 0x000fe4000bf86270 */
[----:B------:R-:W-:Y:S02]  /*27310*/  ISETP.GE.AND P3, PT, R213, UR4, PT ;  /* 0x00000004d5007c0c */ /* 0x000fe4000bf66270 */
[----:B------:R-:W-:Y:S02]  /*27320*/  ISETP.GE.AND P2, PT, R18, UR4, PT ;  /* 0x0000000412007c0c */ /* 0x000fe4000bf46270 */
[----:B------:R-:W-:-:S07]  /*27330*/  ISETP.GE.AND P1, PT, R19, UR4, PT ;  /* 0x0000000413007c0c */ /* 0x000fce000bf26270 */
[CC--:B---3--:R-:W-:Y:S02]  /*27340*/  @!P4 LEA R4, P6, R16.reuse, R32.reuse, 0x1 ;  /* 0x000000201004c211 */ /* 0x0c8fe400078c08ff */
        /* <DEDUP_REMOVED lines=11> */
.L_x_2941:
[----:B------:R-:W-:Y:S05]  /*27400*/  BSYNC B1 ;  /* 0x0000000000017941 */ /* 0x000fea0003800000 */
.L_x_2940:
[----:B----4-:R4:W0:Y:S01]  /*27410*/  SHFL.IDX PT, R3, R86, 0x2, 0x181f ;  /* 0x00581f0056037f89 */ /* 0x01082200000e0000 */
[----:B------:R-:W-:Y:S03]  /*27420*/  BSSY B1, `(.L_x_2942) ;  /* 0x0000015000017945 */ /* 0x000fe60003800000 */
[----:B---3--:R4:W3:Y:S01]  /*27430*/  SHFL.IDX PT, R10, R28, 0x2, 0x181f ;  /* 0x00581f001c0a7f89 */ /* 0x0088e200000e0000 */
[----:B------:R-:W-:Y:S05]  /*27440*/  @P0 BRA `(.L_x_2943) ;  /* 0x0000000000480947 */ /* 0x000fea0003800000 */
        /* <DEDUP_REMOVED lines=18> */
.L_x_2943:
[----:B------:R-:W-:Y:S05]  /*27570*/  BSYNC B1 ;  /* 0x0000000000017941 */ /* 0x000fea0003800000 */
.L_x_2942:
[----:B0-----:R-:W-:Y:S01]  /*27580*/  VIADD R3, R87, 0x60 ;  /* 0x0000006057037836 */ /* 0x001fe20000000000 */
[----:B------:R0:W0:Y:S04]  /*27590*/  SHFL.IDX PT, R9, R86, 0x3, 0x181f ;  /* 0x00781f0056097f89 */ /* 0x00002800000e0000 */
[----:B------:R-:W-:Y:S01]  /*275a0*/  ISETP.GE.AND P0, PT, R3, R2, PT ;  /* 0x000000020300720c */ /* 0x000fe20003f06270 */
[----:B--2-4-:R-:W2:-:S12]  /*275b0*/  SHFL.IDX PT, R28, R28, 0x3, 0x181f ;  /* 0x00781f001c1c7f89 */ /* 0x014e9800000e0000 */
[----:B------:R-:W-:Y:S05]  /*275c0*/  @P0 BRA `(.L_x_2944) ;  /* 0x0000000c00d00947 */ /* 0x000fea0003800000 */
[----:B------:R-:W-:Y:S01]  /*275d0*/  ULDC UR4, c[0x0][0xac8] ;  /* 0x0002b20000047ab9 */ /* 0x000fe20000000800 */
[----:B------:R-:W-:Y:S01]  /*275e0*/  ULDC.64 UR6, c[0x0][0x208] ;  /* 0x0000820000067ab9 */ /* 0x000fe20000000a00 */
[----:B------:R-:W-:Y:S02]  /*275f0*/  ISETP.GE.AND P3, PT, R16, UR4, PT ;  /* 0x0000000410007c0c */ /* 0x000fe4000bf66270 */
[----:B------:R-:W-:Y:S02]  /*27600*/  ISETP.GE.AND P4, PT, R213, UR4, PT ;  /* 0x00000004d5007c0c */ /* 0x000fe4000bf86270 */
[----:B------:R-:W-:-:S09]  /*27610*/  ISETP.GE.AND P5, PT, R18, UR4, PT ;  /* 0x0000000412007c0c */ /* 0x000fd2000bfa6270 */
[CC--:B--2---:R-:W-:Y:S02]  /*27620*/  @!P3 LEA R2, P0, R16.reuse, R28.reuse, 0x1 ;  /* 0x0000001c1002b211 */ /* 0x0c4fe400078008ff */
[-C--:B------:R-:W-:Y:S02]  /*27630*/  @!P4 LEA R4, P1, R23, R28.reuse, 0x1 ;  /* 0x0000001c1704c211 */ /* 0x080fe400078208ff */
[-C--:B0-----:R-:W-:Y:S02]  /*27640*/  @!P3 LEA.HI.X R3, R16, R9.reuse, R17, 0x1, P0 ;  /* 0x000000091003b211 */ /* 0x081fe400000f0c11 */
        /* <DEDUP_REMOVED lines=8> */
[----:B----4-:R-:W-:Y:S01]  /*276d0*/  LEA R2, P0, R19, R28, 0x1 ;  /* 0x0000001c13027211 */ /* 0x010fe200078008ff */
[----:B------:R-:W-:-:S03]  /*276e0*/  ULDC.64 UR4, c[0x0][0x208] ;  /* 0x0000820000047ab9 */ /* 0x000fc60000000a00 */
[----:B------:R-:W-:-:S05]  /*276f0*/  LEA.HI.X R3, R19, R9, R217, 0x1, P0 ;  /* 0x0000000913037211 */ /* 0x000fca00000f0cd9 */
[----:B------:R0:W-:Y:S01]  /*27700*/  ST.E.128 desc[UR4][R2.64], R76 ;  /* 0x0000004c02007985 */ /* 0x0001e2000c101d04 */
[----:B------:R-:W-:Y:S05]  /*27710*/  BRA `(.L_x_2944) ;  /* 0x0000000c007c7947 */ /* 0x000fea0003800000 */
.L_x_2936:
[----:B------:R-:W3:Y:S01]  /*27720*/  LDL R11, [R1+0x7c] ;  /* 0x00007c00010b7983 */ /* 0x000ee20000100800 */
[----:B------:R-:W-:Y:S01]  /*27730*/  ULDC.64 UR4, c[0x0][0xc00] ;  /* 0x0003000000047ab9 */ /* 0x000fe20000000a00 */
[----:B------:R-:W4:Y:S01]  /*27740*/  LDC R25, c[0x0][0xbe8] ;  /* 0x0002fa00ff197b82 */ /* 0x000f220000000800 */
[----:B------:R-:W-:Y:S01]  /*27750*/  ISETP.NE.U32.AND P0, PT, RZ, UR4, PT ;  /* 0x00000004ff007c0c */ /* 0x000fe2000bf05070 */
[----:B------:R-:W-:Y:S01]  /*27760*/  IMAD.MOV.U32 R6, RZ, RZ, RZ ;  /* 0x000000ffff067224 */ /* 0x000fe200078e00ff */
[----:B------:R-:W-:Y:S02]  /*27770*/  ULDC.64 UR6, c[0x0][0x208] ;  /* 0x0000820000067ab9 */ /* 0x000fe40000000a00 */
[----:B------:R-:W-:Y:S01]  /*27780*/  ISETP.NE.AND.EX P0, PT, RZ, UR5, PT, P0 ;  /* 0x00000005ff007c0c */ /* 0x000fe2000bf05300 */
[----:B------:R-:W1:Y:S01]  /*27790*/  S2R R8, SR_TID.X ;  /* 0x0000000000087919 */ /* 0x000e620000002100 */
[----:B------:R-:W0:Y:S01]  /*277a0*/  S2R R9, SR_TID.X ;  /* 0x0000000000097919 */ /* 0x000e220000002100 */
[----:B-1----:R-:W-:-:S02]  /*277b0*/  VIADD R7, R8, 0xffffff80 ;  /* 0xffffff8008077836 */ /* 0x002fc40000000000 */
[----:B0-----:R-:W-:-:S03]  /*277c0*/  VIADD R20, R9, 0xffffff80 ;  /* 0xffffff8009147836 */ /* 0x001fc60000000000 */
        /* <DEDUP_REMOVED lines=16> */
[----:B------:R-:W1:Y:S01]  /*278d0*/  @P2 LDC R14, c[0x0][0xbec] ;  /* 0x0002fb00ff0e2b82 */ /* 0x000e620000000800 */
[----:B------:R-:W-:Y:S05]  /*278e0*/  @P1 BRA `(.L_x_2945) ;  /* 0x0000000000141947 */ /* 0x000fea0003800000 */
[----:B------:R-:W-:Y:S05]  /*278f0*/  @!P0 BRA `(.L_x_2945) ;  /* 0x0000000000108947 */ /* 0x000fea0003800000 */
[----:B------:R-:W-:Y:S02]  /*27900*/  ULDC.64 UR4, c[0x0][0x208] ;  /* 0x0000820000047ab9 */ /* 0x000fe40000000a00 */
[----:B0-----:R-:W3:Y:S04]  /*27910*/  LDG.E R5, desc[UR4][R2.64] ;  /* 0x0000000402057981 */ /* 0x001ee8000c1e1900 */
[----:B-----5:R-:W3:Y:S02]  /*27920*/  LDG.E R0, desc[UR4][R2.64+0x4] ;  /* 0x0000040402007981 */ /* 0x020ee4000c1e1900 */
[----:B---3--:R-:W-:-:S07]  /*27930*/  IMAD.IADD R0, R0, 0x1, -R5 ;  /* 0x0000000100007824 */ /* 0x008fce00078e0a05 */
.L_x_2945:
[----:B------:R-:W3:Y:S04]  /*27940*/  LDL R27, [R1+0x80] ;  /* 0x00008000011b7983 */ /* 0x000ee80000100800 */
[----:B------:R4:W5:Y:S01]  /*27950*/  LDL R26, [R1+0x68] ;  /* 0x00006800011a7983 */ /* 0x0009620000100800 */
[----:B0-----:R-:W-:Y:S01]  /*27960*/  SHF.R.S32.HI R3, RZ, 0x1f, R20 ;  /* 0x0000001fff037819 */ /* 0x001fe20000011414 */
[----:B------:R-:W-:Y:S01]  /*27970*/  BSSY B1, `(.L_x_2946) ;  /* 0x000002e000017945 */ /* 0x000fe20003800000 */
[----:B------:R-:W-:Y:S02]  /*27980*/  SEL R13, R11, RZ, !P0 ;  /* 0x000000ff0b0d7207 */ /* 0x000fe40004000000 */
[----:B------:R-:W-:Y:S02]  /*27990*/  SEL R12, R12, RZ, !P0 ;  /* 0x000000ff0c0c7207 */ /* 0x000fe40004000000 */
[----:B------:R-:W-:-:S02]  /*279a0*/  LEA.HI R24, R3, R20, RZ, 0x3 ;  /* 0x0000001403187211 */ /* 0x000fc400078f18ff */
[----:B-----5:R-:W-:Y:S02]  /*279b0*/  SHF.R.S32.HI R11, RZ, 0x1f, R6 ;  /* 0x0000001fff0b7819 */ /* 0x020fe40000011406 */
[----:B---3--:R-:W-:Y:S01]  /*279c0*/  SHF.R.S32.HI R10, RZ, 0x1f, R27 ;  /* 0x0000001fff0a7819 */ /* 0x008fe2000001141b */
[----:B----4-:R-:W-:Y:S06]  /*279d0*/  @P3 BRA `(.L_x_2947) ;  /* 0x00000000009c3947 */ /* 0x010fec0003800000 */
[----:B------:R-:W0:Y:S01]  /*279e0*/  LDC R9, c[0x0][0xbe8] ;  /* 0x0002fa00ff097b82 */ /* 0x000e220000000800 */
[----:B------:R-:W-:Y:S01]  /*279f0*/  IADD3 R8, R26, -0x80, R8 ;  /* 0xffffff801a087810 */ /* 0x000fe20007ffe008 */
        /* <DEDUP_REMOVED lines=13> */
[----:B------:R-:W-:-:S03]  /*27ad0*/  ULDC.64 UR4, c[0x0][0xb98] ;  /* 0x0002e60000047ab9 */ /* 0x000fc60000000a00 */
[----:B------:R-:W-:-:S03]  /*27ae0*/  IMAD.IADD R3, R3, 0x1, R7 ;  /* 0x0000000103037824 */ /* 0x000fc600078e0207 */
[----:B------:R-:W3:Y:S01]  /*27af0*/  @P0 LDC R21, c[0x0][0xbf0] ;  /* 0x0002fc00ff150b82 */ /* 0x000ee20000000800 */
[----:B------:R-:W-:-:S04]  /*27b00*/  IMAD.WIDE.U32 R2, R13, UR4, R2 ;  /* 0x000000040d027c25 */ /* 0x000fc8000f8e0002 */
[----:B0-----:R-:W-:-:S05]  /*27b10*/  @P0 IMAD.HI.U32 R4, R8, R15, RZ ;  /* 0x0000000f08040227 */ /* 0x001fca00078e00ff */
[----:B---3--:R-:W-:Y:S01]  /*27b20*/  @P0 SHF.R.U32.HI R5, RZ, R21, R4 ;  /* 0x00000015ff050219 */ /* 0x008fe20000011604 */
        /* <DEDUP_REMOVED lines=18> */
.L_x_2947:
[----:B------:R-:W-:Y:S05]  /*27c50*/  BSYNC B1 ;  /* 0x0000000000017941 */ /* 0x000fea0003800000 */
.L_x_2946:
[----:B------:R-:W3:Y:S01]  /*27c60*/  @P2 LDC R15, c[0x0][0xbf0] ;  /* 0x0002fc00ff0f2b82 */ /* 0x000ee20000000800 */
[----:B0-----:R-:W-:Y:S01]  /*27c70*/  LOP3.LUT R5, R24, 0xfffffff8, RZ, 0xc0, !PT ;  /* 0xfffffff818057812 */ /* 0x001fe200078ec0ff */
[----:B------:R-:W-:Y:S01]  /*27c80*/  ULDC.64 UR4, c[0x0][0xaa0] ;  /* 0x0002a80000047ab9 */ /* 0x000fe20000000a00 */
[----:B------:R-:W-:Y:S01]  /*27c90*/  BSSY B1, `(.L_x_2948) ;  /* 0x0000042000017945 */ /* 0x000fe20003800000 */
[----:B------:R-:W-:Y:S02]  /*27ca0*/  IMAD R3, R11, UR4, RZ ;  /* 0x000000040b037c24 */ /* 0x000fe4000f8e02ff */
[----:B------:R-:W-:Y:S02]  /*27cb0*/  IMAD.IADD R7, R20, 0x1, -R5 ;  /* 0x0000000114077824 */ /* 0x000fe400078e0a05 */
[----:B------:R-:W-:Y:S02]  /*27cc0*/  IMAD R5, R6, UR5, R3 ;  /* 0x0000000506057c24 */ /* 0x000fe4000f8e0203 */
[----:B------:R-:W-:-:S02]  /*27cd0*/  IMAD R4, R7, 0x20, R220 ;  /* 0x0000002007047824 */ /* 0x000fc400078e02dc */
[----:B------:R-:W-:Y:S01]  /*27ce0*/  IMAD.WIDE.U32 R2, R6, UR4, RZ ;  /* 0x0000000406027c25 */ /* 0x000fe2000f8e00ff */
[----:B------:R-:W-:-:S03]  /*27cf0*/  ULDC.64 UR4, c[0x0][0xae8] ;  /* 0x0002ba0000047ab9 */ /* 0x000fc60000000a00 */
[----:B------:R-:W-:Y:S02]  /*27d00*/  IMAD.IADD R9, R26, 0x1, R4 ;  /* 0x000000011a097824 */ /* 0x000fe400078e0204 */
[----:B------:R-:W-:Y:S02]  /*27d10*/  IMAD.IADD R3, R3, 0x1, R5 ;  /* 0x0000000103037824 */ /* 0x000fe400078e0205 */
[----:B------:R-:W-:Y:S02]  /*27d20*/  IMAD R6, R10, UR4, RZ ;  /* 0x000000040a067c24 */ /* 0x000fe4000f8e02ff */
[----:B-1----:R-:W-:-:S04]  /*27d30*/  @P2 IMAD.HI.U32 R4, R9, R14, RZ ;  /* 0x0000000e09042227 */ /* 0x002fc800078e00ff */
[C---:B------:R-:W-:Y:S02]  /*27d40*/  IMAD R7, R27.reuse, UR5, R6 ;  /* 0x000000051b077c24 */ /* 0x040fe4000f8e0206 */
[----:B------:R-:W-:Y:S01]  /*27d50*/  IMAD.WIDE.U32 R2, R27, UR4, R2 ;  /* 0x000000041b027c25 */ /* 0x000fe2000f8e0002 */
[----:B------:R-:W-:-:S03]  /*27d60*/  ULDC.64 UR4, c[0x0][0xaf0] ;  /* 0x0002bc0000047ab9 */ /* 0x000fc60000000a00 */
[----:B------:R-:W-:Y:S01]  /*27d70*/  IMAD.MOV.U32 R5, RZ, RZ, R9 ;  /* 0x000000ffff057224 */ /* 0x000fe200078e0009 */
[----:B---3--:R-:W-:Y:S01]  /*27d80*/  @P2 SHF.R.U32.HI R5, RZ, R15, R4 ;  /* 0x0000000fff052219 */ /* 0x008fe20000011604 */
[----:B------:R-:W-:Y:S02]  /*27d90*/  IMAD R6, R12, UR4, RZ ;  /* 0x000000040c067c24 */ /* 0x000fe4000f8e02ff */
[----:B------:R-:W-:Y:S01]  /*27da0*/  IMAD.IADD R3, R3, 0x1, R7 ;  /* 0x0000000103037824 */ /* 0x000fe200078e0207 */
[----:B------:R-:W-:Y:S01]  /*27db0*/  SHF.R.S32.HI R4, RZ, 0x1f, R5 ;  /* 0x0000001fff047819 */ /* 0x000fe20000011405 */
[C---:B------:R-:W-:Y:S02]  /*27dc0*/  IMAD R7, R13.reuse, UR5, R6 ;  /* 0x000000050d077c24 */ /* 0x040fe4000f8e0206 */
[----:B------:R-:W-:Y:S01]  /*27dd0*/  IMAD.WIDE.U32 R2, R13, UR4, R2 ;  /* 0x000000040d027c25 */ /* 0x000fe2000f8e0002 */
[----:B------:R-:W-:-:S03]  /*27de0*/  ULDC.64 UR4, c[0x0][0xae0] ;  /* 0x0002b80000047ab9 */ /* 0x000fc60000000a00 */
[----:B------:R-:W-:Y:S02]  /*27df0*/  IMAD.MOV R6, RZ, RZ, -R5 ;  /* 0x000000ffff067224 */ /* 0x000fe400078e0a05 */
[----:B------:R-:W-:Y:S02]  /*27e00*/  IMAD.IADD R3, R3, 0x1, R7 ;  /* 0x0000000103037824 */ /* 0x000fe400078e0207 */
[----:B------:R-:W-:Y:S02]  /*27e10*/  IMAD R4, R4, UR4, RZ ;  /* 0x0000000404047c24 */ /* 0x000fe4000f8e02ff */
[----:B------:R-:W-:Y:S02]  /*27e20*/  IMAD R7, R25, R6, R9 ;  /* 0x0000000619077224 */ /* 0x000fe400078e0209 */
[C---:B------:R-:W-:Y:S02]  /*27e30*/  IMAD R9, R5.reuse, UR5, R4 ;  /* 0x0000000505097c24 */ /* 0x040fe4000f8e0204 */
[----:B------:R-:W-:Y:S01]  /*27e40*/  IMAD.WIDE.U32 R2, R5, UR4, R2 ;  /* 0x0000000405027c25 */ /* 0x000fe2000f8e0002 */
[----:B------:R-:W-:Y:S01]  /*27e50*/  SHF.R.S32.HI R4, RZ, 0x1f, R7 ;  /* 0x0000001fff047819 */ /* 0x000fe20000011407 */
[----:B------:R-:W-:-:S02]  /*27e60*/  ULDC.64 UR4, c[0x0][0xad8] ;  /* 0x0002b60000047ab9 */ /* 0x000fc40000000a00 */
[----:B------:R-:W-:Y:S02]  /*27e70*/  IMAD.IADD R3, R3, 0x1, R9 ;  /* 0x0000000103037824 */ /* 0x000fe400078e0209 */
[----:B------:R-:W-:Y:S02]  /*27e80*/  IMAD R4, R4, UR4, RZ ;  /* 0x0000000404047c24 */ /* 0x000fe4000f8e02ff */
[----:B------:R-:W-:Y:S02]  /*27e90*/  IMAD.IADD R6, R220, 0x1, R26 ;  /* 0x00000001dc067824 */ /* 0x000fe400078e021a */
[----:B------:R-:W-:Y:S02]  /*27ea0*/  IMAD R25, R0, R25, RZ ;  /* 0x0000001900197224 */ /* 0x000fe400078e02ff */
[C---:B------:R-:W-:Y:S02]  /*27eb0*/  IMAD R5, R7.reuse, UR5, R4 ;  /* 0x0000000507057c24 */ /* 0x040fe4000f8e0204 */
[----:B------:R-:W-:Y:S01]  /*27ec0*/  IMAD.WIDE.U32 R2, R7, UR4, R2 ;  /* 0x0000000407027c25 */ /* 0x000fe2000f8e0002 */
[----:B------:R-:W-:Y:S01]  /*27ed0*/  ISETP.GE.AND P2, PT, R6, R25, PT ;  /* 0x000000190600720c */ /* 0x000fe20003f46270 */
[----:B------:R-:W-:-:S02]  /*27ee0*/  ULDC.64 UR4, c[0x0][0xa80] ;  /* 0x0002a00000047ab9 */ /* 0x000fc40000000a00 */
[----:B------:R-:W-:Y:S01]  /*27ef0*/  IMAD.IADD R3, R3, 0x1, R5 ;  /* 0x0000000103037824 */ /* 0x000fe200078e0205 */
[----:B------:R-:W-:Y:S01]  /*27f00*/  LEA R4, P3, R2, UR4, 0x1 ;  /* 0x0000000402047c11 */ /* 0x000fe2000f8608ff */
[----:B------:R-:W-:-:S03]  /*27f10*/  VIADD R0, R6, 0x20 ;  /* 0x0000002006007836 */ /* 0x000fc60000000000 */
[----:B------:R-:W-:Y:S02]  /*27f20*/  LEA.HI.X R5, R2, UR5, R3, 0x1, P3 ;  /* 0x0000000502057c11 */ /* 0x000fe400098f0c03 */
[-C--:B------:R-:W-:Y:S01]  /*27f30*/  ISETP.GE.AND P1, PT, R0, R25.reuse, PT ;  /* 0x000000190000720c */ /* 0x080fe20003f26270 */
[----:B------:R-:W-:Y:S01]  /*27f40*/  VIADD R0, R6, 0x40 ;  /* 0x0000004006007836 */ /* 0x000fe20000000000 */
[----:B------:R0:W1:Y:S04]  /*27f50*/  SHFL.IDX PT, R2, R4, RZ, 0x181f ;  /* 0x00181fff04027589 */ /* 0x00006800000e0000 */
[----:B------:R0:W3:Y:S01]  /*27f60*/  SHFL.IDX PT, R3, R5, RZ, 0x181f ;  /* 0x00181fff05037589 */ /* 0x0000e200000e0000 */
[----:B------:R-:W-:Y:S01]  /*27f70*/  ISETP.GE.AND P0, PT, R0, R25, PT ;  /* 0x000000190000720c */ /* 0x000fe20003f06270 */
[----:B------:R-:W-:-:S12]  /*27f80*/  @P2 BRA `(.L_x_2949) ;  /* 0x0000000000482947 */ /* 0x000fd80003800000 */
        /* <DEDUP_REMOVED lines=18> */
.L_x_2949:
[----:B------:R-:W-:Y:S05]  /*280b0*/  BSYNC B1 ;  /* 0x0000000000017941 */ /* 0x000fea0003800000 */
.L_x_2948:
        /* <DEDUP_REMOVED lines=22> */
.L_x_2951:
[----:B------:R-:W-:Y:S05]  /*28220*/  BSYNC B1 ;  /* 0x0000000000017941 */ /* 0x000fea0003800000 */
.L_x_2950:
        /* <DEDUP_REMOVED lines=22> */
.L_x_2953:
[----:B------:R-:W-:Y:S05]  /*28390*/  BSYNC B1 ;  /* 0x0000000000017941 */ /* 0x000fea0003800000 */
.L_x_2952:
[----:B------:R-:W-:Y:S01]  /*283a0*/  VIADD R0, R6, 0x60 ;  /* 0x0000006006007836 */ /* 0x000fe20000000000 */
[----:B01-3--:R-:W0:Y:S04]  /*283b0*/  SHFL.IDX PT, R5, R5, 0x3, 0x181f ;  /* 0x00781f0005057f89 */ /* 0x00be2800000e0000 */
        /* <DEDUP_REMOVED lines=21> */
.L_x_2944:
[----:B------:R-:W-:Y:S05]  /*28510*/  BSYNC B0 ;  /* 0x0000000000007941 */ /* 0x000fea0003800000 */
.L_x_2935:
[----:B------:R-:W-:Y:S02]  /*28520*/  ULDC UR4, c[0x0][0xc3c] ;  /* 0x00030f0000047ab9 */ /* 0x000fe40000000800 */
[----:B--2---:R-:W-:-:S13]  /*28530*/  ISETP.GE.AND P0, PT, R31, UR4, PT ;  /* 0x000000041f007c0c */ /* 0x004fda000bf06270 */
[----:B------:R-:W-:Y:S05]  /*28540*/  @!P0 BRA `(.L_x_2954) ;  /* 0xfffffd8800c88947 */ /* 0x000fea000383ffff */
[----:B------:R-:W-:Y:S05]  /*28550*/  BRA `(.L_x_2683) ;  /* 0x0000007400d47947 */ /* 0x000fea0003800000 */
.L_x_2681:
        /* <DEDUP_REMOVED lines=16> */
.L_x_2955:
        /* <DEDUP_REMOVED lines=42> */
.L_x_2961:
        /* <DEDUP_REMOVED lines=13> */
.L_x_2960:
[----:B------:R-:W-:Y:S05]  /*289d0*/  BSYNC B0 ;  /* 0x0000000000007941 */ /* 0x000fea0003800000 */
.L_x_2959:
        /* <DEDUP_REMOVED lines=20> */
.L_x_2957:
[----:B------:R-:W-:Y:S01]  /*28b20*/  IMAD.IADD R13, R6, 0x1, -R3 ;  /* 0x00000001060d7824 */ /* 0x000fe200078e0a03 */
[----:B------:R-:W-:-:S03]  /*28b30*/  ULDC.64 UR8, c[0x0][0x208] ;  /* 0x0000820000087ab9 */ /* 0x000fc60000000a00 */
        /* <DEDUP_REMOVED lines=19> */
.L_x_2962:
        /* <DEDUP_REMOVED lines=54> */
[----:B------:R-:W-:-:S04]  /*28fd0*/  @!P1 LOP3.LUT R2, RZ, R15, RZ, 0x33, !PT ;  /* 0x0000000fff029212 */ /* 0x000fc800078e33ff */
[----:B------:R-:W-:Y:S01]  /*28fe0*/  LOP3.LUT R17, RZ, R2, RZ, 0x33, !PT ;  /* 0x00000002ff117212 */ /* 0x000fe200078e33ff */
[----:B------:R-:W-:-:S04]  /*28ff0*/  IMAD R18, R2, R18, R3 ;  /* 0x0000001202127224 */ /* 0x000fc800078e0203 */
[----:B------:R-:W-:Y:S01]  /*29000*/  IMAD.IADD R17, R4, 0x1, R17 ;  /* 0x0000000104117824 */ /* 0x000fe200078e0211 */
[----:B------:R-:W-:Y:S06]  /*29010*/  BRA `(.L_x_2963) ;  /* 0x00000000000c7947 */ /* 0x000fec0003800000 */
.L_x_2958:
[----:B------:R-:W-:Y:S02]  /*29020*/  IMAD.MOV.U32 R17, RZ, RZ, RZ ;  /* 0x000000ffff117224 */ /* 0x000fe400078e00ff */
[----:B------:R-:W-:Y:S02]  /*29030*/  IMAD.U32 R16, RZ, RZ, UR6 ;  /* 0x00000006ff107e24 */ /* 0x000fe4000f8e00ff */
[----:B------:R-:W-:-:S07]  /*29040*/  IMAD.MOV.U32 R18, RZ, RZ, RZ ;  /* 0x000000ffff127224 */ /* 0x000fce00078e00ff */
.L_x_2963:
[----:B------:R-:W-:-:S13]  /*29050*/  ISETP.NE.AND P0, PT, R5, RZ, PT ;  /* 0x000000ff0500720c */ /* 0x000fda0003f05270 */
[----:B------:R-:W0:Y:S01]  /*29060*/  @!P0 S2R R3, SR_CgaCtaId ;  /* 0x0000000000038919 */ /* 0x000e220000008800 */
[----:B------:R-:W-:-:S04]  /*29070*/  @!P0 MOV R2, 0x400 ;  /* 0x0000040000028802 */ /* 0x000fc80000000f00 */
[----:B0-----:R-:W-:-:S05]  /*29080*/  @!P0 LEA R2, R3, R2, 0x18 ;  /* 0x0000000203028211 */ /* 0x001fca00078ec0ff */
[----:B------:R1:W-:Y:S01]  /*29090*/  @!P0 STS.128 [R2+0x388d0], R16 ;  /* 0x0388d01002008388 */ /* 0x0003e20000000c00 */
[----:B------:R-:W-:Y:S06]  /*290a0*/  BAR.ARV 0x5, 0x180 ;  /* 0x0146000000007b1d */ /* 0x000fec0000002000 */
.L_x_2956:
        /* <DEDUP_REMOVED lines=20> */
[----:B------:R-:W-:Y:S01]  /*291f0*/  IMAD.MOV.U32 R28, RZ, RZ, RZ ;  /* 0x000000ffff1c7224 */ /* 0x000fe200078e00ff */
[----:B------:R-:W-:Y:S01]  /*29200*/  LOP3.LUT R34, R3, 0x200, R34, 0xf8, !PT ;  /* 0x0000020003227812 */ /* 0x000fe200078ef822 */
[----:B------:R-:W-:Y:S01]  /*29210*/  IMAD.MOV.U32 R30, RZ, RZ, 0x1 ;  /* 0x00000001ff1e7424 */ /* 0x000fe200078e00ff */
        /* <DEDUP_REMOVED lines=8> */
[----:B------:R-:W-:-:S04]  /*292a0*/  IMAD.U32 R22, RZ, RZ, UR4 ;  /* 0x00000004ff167e24 */ /* 0x000fc8000f8e00ff */
[----:B--2---:R-:W-:-:S07]  /*292b0*/  IMAD R37, R34, 0x2, R22 ;  /* 0x0000000222257824 */ /* 0x004fce00078e0216 */
.L_x_3073:
        /* <DEDUP_REMOVED lines=21> */
[----:B-1----:R1:W2:Y:S01]  /*29410*/  @P0 LDG.E R11, desc[UR10][R2.64] ;  /* 0x0000000a020b0981 */ /* 0x0022a2000c1e1900 */
        /* <DEDUP_REMOVED lines=25> */
[----:B0-----:R-:W-:Y:S02]  /*295b0*/  IMAD.U32 R6, RZ, RZ, UR5 ;  /* 0x00000005ff067e24 */ /* 0x001fe4000f8e00ff */
[----:B------:R-:W-:Y:S01]  /*295c0*/  IMAD.U32 R7, RZ, RZ, UR4 ;  /* 0x00000004ff077e24 */ /* 0x000fe2000f8e00ff */
[----:B---3--:R0:W-:Y:S01]  /*295d0*/  STL [R1+0x1c], R8 ;  /* 0x00001c0801007387 */ /* 0x0081e20000100800 */
[----:B------:R-:W-:-:S03]  /*295e0*/  IMAD.MOV.U32 R10, RZ, RZ, R8 ;  /* 0x000000ffff0a7224 */ /* 0x000fc600078e0008 */
[----:B--2---:R0:W-:Y:S01]  /*295f0*/  STL [R1+0x10], R11 ;  /* 0x0000100b01007387 */ /* 0x0041e20000100800 */
[----:B------:R-:W-:Y:S05]  /*29600*/  @P2 BRA `(.L_x_2965) ;  /* 0x0000000000182947 */ /* 0x000fea0003800000 */
[----:B------:R-:W-:Y:S05]  /*29610*/  @!P0 BRA `(.L_x_2965) ;  /* 0x0000000000148947 */ /* 0x000fea0003800000 */
[----:B------:R-:W-:Y:S02]  /*29620*/  ULDC.64 UR4, c[0x0][0x208] ;  /* 0x0000820000047ab9 */ /* 0x000fe40000000a00 */
[----:B------:R-:W2:Y:S04]  /*29630*/  LDG.E R9, desc[UR4][R2.64] ;  /* 0x0000000402097981 */ /* 0x000ea8000c1e1900 */
[----:B0-----:R-:W2:Y:S02]  /*29640*/  LDG.E R8, desc[UR4][R2.64+0x4] ;  /* 0x0000040402087981 */ /* 0x001ea4000c1e1900 */
[----:B--2---:R-:W-:-:S05]  /*29650*/  IMAD.IADD R10, R8, 0x1, -R9 ;  /* 0x00000001080a7824 */ /* 0x004fca00078e0a09 */
[----:B------:R1:W-:Y:S02]  /*29660*/  STL [R1+0x1c], R10 ;  /* 0x00001c0a01007387 */ /* 0x0003e40000100800 */
.L_x_2965:
[----:B------:R-:W-:Y:S01]  /*29670*/  ULDC.64 UR4, c[0x0][0xa20] ;  /* 0x0002880000047ab9 */ /* 0x000fe20000000a00 */
[----:B------:R-:W-:Y:S01]  /*29680*/  IMAD.MOV.U32 R33, RZ, RZ, R31 ;  /* 0x000000ffff217224 */ /* 0x000fe200078e001f */
[----:B------:R-:W-:-:S04]  /*29690*/  ISETP.NE.U32.AND P0, PT, RZ, UR4, PT ;  /* 0x00000004ff007c0c */ /* 0x000fc8000bf05070 */
[----:B------:R-:W-:-:S13]  /*296a0*/  ISETP.NE.AND.EX P0, PT, RZ, UR5, PT, P0 ;  /* 0x00000005ff007c0c */ /* 0x000fda000bf05300 */
[----:B------:R-:W-:Y:S05]  /*296b0*/  @!P0 BRA `(.L_x_2966) ;  /* 0x0000000000148947 */ /* 0x000fea0003800000 */
[----:B------:R-:W-:Y:S01]  /*296c0*/  IADD3 R2, P0, R24, UR4, RZ ;  /* 0x0000000418027c10 */ /* 0x000fe2000ff1e0ff */
[----:B------:R-:W-:-:S03]  /*296d0*/  ULDC.64 UR6, c[0x0][0x208] ;  /* 0x0000820000067ab9 */ /* 0x000fc60000000a00 */
[----:B------:R-:W-:-:S05]  /*296e0*/  IADD3.X R3, R25, UR5, RZ, P0, !PT ;  /* 0x0000000519037c10 */ /* 0x000fca00087fe4ff */
[----:B------:R2:W5:Y:S01]  /*296f0*/  LDG.E R7, desc[UR6][R2.64] ;  /* 0x0000000602077981 */ /* 0x000562000c1e1900 */
[----:B------:R-:W-:Y:S05]  /*29700*/  BRA `(.L_x_2967) ;  /* 0x0000000000287947 */ /* 0x000fea0003800000 */
.L_x_2966:
[----:B------:R-:W-:Y:S02]  /*29710*/  ULDC.64 UR4, c[0x0][0xa08] ;  /* 0x0002820000047ab9 */ /* 0x000fe40000000a00 */
[----:B------:R-:W-:-:S04]  /*29720*/  ISETP.NE.U32.AND P0, PT, RZ, UR4, PT ;  /* 0x00000004ff007c0c */ /* 0x000fc8000bf05070 */
[----:B------:R-:W-:-:S13]  /*29730*/  ISETP.NE.AND.EX P0, PT, RZ, UR5, PT, P0 ;  /* 0x00000005ff007c0c */ /* 0x000fda000bf05300 */
[----:B------:R-:W-:Y:S05]  /*29740*/  @!P0 BRA `(.L_x_2967) ;  /* 0x0000000000188947 */ /* 0x000fea0003800000 */
[----:B------:R-:W2:Y:S01]  /*29750*/  LDC.64 R2, c[0x0][0xa08] ;  /* 0x00028200ff027b82 */ /* 0x000ea20000000a00 */
[----:B------:R-:W-:Y:S01]  /*29760*/  ULDC.64 UR4, c[0x0][0x208] ;  /* 0x0000820000047ab9 */ /* 0x000fe20000000a00 */
[----:B--2---:R-:W-:-:S05]  /*29770*/  IMAD.WIDE R2, R33, 0x4, R2 ;  /* 0x0000000421027825 */ /* 0x004fca00078e0202 */
[----:B------:R-:W2:Y:S04]  /*29780*/  LDG.E R7, desc[UR4][R2.64] ;  /* 0x0000000402077981 */ /* 0x000ea8000c1e1900 */
[----:B0-----:R-:W2:Y:S02]  /*29790*/  LDG.E R8, desc[UR4][R2.64+0x4] ;  /* 0x0000040402087981 */ /* 0x001ea4000c1e1900 */
[----:B--2---:R-:W-:-:S07]  /*297a0*/  IMAD.IADD R7, R8, 0x1, -R7 ;  /* 0x0000000108077824 */ /* 0x004fce00078e0a07 */
.L_x_2967:
[----:B------:R-:W-:Y:S01]  /*297b0*/  ULDC.64 UR4, c[0x0][0x208] ;  /* 0x0000820000047ab9 */ /* 0x000fe20000000a00 */
[----:B--2---:R-:W2:Y:S01]  /*297c0*/  LDC R3, c[0x0][0x448] ;  /* 0x00011200ff037b82 */ /* 0x004ea20000000800 */
[----:B------:R-:W3:Y:S04]  /*297d0*/  @P1 LDG.E R2, desc[UR4][R4.64] ;  /* 0x0000000404021981 */ /* 0x000ee8000c1e1900 */
[----:B------:R-:W3:Y:S01]  /*297e0*/  @P1 LDG.E R9, desc[UR4][R4.64+0x4] ;  /* 0x0000040404091981 */ /* 0x000ee2000c1e1900 */
[----:B-----5:R-:W-:Y:S01]  /*297f0*/  IMAD.IADD R7, R7, 0x1, -R11 ;  /* 0x0000000107077824 */ /* 0x020fe200078e0a0b */
[----:B------:R-:W-:Y:S01]  /*29800*/  BSSY B0, `(.L_x_2968) ;  /* 0x00001a3000007945 */ /* 0x000fe20003800000 */
[----:B--2---:R-:W-:-:S13]  /*29810*/  ISETP.NE.AND P0, PT, R3, 0x1, PT ;  /* 0x000000010300780c */ /* 0x004fda0003f05270 */
[----:B0-----:R-:W0:Y:S08]  /*29820*/  @P0 LDC R8, c[0x0][0x44c] ;  /* 0x00011300ff080b82 */ /* 0x001e300000000800 */
[----:B------:R-:W2:Y:S01]  /*29830*/  @P0 LDC R3, c[0x0][0x450] ;  /* 0x00011400ff030b82 */ /* 0x000ea20000000800 */
[----:B---3--:R-:W-:Y:S02]  /*29840*/  @P1 IMAD.IADD R6, R9, 0x1, -R2 ;  /* 0x0000000109061824 */ /* 0x008fe400078e0a02 */
[----:B------:R-:W-:-:S02]  /*29850*/  IMAD.SHL.U32 R9, R17, 0x80, RZ ;  /* 0x0000008011097824 */ /* 0x000fc400078e00ff */
[----:B------:R-:W-:Y:S02]  /*29860*/  IMAD.IADD R5, R7, 0x1, R6 ;  /* 0x0000000107057824 */ /* 0x000fe400078e0206 */
[----:B------:R-:W-:Y:S02]  /*29870*/  VIADD R9, R9, 0x7f ;  /* 0x0000007f09097836 */ /* 0x000fe40000000000 */
[----:B------:R-:W-:Y:S01]  /*29880*/  VIADD R2, R5, 0x4f ;  /* 0x0000004f05027836 */ /* 0x000fe20000000000 */
[----:B------:R3:W-:Y:S01]  /*29890*/  STL [R1+0xc], R5 ;  /* 0x00000c0501007387 */ /* 0x0007e20000100800 */
[----:B0-----:R-:W-:-:S04]  /*298a0*/  @P0 IMAD.HI.U32 R8, R9, R8, RZ ;  /* 0x0000000809080227 */ /* 0x001fc800078e00ff */
[----:B------:R-:W-:-:S04]  /*298b0*/  IMAD.HI R2, R2, 0x66666667, RZ ;  /* 0x6666666702027827 */ /* 0x000fc800078e02ff */
[----:B------:R-:W-:Y:S01]  /*298c0*/  IMAD.MOV.U32 R4, RZ, RZ, R9 ;  /* 0x000000ffff047224 */ /* 0x000fe200078e0009 */
[----:B--2---:R-:W-:Y:S02]  /*298d0*/  @P0 SHF.R.U32.HI R4, RZ, R3, R8 ;  /* 0x00000003ff040219 */ /* 0x004fe40000011608 */
[----:B------:R-:W-:-:S04]  /*298e0*/  SHF.R.U32.HI R3, RZ, 0x1f, R2 ;  /* 0x0000001fff037819 */ /* 0x000fc80000011602 */
[----:B------:R-:W-:Y:S02]  /*298f0*/  LEA.HI.SX32 R3, R2, R3, 0x1b ;  /* 0x0000000302037211 */ /* 0x000fe400078fdaff */
[----:B------:R-:W-:-:S05]  /*29900*/  IADD3 R2, R5, 0x50, -R10 ;  /* 0x0000005005027810 */ /* 0x000fca0007ffe80a */
[----:B------:R-:W-:-:S04]  /*29910*/  IMAD.IADD R4, R2, 0x1, R4 ;  /* 0x0000000102047824 */ /* 0x000fc800078e0204 */
[----:B------:R-:W-:-:S05]  /*29920*/  IMAD.HI R4, R4, 0x66666667, RZ ;  /* 0x6666666704047827 */ /* 0x000fca00078e02ff */
[----:B---3--:R-:W-:-:S04]  /*29930*/  SHF.R.U32.HI R5, RZ, 0x1f, R4 ;  /* 0x0000001fff057819 */ /* 0x008fc80000011604 */
[----:B------:R-:W-:-:S04]  /*29940*/  LEA.HI.SX32 R4, R4, R5, 0x1b ;  /* 0x0000000504047211 */ /* 0x000fc800078fdaff */
[----:B------:R-:W-:-:S05]  /*29950*/  VIMNMX R4, R3, R4, PT ;  /* 0x0000000403047248 */ /* 0x000fca0003fe0100 */
[--C-:B------:R-:W-:Y:S02]  /*29960*/  IMAD R5, R4, 0x50, -R7.reuse ;  /* 0x0000005004057824 */ /* 0x100fe400078e0a07 */
[----:B------:R-:W-:-:S03]  /*29970*/  IMAD.MOV R7, RZ, RZ, -R7 ;  /* 0x000000ffff077224 */ /* 0x000fc600078e0a07 */
[----:B------:R-:W-:Y:S02]  /*29980*/  VIMNMX R4, R5, R6, PT ;  /* 0x0000000605047248 */ /* 0x000fe40003fe0100 */
[----:B------:R-:W-:-:S04]  /*29990*/  VIMNMX R7, RZ, R7, !PT ;  /* 0x00000007ff077248 */ /* 0x000fc80007fe0100 */
        /* <DEDUP_REMOVED lines=18> */
.L_x_3177:
[----:B--2---:R-:W-:Y:S02]  /*29ac0*/  ISETP.NE.AND P0, PT, R14, RZ, PT ;  /* 0x000000ff0e00720c */ /* 0x004fe40003f05270 */
[----:B------:R-:W-:-:S11]  /*29ad0*/  PLOP3.LUT P6, PT, PT, PT, PT, 0x8, 0x0 ;  /* 0x000000000000781c */ /* 0x000fd60003fce170 */
[----:B------:R-:W-:Y:S05]  /*29ae0*/  @P0 BRA `(.L_x_2971) ;  /* 0x00000000000c0947 */ /* 0x000fea0003800000 */
[----:B------:R-:W-:-:S03]  /*29af0*/  UMOV UR4, 0xffffffff ;  /* 0xffffffff00047882 */ /* 0x000fc60000000000 */
[----:B------:R-:W-:Y:S05]  /*29b00*/  BRA.DIV UR4, `(.L_x_2972) ;  /* 0x0000007e04c47947 */ /* 0x000fea000b800000 */
[----:B------:R-:W-:-:S13]  /*29b10*/  ELECT P6, URZ, PT ;  /* 0x00000000003f782f */ /* 0x000fda00038c0000 */
.L_x_2971:
        /* <DEDUP_REMOVED lines=9> */
.L_x_3180:
[----:B------:R-:W-:Y:S05]  /*29bb0*/  BSYNC B1 ;  /* 0x0000000000017941 */ /* 0x000fea0003800000 */
.L_x_2973:
[----:B------:R-:W-:Y:S04]  /*29bc0*/  BSSY B1, `(.L_x_2975) ;  /* 0x00000aa000017945 */ /* 0x000fe80003800000 */
[----:B------:R-:W-:Y:S05]  /*29bd0*/  @!P6 BRA `(.L_x_2976) ;  /* 0x0000000800a0e947 */ /* 0x000fea0003800000 */
[----:B------:R-:W-:Y:S01]  /*29be0*/  IMAD R11, R28, 0x8, R22 ;  /* 0x000000081c0b7824 */ /* 0x000fe200078e0216 */
[----:B-1----:R-:W-:Y:S01]  /*29bf0*/  SHF.L.U32 R10, R30, 0x1f, RZ ;  /* 0x0000001f1e0a7819 */ /* 0x002fe200000006ff */
[----:B------:R-:W1:Y:S01]  /*29c00*/  S2R R8, SR_TID.X ;  /* 0x0000000000087919 */ /* 0x000e620000002100 */
[----:B------:R-:W-:Y:S02]  /*29c10*/  BSSY B2, `(.L_x_2977) ;  /* 0x0000005000027945 */ /* 0x000fe40003800000 */
[----:B------:R-:W2:Y:S01]  /*29c20*/  SYNCS.PHASECHK.TRANS64.TRYWAIT P0, [R11+URZ+0x388a0], R10 ;  /* 0x0388a00a0b0075a7 */ /* 0x000ea2000800017f */
[----:B-1----:R-:W-:-:S04]  /*29c30*/  LOP3.LUT R8, R8, 0x7f, RZ, 0xc0, !PT ;  /* 0x0000007f08087812 */ /* 0x002fc800078ec0ff */
[----:B------:R-:W-:Y:S01]  /*29c40*/  ISETP.NE.AND P1, PT, R8, RZ, PT ;  /* 0x000000ff0800720c */ /* 0x000fe20003f25270 */
[----:B--2---:R-:W-:-:S12]  /*29c50*/  @!P0 BRA `(.L_x_2978) ;  /* 0x0000007c00a48947 */ /* 0x004fd80003800000 */
.L_x_3181:
[----:B------:R-:W-:Y:S05]  /*29c60*/  BSYNC B2 ;  /* 0x0000000000027941 */ /* 0x000fea0003800000 */
.L_x_2977:
        /* <DEDUP_REMOVED lines=9> */
.L_x_2980:
[----:B------:R-:W-:Y:S05]  /*29d00*/  BSYNC B2 ;  /* 0x0000000000027941 */ /* 0x000fea0003800000 */
.L_x_2979:
        /* <DEDUP_REMOVED lines=12> */
.L_x_2981:
        /* <DEDUP_REMOVED lines=16> */
.L_x_2982:
        /* <DEDUP_REMOVED lines=16> */
.L_x_2983:
        /* <DEDUP_REMOVED lines=16> */
.L_x_2984:
        /* <DEDUP_REMOVED lines=13> */
.L_x_3182:
[----:B------:R-:W-:Y:S05]  /*2a1a0*/  BSYNC B2 ;  /* 0x0000000000027941 */ /* 0x000fea0003800000 */
.L_x_2985:
        /* <DEDUP_REMOVED lines=11> */
.L_x_2988:
[----:B------:R-:W-:Y:S05]  /*2a260*/  BSYNC B2 ;  /* 0x0000000000027941 */ /* 0x000fea0003800000 */
.L_x_2987:
        /* <DEDUP_REMOVED lines=8> */
.L_x_2989:
        /* <DEDUP_REMOVED lines=15> */
.L_x_2990:
        /* <DEDUP_REMOVED lines=15> */
.L_x_2991:
        /* <DEDUP_REMOVED lines=15> */
.L_x_2992:
        /* <DEDUP_REMOVED lines=10> */
.L_x_2976:
[----:B------:R-:W-:Y:S05]  /*2a660*/  BSYNC B1 ;  /* 0x0000000000017941 */ /* 0x000fea0003800000 */
.L_x_2975:
        /* <DEDUP_REMOVED lines=9> */
.L_x_3011:
[----:B------:R-:W-:Y:S05]  /*2a700*/  YIELD ;  /* 0x0000000000007946 */ /* 0x000fea0003800000 */
[----:B------:R-:W-:Y:S04]  /*2a710*/  BSSY B1, `(.L_x_2993) ;  /* 0x00000a9000017945 */ /* 0x000fe80003800000 */
[----:B------:R-:W-:Y:S05]  /*2a720*/  @!P6 BRA `(.L_x_2994) ;  /* 0x00000008009ce947 */ /* 0x000fea0003800000 */
[----:B-1----:R-:W-:Y:S01]  /*2a730*/  IMAD R10, R28, 0x8, R22 ;  /* 0x000000081c0a7824 */ /* 0x002fe200078e0216 */
[----:B------:R-:W-:Y:S01]  /*2a740*/  SHF.L.U32 R9, R30, 0x1f, RZ ;  /* 0x0000001f1e097819 */ /* 0x000fe200000006ff */
[----:B------:R-:W1:Y:S01]  /*2a750*/  S2R R5, SR_TID.X ;  /* 0x0000000000057919 */ /* 0x000e620000002100 */
[----:B------:R-:W-:Y:S02]  /*2a760*/  BSSY B2, `(.L_x_2995) ;  /* 0x0000005000027945 */ /* 0x000fe40003800000 */
[----:B------:R-:W2:Y:S01]  /*2a770*/  SYNCS.PHASECHK.TRANS64.TRYWAIT P1, [R10+URZ+0x388a0], R9 ;  /* 0x0388a0090a0075a7 */ /* 0x000ea2000802017f */
[----:B-1----:R-:W-:-:S04]  /*2a780*/  LOP3.LUT R5, R5, 0x7f, RZ, 0xc0, !PT ;  /* 0x0000007f05057812 */ /* 0x002fc800078ec0ff */
[----:B------:R-:W-:Y:S01]  /*2a790*/  ISETP.NE.AND P2, PT, R5, RZ, PT ;  /* 0x000000ff0500720c */ /* 0x000fe20003f45270 */
[----:B--2---:R-:W-:-:S12]  /*2a7a0*/  @!P1 BRA `(.L_x_2996) ;  /* 0x0000007000f89947 */ /* 0x004fd80003800000 */
.L_x_3183:
[----:B------:R-:W-:Y:S05]  /*2a7b0*/  BSYNC B2 ;  /* 0x0000000000027941 */ /* 0x000fea0003800000 */
.L_x_2995:
        /* <DEDUP_REMOVED lines=9> */
.L_x_2998:
[----:B------:R-:W-:Y:S05]  /*2a850*/  BSYNC B2 ;  /* 0x0000000000027941 */ /* 0x000fea0003800000 */
.L_x_2997:
        /* <DEDUP_REMOVED lines=11> */
.L_x_2999:
        /* <DEDUP_REMOVED lines=16> */
.L_x_3000:
        /* <DEDUP_REMOVED lines=16> */
.L_x_3001:
        /* <DEDUP_REMOVED lines=16> */
.L_x_3002:
        /* <DEDUP_REMOVED lines=13> */
.L_x_3184:
[----:B------:R-:W-:Y:S05]  /*2ace0*/  BSYNC B2 ;  /* 0x0000000000027941 */ /* 0x000fea0003800000 */
.L_x_3003:
        /* <DEDUP_REMOVED lines=11> */
.L_x_3006:
[----:B------:R-:W-:Y:S05]  /*2ada0*/  BSYNC B2 ;  /* 0x0000000000027941 */ /* 0x000fea0003800000 */
.L_x_3005:
        /* <DEDUP_REMOVED lines=8> */
.L_x_3007:
        /* <DEDUP_REMOVED lines=15> */
.L_x_3008:
        /* <DEDUP_REMOVED lines=15> */
.L_x_3009:
        /* <DEDUP_REMOVED lines=15> */
.L_x_3010:
        /* <DEDUP_REMOVED lines=10> */
.L_x_2994:
[----:B------:R-:W-:Y:S05]  /*2b1a0*/  BSYNC B1 ;  /* 0x0000000000017941 */ /* 0x000fea0003800000 */
.L_x_2993:
        /* <DEDUP_REMOVED lines=8> */
.L_x_2969:
[----:B------:R-:W-:Y:S05]  /*2b230*/  BSYNC B0 ;  /* 0x0000000000007941 */ /* 0x000fea0003800000 */
.L_x_2968:
[----:B------:R-:W2:Y:S01]  /*2b240*/  LDC R0, c[0x0][0x448] ;  /* 0x00011200ff007b82 */ /* 0x000ea20000000800 */
[----:B------:R-:W-:Y:S01]  /*2b250*/  LEA R5, R17, 0x7f, 0x7 ;  /* 0x0000007f11057811 */ /* 0x000fe200078e38ff */
[----:B------:R-:W-:Y:S05]  /*2b260*/  @!P0 WARPSYNC.ALL ;  /* 0x0000000000008948 */ /* 0x000fea0003800000 */
[----:B------:R-:W-:Y:S01]  /*2b270*/  BSSY B7, `(.L_x_3012) ;  /* 0x00003a7000077945 */ /* 0x000fe20003800000 */
[----:B------:R-:W-:Y:S01]  /*2b280*/  @!P0 BAR.SYNC.DEFER_BLOCKING 0xc, 0x180 ;  /* 0x0306000000008b1d */ /* 0x000fe20000010000 */
[----:B--2---:R-:W-:-:S13]  /*2b290*/  ISETP.NE.AND P1, PT, R0, 0x1, PT ;  /* 0x000000010000780c */ /* 0x004fda0003f25270 */
[----:B------:R-:W0:Y:S08]  /*2b2a0*/  @P1 LDC R4, c[0x0][0x44c] ;  /* 0x00011300ff041b82 */ /* 0x000e300000000800 */
[----:B------:R-:W2:Y:S01]  /*2b2b0*/  @P1 LDC R0, c[0x0][0x450] ;  /* 0x00011400ff001b82 */ /* 0x000ea20000000800 */
[----:B0-----:R-:W-:-:S05]  /*2b2c0*/  @P1 IMAD.HI.U32 R7, R5, R4, RZ ;  /* 0x0000000405071227 */ /* 0x001fca00078e00ff */
[----:B--2---:R-:W-:-:S05]  /*2b2d0*/  @P1 SHF.R.U32.HI R5, RZ, R0, R7 ;  /* 0x00000000ff051219 */ /* 0x004fca0000011607 */
[----:B------:R-:W-:-:S04]  /*2b2e0*/  IMAD.IADD R5, R2, 0x1, R5 ;  /* 0x0000000102057824 */ /* 0x000fc800078e0205 */
[----:B------:R-:W-:-:S05]  /*2b2f0*/  IMAD.HI R5, R5, 0x66666667, RZ ;  /* 0x6666666705057827 */ /* 0x000fca00078e02ff */
[----:B------:R-:W-:-:S04]  /*2b300*/  SHF.R.U32.HI R0, RZ, 0x1f, R5 ;  /* 0x0000001fff007819 */ /* 0x000fc80000011605 */
        /* <DEDUP_REMOVED lines=11> */
[----:B------:R-:W2:Y:S01]  /*2b3c0*/  LDC.64 R2, c[0x0][0xc60] ;  /* 0x00031800ff027b82 */ /* 0x000ea20000000a00 */
[----:B------:R-:W0:Y:S01]  /*2b3d0*/  FLO.U32 R0, UR4 ;  /* 0x0000000400007d00 */ /* 0x000e2200080e0000 */
[----:B------:R-:W-:Y:S01]  /*2b3e0*/  ULDC.64 UR6, c[0x0][0x208] ;  /* 0x0000820000067ab9 */ /* 0x000fe20000000a00 */
[----:B0-----:R-:W-:-:S06]  /*2b3f0*/  ISETP.EQ.U32.AND P0, PT, R0, R5, PT ;  /* 0x000000050000720c */ /* 0x001fcc0003f02070 */
[----:B------:R-:W2:Y:S07]  /*2b400*/  POPC R5, UR4 ;  /* 0x0000000400057d09 */ /* 0x000eae0008000000 */
[----:B--2---:R-:W2:Y:S01]  /*2b410*/  @P0 ATOMG.E.ADD.STRONG.GPU PT, R3, desc[UR6][R2.64], R5 ;  /* 0x00000005020309a8 */ /* 0x004ea200081ee1c6 */
[----:B------:R-:W0:Y:S02]  /*2b420*/  S2R R4, SR_LTMASK ;  /* 0x0000000000047919 */ /* 0x000e240000003900 */
[----:B0-----:R-:W-:-:S04]  /*2b430*/  LOP3.LUT R4, R4, UR4, RZ, 0xc0, !PT ;  /* 0x0000000404047c12 */ /* 0x001fc8000f8ec0ff */
[----:B------:R-:W0:Y:S01]  /*2b440*/  POPC R7, R4 ;  /* 0x0000000400077309 */ /* 0x000e220000000000 */
[----:B--2---:R-:W0:Y:S02]  /*2b450*/  SHFL.IDX PT, R0, R3, R0, 0x1f ;  /* 0x00001f0003007589 */ /* 0x004e2400000e0000 */
[----:B0-----:R-:W-:Y:S01]  /*2b460*/  IADD3 R16, R0, UR36, R7 ;  /* 0x0000002400107c10 */ /* 0x001fe2000fffe007 */
[----:B------:R-:W-:Y:S06]  /*2b470*/  BRA `(.L_x_3014) ;  /* 0x0000003800187947 */ /* 0x000fec0003800000 */
.L_x_3013:
        /* <DEDUP_REMOVED lines=13> */
[----:B-1----:R-:W-:Y:S02]  /*2b550*/  IMAD.U32 R10, RZ, RZ, UR4 ;  /* 0x00000004ff0a7e24 */ /* 0x002fe4000f8e00ff */
[----:B------:R-:W-:Y:S02]  /*2b560*/  IMAD.U32 R11, RZ, RZ, UR5 ;  /* 0x00000005ff0b7e24 */ /* 0x000fe4000f8e00ff */
[----:B------:R-:W-:Y:S02]  /*2b570*/  IMAD.MOV.U32 R8, RZ, RZ, 0x70 ;  /* 0x00000070ff087424 */ /* 0x000fe400078e00ff */
[----:B------:R-:W-:Y:S02]  /*2b580*/  IMAD.MOV.U32 R12, RZ, RZ, 0x1 ;  /* 0x00000001ff0c7424 */ /* 0x000fe400078e00ff */
[----:B------:R-:W-:-:S07]  /*2b590*/  IMAD.MOV.U32 R13, RZ, RZ, RZ ;  /* 0x000000ffff0d7224 */ /* 0x000fce00078e00ff */
[----:B------:R-:W-:-:S07]  /*2b5a0*/  LEPC R20, `(.L_x_3016) ;  /* 0x000000001014794e */ /* 0x000fce0000000000 */
[----:B0-----:R-:W-:Y:S05]  /*2b5b0*/  CALL.ABS.NOINC R2 ;  /* 0x0000000002007343 */ /* 0x001fea0003c00000 */
.L_x_3016:
[----:B------:R-:W-:Y:S05]  /*2b5c0*/  BSYNC B6 ;  /* 0x0000000000067941 */ /* 0x000fea0003800000 */
.L_x_3015:
        /* <DEDUP_REMOVED lines=9> */
[----:B------:R-:W-:Y:S02]  /*2b660*/  IMAD.U32 R4, RZ, RZ, UR6 ;  /* 0x00000006ff047e24 */ /* 0x000fe4000f8e00ff */
[----:B------:R-:W-:Y:S02]  /*2b670*/  IMAD.U32 R5, RZ, RZ, UR7 ;  /* 0x00000007ff057e24 */ /* 0x000fe4000f8e00ff */
[----:B------:R-:W-:Y:S02]  /*2b680*/  IMAD.U32 R6, RZ, RZ, UR8 ;  /* 0x00000008ff067e24 */ /* 0x000fe4000f8e00ff */
[----:B------:R-:W-:-:S02]  /*2b690*/  IMAD.U32 R7, RZ, RZ, UR9 ;  /* 0x00000009ff077e24 */ /* 0x000fc4000f8e00ff */
[----:B-1----:R-:W-:Y:S02]  /*2b6a0*/  IMAD.U32 R10, RZ, RZ, UR4 ;  /* 0x00000004ff0a7e24 */ /* 0x002fe4000f8e00ff */
[----:B------:R-:W-:Y:S02]  /*2b6b0*/  IMAD.U32 R11, RZ, RZ, UR5 ;  /* 0x00000005ff0b7e24 */ /* 0x000fe4000f8e00ff */
[----:B------:R-:W-:Y:S02]  /*2b6c0*/  IMAD.MOV.U32 R8, RZ, RZ, 0x70 ;  /* 0x00000070ff087424 */ /* 0x000fe400078e00ff */
[----:B------:R-:W-:Y:S02]  /*2b6d0*/  IMAD.MOV.U32 R12, RZ, RZ, 0x1 ;  /* 0x00000001ff0c7424 */ /* 0x000fe400078e00ff */
[----:B0-----:R-:W-:-:S07]  /*2b6e0*/  IMAD.MOV.U32 R13, RZ, RZ, RZ ;  /* 0x000000ffff0d7224 */ /* 0x001fce00078e00ff */
[----:B------:R-:W-:-:S07]  /*2b6f0*/  LEPC R20, `(.L_x_3019) ;  /* 0x000000001014794e */ /* 0x000fce0000000000 */
[----:B--2---:R-:W-:Y:S05]  /*2b700*/  CALL.ABS.NOINC R2 ;  /* 0x0000000002007343 */ /* 0x004fea0003c00000 */
.L_x_3019:
        /* <DEDUP_REMOVED lines=15> */
.L_x_3018:
[----:B------:R-:W-:Y:S05]  /*2b800*/  BSYNC B6 ;  /* 0x0000000000067941 */ /* 0x000fea0003800000 */
.L_x_3017:
[----:B------:R-:W2:Y:S01]  /*2b810*/  LDL R21, [R1+0xc] ;  /* 0x00000c0001157983 */ /* 0x000ea20000100800 */
[----:B------:R-:W-:-:S03]  /*2b820*/  ULDC.64 UR4, c[0x0][0x9f8] ;  /* 0x00027e0000047ab9 */ /* 0x000fc60000000a00 */
[----:B------:R-:W3:Y:S01]  /*2b830*/  LDL R2, [R1+0x10] ;  /* 0x0000100001027983 */ /* 0x000ee20000100800 */
[----:B------:R-:W-:Y:S01]  /*2b840*/  ISETP.NE.U32.AND P0, PT, RZ, UR4, PT ;  /* 0x00000004ff007c0c */ /* 0x000fe2000bf05070 */
[----:B------:R-:W-:Y:S01]  /*2b850*/  ULDC.64 UR6, c[0x0][0x208] ;  /* 0x0000820000067ab9 */ /* 0x000fe20000000a00 */
[----:B------:R-:W0:Y:S01]  /*2b860*/  LDC R0, c[0x0][0x430] ;  /* 0x00010c00ff007b82 */ /* 0x000e220000000800 */
        /* <DEDUP_REMOVED lines=9> */
[----:B0-----:R-:W-:-:S13]  /*2b900*/  ISETP.NE.AND P1, PT, R0, 0x1, PT ;  /* 0x000000010000780c */ /* 0x001fda0003f25270 */
[----:B------:R-:W0:Y:S08]  /*2b910*/  @P1 LDC R7, c[0x0][0x434] ;  /* 0x00010d00ff071b82 */ /* 0x000e300000000800 */
[----:B------:R-:W1:Y:S01]  /*2b920*/  @P1 LDC R5, c[0x0][0x438] ;  /* 0x00010e00ff051b82 */ /* 0x000e620000000800 */
[----:B----4-:R-:W-:-:S05]  /*2b930*/  IMAD.SHL.U32 R20, R20, 0x10, RZ ;  /* 0x0000001014147824 */ /* 0x010fca00078e00ff */
[----:B------:R-:W-:Y:S01]  /*2b940*/  LOP3.LUT R20, R26, 0x70, R20, 0xf8, !PT ;  /* 0x000000701a147812 */ /* 0x000fe200078ef814 */
[----:B------:R-:W-:-:S04]  /*2b950*/  VIADD R26, R32, 0xffffffff ;  /* 0xffffffff201a7836 */ /* 0x000fc80000000000 */
[----:B------:R-:W-:Y:S01]  /*2b960*/  IMAD R6, R26, 0x50, R20 ;  /* 0x000000501a067824 */ /* 0x000fe200078e0214 */
[----:B------:R-:W-:Y:S02]  /*2b970*/  LOP3.LUT R23, R23, 0xfffffffe, RZ, 0xc0, !PT ;  /* 0xfffffffe17177812 */ /* 0x000fe400078ec0ff */
[----:B------:R-:W-:Y:S01]  /*2b980*/  LOP3.LUT R9, R36, 0x80, RZ, 0xfc, !PT ;  /* 0x0000008024097812 */ /* 0x000fe200078efcff */
[----:B------:R-:W-:Y:S01]  /*2b990*/  UMOV UR5, 0xffffffff ;  /* 0xffffffff00057882 */ /* 0x000fe20000000000 */
[----:B--2---:R-:W-:-:S04]  /*2b9a0*/  ISETP.GE.AND P0, PT, R6, R21, PT ;  /* 0x000000150600720c */ /* 0x004fc80003f06270 */
[----:B------:R-:W-:Y:S01]  /*2b9b0*/  ISETP.GT.U32.OR P0, PT, R20, 0x4f, P0 ;  /* 0x0000004f1400780c */ /* 0x000fe20000704470 */
[----:B---3--:R-:W-:-:S04]  /*2b9c0*/  IMAD.IADD R6, R6, 0x1, R2 ;  /* 0x0000000106067824 */ /* 0x008fc800078e0202 */
[----:B0-----:R-:W-:-:S08]  /*2b9d0*/  @P1 IMAD.HI.U32 R7, R6, R7, RZ ;  /* 0x0000000706071227 */ /* 0x001fd000078e00ff */
[----:B------:R-:W0:Y:S01]  /*2b9e0*/  @!P0 LDC.64 R2, c[0x0][0x428] ;  /* 0x00010a00ff028b82 */ /* 0x000e220000000a00 */
[----:B------:R-:W-:Y:S01]  /*2b9f0*/  IMAD.MOV.U32 R4, RZ, RZ, R6 ;  /* 0x000000ffff047224 */ /* 0x000fe200078e0006 */
[----:B-1----:R-:W-:-:S05]  /*2ba00*/  @P1 SHF.R.U32.HI R4, RZ, R5, R7 ;  /* 0x00000005ff041219 */ /* 0x002fca0000011607 */
[----:B------:R-:W-:-:S04]  /*2ba10*/  IMAD.MOV R5, RZ, RZ, -R4 ;  /* 0x000000ffff057224 */ /* 0x000fc800078e0a04 */
[----:B------:R-:W-:Y:S01]  /*2ba20*/  IMAD R0, R0, R5, R6 ;  /* 0x0000000500007224 */ /* 0x000fe200078e0206 */
[----:B------:R-:W-:Y:S02]  /*2ba30*/  SHF.R.S32.HI R8, RZ, 0x1f, R33 ;  /* 0x0000001fff087819 */ /* 0x000fe40000011421 */
[----:B------:R-:W-:-:S03]  /*2ba40*/  @!P0 SHF.R.S32.HI R5, RZ, 0x1f, R4 ;  /* 0x0000001fff058819 */ /* 0x000fc60000011404 */
[-C--:B0-----:R-:W-:Y:S02]  /*2ba50*/  @!P0 IMAD R6, R8, R2.reuse, RZ ;  /* 0x0000000208068224 */ /* 0x081fe400078e02ff */
        /* <DEDUP_REMOVED lines=30> */
.L_x_3187:
[----:B------:R-:W-:Y:S01]  /*2bc40*/  SHF.R.S32.HI R32, RZ, 0x1f, R18 ;  /* 0x0000001fff207819 */ /* 0x000fe20000011412 */
[----:B------:R-:W-:Y:S06]  /*2bc50*/  @!P2 BRA `(.L_x_3021) ;  /* 0x000000000004a947 */ /* 0x000fec0003800000 */
[----:B------:R-:W-:Y:S01]  /*2bc60*/  BPT.TRAP 0x1 ;  /* 0x000000040000795c */ /* 0x000fe20000300000 */
.L_x_3021:
        /* <DEDUP_REMOVED lines=25> */
.L_x_3188:
[----:B------:R-:W-:Y:S05]  /*2be00*/  BSYNC B0 ;  /* 0x0000000000007941 */ /* 0x000fea0003800000 */
.L_x_3022:
        /* <DEDUP_REMOVED lines=77> */
.L_x_3200:
        /* <DEDUP_REMOVED lines=18> */
.L_x_3026:
[----:B------:R-:W-:Y:S05]  /*2c400*/  BSYNC B0 ;  /* 0x0000000000007941 */ /* 0x000fea0003800000 */
.L_x_3025:
[----:B------:R-:W-:Y:S01]  /*2c410*/  NOP ;  /* 0x0000000000007918 */ /* 0x000fe20000000000 */
[----:B------:R-:W-:-:S13]  /*2c420*/  PLOP3.LUT P0, PT, PT, PT, PT, 0x80, 0x0 ;  /* 0x000000000000781c */ /* 0x000fda0003f0f070 */
.L_x_3027:
        /* <DEDUP_REMOVED lines=11> */
.L_x_3028:
        /* <DEDUP_REMOVED lines=37> */
.L_x_3030:
[----:B------:R-:W-:Y:S05]  /*2c730*/  BSYNC B6 ;  /* 0x0000000000067941 */ /* 0x000fea0003800000 */
.L_x_3029:
[----:B------:R-:W3:Y:S01]  /*2c740*/  LDL.LU R20, [R1+0x24] ;  /* 0x0000240001147983 */ /* 0x000ee20000300800 */
[----:B------:R-:W-:Y:S01]  /*2c750*/  ULDC.64 UR4, c[0x0][0x2d8] ;  /* 0x0000b60000047ab9 */ /* 0x000fe20000000a00 */
[----:B------:R-:W0:Y:S02]  /*2c760*/  LDC R7, c[0x0][0x448] ;  /* 0x00011200ff077b82 */ /* 0x000e240000000800 */
[----:B------:R-:W4:Y:S01]  /*2c770*/  LDL.LU.64 R2, [R1+0x28] ;  /* 0x0000280001027983 */ /* 0x000f220000300a00 */
[----:B------:R-:W-:-:S03]  /*2c780*/  IMAD R0, R32, UR4, RZ ;  /* 0x0000000420007c24 */ /* 0x000fc6000f8e02ff */
[----:B------:R1:W5:Y:S01]  /*2c790*/  LDL R9, [R1+0x1c] ;  /* 0x00001c0001097983 */ /* 0x0003620000100800 */
[----:B------:R-:W-:Y:S01]  /*2c7a0*/  IMAD R0, R18, UR5, R0 ;  /* 0x0000000512007c24 */ /* 0x000fe2000f8e0200 */
[----:B0-----:R-:W-:-:S13]  /*2c7b0*/  ISETP.NE.AND P0, PT, R7, 0x1, PT ;  /* 0x000000010700780c */ /* 0x001fda0003f05270 */
[----:B------:R-:W0:Y:S01]  /*2c7c0*/  @P0 LDC R6, c[0x0][0x44c] ;  /* 0x00011300ff060b82 */ /* 0x000e220000000800 */
[C---:B------:R-:W-:Y:S02]  /*2c7d0*/  LOP3.LUT R11, R36.reuse, 0x40, RZ, 0xfc, !PT ;  /* 0x00000040240b7812 */ /* 0x040fe400078efcff */
[C---:B--2---:R-:W-:Y:S02]  /*2c7e0*/  LOP3.LUT R8, R36.reuse, 0x80, RZ, 0xfc, !PT ;  /* 0x0000008024087812 */ /* 0x044fe400078efcff */
[----:B------:R-:W-:Y:S01]  /*2c7f0*/  LOP3.LUT R10, R36, 0xc0, RZ, 0xfc, !PT ;  /* 0x000000c0240a7812 */ /* 0x000fe200078efcff */
[----:B----4-:R-:W-:Y:S02]  /*2c800*/  IMAD.MOV.U32 R3, RZ, RZ, R35 ;  /* 0x000000ffff037224 */ /* 0x010fe400078e0023 */
        /* <DEDUP_REMOVED lines=9> */
[----:B------:R-:W3:Y:S01]  /*2c8a0*/  @P0 LDC R0, c[0x0][0x450] ;  /* 0x00011400ff000b82 */ /* 0x000ee20000000800 */
[----:B--2---:R-:W-:-:S04]  /*2c8b0*/  LOP3.LUT R20, R20, 0x7f, RZ, 0xc0, !PT ;  /* 0x0000007f14147812 */ /* 0x004fc800078ec0ff */
[----:B------:R-:W-:Y:S02]  /*2c8c0*/  SHF.R.U32.HI R21, RZ, 0x3, R20 ;  /* 0x00000003ff157819 */ /* 0x000fe40000011614 */
[----:B------:R-:W2:Y:S02]  /*2c8d0*/  S2R R20, SR_TID.X ;  /* 0x0000000000147919 */ /* 0x000ea40000002100 */
[----:B--2---:R-:W-:-:S05]  /*2c8e0*/  IMAD.SHL.U32 R20, R20, 0x10, RZ ;  /* 0x0000001014147824 */ /* 0x004fca00078e00ff */
[----:B------:R-:W-:-:S05]  /*2c8f0*/  LOP3.LUT R20, R21, 0x70, R20, 0xf8, !PT ;  /* 0x0000007015147812 */ /* 0x000fca00078ef814 */
[----:B------:R-:W-:-:S04]  /*2c900*/  IMAD R5, R17, 0x80, R20 ;  /* 0x0000008011057824 */ /* 0x000fc800078e0214 */
[----:B0-----:R-:W-:-:S04]  /*2c910*/  @P0 IMAD.HI.U32 R6, R5, R6, RZ ;  /* 0x0000000605060227 */ /* 0x001fc800078e00ff */
[----:B------:R-:W-:Y:S01]  /*2c920*/  IMAD.MOV.U32 R4, RZ, RZ, R5 ;  /* 0x000000ffff047224 */ /* 0x000fe200078e0005 */
[----:B---3--:R-:W-:Y:S01]  /*2c930*/  @P0 SHF.R.U32.HI R4, RZ, R0, R6 ;  /* 0x00000000ff040219 */ /* 0x008fe20000011606 */
        /* <DEDUP_REMOVED lines=17> */
[----:B0-----:R-:W-:-:S03]  /*2ca50*/  LOP3.LUT R20, R20, 0x7f, RZ, 0xc0, !PT ;  /* 0x0000007f14147812 */ /* 0x001fc600078ec0ff */
[----:B------:R-:W-:Y:S01]  /*2ca60*/  LEA.HI.X R0, R2, UR5, R0, 0x1, P0 ;  /* 0x0000000502007c11 */ /* 0x000fe200080f0c00 */
[----:B------:R-:W-:Y:S01]  /*2ca70*/  UMOV UR5, 0xffffffff ;  /* 0xffffffff00057882 */ /* 0x000fe20000000000 */
[----:B------:R-:W-:Y:S02]  /*2ca80*/  ISETP.GE.AND P4, PT, R36, UR4, PT ;  /* 0x0000000424007c0c */ /* 0x000fe4000bf86270 */
[----:B------:R-:W-:Y:S02]  /*2ca90*/  ISETP.GE.AND P3, PT, R11, UR4, PT ;  /* 0x000000040b007c0c */ /* 0x000fe4000bf66270 */
[----:B------:R-:W-:Y:S02]  /*2caa0*/  ISETP.GE.AND P2, PT, R8, UR4, PT ;  /* 0x0000000408007c0c */ /* 0x000fe4000bf46270 */
[----:B------:R-:W-:Y:S02]  /*2cab0*/  ISETP.GE.AND P0, PT, R10, UR4, PT ;  /* 0x000000040a007c0c */ /* 0x000fe4000bf06270 */
[----:B------:R-:W-:Y:S01]  /*2cac0*/  SHF.R.U32.HI R8, RZ, 0x3, R20 ;  /* 0x00000003ff087819 */ /* 0x000fe20000011614 */
[----:B-1----:R-:W-:Y:S10]  /*2cad0*/  BRA.DIV UR5, `(.L_x_3031) ;  /* 0x0000005a05707947 */ /* 0x002ff4000b800000 */
[----:B------:R-:W0:Y:S01]  /*2cae0*/  SHFL.IDX PT, R3, R4, RZ, 0x181f ;  /* 0x00181fff04037589 */ /* 0x000e2200000e0000 */
[----:B-----5:R-:W-:Y:S01]  /*2caf0*/  IMAD R5, R9, R7, RZ ;  /* 0x0000000709057224 */ /* 0x020fe200078e02ff */
[----:B------:R-:W-:Y:S01]  /*2cb00*/  ULDC.64 UR4, c[0x0][0x208] ;  /* 0x0000820000047ab9 */ /* 0x000fe20000000a00 */
[----:B------:R-:W-:Y:S01]  /*2cb10*/  IMAD R17, R17, 0x80, R8 ;  /* 0x0000008011117824 */ /* 0x000fe200078e0208 */
        /* <DEDUP_REMOVED lines=83> */
.L_x_3217:
        /* <DEDUP_REMOVED lines=14> */
.L_x_3033:
[----:B------:R-:W-:Y:S05]  /*2d130*/  BSYNC B0 ;  /* 0x0000000000007941 */ /* 0x000fea0003800000 */
.L_x_3032:
[----:B------:R-:W-:Y:S01]  /*2d140*/  NOP ;  /* 0x0000000000007918 */ /* 0x000fe20000000000 */
[----:B------:R-:W-:-:S13]  /*2d150*/  PLOP3.LUT P0, PT, PT, PT, PT, 0x80, 0x0 ;  /* 0x000000000000781c */ /* 0x000fda0003f0f070 */
.L_x_3034:
        /* <DEDUP_REMOVED lines=18> */
.L_x_3218:
[----:B------:R-:W-:Y:S05]  /*2d280*/  BSYNC B0 ;  /* 0x0000000000007941 */ /* 0x000fea0003800000 */
.L_x_3035:
[----:B------:R-:W2:Y:S01]  /*2d290*/  LDL R0, [R1+0x20] ;  /* 0x0000200001007983 */ /* 0x000ea20000100800 */
[----:B------:R-:W-:Y:S01]  /*2d2a0*/  BSSY B0, `(.L_x_3037) ;  /* 0x000011f000007945 */ /* 0x000fe20003800000 */
[----:B--2---:R-:W-:-:S13]  /*2d2b0*/  ISETP.GE.AND P0, PT, R0, 0x2, PT ;  /* 0x000000020000780c */ /* 0x004fda0003f06270 */
[----:B------:R-:W-:Y:S05]  /*2d2c0*/  @!P0 BRA `(.L_x_3038) ;  /* 0x0000001000708947 */ /* 0x000fea0003800000 */
[C---:B------:R-:W-:Y:S01]  /*2d2d0*/  LOP3.LUT R5, R36.reuse, 0x40, RZ, 0xfc, !PT ;  /* 0x0000004024057812 */ /* 0x040fe200078efcff */
[----:B------:R-:W-:Y:S01]  /*2d2e0*/  ULDC UR4, c[0x0][0x2f4] ;  /* 0x0000bd0000047ab9 */ /* 0x000fe20000000800 */
[----:B------:R-:W-:Y:S01]  /*2d2f0*/  LOP3.LUT R4, R36, 0x80, RZ, 0xfc, !PT ;  /* 0x0000008024047812 */ /* 0x000fe200078efcff */
[----:B------:R-:W-:Y:S01]  /*2d300*/  VIADD R0, R0, 0xfffffffe ;  /* 0xfffffffe00007836 */ /* 0x000fe20000000000 */
[C---:B------:R-:W-:Y:S01]  /*2d310*/  LOP3.LUT R2, R36.reuse, 0xc0, RZ, 0xfc, !PT ;  /* 0x000000c024027812 */ /* 0x040fe200078efcff */
[----:B------:R-:W-:Y:S01]  /*2d320*/  IMAD.MOV.U32 R17, RZ, RZ, R29 ;  /* 0x000000ffff117224 */ /* 0x000fe200078e001d */
[----:B------:R-:W-:Y:S01]  /*2d330*/  ISETP.GE.AND P4, PT, R36, UR4, PT ;  /* 0x0000000424007c0c */ /* 0x000fe2000bf86270 */
[----:B------:R-:W-:Y:S01]  /*2d340*/  IMAD.MOV.U32 R7, RZ, RZ, R27 ;  /* 0x000000ffff077224 */ /* 0x000fe200078e001b */
[----:B------:R-:W-:Y:S01]  /*2d350*/  ISETP.GE.AND P3, PT, R5, UR4, PT ;  /* 0x0000000405007c0c */ /* 0x000fe2000bf66270 */
[----:B------:R-:W-:Y:S01]  /*2d360*/  IMAD.MOV.U32 R31, RZ, RZ, R26 ;  /* 0x000000ffff1f7224 */ /* 0x000fe200078e001a */
[----:B------:R-:W-:-:S02]  /*2d370*/  ISETP.GE.AND P2, PT, R4, UR4, PT ;  /* 0x0000000404007c0c */ /* 0x000fc4000bf46270 */
[----:B------:R-:W-:-:S13]  /*2d380*/  ISETP.GE.AND P1, PT, R2, UR4, PT ;  /* 0x0000000402007c0c */ /* 0x000fda000bf26270 */
.L_x_3051:
[----:B------:R-:W1:Y:S01]  /*2d390*/  LDL R5, [R1+0x10] ;  /* 0x0000100001057983 */ /* 0x000e620000100800 */
[----:B------:R-:W2:Y:S03]  /*2d3a0*/  LDC R11, c[0x0][0x430] ;  /* 0x00010c00ff0b7b82 */ /* 0x000ea60000000800 */
[----:B------:R-:W3:Y:S01]  /*2d3b0*/  LDL R8, [R1+0x14] ;  /* 0x0000140001087983 */ /* 0x000ee20000100800 */
[----:B------:R-:W4:Y:S01]  /*2d3c0*/  S2R R2, SR_TID.X ;  /* 0x0000000000027919 */ /* 0x000f220000002100 */
[----:B------:R-:W4:Y:S01]  /*2d3d0*/  S2R R4, SR_TID.X ;  /* 0x0000000000047919 */ /* 0x000f220000002100 */
[----:B--2---:R-:W-:-:S13]  /*2d3e0*/  ISETP.NE.AND P0, PT, R11, 0x1, PT ;  /* 0x000000010b00780c */ /* 0x004fda0003f05270 */
[----:B0-----:R-:W0:Y:S01]  /*2d3f0*/  @P0 LDC R3, c[0x0][0x434] ;  /* 0x00010d00ff030b82 */ /* 0x001e220000000800 */
[----:B----4-:R-:W-:Y:S01]  /*2d400*/  LOP3.LUT R2, R2, 0x7f, RZ, 0xc0, !PT ;  /* 0x0000007f02027812 */ /* 0x010fe200078ec0ff */
[----:B------:R-:W-:-:S03]  /*2d410*/  IMAD.SHL.U32 R4, R4, 0x10, RZ ;  /* 0x0000001004047824 */ /* 0x000fc600078e00ff */
[----:B------:R-:W-:-:S04]  /*2d420*/  SHF.R.U32.HI R2, RZ, 0x3, R2 ;  /* 0x00000003ff027819 */ /* 0x000fc80000011602 */
[----:B------:R-:W-:Y:S02]  /*2d430*/  LOP3.LUT R4, R2, 0x70, R4, 0xf8, !PT ;  /* 0x0000007002047812 */ /* 0x000fe400078ef804 */
[----:B------:R-:W2:Y:S02]  /*2d440*/  @P0 LDC R2, c[0x0][0x438] ;  /* 0x00010e00ff020b82 */ /* 0x000ea40000000800 */
[----:B------:R-:W-:Y:S01]  /*2d450*/  ISETP.GT.U32.AND P5, PT, R4, 0x4f, PT ;  /* 0x0000004f0400780c */ /* 0x000fe20003fa4070 */
[----:B------:R-:W-:Y:S01]  /*2d460*/  IMAD.U32 R12, RZ, RZ, UR37 ;  /* 0x00000025ff0c7e24 */ /* 0x000fe2000f8e00ff */
[----:B------:R-:W-:Y:S01]  /*2d470*/  ULDC.64 UR4, c[0x0][0x208] ;  /* 0x0000820000047ab9 */ /* 0x000fe20000000a00 */
[----:B------:R-:W-:Y:S02]  /*2d480*/  VIADD R27, R7, 0x1 ;  /* 0x00000001071b7836 */ /* 0x000fe40000000000 */
[----:B------:R-:W-:Y:S02]  /*2d490*/  IMAD.MOV.U32 R26, RZ, RZ, R0 ;  /* 0x000000ffff1a7224 */ /* 0x000fe400078e0000 */
[----:B-1----:R-:W-:-:S04]  /*2d4a0*/  IMAD R6, R0, 0x50, R5 ;  /* 0x0000005000067824 */ /* 0x002fc800078e0205 */
[----:B------:R-:W-:Y:S02]  /*2d4b0*/  IMAD.IADD R6, R4, 0x1, R6 ;  /* 0x0000000104067824 */ /* 0x000fe400078e0206 */
[----:B------:R-:W1:Y:S02]  /*2d4c0*/  @!P5 LDC.64 R4, c[0x0][0x428] ;  /* 0x00010a00ff04db82 */ /* 0x000e640000000a00 */
[----:B0-----:R-:W-:-:S04]  /*2d4d0*/  @P0 IMAD.HI.U32 R3, R6, R3, RZ ;  /* 0x0000000306030227 */ /* 0x001fc800078e00ff */
[----:B------:R-:W-:Y:S01]  /*2d4e0*/  IMAD.MOV.U32 R10, RZ, RZ, R6 ;  /* 0x000000ffff0a7224 */ /* 0x000fe200078e0006 */
[----:B--2---:R-:W-:-:S04]  /*2d4f0*/  @P0 SHF.R.U32.HI R10, RZ, R2, R3 ;  /* 0x00000002ff0a0219 */ /* 0x004fc80000011603 */
[--C-:B------:R-:W-:Y:S01]  /*2d500*/  @!P5 SHF.R.S32.HI R3, RZ, 0x1f, R10.reuse ;  /* 0x0000001fff03d819 */ /* 0x100fe2000001140a */
[----:B------:R-:W-:-:S04]  /*2d510*/  @!P5 IMAD.MOV.U32 R2, RZ, RZ, R10 ;  /* 0x000000ffff02d224 */ /* 0x000fc800078e000a */
[----:B-1----:R-:W-:-:S04]  /*2d520*/  @!P5 IMAD.WIDE.U32 R2, R33, R4, R2 ;  /* 0x000000042102d225 */ /* 0x002fc800078e0002 */
        /* <DEDUP_REMOVED lines=18> */
.L_x_3039:
[----:B------:R-:W-:Y:S01]  /*2d650*/  IMAD R6, R27, 0x8, R22 ;  /* 0x000000081b067824 */ /* 0x000fe200078e0216 */
[----:B------:R-:W-:Y:S01]  /*2d660*/  SHF.L.U32 R3, R29, 0x1f, RZ ;  /* 0x0000001f1d037819 */ /* 0x000fe200000006ff */
[----:B------:R-:W-:Y:S03]  /*2d670*/  BSSY B1, `(.L_x_3040) ;  /* 0x0000003000017945 */ /* 0x000fe60003800000 */
[----:B------:R-:W0:Y:S02]  /*2d680*/  SYNCS.PHASECHK.TRANS64.TRYWAIT P0, [R6+URZ+0x38840], R3 ;  /* 0x03884003060075a7 */ /* 0x000e24000800017f */
[----:B0-----:R-:W-:Y:S05]  /*2d690*/  @!P0 BRA `(.L_x_3041) ;  /* 0x0000005800848947 */ /* 0x001fea0003800000 */
.L_x_3219:
[----:B------:R-:W-:Y:S05]  /*2d6a0*/  BSYNC B1 ;  /* 0x0000000000017941 */ /* 0x000fea0003800000 */
.L_x_3040:
        /* <DEDUP_REMOVED lines=70> */
.L_x_3231:
        /* <DEDUP_REMOVED lines=18> */
.L_x_3043:
        /* <DEDUP_REMOVED lines=11> */
.L_x_3044:
[----:B------:R1:W-:Y:S01]  /*2dce0*/  SYNCS.ARRIVE.TRANS64.A1T0 RZ, [R6+URZ+0x38830], RZ ;  /* 0x038830ff06ff79a7 */ /* 0x0003e2000810003f */
[----:B------:R-:W-:Y:S05]  /*2dcf0*/  @!P6 BRA `(.L_x_3045) ;  /* 0x000000000004e947 */ /* 0x000fea0003800000 */
[----:B------:R-:W-:Y:S01]  /*2dd00*/  BPT.TRAP 0x1 ;  /* 0x000000040000795c */ /* 0x000fe20000300000 */
.L_x_3045:
[----:B------:R-:W-:Y:S01]  /*2dd10*/  SHF.L.U32 R2, R17, 0x1f, RZ ;  /* 0x0000001f11027819 */ /* 0x000fe200000006ff */
[----:B-1----:R-:W-:Y:S01]  /*2dd20*/  IMAD R6, R7, 0x8, R22 ;  /* 0x0000000807067824 */ /* 0x002fe200078e0216 */
[----:B------:R-:W-:Y:S03]  /*2dd30*/  BSSY B1, `(.L_x_3046) ;  /* 0x0000003000017945 */ /* 0x000fe60003800000 */
[----:B------:R-:W1:Y:S02]  /*2dd40*/  SYNCS.PHASECHK.TRANS64.TRYWAIT P0, [R6+URZ+0x38860], R2 ;  /* 0x03886002060075a7 */ /* 0x000e64000800017f */
[----:B-1----:R-:W-:Y:S05]  /*2dd50*/  @!P0 BRA `(.L_x_3047) ;  /* 0x0000005800bc8947 */ /* 0x002fea0003800000 */
.L_x_3232:
[----:B------:R-:W-:Y:S05]  /*2dd60*/  BSYNC B1 ;  /* 0x0000000000017941 */ /* 0x000fea0003800000 */
.L_x_3046:
        /* <DEDUP_REMOVED lines=62> */
.L_x_3244:
        /* <DEDUP_REMOVED lines=34> */
.L_x_3049:
        /* <DEDUP_REMOVED lines=11> */
.L_x_3050:
[C---:B------:R-:W-:Y:S01]  /*2e420*/  ISETP.GT.AND P0, PT, R26.reuse, RZ, PT ;  /* 0x000000ff1a00720c */ /* 0x040fe20003f04270 */
[----:B------:R2:W-:Y:S01]  /*2e430*/  SYNCS.ARRIVE.TRANS64.A1T0 RZ, [R6+URZ+0x38850], RZ ;  /* 0x038850ff06ff79a7 */ /* 0x0005e2000810003f */
[----:B------:R-:W-:Y:S02]  /*2e440*/  VIADD R0, R26, 0xffffffff ;  /* 0xffffffff1a007836 */ /* 0x000fe40000000000 */
[----:B------:R-:W-:Y:S02]  /*2e450*/  IMAD.MOV.U32 R17, RZ, RZ, R29 ;  /* 0x000000ffff117224 */ /* 0x000fe400078e001d */
[----:B------:R-:W-:Y:S02]  /*2e460*/  IMAD.MOV.U32 R7, RZ, RZ, R27 ;  /* 0x000000ffff077224 */ /* 0x000fe400078e001b */
[----:B------:R-:W-:-:S05]  /*2e470*/  IMAD.MOV.U32 R31, RZ, RZ, R26 ;  /* 0x000000ffff1f7224 */ /* 0x000fca00078e001a */
[----:B--2---:R-:W-:Y:S05]  /*2e480*/  @P0 BRA `(.L_x_3051) ;  /* 0xffffffec00c00947 */ /* 0x004fea000383ffff */
.L_x_3038:
[----:B------:R-:W-:Y:S05]  /*2e490*/  BSYNC B0 ;  /* 0x0000000000007941 */ /* 0x000fea0003800000 */
.L_x_3037:
        /* <DEDUP_REMOVED lines=18> */
.L_x_3053:
[----:B------:R-:W-:Y:S05]  /*2e5c0*/  BSYNC B0 ;  /* 0x0000000000007941 */ /* 0x000fea0003800000 */
.L_x_3052:
[----:B------:R-:W-:-:S05]  /*2e5d0*/  IMAD.U32 R0, RZ, RZ, UR37 ;  /* 0x00000025ff007e24 */ /* 0x000fca000f8e00ff */
[----:B------:R-:W-:-:S13]  /*2e5e0*/  ISETP.NE.AND P0, PT, R0, 0x3, PT ;  /* 0x000000030000780c */ /* 0x000fda0003f05270 */
[----:B------:R-:W-:Y:S05]  /*2e5f0*/  @!P0 BRA `(.L_x_3054) ;  /* 0x0000000000048947 */ /* 0x000fea0003800000 */
[----:B------:R-:W-:Y:S01]  /*2e600*/  BPT.TRAP 0x1 ;  /* 0x000000040000795c */ /* 0x000fe20000300000 */
.L_x_3054:
[----:B------:R-:W2:Y:S01]  /*2e610*/  LDL.LU R0, [R1+0xc] ;  /* 0x00000c0001007983 */ /* 0x000ea20000300800 */
[----:B------:R-:W-:Y:S01]  /*2e620*/  IMAD R4, R27, 0x8, R22 ;  /* 0x000000081b047824 */ /* 0x000fe200078e0216 */
[----:B0-----:R-:W-:Y:S01]  /*2e630*/  SHF.L.U32 R3, R29, 0x1f, RZ ;  /* 0x0000001f1d037819 */ /* 0x001fe200000006ff */
[----:B------:R-:W-:Y:S03]  /*2e640*/  BSSY B0, `(.L_x_3055) ;  /* 0x0000004000007945 */ /* 0x000fe60003800000 */
[----:B------:R-:W0:Y:S01]  /*2e650*/  SYNCS.PHASECHK.TRANS64.TRYWAIT P0, [R4+URZ+0x38860], R3 ;  /* 0x03886003040075a7 */ /* 0x000e22000800017f */
[----:B--2---:R-:W-:Y:S01]  /*2e660*/  IMAD R5, R26, -0x50, R0 ;  /* 0xffffffb01a057824 */ /* 0x004fe200078e0200 */
[----:B0-----:R-:W-:Y:S06]  /*2e670*/  @!P0 BRA `(.L_x_3056) ;  /* 0x0000005800688947 */ /* 0x001fec0003800000 */
.L_x_3245:
[----:B------:R-:W-:Y:S05]  /*2e680*/  BSYNC B0 ;  /* 0x0000000000007941 */ /* 0x000fea0003800000 */
.L_x_3055:
[----:B------:R-:W2:Y:S01]  /*2e690*/  S2R R0, SR_TID.X ;  /* 0x0000000000007919 */ /* 0x000ea20000002100 */
[----:B------:R-:W-:Y:S01]  /*2e6a0*/  UMOV UR4, 0xffffffff ;  /* 0xffffffff00047882 */ /* 0x000fe20000000000 */
[----:B------:R-:W-:Y:S01]  /*2e6b0*/  IMAD R7, R27, 0x5000, R34 ;  /* 0x000050001b077824 */ /* 0x000fe200078e0222 */
        /* <DEDUP_REMOVED lines=65> */
.L_x_3257:
        /* <DEDUP_REMOVED lines=16> */
.L_x_3058:
        /* <DEDUP_REMOVED lines=11> */
.L_x_3059:
[----:B------:R0:W-:Y:S01]  /*2ec80*/  SYNCS.ARRIVE.TRANS64.A1T0 RZ, [R4+URZ+0x38850], RZ ;  /* 0x038850ff04ff79a7 */ /* 0x0001e2000810003f */
[----:B------:R-:W-:-:S05]  /*2ec90*/  VIADD R27, R27, 0x1 ;  /* 0x000000011b1b7836 */ /* 0x000fca0000000000 */
[----:B------:R-:W-:-:S04]  /*2eca0*/  ISETP.NE.AND P0, PT, R27, 0x2, PT ;  /* 0x000000021b00780c */ /* 0x000fc80003f05270 */
[----:B------:R-:W-:Y:S02]  /*2ecb0*/  SEL R0, RZ, 0x1, P0 ;  /* 0x00000001ff007807 */ /* 0x000fe40000000000 */
[----:B------:R-:W-:Y:S02]  /*2ecc0*/  SEL R27, R27, RZ, P0 ;  /* 0x000000ff1b1b7207 */ /* 0x000fe40000000000 */
[----:B0-----:R-:W-:-:S07]  /*2ecd0*/  LOP3.LUT R29, R29, R0, RZ, 0x3c, !PT ;  /* 0x000000001d1d7212 */ /* 0x001fce00078e3cff */
.L_x_3014:
[----:B------:R-:W-:Y:S05]  /*2ece0*/  BSYNC B7 ;  /* 0x0000000000077941 */ /* 0x000fea0003800000 */
.L_x_3012:
        /* <DEDUP_REMOVED lines=8> */
[----:B------:R2:W3:Y:S01]  /*2ed70*/  LDS.128 R16, [R22+0x388d0] ;  /* 0x0388d00016107984 */ /* 0x0004e20000000c00 */
[----:B------:R-:W-:Y:S06]  /*2ed80*/  BAR.ARV 0x4, 0x180 ;  /* 0x0106000000007b1d */ /* 0x000fec0000002000 */
[----:B------:R-:W-:Y:S05]  /*2ed90*/  BRA `(.L_x_3061) ;  /* 0x0000000800d87947 */ /* 0x000fea0003800000 */
.L_x_3060:
[----:B------:R-:W0:Y:S01]  /*2eda0*/  S2R R8, SR_TID.X ;  /* 0x0000000000087919 */ /* 0x000e220000002100 */
[----:B------:R-:W-:Y:S01]  /*2edb0*/  UMOV UR4, 0xffffffff ;  /* 0xffffffff00047882 */ /* 0x000fe20000000000 */
[----:B0-----:R-:W-:-:S04]  /*2edc0*/  LOP3.LUT R8, R8, 0x1f, RZ, 0xc0, !PT ;  /* 0x0000001f08087812 */ /* 0x001fc800078ec0ff */
[----:B------:R-:W-:Y:S01]  /*2edd0*/  ISETP.NE.AND P0, PT, R8, 0x1f, PT ;  /* 0x0000001f0800780c */ /* 0x000fe20003f05270 */
[----:B------:R-:W-:-:S12]  /*2ede0*/  BRA.DIV UR4, `(.L_x_3062) ;  /* 0x0000005a04907947 */ /* 0x000fd8000b800000 */
[----:B------:R-:W-:Y:S01]  /*2edf0*/  IMAD.IADD R5, R19, 0x1, R8 ;  /* 0x0000000113057824 */ /* 0x000fe200078e0208 */
        /* <DEDUP_REMOVED lines=31> */
.L_x_3267:
[----:B------:R-:W-:Y:S02]  /*2eff0*/  ULDC UR4, c[0x0][0xc38] ;  /* 0x00030e0000047ab9 */ /* 0x000fe40000000800 */
[----:B------:R-:W-:-:S04]  /*2f000*/  IMAD.U32 R7, RZ, RZ, UR4 ;  /* 0x00000004ff077e24 */ /* 0x000fc8000f8e00ff */
[----:B--2---:R-:W-:-:S04]  /*2f010*/  IMAD R14, R14, R7, RZ ;  /* 0x000000070e0e7224 */ /* 0x004fc800078e02ff */
[----:B------:R-:W-:-:S05]  /*2f020*/  IMAD.IADD R9, R4, 0x1, R14 ;  /* 0x0000000104097824 */ /* 0x000fca00078e020e */
[----:B------:R-:W-:-:S13]  /*2f030*/  ISETP.GT.AND P6, PT, R9, R0, PT ;  /* 0x000000000900720c */ /* 0x000fda0003fc4270 */
[----:B------:R-:W-:Y:S05]  /*2f040*/  @P6 BRA `(.L_x_3063) ;  /* 0x0000000000a06947 */ /* 0x000fea0003800000 */
.L_x_3068:
        /* <DEDUP_REMOVED lines=15> */
.L_x_3066:
[----:B------:R-:W-:Y:S05]  /*2f140*/  BSYNC B0 ;  /* 0x0000000000007941 */ /* 0x000fea0003800000 */
.L_x_3065:
        /* <DEDUP_REMOVED lines=18> */
.L_x_3275:
[----:B------:R-:W-:Y:S02]  /*2f270*/  ULDC UR4, c[0x0][0xc38] ;  /* 0x00030e0000047ab9 */ /* 0x000fe40000000800 */
[----:B------:R-:W-:-:S04]  /*2f280*/  IMAD.U32 R7, RZ, RZ, UR4 ;  /* 0x00000004ff077e24 */ /* 0x000fc8000f8e00ff */
[----:B--2---:R-:W-:-:S04]  /*2f290*/  IMAD R14, R14, R7, RZ ;  /* 0x000000070e0e7224 */ /* 0x004fc800078e02ff */
[----:B------:R-:W-:-:S05]  /*2f2a0*/  IMAD.IADD R9, R14, 0x1, R9 ;  /* 0x000000010e097824 */ /* 0x000fca00078e0209 */
[----:B------:R-:W-:-:S13]  /*2f2b0*/  ISETP.GT.AND P6, PT, R9, R0, PT ;  /* 0x000000000900720c */ /* 0x000fda0003fc4270 */
[----:B------:R-:W-:Y:S05]  /*2f2c0*/  @!P6 BRA `(.L_x_3068) ;  /* 0xfffffffc0060e947 */ /* 0x000fea000383ffff */
.L_x_3063:
        /* <DEDUP_REMOVED lines=8> */
.L_x_3279:
[----:B------:R-:W-:Y:S01]  /*2f350*/  ISETP.NE.AND P0, PT, R3, RZ, PT ;  /* 0x000000ff0300720c */ /* 0x000fe20003f05270 */
[----:B------:R-:W-:-:S12]  /*2f360*/  IMAD.MOV.U32 R14, RZ, RZ, RZ ;  /* 0x000000ffff0e7224 */ /* 0x000fd800078e00ff */
[----:B------:R-:W-:Y:S05]  /*2f370*/  @!P0 BRA `(.L_x_3070) ;  /* 0x0000000000108947 */ /* 0x000fea0003800000 */
[----:B------:R-:W-:Y:S01]  /*2f380*/  UMOV UR4, 0xffffffff ;  /* 0xffffffff00047882 */ /* 0x000fe20000000000 */
[----:B------:R-:W-:Y:S02]  /*2f390*/  VIADD R12, R4, 0xffffffff ;  /* 0xffffffff040c7836 */ /* 0x000fe40000000000 */
[----:B------:R-:W-:Y:S05]  /*2f3a0*/  BRA.DIV UR4, `(.L_x_3071) ;  /* 0x0000005e044c7947 */ /* 0x000fea000b800000 */
[----:B------:R4:W0:Y:S02]  /*2f3b0*/  SHFL.IDX PT, R14, R2, R12, 0x1f ;  /* 0x00001f0c020e7589 */ /* 0x00082400000e0000 */
.L_x_3070:
[----:B0---4-:R-:W0:Y:S01]  /*2f3c0*/  LDC.64 R2, c[0x0][0xc90] ;  /* 0x00032400ff027b82 */ /* 0x011e220000000a00 */
[----:B------:R-:W-:Y:S01]  /*2f3d0*/  IMAD.IADD R19, R4, 0x1, R19 ;  /* 0x0000000104137824 */ /* 0x000fe200078e0213 */
[----:B------:R-:W-:-:S03]  /*2f3e0*/  ULDC.64 UR4, c[0x0][0x208] ;  /* 0x0000820000047ab9 */ /* 0x000fc60000000a00 */
[----:B0-----:R-:W-:-:S05]  /*2f3f0*/  IMAD.WIDE R2, R19, 0x4, R2 ;  /* 0x0000000413027825 */ /* 0x001fca00078e0202 */
[----:B------:R0:W2:Y:S01]  /*2f400*/  LDG.E R6, desc[UR4][R2.64] ;  /* 0x0000000402067981 */ /* 0x0000a2000c1e1900 */
[----:B------:R-:W-:Y:S02]  /*2f410*/  IMAD R16, R14, R7, R16 ;  /* 0x000000070e107224 */ /* 0x000fe400078e0210 */
[----:B0-----:R-:W-:Y:S02]  /*2f420*/  IMAD.MOV.U32 R2, RZ, RZ, RZ ;  /* 0x000000ffff027224 */ /* 0x001fe400078e00ff */
[----:B--23--:R-:W-:-:S05]  /*2f430*/  IMAD R4, R5, R6, RZ ;  /* 0x0000000605047224 */ /* 0x00cfca00078e02ff */
[----:B------:R-:W-:-:S04]  /*2f440*/  IABS R8, R4 ;  /* 0x0000000400087213 */ /* 0x000fc80000000000 */
[----:B-1----:R-:W0:Y:S08]  /*2f450*/  I2F.RP R10, R8 ;  /* 0x00000008000a7306 */ /* 0x002e300000209400 */
        /* <DEDUP_REMOVED lines=57> */
.L_x_3064:
[----:B------:R-:W-:Y:S01]  /*2f7f0*/  UMOV UR4, URZ ;  /* 0x0000003f00047c82 */ /* 0x000fe20008000000 */
[----:B------:R-:W-:Y:S01]  /*2f800*/  UMOV UR5, URZ ;  /* 0x0000003f00057c82 */ /* 0x000fe20008000000 */
[----:B------:R-:W-:Y:S01]  /*2f810*/  ULDC UR6, c[0x0][0xc3c] ;  /* 0x00030f0000067ab9 */ /* 0x000fe20000000800 */
[----:B------:R-:W-:Y:S02]  /*2f820*/  IMAD.MOV.U32 R16, RZ, RZ, R0 ;  /* 0x000000ffff107224 */ /* 0x000fe400078e0000 */
[----:B------:R-:W-:Y:S02]  /*2f830*/  IMAD.U32 R17, RZ, RZ, UR4 ;  /* 0x00000004ff117e24 */ /* 0x000fe4000f8e00ff */
[----:B------:R-:W-:Y:S02]  /*2f840*/  IMAD.U32 R18, RZ, RZ, UR5 ;  /* 0x00000005ff127e24 */ /* 0x000fe4000f8e00ff */
[----:B------:R-:W-:-:S07]  /*2f850*/  IMAD.U32 R19, RZ, RZ, UR6 ;  /* 0x00000006ff137e24 */ /* 0x000fce000f8e00ff */
.L_x_3072:
        /* <DEDUP_REMOVED lines=10> */
.L_x_3061:
[----:B------:R-:W-:Y:S02]  /*2f900*/  ULDC UR4, c[0x0][0xc3c] ;  /* 0x00030f0000047ab9 */ /* 0x000fe40000000800 */
[----:B---3--:R-:W-:-:S13]  /*2f910*/  ISETP.GE.AND P0, PT, R19, UR4, PT ;  /* 0x0000000413007c0c */ /* 0x008fda000bf06270 */
[----:B------:R-:W-:Y:S05]  /*2f920*/  @!P0 BRA `(.L_x_3073) ;  /* 0xffffff9800648947 */ /* 0x000fea000383ffff */
[----:B------:R-:W-:Y:S05]  /*2f930*/  BSYNC B8 ;  /* 0x0000000000087941 */ /* 0x000fea0003800000 */
.L_x_2964:
[----:B------:R-:W3:Y:S01]  /*2f940*/  LDL.LU R0, [R1+0x30] ;  /* 0x0000300001007983 */ /* 0x000ee20000300800 */
[----:B------:R-:W-:Y:S01]  /*2f950*/  BSSY B0, `(.L_x_3074) ;  /* 0x000000b000007945 */ /* 0x000fe20003800000 */
[----:B------:R-:W4:Y:S01]  /*2f960*/  S2R R5, SR_CgaCtaId ;  /* 0x0000000000057919 */ /* 0x000f220000008800 */
[----:B---3--:R-:W-:-:S05]  /*2f970*/  VIADD R0, R0, 0x1 ;  /* 0x0000000100007836 */ /* 0x008fca0000000000 */
        /* <DEDUP_REMOVED lines=8> */
.L_x_3282:
[----:B------:R-:W-:Y:S05]  /*2fa00*/  BSYNC B0 ;  /* 0x0000000000007941 */ /* 0x000fea0003800000 */
.L_x_3074:
[----:B------:R-:W-:-:S03]  /*2fa10*/  UMOV UR4, 0xffffffff ;  /* 0xffffffff00047882 */ /* 0x000fc60000000000 */
[----:B------:R-:W-:Y:S05]  /*2fa20*/  BRA.DIV UR4, `(.L_x_3076) ;  /* 0x0000005604e47947 */ /* 0x000fea000b800000 */
[----:B-1----:R-:W1:Y:S02]  /*2fa30*/  S2R R0, SR_TID.X ;  /* 0x0000000000007919 */ /* 0x002e640000002100 */
[----:B-1----:R-:W-:-:S04]  /*2fa40*/  SHF.R.U32.HI R0, RZ, 0x5, R0 ;  /* 0x00000005ff007819 */ /* 0x002fc80000011600 */
[----:B------:R-:W-:-:S05]  /*2fa50*/  LOP3.LUT R0, R0, 0x3, RZ, 0xc0, !PT ;  /* 0x0000000300007812 */ /* 0x000fca00078ec0ff */
[----:B------:R1:W3:Y:S02]  /*2fa60*/  SHFL.IDX PT, R14, R0, RZ, 0x1f ;  /* 0x00001fff000e7589 */ /* 0x0002e400000e0000 */
.L_x_3285:
[----:B---3--:R-:W-:-:S13]  /*2fa70*/  ISETP.NE.AND P0, PT, R14, RZ, PT ;  /* 0x000000ff0e00720c */ /* 0x008fda0003f05270 */
[----:B------:R-:W-:Y:S05]  /*2fa80*/  @P0 BRA `(.L_x_2683) ;  /* 0x0000000000880947 */ /* 0x000fea0003800000 */
[----:B------:R-:W-:-:S03]  /*2fa90*/  UMOV UR4, 0xffffffff ;  /* 0xffffffff00047882 */ /* 0x000fc60000000000 */
[----:B------:R-:W-:Y:S05]  /*2faa0*/  BRA.DIV UR4, `(.L_x_3077) ;  /* 0x0000005604f87947 */ /* 0x000fea000b800000 */
[----:B------:R-:W-:-:S13]  /*2fab0*/  ELECT P6, URZ, PT ;  /* 0x00000000003f782f */ /* 0x000fda00038c0000 */
.L_x_3288:
[----:B------:R-:W-:Y:S05]  /*2fac0*/  @!P6 BRA `(.L_x_2683) ;  /* 0x000000000078e947 */ /* 0x000fea0003800000 */
[----:B------:R-:W-:-:S06]  /*2fad0*/  ULOP3.LUT UR4, UR60, 0x2, URZ, 0xfc, !UPT ;  /* 0x000000023c047892 */ /* 0x000fcc000f8efc3f */
[----:B-1----:R-:W-:-:S05]  /*2fae0*/  IMAD.U32 R0, RZ, RZ, UR4 ;  /* 0x00000004ff007e24 */ /* 0x002fca000f8e00ff */
[----:B------:R-:W-:-:S13]  /*2faf0*/  ISETP.NE.AND P0, PT, R0, 0x3, PT ;  /* 0x000000030000780c */ /* 0x000fda0003f05270 */
[----:B------:R-:W-:Y:S05]  /*2fb00*/  @!P0 BRA `(.L_x_3078) ;  /* 0x0000000000048947 */ /* 0x000fea0003800000 */
[----:B------:R-:W-:Y:S01]  /*2fb10*/  BPT.TRAP 0x1 ;  /* 0x000000040000795c */ /* 0x000fe20000300000 */
.L_x_3078:
[----:B------:R-:W-:Y:S01]  /*2fb20*/  IMAD R3, R27, 0x8, R5 ;  /* 0x000000081b037824 */ /* 0x000fe200078e0205 */
[----:B------:R-:W-:Y:S01]  /*2fb30*/  SHF.L.U32 R2, R29, 0x1f, RZ ;  /* 0x0000001f1d027819 */ /* 0x000fe200000006ff */
[----:B------:R-:W-:-:S03]  /*2fb40*/  VIADD R27, R27, 0x1 ;  /* 0x000000011b1b7836 */ /* 0x000fc60000000000 */
[----:B------:R-:W1:Y:S02]  /*2fb50*/  SYNCS.PHASECHK.TRANS64.TRYWAIT P1, [R3+URZ+0x38840], R2 ;  /* 0x03884002030075a7 */ /* 0x000e64000802017f */
[----:B------:R-:W-:-:S04]  /*2fb60*/  ISETP.NE.AND P2, PT, R27, 0x2, PT ;  /* 0x000000021b00780c */ /* 0x000fc80003f45270 */
[----:B------:R-:W-:Y:S01]  /*2fb70*/  SEL R0, RZ, 0x1, P2 ;  /* 0x00000001ff007807 */ /* 0x000fe20001000000 */
[----:B-1----:R-:W-:Y:S08]  /*2fb80*/  @!P1 BRA `(.L_x_3079) ;  /* 0x0000005400e09947 */ /* 0x002ff00003800000 */
.L_x_3289:
[----:B------:R-:W-:Y:S02]  /*2fb90*/  SEL R27, R27, RZ, P2 ;  /* 0x000000ff1b1b7207 */ /* 0x000fe40001000000 */
[----:B------:R-:W-:Y:S01]  /*2fba0*/  LOP3.LUT R0, R29, R0, RZ, 0x3c, !PT ;  /* 0x000000001d007212 */ /* 0x000fe200078e3cff */
[----:B------:R-:W-:Y:S06]  /*2fbb0*/  @!P0 BRA `(.L_x_3080) ;  /* 0x0000000000048947 */ /* 0x000fec0003800000 */
[----:B------:R-:W-:Y:S01]  /*2fbc0*/  BPT.TRAP 0x1 ;  /* 0x000000040000795c */ /* 0x000fe20000300000 */
.L_x_3080:
[----:B------:R-:W-:Y:S01]  /*2fbd0*/  IMAD R27, R27, 0x8, R5 ;  /* 0x000000081b1b7824 */ /* 0x000fe200078e0205 */
[----:B------:R-:W-:-:S04]  /*2fbe0*/  SHF.L.U32 R0, R0, 0x1f, RZ ;  /* 0x0000001f00007819 */ /* 0x000fc800000006ff */
[----:B------:R-:W3:Y:S02]  /*2fbf0*/  SYNCS.PHASECHK.TRANS64.TRYWAIT P1, [R27+URZ+0x38840], R0 ;  /* 0x038840001b0075a7 */ /* 0x000ee4000802017f */
[----:B---3--:R-:W-:Y:S05]  /*2fc00*/  @!P1 BRA `(.L_x_3081) ;  /* 0x0000005400d49947 */ /* 0x008fea0003800000 */
.L_x_3290:
[----:B------:R-:W-:Y:S05]  /*2fc10*/  @!P0 BRA `(.L_x_3082) ;  /* 0x0000000000048947 */ /* 0x000fea0003800000 */
[----:B------:R-:W-:Y:S01]  /*2fc20*/  BPT.TRAP 0x1 ;  /* 0x000000040000795c */ /* 0x000fe20000300000 */
.L_x_3082:
[----:B------:R-:W4:Y:S02]  /*2fc30*/  SYNCS.PHASECHK.TRANS64.TRYWAIT P1, [R3+URZ+0x38860], R2 ;  /* 0x03886002030075a7 */ /* 0x000f24000802017f */
[----:B----4-:R-:W-:Y:S05]  /*2fc40*/  @!P1 BRA `(.L_x_3083) ;  /* 0x0000005400d89947 */ /* 0x010fea0003800000 */
.L_x_3291:
[----:B------:R-:W-:Y:S05]  /*2fc50*/  @!P0 BRA `(.L_x_3084) ;  /* 0x0000000000048947 */ /* 0x000fea0003800000 */
[----:B------:R-:W-:Y:S01]  /*2fc60*/  BPT.TRAP 0x1 ;  /* 0x000000040000795c */ /* 0x000fe20000300000 */
.L_x_3084:
[----:B------:R0:W0:Y:S02]  /*2fc70*/  SYNCS.PHASECHK.TRANS64.TRYWAIT P0, [R27+URZ+0x38860], R0 ;  /* 0x038860001b0075a7 */ /* 0x000024000800017f */
[----:B0-----:R-:W-:Y:S05]  /*2fc80*/  @!P0 NANOSLEEP.SYNCS 0x989680 ;  /* 0x009896800000895d */ /* 0x001fea0003900000 */
[----:B------:R-:W0:Y:S02]  /*2fc90*/  @!P0 SYNCS.PHASECHK.TRANS64 P0, [R27+URZ+0x38860], R0 ;  /* 0x038860001b0085a7 */ /* 0x000e24000800007f */
[----:B0-----:R-:W-:Y:S05]  /*2fca0*/  @!P0 BRA `(.L_x_3084) ;  /* 0xfffffffc00f08947 */ /* 0x001fea000383ffff */
.L_x_2683:
[----:B------:R-:W-:Y:S05]  /*2fcb0*/  BSYNC B9 ;  /* 0x0000000000097941 */ /* 0x000fea0003800000 */
.L_x_2680:
[----:B------:R-:W-:Y:S05]  /*2fcc0*/  EXIT ;  /* 0x000000000000794d */ /* 0x000fea0003800000 */
.L_x_2703:
[----:B0-----:R0:W1:Y:S02]  /*2fcd0*/  SYNCS.PHASECHK.TRANS64.TRYWAIT P6, [R89+URZ+0x38890], R90 ;  /* 0x0388905a590075a7 */ /* 0x00106400080c017f */
[----:B-1----:R-:W-:Y:S05]  /*2fce0*/  @!P6 NANOSLEEP.SYNCS 0x989680 ;  /* 0x009896800000e95d */ /* 0x002fea0003900000 */
[----:B------:R-:W1:Y:S02]  /*2fcf0*/  @!P6 SYNCS.PHASECHK.TRANS64 P6, [R89+URZ+0x38890], R90 ;  /* 0x0388905a5900e5a7 */ /* 0x000e6400080c007f */
[----:B-1----:R-:W-:Y:S05]  /*2fd00*/  @!P6 BRA `(.L_x_2703) ;  /* 0xfffffffc00f0e947 */ /* 0x002fea000383ffff */
[----:B------:R-:W-:Y:S05]  /*2fd10*/  BRA `(.L_x_3085) ;  /* 0xfffffd3800747947 */ /* 0x000fea000383ffff */
.L_x_2704:
        /* <DEDUP_REMOVED lines=8> */
.L_x_3087:
[----:B------:R-:W-:Y:S05]  /*2fda0*/  BSYNC B1 ;  /* 0x0000000000017941 */ /* 0x000fea0003800000 */
.L_x_3086:
        /* <DEDUP_REMOVED lines=8> */
.L_x_3088:
[----:B------:R-:W-:Y:S01]  /*2fe30*/  IMAD.MOV.U32 R82, RZ, RZ, R14 ;  /* 0x000000ffff527224 */ /* 0x000fe200078e000e */
[----:B------:R-:W-:Y:S06]  /*2fe40*/  BRA `(.L_x_3089) ;  /* 0xfffffd38003c7947 */ /* 0x000fec000383ffff */
.L_x_2721:
        /* <DEDUP_REMOVED lines=8> */
.L_x_3091:
[----:B------:R-:W-:Y:S05]  /*2fed0*/  BSYNC B1 ;  /* 0x0000000000017941 */ /* 0x000fea0003800000 */
.L_x_3090:
        /* <DEDUP_REMOVED lines=8> */
.L_x_3092:
[----:B------:R-:W-:Y:S01]  /*2ff60*/  IMAD.MOV.U32 R66, RZ, RZ, R14 ;  /* 0x000000ffff427224 */ /* 0x000fe200078e000e */
[----:B------:R-:W-:Y:S06]  /*2ff70*/  BRA `(.L_x_3093) ;  /* 0xfffffd4400a87947 */ /* 0x000fec000383ffff */
.L_x_2738:
        /* <DEDUP_REMOVED lines=8> */
.L_x_3095:
[----:B------:R-:W-:Y:S05]  /*30000*/  BSYNC B1 ;  /* 0x0000000000017941 */ /* 0x000fea0003800000 */
.L_x_3094:
        /* <DEDUP_REMOVED lines=8> */
.L_x_3096:
[----:B------:R-:W-:Y:S01]  /*30090*/  IMAD.MOV.U32 R120, RZ, RZ, R14 ;  /* 0x000000ffff787224 */ /* 0x000fe200078e000e */
[----:B------:R-:W-:Y:S06]  /*300a0*/  BRA `(.L_x_3097) ;  /* 0xfffffd5400187947 */ /* 0x000fec000383ffff */
.L_x_2762:
[----:B-1----:R1:W2:Y:S02]  /*300b0*/  SYNCS.PHASECHK.TRANS64.TRYWAIT P6, [R89+URZ+0x38890], R90 ;  /* 0x0388905a590075a7 */ /* 0x0022a400080c017f */
[----:B--2---:R-:W-:Y:S05]  /*300c0*/  @!P6 NANOSLEEP.SYNCS 0x989680 ;  /* 0x009896800000e95d */ /* 0x004fea0003900000 */
[----:B------:R-:W2:Y:S02]  /*300d0*/  @!P6 SYNCS.PHASECHK.TRANS64 P6, [R89+URZ+0x38890], R90 ;  /* 0x0388905a5900e5a7 */ /* 0x000ea400080c007f */
[----:B--2---:R-:W-:Y:S05]  /*300e0*/  @!P6 BRA `(.L_x_2762) ;  /* 0xfffffffc00f0e947 */ /* 0x004fea000383ffff */
[----:B------:R-:W-:Y:S05]  /*300f0*/  BRA `(.L_x_3098) ;  /* 0xfffffd7000147947 */ /* 0x000fea000383ffff */
.L_x_2763:
        /* <DEDUP_REMOVED lines=8> */
.L_x_3100:
[----:B------:R-:W-:Y:S05]  /*30180*/  BSYNC B1 ;  /* 0x0000000000017941 */ /* 0x000fea0003800000 */
.L_x_3099:
        /* <DEDUP_REMOVED lines=8> */
.L_x_3101:
[----:B------:R-:W-:Y:S01]  /*30210*/  IMAD.MOV.U32 R124, RZ, RZ, R14 ;  /* 0x000000ffff7c7224 */ /* 0x000fe200078e000e */
[----:B------:R-:W-:Y:S06]  /*30220*/  BRA `(.L_x_3102) ;  /* 0xfffffd6c00e07947 */ /* 0x000fec000383ffff */
.L_x_2772:
[----:B------:R-:W-:Y:S01]  /*30230*/  BSSY B1, `(.L_x_3103) ;  /* 0x0000008000017945 */ /* 0x000fe20003800000 */
[----:B--2-4-:R-:W-:Y:S02]  /*30240*/  IMAD.MOV.U32 R13, RZ, RZ, R119 ;  /* 0x000000ffff0d7224 */ /* 0x014fe400078e0077 */
[----:B------:R-:W-:Y:S02]  /*30250*/  IMAD.MOV.U32 R12, RZ, RZ, 0x1 ;  /* 0x00000001ff0c7424 */ /* 0x000fe400078e00ff */
[----:B------:R-:W-:Y:S02]  /*30260*/  IMAD.MOV.U32 R11, RZ, RZ, 0x181f ;  /* 0x0000181fff0b7424 */ /* 0x000fe400078e00ff */
[----:B------:R-:W-:-:S07]  /*30270*/  IMAD.MOV.U32 R15, RZ, RZ, -0x1 ;  /* 0xffffffffff0f7424 */ /* 0x000fce00078e00ff */
[----:B01-3--:R-:W-:Y:S05]  /*30280*/  WARPSYNC.COLLECTIVE R15, `(.L_x_3104) ;  /* 0x000000000f087348 */ /* 0x00bfea0003c00000 */
[----:B------:R2:W4:Y:S02]  /*30290*/  SHFL.IDX P6, R14, R13, R12, R11 ;  /* 0x0000000c0d0e7389 */ /* 0x00052400000c000b */
[----:B01234-:R-:W-:Y:S01]  /*302a0*/  ENDCOLLECTIVE ;  /* 0x000000000000791b */ /* 0x01ffe20003800000 */
.L_x_3104:
[----:B------:R-:W-:Y:S05]  /*302b0*/  BSYNC B1 ;  /* 0x0000000000017941 */ /* 0x000fea0003800000 */
.L_x_3103:
        /* <DEDUP_REMOVED lines=8> */
.L_x_3105:
[----:B------:R-:W-:Y:S01]  /*30340*/  IMAD.MOV.U32 R36, RZ, RZ, R14 ;  /* 0x000000ffff247224 */ /* 0x000fe200078e000e */
[----:B------:R-:W-:Y:S06]  /*30350*/  BRA `(.L_x_3106) ;  /* 0xfffffd7c009c7947 */ /* 0x000fec000383ffff */
.L_x_2781:
        /* <DEDUP_REMOVED lines=8> */
.L_x_3108:
[----:B------:R-:W-:Y:S05]  /*303e0*/  BSYNC B1 ;  /* 0x0000000000017941 */ /* 0x000fea0003800000 */
.L_x_3107:
        /* <DEDUP_REMOVED lines=8> */
.L_x_3109:
[----:B------:R-:W-:Y:S01]  /*30470*/  IMAD.MOV.U32 R36, RZ, RZ, R14 ;  /* 0x000000ffff247224 */ /* 0x000fe200078e000e */
[----:B------:R-:W-:Y:S06]  /*30480*/  BRA `(.L_x_3110) ;  /* 0xfffffd8c00947947 */ /* 0x000fec000383ffff */
.L_x_2790:
[----:B0-----:R0:W1:Y:S02]  /*30490*/  SYNCS.PHASECHK.TRANS64.TRYWAIT P3, [R89+URZ+0x38890], R90 ;  /* 0x0388905a590075a7 */ /* 0x001064000806017f */
[----:B-1----:R-:W-:Y:S05]  /*304a0*/  @!P3 NANOSLEEP.SYNCS 0x989680 ;  /* 0x009896800000b95d */ /* 0x002fea0003900000 */
[----:B------:R-:W1:Y:S02]  /*304b0*/  @!P3 SYNCS.PHASECHK.TRANS64 P3, [R89+URZ+0x38890], R90 ;  /* 0x0388905a5900b5a7 */ /* 0x000e64000806007f */
[----:B-1----:R-:W-:Y:S05]  /*304c0*/  @!P3 BRA `(.L_x_2790) ;  /* 0xfffffffc00f0b947 */ /* 0x002fea000383ffff */
[----:B------:R-:W-:Y:S05]  /*304d0*/  BRA `(.L_x_3111) ;  /* 0xfffffd9c00987947 */ /* 0x000fea000383ffff */
.L_x_2791:
        /* <DEDUP_REMOVED lines=8> */
.L_x_3113:
[----:B------:R-:W-:Y:S05]  /*30560*/  BSYNC B1 ;  /* 0x0000000000017941 */ /* 0x000fea0003800000 */
.L_x_3112:
        /* <DEDUP_REMOVED lines=8> */
.L_x_3114:
[----:B------:R-:W-:Y:S01]  /*305f0*/  IMAD.MOV.U32 R32, RZ, RZ, R14 ;  /* 0x000000ffff207224 */ /* 0x000fe200078e000e */
[----:B------:R-:W-:Y:S06]  /*30600*/  BRA `(.L_x_3115) ;  /* 0xfffffd9c00bc7947 */ /* 0x000fec000383ffff */
.L_x_2794:
        /* <DEDUP_REMOVED lines=8> */
.L_x_3117:
[----:B------:R-:W-:Y:S05]  /*30690*/  BSYNC B1 ;  /* 0x0000000000017941 */ /* 0x000fea0003800000 */
.L_x_3116:
        /* <DEDUP_REMOVED lines=8> */
.L_x_3118:
[----:B------:R-:W-:Y:S01]  /*30720*/  IMAD.MOV.U32 R32, RZ, RZ, R14 ;  /* 0x000000ffff207224 */ /* 0x000fe200078e000e */
[----:B------:R-:W-:Y:S06]  /*30730*/  BRA `(.L_x_3119) ;  /* 0xfffffd9c00e47947 */ /* 0x000fec000383ffff */
.L_x_2797:
[----:B------:R-:W-:Y:S01]  /*30740*/  BSSY B1, `(.L_x_3120) ;  /* 0x0000008000017945 */ /* 0x000fe20003800000 */
[----:B---3--:R-:W-:Y:S02]  /*30750*/  IMAD.MOV.U32 R13, RZ, RZ, R41 ;  /* 0x000000ffff0d7224 */ /* 0x008fe400078e0029 */
[----:B------:R-:W-:Y:S02]  /*30760*/  IMAD.MOV.U32 R12, RZ, RZ, 0x2 ;  /* 0x00000002ff0c7424 */ /* 0x000fe400078e00ff */
[----:B------:R-:W-:Y:S02]  /*30770*/  IMAD.MOV.U32 R11, RZ, RZ, 0x181f ;  /* 0x0000181fff0b7424 */ /* 0x000fe400078e00ff */
[----:B------:R-:W-:-:S07]  /*30780*/  IMAD.MOV.U32 R15, RZ, RZ, -0x1 ;  /* 0xffffffffff0f7424 */ /* 0x000fce00078e00ff */
[----:B012-4-:R-:W-:Y:S05]  /*30790*/  WARPSYNC.COLLECTIVE R15, `(.L_x_3121) ;  /* 0x000000000f087348 */ /* 0x017fea0003c00000 */
[----:B------:R3:W0:Y:S02]  /*307a0*/  SHFL.IDX P6, R14, R13, R12, R11 ;  /* 0x0000000c0d0e7389 */ /* 0x00062400000c000b */
[----:B01234-:R-:W-:Y:S01]  /*307b0*/  ENDCOLLECTIVE ;  /* 0x000000000000791b */ /* 0x01ffe20003800000 */
.L_x_3121:
[----:B------:R-:W-:Y:S05]  /*307c0*/  BSYNC B1 ;  /* 0x0000000000017941 */ /* 0x000fea0003800000 */
.L_x_3120:
        /* <DEDUP_REMOVED lines=8> */
.L_x_3122:
[----:B------:R-:W-:Y:S01]  /*30850*/  IMAD.MOV.U32 R32, RZ, RZ, R14 ;  /* 0x000000ffff207224 */ /* 0x000fe200078e000e */
[----:B------:R-:W-:Y:S06]  /*30860*/  BRA `(.L_x_3123) ;  /* 0xfffffda000107947 */ /* 0x000fec000383ffff */
.L_x_2801:
[----:B------:R0:W0:Y:S02]  /*30870*/  SYNCS.PHASECHK.TRANS64.TRYWAIT P0, [R89+URZ+0x388b0], R90 ;  /* 0x0388b05a590075a7 */ /* 0x000024000800017f */
[----:B0-----:R-:W-:Y:S05]  /*30880*/  @!P0 NANOSLEEP.SYNCS 0x989680 ;  /* 0x009896800000895d */ /* 0x001fea0003900000 */
[----:B------:R-:W0:Y:S02]  /*30890*/  @!P0 SYNCS.PHASECHK.TRANS64 P0, [R89+URZ+0x388b0], R90 ;  /* 0x0388b05a590085a7 */ /* 0x000e24000800007f */
[----:B0-----:R-:W-:Y:S05]  /*308a0*/  @!P0 BRA `(.L_x_2801) ;  /* 0xfffffffc00f08947 */ /* 0x001fea000383ffff */
[----:B------:R-:W-:Y:S05]  /*308b0*/  BRA `(.L_x_3124) ;  /* 0xfffffda000b87947 */ /* 0x000fea000383ffff */
.L_x_2821:
        /* <DEDUP_REMOVED lines=8> */
.L_x_3126:
[----:B------:R-:W-:Y:S05]  /*30940*/  BSYNC B1 ;  /* 0x0000000000017941 */ /* 0x000fea0003800000 */
.L_x_3125:
        /* <DEDUP_REMOVED lines=8> */
.L_x_3127:
[----:B------:R-:W-:Y:S02]  /*309d0*/  IMAD.MOV.U32 R13, RZ, RZ, R8 ;  /* 0x000000ffff0d7224 */ /* 0x000fe400078e0008 */
[----:B------:R-:W-:-:S07]  /*309e0*/  IMAD.MOV.U32 R5, RZ, RZ, R14 ;  /* 0x000000ffff057224 */ /* 0x000fce00078e000e */
[----:B------:R-:W-:Y:S05]  /*309f0*/  WARPSYNC.COLLECTIVE R15, `(.L_x_3128) ;  /* 0x000000000f087348 */ /* 0x000fea0003c00000 */
[----:B------:R0:W1:Y:S02]  /*30a00*/  SHFL.IDX P6, R14, R13, R12, R11 ;  /* 0x0000000c0d0e7389 */ /* 0x00006400000c000b */
[----:B01----:R-:W-:Y:S01]  /*30a10*/  ENDCOLLECTIVE ;  /* 0x000000000000791b */ /* 0x003fe20003800000 */
.L_x_3128:
[----:B------:R-:W-:Y:S02]  /*30a20*/  IMAD.MOV.U32 R13, RZ, RZ, R0 ;  /* 0x000000ffff0d7224 */ /* 0x000fe400078e0000 */
[----:B------:R-:W-:-:S07]  /*30a30*/  IMAD.MOV.U32 R9, RZ, RZ, R14 ;  /* 0x000000ffff097224 */ /* 0x000fce00078e000e */
[----:B------:R-:W-:Y:S05]  /*30a40*/  WARPSYNC.COLLECTIVE R15, `(.L_x_3129) ;  /* 0x000000000f087348 */ /* 0x000fea0003c00000 */
[----:B------:R0:W1:Y:S02]  /*30a50*/  SHFL.IDX P6, R14, R13, R12, R11 ;  /* 0x0000000c0d0e7389 */ /* 0x00006400000c000b */
[----:B01----:R-:W-:Y:S01]  /*30a60*/  ENDCOLLECTIVE ;  /* 0x000000000000791b */ /* 0x003fe20003800000 */
.L_x_3129:
[----:B------:R-:W-:Y:S05]  /*30a70*/  BRA `(.L_x_3130) ;  /* 0xfffffdb400bc7947 */ /* 0x000fea000383ffff */
.L_x_2824:
        /* <DEDUP_REMOVED lines=8> */
.L_x_3132:
[----:B------:R-:W-:Y:S05]  /*30b00*/  BSYNC B1 ;  /* 0x0000000000017941 */ /* 0x000fea0003800000 */
.L_x_3131:
        /* <DEDUP_REMOVED lines=8> */
.L_x_3133:
[----:B------:R-:W-:Y:S02]  /*30b90*/  IMAD.MOV.U32 R13, RZ, RZ, R8 ;  /* 0x000000ffff0d7224 */ /* 0x000fe400078e0008 */
[----:B------:R-:W-:-:S07]  /*30ba0*/  IMAD.MOV.U32 R5, RZ, RZ, R14 ;  /* 0x000000ffff057224 */ /* 0x000fce00078e000e */
[----:B------:R-:W-:Y:S05]  /*30bb0*/  WARPSYNC.COLLECTIVE R15, `(.L_x_3134) ;  /* 0x000000000f087348 */ /* 0x000fea0003c00000 */
[----:B------:R0:W1:Y:S02]  /*30bc0*/  SHFL.IDX P6, R14, R13, R12, R11 ;  /* 0x0000000c0d0e7389 */ /* 0x00006400000c000b */
[----:B01----:R-:W-:Y:S01]  /*30bd0*/  ENDCOLLECTIVE ;  /* 0x000000000000791b */ /* 0x003fe20003800000 */
.L_x_3134:
[----:B------:R-:W-:Y:S02]  /*30be0*/  IMAD.MOV.U32 R13, RZ, RZ, R0 ;  /* 0x000000ffff0d7224 */ /* 0x000fe400078e0000 */
[----:B------:R-:W-:-:S07]  /*30bf0*/  IMAD.MOV.U32 R9, RZ, RZ, R14 ;  /* 0x000000ffff097224 */ /* 0x000fce00078e000e */
[----:B------:R-:W-:Y:S05]  /*30c00*/  WARPSYNC.COLLECTIVE R15, `(.L_x_3135) ;  /* 0x000000000f087348 */ /* 0x000fea0003c00000 */
[----:B------:R0:W1:Y:S02]  /*30c10*/  SHFL.IDX P6, R14, R13, R12, R11 ;  /* 0x0000000c0d0e7389 */ /* 0x00006400000c000b */
[----:B01----:R-:W-:Y:S01]  /*30c20*/  ENDCOLLECTIVE ;  /* 0x000000000000791b */ /* 0x003fe20003800000 */
.L_x_3135:
[----:B------:R-:W-:Y:S05]  /*30c30*/  BRA `(.L_x_3136) ;  /* 0xfffffdb800d87947 */ /* 0x000fea000383ffff */
.L_x_2827:
        /* <DEDUP_REMOVED lines=8> */
.L_x_3138:
[----:B------:R-:W-:Y:S05]  /*30cc0*/  BSYNC B1 ;  /* 0x0000000000017941 */ /* 0x000fea0003800000 */
.L_x_3137:
        /* <DEDUP_REMOVED lines=8> */
.L_x_3139:
[----:B------:R-:W-:Y:S02]  /*30d50*/  IMAD.MOV.U32 R13, RZ, RZ, R8 ;  /* 0x000000ffff0d7224 */ /* 0x000fe400078e0008 */
[----:B------:R-:W-:-:S07]  /*30d60*/  IMAD.MOV.U32 R5, RZ, RZ, R14 ;  /* 0x000000ffff057224 */ /* 0x000fce00078e000e */
[----:B------:R-:W-:Y:S05]  /*30d70*/  WARPSYNC.COLLECTIVE R15, `(.L_x_3140) ;  /* 0x000000000f087348 */ /* 0x000fea0003c00000 */
[----:B------:R0:W1:Y:S02]  /*30d80*/  SHFL.IDX P6, R14, R13, R12, R11 ;  /* 0x0000000c0d0e7389 */ /* 0x00006400000c000b */
[----:B01----:R-:W-:Y:S01]  /*30d90*/  ENDCOLLECTIVE ;  /* 0x000000000000791b */ /* 0x003fe20003800000 */
.L_x_3140:
[----:B------:R-:W-:Y:S02]  /*30da0*/  IMAD.MOV.U32 R13, RZ, RZ, R0 ;  /* 0x000000ffff0d7224 */ /* 0x000fe400078e0000 */
[----:B------:R-:W-:-:S07]  /*30db0*/  IMAD.MOV.U32 R9, RZ, RZ, R14 ;  /* 0x000000ffff097224 */ /* 0x000fce00078e000e */
[----:B------:R-:W-:Y:S05]  /*30dc0*/  WARPSYNC.COLLECTIVE R15, `(.L_x_3141) ;  /* 0x000000000f087348 */ /* 0x000fea0003c00000 */
[----:B------:R0:W1:Y:S02]  /*30dd0*/  SHFL.IDX P6, R14, R13, R12, R11 ;  /* 0x0000000c0d0e7389 */ /* 0x00006400000c000b */
[----:B01----:R-:W-:Y:S01]  /*30de0*/  ENDCOLLECTIVE ;  /* 0x000000000000791b */ /* 0x003fe20003800000 */
.L_x_3141:
[----:B------:R-:W-:Y:S05]  /*30df0*/  BRA `(.L_x_3142) ;  /* 0xfffffdbc00e87947 */ /* 0x000fea000383ffff */
.L_x_2830:
        /* <DEDUP_REMOVED lines=8> */
.L_x_3144:
[----:B------:R-:W-:Y:S05]  /*30e80*/  BSYNC B1 ;  /* 0x0000000000017941 */ /* 0x000fea0003800000 */
.L_x_3143:
        /* <DEDUP_REMOVED lines=8> */
.L_x_3145:
[----:B------:R-:W-:Y:S02]  /*30f10*/  IMAD.MOV.U32 R13, RZ, RZ, R8 ;  /* 0x000000ffff0d7224 */ /* 0x000fe400078e0008 */
[----:B------:R-:W-:-:S07]  /*30f20*/  IMAD.MOV.U32 R67, RZ, RZ, R14 ;  /* 0x000000ffff437224 */ /* 0x000fce00078e000e */
[----:B------:R-:W-:Y:S05]  /*30f30*/  WARPSYNC.COLLECTIVE R15, `(.L_x_3146) ;  /* 0x000000000f087348 */ /* 0x000fea0003c00000 */
[----:B------:R0:W1:Y:S02]  /*30f40*/  SHFL.IDX P6, R14, R13, R12, R11 ;  /* 0x0000000c0d0e7389 */ /* 0x00006400000c000b */
[----:B01----:R-:W-:Y:S01]  /*30f50*/  ENDCOLLECTIVE ;  /* 0x000000000000791b */ /* 0x003fe20003800000 */
.L_x_3146:
[----:B------:R-:W-:Y:S02]  /*30f60*/  IMAD.MOV.U32 R13, RZ, RZ, R0 ;  /* 0x000000ffff0d7224 */ /* 0x000fe400078e0000 */
[----:B------:R-:W-:-:S07]  /*30f70*/  IMAD.MOV.U32 R72, RZ, RZ, R14 ;  /* 0x000000ffff487224 */ /* 0x000fce00078e000e */
[----:B------:R-:W-:Y:S05]  /*30f80*/  WARPSYNC.COLLECTIVE R15, `(.L_x_3147) ;  /* 0x000000000f087348 */ /* 0x000fea0003c00000 */
[----:B------:R0:W1:Y:S02]  /*30f90*/  SHFL.IDX P6, R14, R13, R12, R11 ;  /* 0x0000000c0d0e7389 */ /* 0x00006400000c000b */
[----:B01----:R-:W-:Y:S01]  /*30fa0*/  ENDCOLLECTIVE ;  /* 0x000000000000791b */ /* 0x003fe20003800000 */
.L_x_3147:
[----:B------:R-:W-:Y:S05]  /*30fb0*/  BRA `(.L_x_3148) ;  /* 0xfffffdc400007947 */ /* 0x000fea000383ffff */
.L_x_2834:
[----:B0-----:R0:W1:Y:S02]  /*30fc0*/  SYNCS.PHASECHK.TRANS64.TRYWAIT P0, [R22+URZ+0x38800], R151 ;  /* 0x03880097160075a7 */ /* 0x001064000800017f */
[----:B-1----:R-:W-:Y:S05]  /*30fd0*/  @!P0 NANOSLEEP.SYNCS 0x989680 ;  /* 0x009896800000895d */ /* 0x002fea0003900000 */
[----:B------:R-:W1:Y:S02]  /*30fe0*/  @!P0 SYNCS.PHASECHK.TRANS64 P0, [R22+URZ+0x38800], R151 ;  /* 0x03880097160085a7 */ /* 0x000e64000800007f */
[----:B-1----:R-:W-:Y:S05]  /*30ff0*/  @!P0 BRA `(.L_x_2834) ;  /* 0xfffffffc00f08947 */ /* 0x002fea000383ffff */
[----:B------:R-:W-:Y:S05]  /*31000*/  BRA `(.L_x_3149) ;  /* 0xfffffdc800747947 */ /* 0x000fea000383ffff */
.L_x_2866:
        /* <DEDUP_REMOVED lines=8> */
.L_x_3151:
[----:B------:R-:W-:Y:S05]  /*31090*/  BSYNC B1 ;  /* 0x0000000000017941 */ /* 0x000fea0003800000 */
.L_x_3150:
        /* <DEDUP_REMOVED lines=8> */
.L_x_3152:
[----:B------:R-:W-:Y:S02]  /*31120*/  IMAD.MOV.U32 R13, RZ, RZ, R9 ;  /* 0x000000ffff0d7224 */ /* 0x000fe400078e0009 */
[----:B------:R-:W-:-:S07]  /*31130*/  IMAD.MOV.U32 R5, RZ, RZ, R14 ;  /* 0x000000ffff057224 */ /* 0x000fce00078e000e */
[----:B------:R-:W-:Y:S05]  /*31140*/  WARPSYNC.COLLECTIVE R15, `(.L_x_3153) ;  /* 0x000000000f087348 */ /* 0x000fea0003c00000 */
[----:B------:R0:W1:Y:S02]  /*31150*/  SHFL.IDX P6, R14, R13, R12, R11 ;  /* 0x0000000c0d0e7389 */ /* 0x00006400000c000b */
[----:B01----:R-:W-:Y:S01]  /*31160*/  ENDCOLLECTIVE ;  /* 0x000000000000791b */ /* 0x003fe20003800000 */
.L_x_3153:
[----:B------:R-:W-:Y:S02]  /*31170*/  IMAD.MOV.U32 R13, RZ, RZ, R6 ;  /* 0x000000ffff0d7224 */ /* 0x000fe400078e0006 */
[----:B------:R-:W-:-:S07]  /*31180*/  IMAD.MOV.U32 R10, RZ, RZ, R14 ;  /* 0x000000ffff0a7224 */ /* 0x000fce00078e000e */
[----:B------:R-:W-:Y:S05]  /*31190*/  WARPSYNC.COLLECTIVE R15, `(.L_x_3154) ;  /* 0x000000000f087348 */ /* 0x000fea0003c00000 */
[----:B------:R0:W1:Y:S02]  /*311a0*/  SHFL.IDX P6, R14, R13, R12, R11 ;  /* 0x0000000c0d0e7389 */ /* 0x00006400000c000b */
[----:B01----:R-:W-:Y:S01]  /*311b0*/  ENDCOLLECTIVE ;  /* 0x000000000000791b */ /* 0x003fe20003800000 */
.L_x_3154:
[----:B------:R-:W-:Y:S05]  /*311c0*/  BRA `(.L_x_3155) ;  /* 0xfffffdfc00387947 */ /* 0x000fea000383ffff */
.L_x_2869:
        /* <DEDUP_REMOVED lines=8> */
.L_x_3157:
[----:B------:R-:W-:Y:S05]  /*31250*/  BSYNC B1 ;  /* 0x0000000000017941 */ /* 0x000fea0003800000 */
.L_x_3156:
        /* <DEDUP_REMOVED lines=8> */
.L_x_3158:
[----:B------:R-:W-:Y:S02]  /*312e0*/  IMAD.MOV.U32 R13, RZ, RZ, R9 ;  /* 0x000000ffff0d7224 */ /* 0x000fe400078e0009 */
[----:B------:R-:W-:-:S07]  /*312f0*/  IMAD.MOV.U32 R5, RZ, RZ, R14 ;  /* 0x000000ffff057224 */ /* 0x000fce00078e000e */
[----:B------:R-:W-:Y:S05]  /*31300*/  WARPSYNC.COLLECTIVE R15, `(.L_x_3159) ;  /* 0x000000000f087348 */ /* 0x000fea0003c00000 */
[----:B------:R0:W1:Y:S02]  /*31310*/  SHFL.IDX P6, R14, R13, R12, R11 ;  /* 0x0000000c0d0e7389 */ /* 0x00006400000c000b */
[----:B01----:R-:W-:Y:S01]  /*31320*/  ENDCOLLECTIVE ;  /* 0x000000000000791b */ /* 0x003fe20003800000 */
.L_x_3159:
[----:B------:R-:W-:Y:S02]  /*31330*/  IMAD.MOV.U32 R13, RZ, RZ, R6 ;  /* 0x000000ffff0d7224 */ /* 0x000fe400078e0006 */
[----:B------:R-:W-:-:S07]  /*31340*/  IMAD.MOV.U32 R10, RZ, RZ, R14 ;  /* 0x000000ffff0a7224 */ /* 0x000fce00078e000e */
[----:B------:R-:W-:Y:S05]  /*31350*/  WARPSYNC.COLLECTIVE R15, `(.L_x_3160) ;  /* 0x000000000f087348 */ /* 0x000fea0003c00000 */
[----:B------:R0:W1:Y:S02]  /*31360*/  SHFL.IDX P6, R14, R13, R12, R11 ;  /* 0x0000000c0d0e7389 */ /* 0x00006400000c000b */
[----:B01----:R-:W-:Y:S01]  /*31370*/  ENDCOLLECTIVE ;  /* 0x000000000000791b */ /* 0x003fe20003800000 */
.L_x_3160:
[----:B------:R-:W-:Y:S05]  /*31380*/  BRA `(.L_x_3161) ;  /* 0xfffffe00000c7947 */ /* 0x000fea000383ffff */
.L_x_2872:
        /* <DEDUP_REMOVED lines=8> */
.L_x_3163:
[----:B------:R-:W-:Y:S05]  /*31410*/  BSYNC B1 ;  /* 0x0000000000017941 */ /* 0x000fea0003800000 */
.L_x_3162:
        /* <DEDUP_REMOVED lines=8> */
.L_x_3164:
[----:B------:R-:W-:Y:S02]  /*314a0*/  IMAD.MOV.U32 R13, RZ, RZ, R9 ;  /* 0x000000ffff0d7224 */ /* 0x000fe400078e0009 */
[----:B------:R-:W-:-:S07]  /*314b0*/  IMAD.MOV.U32 R5, RZ, RZ, R14 ;  /* 0x000000ffff057224 */ /* 0x000fce00078e000e */
[----:B------:R-:W-:Y:S05]  /*314c0*/  WARPSYNC.COLLECTIVE R15, `(.L_x_3165) ;  /* 0x000000000f087348 */ /* 0x000fea0003c00000 */
[----:B------:R0:W1:Y:S02]  /*314d0*/  SHFL.IDX P6, R14, R13, R12, R11 ;  /* 0x0000000c0d0e7389 */ /* 0x00006400000c000b */
[----:B01----:R-:W-:Y:S01]  /*314e0*/  ENDCOLLECTIVE ;  /* 0x000000000000791b */ /* 0x003fe20003800000 */
.L_x_3165:
[----:B------:R-:W-:Y:S02]  /*314f0*/  IMAD.MOV.U32 R13, RZ, RZ, R6 ;  /* 0x000000ffff0d7224 */ /* 0x000fe400078e0006 */
[----:B------:R-:W-:-:S07]  /*31500*/  IMAD.MOV.U32 R10, RZ, RZ, R14 ;  /* 0x000000ffff0a7224 */ /* 0x000fce00078e000e */
[----:B------:R-:W-:Y:S05]  /*31510*/  WARPSYNC.COLLECTIVE R15, `(.L_x_3166) ;  /* 0x000000000f087348 */ /* 0x000fea0003c00000 */
[----:B------:R0:W1:Y:S02]  /*31520*/  SHFL.IDX P6, R14, R13, R12, R11 ;  /* 0x0000000c0d0e7389 */ /* 0x00006400000c000b */
[----:B01----:R-:W-:Y:S01]  /*31530*/  ENDCOLLECTIVE ;  /* 0x000000000000791b */ /* 0x003fe20003800000 */
.L_x_3166:
[----:B------:R-:W-:Y:S05]  /*31540*/  BRA `(.L_x_3167) ;  /* 0xfffffe0000d47947 */ /* 0x000fea000383ffff */
.L_x_2875:
        /* <DEDUP_REMOVED lines=8> */
.L_x_3169:
[----:B------:R-:W-:Y:S05]  /*315d0*/  BSYNC B1 ;  /* 0x0000000000017941 */ /* 0x000fea0003800000 */
.L_x_3168:
        /* <DEDUP_REMOVED lines=8> */
.L_x_3170:
[----:B------:R-:W-:Y:S02]  /*31660*/  IMAD.MOV.U32 R13, RZ, RZ, R9 ;  /* 0x000000ffff0d7224 */ /* 0x000fe400078e0009 */
[----:B------:R-:W-:-:S07]  /*31670*/  IMAD.MOV.U32 R21, RZ, RZ, R14 ;  /* 0x000000ffff157224 */ /* 0x000fce00078e000e */
[----:B------:R-:W-:Y:S05]  /*31680*/  WARPSYNC.COLLECTIVE R15, `(.L_x_3171) ;  /* 0x000000000f087348 */ /* 0x000fea0003c00000 */
[----:B------:R0:W1:Y:S02]  /*31690*/  SHFL.IDX P6, R14, R13, R12, R11 ;  /* 0x0000000c0d0e7389 */ /* 0x00006400000c000b */
[----:B01----:R-:W-:Y:S01]  /*316a0*/  ENDCOLLECTIVE ;  /* 0x000000000000791b */ /* 0x003fe20003800000 */
.L_x_3171:
[----:B------:R-:W-:Y:S02]  /*316b0*/  IMAD.MOV.U32 R13, RZ, RZ, R6 ;  /* 0x000000ffff0d7224 */ /* 0x000fe400078e0006 */
[----:B------:R-:W-:-:S07]  /*316c0*/  IMAD.MOV.U32 R76, RZ, RZ, R14 ;  /* 0x000000ffff4c7224 */ /* 0x000fce00078e000e */
[----:B------:R-:W-:Y:S05]  /*316d0*/  WARPSYNC.COLLECTIVE R15, `(.L_x_3172) ;  /* 0x000000000f087348 */ /* 0x000fea0003c00000 */
[----:B------:R0:W1:Y:S02]  /*316e0*/  SHFL.IDX P6, R14, R13, R12, R11 ;  /* 0x0000000c0d0e7389 */ /* 0x00006400000c000b */
[----:B01----:R-:W-:Y:S01]  /*316f0*/  ENDCOLLECTIVE ;  /* 0x000000000000791b */ /* 0x003fe20003800000 */
.L_x_3172:
[----:B------:R-:W-:Y:S01]  /*31700*/  IMAD.MOV.U32 R77, RZ, RZ, R14 ;  /* 0x000000ffff4d7224 */ /* 0x000fe200078e000e */
[----:B------:R-:W-:Y:S06]  /*31710*/  BRA `(.L_x_3173) ;  /* 0xfffffe0400a07947 */ /* 0x000fec000383ffff */
.L_x_2879:
[----:B0-----:R0:W1:Y:S02]  /*31720*/  SYNCS.PHASECHK.TRANS64.TRYWAIT P0, [R22+URZ+0x38800], R85 ;  /* 0x03880055160075a7 */ /* 0x001064000800017f */
[----:B-1----:R-:W-:Y:S05]  /*31730*/  @!P0 NANOSLEEP.SYNCS 0x989680 ;  /* 0x009896800000895d */ /* 0x002fea0003900000 */
[----:B------:R-:W1:Y:S02]  /*31740*/  @!P0 SYNCS.PHASECHK.TRANS64 P0, [R22+URZ+0x38800], R85 ;  /* 0x03880055160085a7 */ /* 0x000e64000800007f */
[----:B-1----:R-:W-:Y:S05]  /*31750*/  @!P0 BRA `(.L_x_2879) ;  /* 0xfffffffc00f08947 */ /* 0x002fea000383ffff */
[----:B------:R-:W-:Y:S05]  /*31760*/  BRA `(.L_x_3174) ;  /* 0xfffffe0800dc7947 */ /* 0x000fea000383ffff */
.L_x_2897:
[----:B-1----:R1:W2:Y:S02]  /*31770*/  SYNCS.PHASECHK.TRANS64.TRYWAIT P1, [R0+URZ+0x38830], R3 ;  /* 0x03883003000075a7 */ /* 0x0022a4000802017f */
[----:B--2---:R-:W-:Y:S05]  /*31780*/  @!P1 NANOSLEEP.SYNCS 0x989680 ;  /* 0x009896800000995d */ /* 0x004fea0003900000 */
[----:B------:R-:W2:Y:S02]  /*31790*/  @!P1 SYNCS.PHASECHK.TRANS64 P1, [R0+URZ+0x38830], R3 ;  /* 0x03883003000095a7 */ /* 0x000ea4000802007f */
[----:B--2---:R-:W-:Y:S05]  /*317a0*/  @!P1 BRA `(.L_x_2897) ;  /* 0xfffffffc00f09947 */ /* 0x004fea000383ffff */
[----:B------:R-:W-:Y:S05]  /*317b0*/  BRA `(.L_x_2896) ;  /* 0xfffffe4400a87947 */ /* 0x000fea000383ffff */
.L_x_2905:
[----:B-1----:R1:W2:Y:S02]  /*317c0*/  SYNCS.PHASECHK.TRANS64.TRYWAIT P2, [R10+URZ+0x38830], R3 ;  /* 0x038830030a0075a7 */ /* 0x0022a4000804017f */
[----:B--2---:R-:W-:Y:S05]  /*317d0*/  @!P2 NANOSLEEP.SYNCS 0x989680 ;  /* 0x009896800000a95d */ /* 0x004fea0003900000 */
[----:B------:R-:W2:Y:S02]  /*317e0*/  @!P2 SYNCS.PHASECHK.TRANS64 P2, [R10+URZ+0x38830], R3 ;  /* 0x038830030a00a5a7 */ /* 0x000ea4000804007f */
[----:B--2---:R-:W-:Y:S05]  /*317f0*/  @!P2 BRA `(.L_x_2905) ;  /* 0xfffffffc00f0a947 */ /* 0x004fea000383ffff */
[----:B------:R-:W-:Y:S05]  /*31800*/  BRA `(.L_x_2904) ;  /* 0xfffffe8c00f87947 */ /* 0x000fea000383ffff */
.L_x_2910:
[----:B---3--:R3:W4:Y:S02]  /*31810*/  SYNCS.PHASECHK.TRANS64.TRYWAIT P2, [R6+URZ+0x38850], R0 ;  /* 0x03885000060075a7 */ /* 0x008724000804017f */
[----:B----4-:R-:W-:Y:S05]  /*31820*/  @!P2 NANOSLEEP.SYNCS 0x989680 ;  /* 0x009896800000a95d */ /* 0x010fea0003900000 */
[----:B------:R-:W4:Y:S02]  /*31830*/  @!P2 SYNCS.PHASECHK.TRANS64 P2, [R6+URZ+0x38850], R0 ;  /* 0x038850000600a5a7 */ /* 0x000f24000804007f */
[----:B----4-:R-:W-:Y:S05]  /*31840*/  @!P2 BRA `(.L_x_2910) ;  /* 0xfffffffc00f0a947 */ /* 0x010fea000383ffff */
[----:B------:R-:W-:Y:S05]  /*31850*/  BRA `(.L_x_2909) ;  /* 0xfffffec400b87947 */ /* 0x000fea000383ffff */
.L_x_2920:
[----:B-1----:R1:W2:Y:S02]  /*31860*/  SYNCS.PHASECHK.TRANS64.TRYWAIT P1, [R3+URZ+0x38830], R6 ;  /* 0x03883006030075a7 */ /* 0x0022a4000802017f */
[----:B--2---:R-:W-:Y:S05]  /*31870*/  @!P1 NANOSLEEP.SYNCS 0x989680 ;  /* 0x009896800000995d */ /* 0x004fea0003900000 */
[----:B------:R-:W2:Y:S02]  /*31880*/  @!P1 SYNCS.PHASECHK.TRANS64 P1, [R3+URZ+0x38830], R6 ;  /* 0x03883006030095a7 */ /* 0x000ea4000802007f */
[----:B--2---:R-:W-:Y:S05]  /*31890*/  @!P1 BRA `(.L_x_2920) ;  /* 0xfffffffc00f09947 */ /* 0x004fea000383ffff */
[----:B------:R-:W-:Y:S05]  /*318a0*/  BRA `(.L_x_2919) ;  /* 0xfffffedc00c87947 */ /* 0x000fea000383ffff */
.L_x_2925:
[----:B-1----:R1:W2:Y:S02]  /*318b0*/  SYNCS.PHASECHK.TRANS64.TRYWAIT P1, [R6+URZ+0x38850], R0 ;  /* 0x03885000060075a7 */ /* 0x0022a4000802017f */
[----:B--2---:R-:W-:Y:S05]  /*318c0*/  @!P1 NANOSLEEP.SYNCS 0x989680 ;  /* 0x009896800000995d */ /* 0x004fea0003900000 */
[----:B------:R-:W2:Y:S02]  /*318d0*/  @!P1 SYNCS.PHASECHK.TRANS64 P1, [R6+URZ+0x38850], R0 ;  /* 0x03885000060095a7 */ /* 0x000ea4000802007f */
[----:B--2---:R-:W-:Y:S05]  /*318e0*/  @!P1 BRA `(.L_x_2925) ;  /* 0xfffffffc00f09947 */ /* 0x004fea000383ffff */
[----:B------:R-:W-:Y:S05]  /*318f0*/  BRA `(.L_x_2924) ;  /* 0xffffff14008c7947 */ /* 0x000fea000383ffff */
.L_x_2933:
[----:B-1----:R1:W2:Y:S02]  /*31900*/  SYNCS.PHASECHK.TRANS64.TRYWAIT P1, [R8+URZ+0x38850], R7 ;  /* 0x03885007080075a7 */ /* 0x0022a4000802017f */
[----:B--2---:R-:W-:Y:S05]  /*31910*/  @!P1 NANOSLEEP.SYNCS 0x989680 ;  /* 0x009896800000995d */ /* 0x004fea0003900000 */
[----:B------:R-:W2:Y:S02]  /*31920*/  @!P1 SYNCS.PHASECHK.TRANS64 P1, [R8+URZ+0x38850], R7 ;  /* 0x03885007080095a7 */ /* 0x000ea4000802007f */
[----:B--2---:R-:W-:Y:S05]  /*31930*/  @!P1 BRA `(.L_x_2933) ;  /* 0xfffffffc00f09947 */ /* 0x004fea000383ffff */
[----:B------:R-:W-:Y:S05]  /*31940*/  BRA `(.L_x_2932) ;  /* 0xffffff2c00d07947 */ /* 0x000fea000383ffff */
.L_x_2970:
        /* <DEDUP_REMOVED lines=8> */
[----:B-1----:R-:W-:Y:S05]  /*319d0*/  WARPSYNC.COLLECTIVE R15, `(.L_x_3176) ;  /* 0x000000000f087348 */ /* 0x002fea0003c00000 */
[----:B------:R0:W2:Y:S02]  /*319e0*/  SHFL.IDX P6, R14, R13, R12, R11 ;  /* 0x0000000c0d0e7389 */ /* 0x0000a400000c000b */
[----:B012---:R-:W-:Y:S01]  /*319f0*/  ENDCOLLECTIVE ;  /* 0x000000000000791b */ /* 0x007fe20003800000 */
.L_x_3176:
[----:B------:R-:W-:Y:S05]  /*31a00*/  BSYNC B1 ;  /* 0x0000000000017941 */ /* 0x000fea0003800000 */
.L_x_3175:
[----:B------:R-:W-:Y:S05]  /*31a10*/  BRA `(.L_x_3177) ;  /* 0xffffff8000287947 */ /* 0x000fea000383ffff */
.L_x_2972:
[----:B------:R-:W-:Y:S01]  /*31a20*/  BSSY B1, `(.L_x_3178) ;  /* 0x0000006000017945 */ /* 0x000fe20003800000 */
[----:B------:R-:W-:-:S07]  /*31a30*/  IMAD.MOV.U32 R15, RZ, RZ, -0x1 ;  /* 0xffffffffff0f7424 */ /* 0x000fce00078e00ff */
[----:B01----:R-:W-:Y:S05]  /*31a40*/  WARPSYNC.COLLECTIVE R15, `(.L_x_3179) ;  /* 0x000000000f0c7348 */ /* 0x003fea0003c00000 */
[----:B------:R-:W-:Y:S02]  /*31a50*/  ELECT P6, UR62, PT ;  /* 0x00000000003e782f */ /* 0x000fe400038c0000 */
[----:B------:R-:W-:Y:S01]  /*31a60*/  MOV R14, UR62 ;  /* 0x0000003e000e7c02 */ /* 0x000fe20008000f00 */
[----:B01----:R-:W-:Y:S10]  /*31a70*/  ENDCOLLECTIVE ;  /* 0x000000000000791b */ /* 0x003ff40003800000 */
.L_x_3179:
[----:B------:R-:W-:Y:S05]  /*31a80*/  BSYNC B1 ;  /* 0x0000000000017941 */ /* 0x000fea0003800000 */
.L_x_3178:
[----:B------:R-:W-:Y:S05]  /*31a90*/  BRA `(.L_x_2971) ;  /* 0xffffff8000207947 */ /* 0x000fea000383ffff */
.L_x_2974:
[----:B0-----:R0:W2:Y:S02]  /*31aa0*/  SYNCS.PHASECHK.TRANS64.TRYWAIT P0, [R22+URZ+0x38820], R7 ;  /* 0x03882007160075a7 */ /* 0x0010a4000800017f */
[----:B--2---:R-:W-:Y:S05]  /*31ab0*/  @!P0 NANOSLEEP.SYNCS 0x989680 ;  /* 0x009896800000895d */ /* 0x004fea0003900000 */
[----:B------:R-:W2:Y:S02]  /*31ac0*/  @!P0 SYNCS.PHASECHK.TRANS64 P0, [R22+URZ+0x38820], R7 ;  /* 0x03882007160085a7 */ /* 0x000ea4000800007f */
[----:B--2---:R-:W-:Y:S05]  /*31ad0*/  @!P0 BRA `(.L_x_2974) ;  /* 0xfffffffc00f08947 */ /* 0x004fea000383ffff */
[----:B------:R-:W-:Y:S05]  /*31ae0*/  BRA `(.L_x_3180) ;  /* 0xffffff8000307947 */ /* 0x000fea000383ffff */
.L_x_2978:
[----:B-1----:R1:W2:Y:S02]  /*31af0*/  SYNCS.PHASECHK.TRANS64.TRYWAIT P0, [R11+URZ+0x388a0], R10 ;  /* 0x0388a00a0b0075a7 */ /* 0x0022a4000800017f */
[----:B--2---:R-:W-:Y:S05]  /*31b00*/  @!P0 NANOSLEEP.SYNCS 0x989680 ;  /* 0x009896800000895d */ /* 0x004fea0003900000 */
[----:B------:R-:W2:Y:S02]  /*31b10*/  @!P0 SYNCS.PHASECHK.TRANS64 P0, [R11+URZ+0x388a0], R10 ;  /* 0x0388a00a0b0085a7 */ /* 0x000ea4000800007f */
[----:B--2---:R-:W-:Y:S05]  /*31b20*/  @!P0 BRA `(.L_x_2978) ;  /* 0xfffffffc00f08947 */ /* 0x004fea000383ffff */
[----:B------:R-:W-:Y:S05]  /*31b30*/  BRA `(.L_x_3181) ;  /* 0xffffff8000487947 */ /* 0x000fea000383ffff */
.L_x_2986:
[----:B0-----:R0:W2:Y:S02]  /*31b40*/  SYNCS.PHASECHK.TRANS64.TRYWAIT P0, [R11+URZ+0x388c0], R10 ;  /* 0x0388c00a0b0075a7 */ /* 0x0010a4000800017f */
[----:B--2---:R-:W-:Y:S05]  /*31b50*/  @!P0 NANOSLEEP.SYNCS 0x989680 ;  /* 0x009896800000895d */ /* 0x004fea0003900000 */
[----:B------:R-:W2:Y:S02]  /*31b60*/  @!P0 SYNCS.PHASECHK.TRANS64 P0, [R11+URZ+0x388c0], R10 ;  /* 0x0388c00a0b0085a7 */ /* 0x000ea4000800007f */
[----:B--2---:R-:W-:Y:S05]  /*31b70*/  @!P0 BRA `(.L_x_2986) ;  /* 0xfffffffc00f08947 */ /* 0x004fea000383ffff */
[----:B------:R-:W-:Y:S05]  /*31b80*/  BRA `(.L_x_3182) ;  /* 0xffffff8400847947 */ /* 0x000fea000383ffff */
.L_x_2996:
[----:B-1----:R1:W2:Y:S02]  /*31b90*/  SYNCS.PHASECHK.TRANS64.TRYWAIT P1, [R10+URZ+0x388a0], R9 ;  /* 0x0388a0090a0075a7 */ /* 0x0022a4000802017f */
[----:B--2---:R-:W-:Y:S05]  /*31ba0*/  @!P1 NANOSLEEP.SYNCS 0x989680 ;  /* 0x009896800000995d */ /* 0x004fea0003900000 */
[----:B------:R-:W2:Y:S02]  /*31bb0*/  @!P1 SYNCS.PHASECHK.TRANS64 P1, [R10+URZ+0x388a0], R9 ;  /* 0x0388a0090a0095a7 */ /* 0x000ea4000802007f */
[----:B--2---:R-:W-:Y:S05]  /*31bc0*/  @!P1 BRA `(.L_x_2996) ;  /* 0xfffffffc00f09947 */ /* 0x004fea000383ffff */
[----:B------:R-:W-:Y:S05]  /*31bd0*/  BRA `(.L_x_3183) ;  /* 0xffffff8800f47947 */ /* 0x000fea000383ffff */
.L_x_3004:
[----:B0-----:R0:W2:Y:S02]  /*31be0*/  SYNCS.PHASECHK.TRANS64.TRYWAIT P1, [R10+URZ+0x388c0], R9 ;  /* 0x0388c0090a0075a7 */ /* 0x0010a4000802017f */
[----:B--2---:R-:W-:Y:S05]  /*31bf0*/  @!P1 NANOSLEEP.SYNCS 0x989680 ;  /* 0x009896800000995d */ /* 0x004fea0003900000 */
[----:B------:R-:W2:Y:S02]  /*31c00*/  @!P1 SYNCS.PHASECHK.TRANS64 P1, [R10+URZ+0x388c0], R9 ;  /* 0x0388c0090a0095a7 */ /* 0x000ea4000802007f */
[----:B--2---:R-:W-:Y:S05]  /*31c10*/  @!P1 BRA `(.L_x_3004) ;  /* 0xfffffffc00f09947 */ /* 0x004fea000383ffff */
[----:B------:R-:W-:Y:S05]  /*31c20*/  BRA `(.L_x_3184) ;  /* 0xffffff90002c7947 */ /* 0x000fea000383ffff */
.L_x_3020:
        /* <DEDUP_REMOVED lines=11> */
.L_x_3186:
[----:B------:R-:W-:Y:S05]  /*31ce0*/  BSYNC B0 ;  /* 0x0000000000007941 */ /* 0x000fea0003800000 */
.L_x_3185:
[----:B------:R-:W-:Y:S05]  /*31cf0*/  BRA `(.L_x_3187) ;  /* 0xffffff9c00d07947 */ /* 0x000fea000383ffff */
.L_x_3023:
[----:B0-----:R0:W1:Y:S02]  /*31d00*/  SYNCS.PHASECHK.TRANS64.TRYWAIT P0, [R5+URZ+0x38840], R2 ;  /* 0x03884002050075a7 */ /* 0x001064000800017f */
[----:B-1----:R-:W-:Y:S05]  /*31d10*/  @!P0 NANOSLEEP.SYNCS 0x989680 ;  /* 0x009896800000895d */ /* 0x002fea0003900000 */
[----:B------:R-:W1:Y:S02]  /*31d20*/  @!P0 SYNCS.PHASECHK.TRANS64 P0, [R5+URZ+0x38840], R2 ;  /* 0x03884002050085a7 */ /* 0x000e64000800007f */
[----:B-1----:R-:W-:Y:S05]  /*31d30*/  @!P0 BRA `(.L_x_3023) ;  /* 0xfffffffc00f08947 */ /* 0x002fea000383ffff */
[----:B------:R-:W-:Y:S05]  /*31d40*/  BRA `(.L_x_3188) ;  /* 0xffffffa0002c7947 */ /* 0x000fea000383ffff */
.L_x_3024:
        /* <DEDUP_REMOVED lines=8> */
.L_x_3190:
[----:B------:R-:W-:Y:S05]  /*31dd0*/  BSYNC B0 ;  /* 0x0000000000007941 */ /* 0x000fea0003800000 */
.L_x_3189:
        /* <DEDUP_REMOVED lines=13> */
.L_x_3191:
        /* <DEDUP_REMOVED lines=21> */
.L_x_3192:
[----:B------:R-:W-:Y:S02]  /*32000*/  IMAD.MOV.U32 R13, RZ, RZ, R0 ;  /* 0x000000ffff0d7224 */ /* 0x000fe400078e0000 */
[----:B------:R-:W-:-:S07]  /*32010*/  IMAD.MOV.U32 R8, RZ, RZ, R14 ;  /* 0x000000ffff087224 */ /* 0x000fce00078e000e */
[----:B------:R-:W-:Y:S05]  /*32020*/  WARPSYNC.COLLECTIVE R15, `(.L_x_3193) ;  /* 0x000000000f087348 */ /* 0x000fea0003c00000 */
[----:B------:R0:W1:Y:S02]  /*32030*/  SHFL.IDX P6, R14, R13, R12, R11 ;  /* 0x0000000c0d0e7389 */ /* 0x00006400000c000b */
[----:B01----:R-:W-:Y:S01]  /*32040*/  ENDCOLLECTIVE ;  /* 0x000000000000791b */ /* 0x003fe20003800000 */
.L_x_3193:
        /* <DEDUP_REMOVED lines=17> */
.L_x_3194:
[----:B------:R-:W-:Y:S02]  /*32160*/  @P1 IMAD R9, R7, 0x2, R22 ;  /* 0x0000000207091824 */ /* 0x000fe400078e0216 */
[----:B------:R-:W-:Y:S02]  /*32170*/  IMAD.MOV.U32 R13, RZ, RZ, R0 ;  /* 0x000000ffff0d7224 */ /* 0x000fe400078e0000 */
[----:B------:R-:W-:-:S07]  /*32180*/  IMAD.MOV.U32 R8, RZ, RZ, R14 ;  /* 0x000000ffff087224 */ /* 0x000fce00078e000e */
[----:B------:R-:W-:Y:S05]  /*32190*/  WARPSYNC.COLLECTIVE R15, `(.L_x_3195) ;  /* 0x000000000f087348 */ /* 0x000fea0003c00000 */
[----:B------:R0:W1:Y:S02]  /*321a0*/  SHFL.IDX P6, R14, R13, R12, R11 ;  /* 0x0000000c0d0e7389 */ /* 0x00006400000c000b */
[----:B01----:R-:W-:Y:S01]  /*321b0*/  ENDCOLLECTIVE ;  /* 0x000000000000791b */ /* 0x003fe20003800000 */
.L_x_3195:
        /* <DEDUP_REMOVED lines=17> */
.L_x_3196:
[----:B------:R-:W-:Y:S02]  /*322d0*/  @P1 IMAD R21, R7, 0x2, R22 ;  /* 0x0000000207151824 */ /* 0x000fe400078e0216 */
[----:B------:R-:W-:Y:S02]  /*322e0*/  IMAD.MOV.U32 R13, RZ, RZ, R0 ;  /* 0x000000ffff0d7224 */ /* 0x000fe400078e0000 */
[----:B------:R-:W-:-:S07]  /*322f0*/  IMAD.MOV.U32 R8, RZ, RZ, R14 ;  /* 0x000000ffff087224 */ /* 0x000fce00078e000e */
[----:B------:R-:W-:Y:S05]  /*32300*/  WARPSYNC.COLLECTIVE R15, `(.L_x_3197) ;  /* 0x000000000f087348 */ /* 0x000fea0003c00000 */
[----:B------:R0:W1:Y:S02]  /*32310*/  SHFL.IDX P6, R14, R13, R12, R11 ;  /* 0x0000000c0d0e7389 */ /* 0x00006400000c000b */
[----:B01----:R-:W-:Y:S01]  /*32320*/  ENDCOLLECTIVE ;  /* 0x000000000000791b */ /* 0x003fe20003800000 */
.L_x_3197:
        /* <DEDUP_REMOVED lines=16> */
.L_x_3198:
[----:B------:R-:W-:Y:S02]  /*32430*/  IMAD.MOV.U32 R13, RZ, RZ, R0 ;  /* 0x000000ffff0d7224 */ /* 0x000fe400078e0000 */
[----:B------:R-:W-:-:S07]  /*32440*/  IMAD.MOV.U32 R8, RZ, RZ, R14 ;  /* 0x000000ffff087224 */ /* 0x000fce00078e000e */
[----:B------:R-:W-:Y:S05]  /*32450*/  WARPSYNC.COLLECTIVE R15, `(.L_x_3199) ;  /* 0x000000000f087348 */ /* 0x000fea0003c00000 */
[----:B------:R0:W1:Y:S02]  /*32460*/  SHFL.IDX P6, R14, R13, R12, R11 ;  /* 0x0000000c0d0e7389 */ /* 0x00006400000c000b */
[----:B01----:R-:W-:Y:S01]  /*32470*/  ENDCOLLECTIVE ;  /* 0x000000000000791b */ /* 0x003fe20003800000 */
.L_x_3199:
[----:B------:R-:W-:Y:S01]  /*32480*/  IMAD.MOV.U32 R0, RZ, RZ, R14 ;  /* 0x000000ffff007224 */ /* 0x000fe200078e000e */
[----:B------:R-:W-:Y:S06]  /*32490*/  BRA `(.L_x_3200) ;  /* 0xffffff9c00907947 */ /* 0x000fec000383ffff */
.L_x_3031:
        /* <DEDUP_REMOVED lines=9> */
.L_x_3201:
[----:B------:R-:W-:Y:S01]  /*32530*/  ISETP.GE.AND P1, PT, R17, R5, PT ;  /* 0x000000051100720c */ /* 0x000fe20003f26270 */
[----:B------:R-:W-:Y:S02]  /*32540*/  IMAD.MOV.U32 R13, RZ, RZ, R4 ;  /* 0x000000ffff0d7224 */ /* 0x000fe400078e0004 */
[----:B------:R-:W-:-:S10]  /*32550*/  IMAD.MOV.U32 R2, RZ, RZ, R14 ;  /* 0x000000ffff027224 */ /* 0x000fd400078e000e */
[----:B------:R-:W-:Y:S05]  /*32560*/  WARPSYNC.COLLECTIVE R15, `(.L_x_3202) ;  /* 0x000000000f087348 */ /* 0x000fea0003c00000 */
[----:B------:R0:W1:Y:S02]  /*32570*/  SHFL.IDX P6, R14, R13, R12, R11 ;  /* 0x0000000c0d0e7389 */ /* 0x00006400000c000b */
[----:B01----:R-:W-:Y:S01]  /*32580*/  ENDCOLLECTIVE ;  /* 0x000000000000791b */ /* 0x003fe20003800000 */
.L_x_3202:
        /* <DEDUP_REMOVED lines=19> */
.L_x_3203:
[----:B------:R-:W-:Y:S02]  /*326c0*/  IMAD.MOV.U32 R13, RZ, RZ, R4 ;  /* 0x000000ffff0d7224 */ /* 0x000fe400078e0004 */
[----:B------:R-:W-:-:S07]  /*326d0*/  IMAD.MOV.U32 R2, RZ, RZ, R14 ;  /* 0x000000ffff027224 */ /* 0x000fce00078e000e */
[----:B------:R-:W-:Y:S05]  /*326e0*/  WARPSYNC.COLLECTIVE R15, `(.L_x_3204) ;  /* 0x000000000f087348 */ /* 0x000fea0003c00000 */
[----:B------:R0:W1:Y:S02]  /*326f0*/  SHFL.IDX P6, R14, R13, R12, R11 ;  /* 0x0000000c0d0e7389 */ /* 0x00006400000c000b */
[----:B01----:R-:W-:Y:S01]  /*32700*/  ENDCOLLECTIVE ;  /* 0x000000000000791b */ /* 0x003fe20003800000 */
.L_x_3204:
        /* <DEDUP_REMOVED lines=20> */
.L_x_3205:
[----:B------:R-:W-:Y:S02]  /*32850*/  IMAD.MOV.U32 R13, RZ, RZ, R4 ;  /* 0x000000ffff0d7224 */ /* 0x000fe400078e0004 */
[----:B------:R-:W-:-:S07]  /*32860*/  IMAD.MOV.U32 R2, RZ, RZ, R14 ;  /* 0x000000ffff027224 */ /* 0x000fce00078e000e */
[----:B------:R-:W-:Y:S05]  /*32870*/  WARPSYNC.COLLECTIVE R15, `(.L_x_3206) ;  /* 0x000000000f087348 */ /* 0x000fea0003c00000 */
[----:B------:R0:W1:Y:S02]  /*32880*/  SHFL.IDX P6, R14, R13, R12, R11 ;  /* 0x0000000c0d0e7389 */ /* 0x00006400000c000b */
[----:B01----:R-:W-:Y:S01]  /*32890*/  ENDCOLLECTIVE ;  /* 0x000000000000791b */ /* 0x003fe20003800000 */
.L_x_3206:
        /* <DEDUP_REMOVED lines=20> */
.L_x_3207:
[----:B------:R-:W-:Y:S02]  /*329e0*/  IMAD.MOV.U32 R13, RZ, RZ, R4 ;  /* 0x000000ffff0d7224 */ /* 0x000fe400078e0004 */
[----:B------:R-:W-:-:S07]  /*329f0*/  IMAD.MOV.U32 R2, RZ, RZ, R14 ;  /* 0x000000ffff027224 */ /* 0x000fce00078e000e */
[----:B------:R-:W-:Y:S05]  /*32a00*/  WARPSYNC.COLLECTIVE R15, `(.L_x_3208) ;  /* 0x000000000f087348 */ /* 0x000fea0003c00000 */
[----:B------:R0:W1:Y:S02]  /*32a10*/  SHFL.IDX P6, R14, R13, R12, R11 ;  /* 0x0000000c0d0e7389 */ /* 0x00006400000c000b */
[----:B01----:R-:W-:Y:S01]  /*32a20*/  ENDCOLLECTIVE ;  /* 0x000000000000791b */ /* 0x003fe20003800000 */
.L_x_3208:
        /* <DEDUP_REMOVED lines=20> */
.L_x_3209:
[----:B------:R-:W-:Y:S02]  /*32b70*/  IMAD.MOV.U32 R13, RZ, RZ, R4 ;  /* 0x000000ffff0d7224 */ /* 0x000fe400078e0004 */
[----:B------:R-:W-:-:S07]  /*32b80*/  IMAD.MOV.U32 R2, RZ, RZ, R14 ;  /* 0x000000ffff027224 */ /* 0x000fce00078e000e */
[----:B------:R-:W-:Y:S05]  /*32b90*/  WARPSYNC.COLLECTIVE R15, `(.L_x_3210) ;  /* 0x000000000f087348 */ /* 0x000fea0003c00000 */
[----:B------:R0:W1:Y:S02]  /*32ba0*/  SHFL.IDX P6, R14, R13, R12, R11 ;  /* 0x0000000c0d0e7389 */ /* 0x00006400000c000b */
[----:B01----:R-:W-:Y:S01]  /*32bb0*/  ENDCOLLECTIVE ;  /* 0x000000000000791b */ /* 0x003fe20003800000 */
.L_x_3210:
        /* <DEDUP_REMOVED lines=20> */
.L_x_3211:
[----:B------:R-:W-:Y:S02]  /*32d00*/  IMAD.MOV.U32 R13, RZ, RZ, R4 ;  /* 0x000000ffff0d7224 */ /* 0x000fe400078e0004 */
[----:B------:R-:W-:-:S07]  /*32d10*/  IMAD.MOV.U32 R2, RZ, RZ, R14 ;  /* 0x000000ffff027224 */ /* 0x000fce00078e000e */
[----:B------:R-:W-:Y:S05]  /*32d20*/  WARPSYNC.COLLECTIVE R15, `(.L_x_3212) ;  /* 0x000000000f087348 */ /* 0x000fea0003c00000 */
[----:B------:R0:W1:Y:S02]  /*32d30*/  SHFL.IDX P6, R14, R13, R12, R11 ;  /* 0x0000000c0d0e7389 */ /* 0x00006400000c000b */
[----:B01----:R-:W-:Y:S01]  /*32d40*/  ENDCOLLECTIVE ;  /* 0x000000000000791b */ /* 0x003fe20003800000 */
.L_x_3212:
        /* <DEDUP_REMOVED lines=20> */
.L_x_3213:
[----:B------:R-:W-:Y:S02]  /*32e90*/  IMAD.MOV.U32 R13, RZ, RZ, R4 ;  /* 0x000000ffff0d7224 */ /* 0x000fe400078e0004 */
[----:B------:R-:W-:-:S07]  /*32ea0*/  IMAD.MOV.U32 R2, RZ, RZ, R14 ;  /* 0x000000ffff027224 */ /* 0x000fce00078e000e */
[----:B------:R-:W-:Y:S05]  /*32eb0*/  WARPSYNC.COLLECTIVE R15, `(.L_x_3214) ;  /* 0x000000000f087348 */ /* 0x000fea0003c00000 */
[----:B------:R0:W1:Y:S02]  /*32ec0*/  SHFL.IDX P6, R14, R13, R12, R11 ;  /* 0x0000000c0d0e7389 */ /* 0x00006400000c000b */
[----:B01----:R-:W-:Y:S01]  /*32ed0*/  ENDCOLLECTIVE ;  /* 0x000000000000791b */ /* 0x003fe20003800000 */
.L_x_3214:
[----:B------:R-:W-:Y:S01]  /*32ee0*/  ULDC.64 UR4, c[0x0][0x208] ;  /* 0x0000820000047ab9 */ /* 0x000fe20000000a00 */
[----:B------:R-:W-:Y:S02]  /*32ef0*/  IMAD.MOV.U32 R13, RZ, RZ, R0 ;  /* 0x000000ffff0d7224 */ /* 0x000fe400078e0000 */
[----:B------:R-:W-:Y:S02]  /*32f00*/  IMAD.MOV.U32 R12, RZ, RZ, 0x7 ;  /* 0x00000007ff0c7424 */ /* 0x000fe400078e00ff */
[----:B------:R-:W-:-:S05]  /*32f10*/  IMAD.MOV.U32 R3, RZ, RZ, R14 ;  /* 0x000000ffff037224 */ /* 0x000fca00078e000e */
[----:B------:R-:W-:-:S05]  /*32f20*/  @!P1 LEA R6, P5, R36, R3, 0x1 ;  /* 0x0000000324069211 */ /* 0x000fca00078a08ff */
[----:B------:R-:W-:Y:S02]  /*32f30*/  @!P1 IMAD.X R7, RZ, RZ, R2, P5 ;  /* 0x000000ffff079224 */ /* 0x000fe400028e0602 */
[----:B------:R-:W-:Y:S02]  /*32f40*/  @!P1 IMAD.MOV.U32 R2, RZ, RZ, R6 ;  /* 0x000000ffff029224 */ /* 0x000fe400078e0006 */
        /* <DEDUP_REMOVED lines=11> */
.L_x_3215:
[----:B------:R-:W-:Y:S02]  /*33000*/  IMAD.MOV.U32 R13, RZ, RZ, R4 ;  /* 0x000000ffff0d7224 */ /* 0x000fe400078e0004 */
[----:B------:R-:W-:-:S07]  /*33010*/  IMAD.MOV.U32 R6, RZ, RZ, R14 ;  /* 0x000000ffff067224 */ /* 0x000fce00078e000e */
[----:B------:R-:W-:Y:S05]  /*33020*/  WARPSYNC.COLLECTIVE R15, `(.L_x_3216) ;  /* 0x000000000f087348 */ /* 0x000fea0003c00000 */
[----:B------:R0:W1:Y:S02]  /*33030*/  SHFL.IDX P6, R14, R13, R12, R11 ;  /* 0x0000000c0d0e7389 */ /* 0x00006400000c000b */
[----:B01----:R-:W-:Y:S01]  /*33040*/  ENDCOLLECTIVE ;  /* 0x000000000000791b */ /* 0x003fe20003800000 */
.L_x_3216:
[----:B------:R-:W-:Y:S05]  /*33050*/  BRA `(.L_x_3217) ;  /* 0xffffff9c00fc7947 */ /* 0x000fea000383ffff */
.L_x_3036:
[----:B0-----:R0:W2:Y:S02]  /*33060*/  SYNCS.PHASECHK.TRANS64.TRYWAIT P0, [R22+URZ+0x38820], R3 ;  /* 0x03882003160075a7 */ /* 0x0010a4000800017f */
[----:B--2---:R-:W-:Y:S05]  /*33070*/  @!P0 NANOSLEEP.SYNCS 0x989680 ;  /* 0x009896800000895d */ /* 0x004fea0003900000 */
[----:B------:R-:W2:Y:S02]  /*33080*/  @!P0 SYNCS.PHASECHK.TRANS64 P0, [R22+URZ+0x38820], R3 ;  /* 0x03882003160085a7 */ /* 0x000ea4000800007f */
[----:B--2---:R-:W-:Y:S05]  /*33090*/  @!P0 BRA `(.L_x_3036) ;  /* 0xfffffffc00f08947 */ /* 0x004fea000383ffff */
[----:B------:R-:W-:Y:S05]  /*330a0*/  BRA `(.L_x_3218) ;  /* 0xffffffa000747947 */ /* 0x000fea000383ffff */
.L_x_3041:
[----:B0-----:R0:W1:Y:S02]  /*330b0*/  SYNCS.PHASECHK.TRANS64.TRYWAIT P0, [R6+URZ+0x38840], R3 ;  /* 0x03884003060075a7 */ /* 0x001064000800017f */
[----:B-1----:R-:W-:Y:S05]  /*330c0*/  @!P0 NANOSLEEP.SYNCS 0x989680 ;  /* 0x009896800000895d */ /* 0x002fea0003900000 */
[----:B------:R-:W1:Y:S02]  /*330d0*/  @!P0 SYNCS.PHASECHK.TRANS64 P0, [R6+URZ+0x38840], R3 ;  /* 0x03884003060085a7 */ /* 0x000e64000800007f */
[----:B-1----:R-:W-:Y:S05]  /*330e0*/  @!P0 BRA `(.L_x_3041) ;  /* 0xfffffffc00f08947 */ /* 0x002fea000383ffff */
[----:B------:R-:W-:Y:S05]  /*330f0*/  BRA `(.L_x_3219) ;  /* 0xffffffa400687947 */ /* 0x000fea000383ffff */
.L_x_3042:
        /* <DEDUP_REMOVED lines=8> */
.L_x_3221:
[----:B------:R-:W-:Y:S05]  /*33180*/  BSYNC B1 ;  /* 0x0000000000017941 */ /* 0x000fea0003800000 */
.L_x_3220:
        /* <DEDUP_REMOVED lines=12> */
.L_x_3222:
[----:B------:R-:W-:Y:S01]  /*33250*/  LOP3.LUT R23, R23, 0xfffffeff, RZ, 0xc0, !PT ;  /* 0xfffffeff17177812 */ /* 0x000fe200078ec0ff */
[----:B------:R-:W-:Y:S01]  /*33260*/  IMAD R9, R9, 0x2, R22 ;  /* 0x0000000209097824 */ /* 0x000fe200078e0216 */
[----:B------:R-:W-:Y:S02]  /*33270*/  ULDC.64 UR4, c[0x0][0x208] ;  /* 0x0000820000047ab9 */ /* 0x000fe40000000a00 */
        /* <DEDUP_REMOVED lines=20> */
.L_x_3223:
[----:B------:R-:W-:Y:S02]  /*333c0*/  IMAD.MOV.U32 R13, RZ, RZ, R8 ;  /* 0x000000ffff0d7224 */ /* 0x000fe400078e0008 */
[----:B------:R-:W-:-:S07]  /*333d0*/  IMAD.MOV.U32 R35, RZ, RZ, R14 ;  /* 0x000000ffff237224 */ /* 0x000fce00078e000e */
[----:B------:R-:W-:Y:S05]  /*333e0*/  WARPSYNC.COLLECTIVE R15, `(.L_x_3224) ;  /* 0x000000000f087348 */ /* 0x000fea0003c00000 */
[----:B------:R0:W1:Y:S02]  /*333f0*/  SHFL.IDX P6, R14, R13, R12, R11 ;  /* 0x0000000c0d0e7389 */ /* 0x00006400000c000b */
[----:B01----:R-:W-:Y:S01]  /*33400*/  ENDCOLLECTIVE ;  /* 0x000000000000791b */ /* 0x003fe20003800000 */
.L_x_3224:
        /* <DEDUP_REMOVED lines=16> */
.L_x_3225:
[----:B------:R-:W-:Y:S02]  /*33510*/  IMAD.MOV.U32 R13, RZ, RZ, R8 ;  /* 0x000000ffff0d7224 */ /* 0x000fe400078e0008 */
[----:B------:R-:W-:-:S07]  /*33520*/  IMAD.MOV.U32 R35, RZ, RZ, R14 ;  /* 0x000000ffff237224 */ /* 0x000fce00078e000e */
[----:B------:R-:W-:Y:S05]  /*33530*/  WARPSYNC.COLLECTIVE R15, `(.L_x_3226) ;  /* 0x000000000f087348 */ /* 0x000fea0003c00000 */
[----:B------:R0:W1:Y:S02]  /*33540*/  SHFL.IDX P6, R14, R13, R12, R11 ;  /* 0x0000000c0d0e7389 */ /* 0x00006400000c000b */
[----:B01----:R-:W-:Y:S01]  /*33550*/  ENDCOLLECTIVE ;  /* 0x000000000000791b */ /* 0x003fe20003800000 */
.L_x_3226:
        /* <DEDUP_REMOVED lines=16> */
.L_x_3227:
[----:B------:R-:W-:Y:S02]  /*33660*/  IMAD.MOV.U32 R13, RZ, RZ, R8 ;  /* 0x000000ffff0d7224 */ /* 0x000fe400078e0008 */
[----:B------:R-:W-:-:S07]  /*33670*/  IMAD.MOV.U32 R35, RZ, RZ, R14 ;  /* 0x000000ffff237224 */ /* 0x000fce00078e000e */
[----:B------:R-:W-:Y:S05]  /*33680*/  WARPSYNC.COLLECTIVE R15, `(.L_x_3228) ;  /* 0x000000000f087348 */ /* 0x000fea0003c00000 */
[----:B------:R0:W1:Y:S02]  /*33690*/  SHFL.IDX P6, R14, R13, R12, R11 ;  /* 0x0000000c0d0e7389 */ /* 0x00006400000c000b */
[----:B01----:R-:W-:Y:S01]  /*336a0*/  ENDCOLLECTIVE ;  /* 0x000000000000791b */ /* 0x003fe20003800000 */
.L_x_3228:
        /* <DEDUP_REMOVED lines=19> */
.L_x_3229:
[----:B------:R-:W-:Y:S02]  /*337e0*/  IMAD.MOV.U32 R13, RZ, RZ, R8 ;  /* 0x000000ffff0d7224 */ /* 0x000fe400078e0008 */
[----:B------:R-:W-:-:S07]  /*337f0*/  IMAD.MOV.U32 R35, RZ, RZ, R14 ;  /* 0x000000ffff237224 */ /* 0x000fce00078e000e */
[----:B------:R-:W-:Y:S05]  /*33800*/  WARPSYNC.COLLECTIVE R15, `(.L_x_3230) ;  /* 0x000000000f087348 */ /* 0x000fea0003c00000 */
[----:B------:R0:W1:Y:S02]  /*33810*/  SHFL.IDX P6, R14, R13, R12, R11 ;  /* 0x0000000c0d0e7389 */ /* 0x00006400000c000b */
[----:B01----:R-:W-:Y:S01]  /*33820*/  ENDCOLLECTIVE ;  /* 0x000000000000791b */ /* 0x003fe20003800000 */
.L_x_3230:
[----:B------:R-:W-:Y:S01]  /*33830*/  IMAD.MOV.U32 R2, RZ, RZ, R14 ;  /* 0x000000ffff027224 */ /* 0x000fe200078e000e */
[----:B------:R-:W-:Y:S06]  /*33840*/  BRA `(.L_x_3231) ;  /* 0xffffffa000b07947 */ /* 0x000fec000383ffff */
.L_x_3047:
[----:B-1----:R1:W2:Y:S02]  /*33850*/  SYNCS.PHASECHK.TRANS64.TRYWAIT P0, [R6+URZ+0x38860], R2 ;  /* 0x03886002060075a7 */ /* 0x0022a4000800017f */
[----:B--2---:R-:W-:Y:S05]  /*33860*/  @!P0 NANOSLEEP.SYNCS 0x989680 ;  /* 0x009896800000895d */ /* 0x004fea0003900000 */
[----:B------:R-:W2:Y:S02]  /*33870*/  @!P0 SYNCS.PHASECHK.TRANS64 P0, [R6+URZ+0x38860], R2 ;  /* 0x03886002060085a7 */ /* 0x000ea4000800007f */
[----:B--2---:R-:W-:Y:S05]  /*33880*/  @!P0 BRA `(.L_x_3047) ;  /* 0xfffffffc00f08947 */ /* 0x004fea000383ffff */
[----:B------:R-:W-:Y:S05]  /*33890*/  BRA `(.L_x_3232) ;  /* 0xffffffa400307947 */ /* 0x000fea000383ffff */
.L_x_3048:
        /* <DEDUP_REMOVED lines=8> */
.L_x_3234:
[----:B------:R-:W-:Y:S05]  /*33920*/  BSYNC B1 ;  /* 0x0000000000017941 */ /* 0x000fea0003800000 */
.L_x_3233:
        /* <DEDUP_REMOVED lines=9> */
.L_x_3235:
        /* <DEDUP_REMOVED lines=20> */
.L_x_3236:
[----:B------:R-:W-:Y:S02]  /*33b00*/  IMAD.MOV.U32 R13, RZ, RZ, R24 ;  /* 0x000000ffff0d7224 */ /* 0x000fe400078e0018 */
[----:B------:R-:W-:-:S07]  /*33b10*/  IMAD.MOV.U32 R3, RZ, RZ, R14 ;  /* 0x000000ffff037224 */ /* 0x000fce00078e000e */
[----:B------:R-:W-:Y:S05]  /*33b20*/  WARPSYNC.COLLECTIVE R15, `(.L_x_3237) ;  /* 0x000000000f087348 */ /* 0x000fea0003c00000 */
[----:B------:R0:W1:Y:S02]  /*33b30*/  SHFL.IDX P6, R14, R13, R12, R11 ;  /* 0x0000000c0d0e7389 */ /* 0x00006400000c000b */
[----:B01----:R-:W-:Y:S01]  /*33b40*/  ENDCOLLECTIVE ;  /* 0x000000000000791b */ /* 0x003fe20003800000 */
.L_x_3237:
        /* <DEDUP_REMOVED lines=20> */
.L_x_3238:
[----:B------:R-:W-:Y:S02]  /*33c90*/  IMAD.MOV.U32 R13, RZ, RZ, R24 ;  /* 0x000000ffff0d7224 */ /* 0x000fe400078e0018 */
[----:B------:R-:W-:-:S07]  /*33ca0*/  IMAD.MOV.U32 R3, RZ, RZ, R14 ;  /* 0x000000ffff037224 */ /* 0x000fce00078e000e */
[----:B------:R-:W-:Y:S05]  /*33cb0*/  WARPSYNC.COLLECTIVE R15, `(.L_x_3239) ;  /* 0x000000000f087348 */ /* 0x000fea0003c00000 */
[----:B------:R0:W1:Y:S02]  /*33cc0*/  SHFL.IDX P6, R14, R13, R12, R11 ;  /* 0x0000000c0d0e7389 */ /* 0x00006400000c000b */
[----:B01----:R-:W-:Y:S01]  /*33cd0*/  ENDCOLLECTIVE ;  /* 0x000000000000791b */ /* 0x003fe20003800000 */
.L_x_3239:
        /* <DEDUP_REMOVED lines=20> */
.L_x_3240:
[----:B------:R-:W-:Y:S02]  /*33e20*/  IMAD.MOV.U32 R13, RZ, RZ, R24 ;  /* 0x000000ffff0d7224 */ /* 0x000fe400078e0018 */
[----:B------:R-:W-:-:S07]  /*33e30*/  IMAD.MOV.U32 R3, RZ, RZ, R14 ;  /* 0x000000ffff037224 */ /* 0x000fce00078e000e */
[----:B------:R-:W-:Y:S05]  /*33e40*/  WARPSYNC.COLLECTIVE R15, `(.L_x_3241) ;  /* 0x000000000f087348 */ /* 0x000fea0003c00000 */
[----:B------:R0:W1:Y:S02]  /*33e50*/  SHFL.IDX P6, R14, R13, R12, R11 ;  /* 0x0000000c0d0e7389 */ /* 0x00006400000c000b */
[----:B01----:R-:W-:Y:S01]  /*33e60*/  ENDCOLLECTIVE ;  /* 0x000000000000791b */ /* 0x003fe20003800000 */
.L_x_3241:
        /* <DEDUP_REMOVED lines=20> */
.L_x_3242:
[----:B------:R-:W-:Y:S02]  /*33fb0*/  IMAD.MOV.U32 R13, RZ, RZ, R24 ;  /* 0x000000ffff0d7224 */ /* 0x000fe400078e0018 */
[----:B------:R-:W-:-:S07]  /*33fc0*/  IMAD.MOV.U32 R25, RZ, RZ, R14 ;  /* 0x000000ffff197224 */ /* 0x000fce00078e000e */
[----:B------:R-:W-:Y:S05]  /*33fd0*/  WARPSYNC.COLLECTIVE R15, `(.L_x_3243) ;  /* 0x000000000f087348 */ /* 0x000fea0003c00000 */
[----:B------:R0:W1:Y:S02]  /*33fe0*/  SHFL.IDX P6, R14, R13, R12, R11 ;  /* 0x0000000c0d0e7389 */ /* 0x00006400000c000b */
[----:B01----:R-:W-:Y:S01]  /*33ff0*/  ENDCOLLECTIVE ;  /* 0x000000000000791b */ /* 0x003fe20003800000 */
.L_x_3243:
[----:B------:R-:W-:Y:S01]  /*34000*/  IMAD.MOV.U32 R2, RZ, RZ, R14 ;  /* 0x000000ffff027224 */ /* 0x000fe200078e000e */
[----:B------:R-:W-:Y:S06]  /*34010*/  BRA `(.L_x_3244) ;  /* 0xffffffa0004c7947 */ /* 0x000fec000383ffff */
.L_x_3056:
[----:B0-----:R0:W2:Y:S02]  /*34020*/  SYNCS.PHASECHK.TRANS64.TRYWAIT P0, [R4+URZ+0x38860], R3 ;  /* 0x03886003040075a7 */ /* 0x0010a4000800017f */
[----:B--2---:R-:W-:Y:S05]  /*34030*/  @!P0 NANOSLEEP.SYNCS 0x989680 ;  /* 0x009896800000895d */ /* 0x004fea0003900000 */
[----:B------:R-:W2:Y:S02]  /*34040*/  @!P0 SYNCS.PHASECHK.TRANS64 P0, [R4+URZ+0x38860], R3 ;  /* 0x03886003040085a7 */ /* 0x000ea4000800007f */
[----:B--2---:R-:W-:Y:S05]  /*34050*/  @!P0 BRA `(.L_x_3056) ;  /* 0xfffffffc00f08947 */ /* 0x004fea000383ffff */
[----:B------:R-:W-:Y:S05]  /*34060*/  BRA `(.L_x_3245) ;  /* 0xffffffa400847947 */ /* 0x000fea000383ffff */
.L_x_3057:
        /* <DEDUP_REMOVED lines=8> */
.L_x_3247:
[----:B------:R-:W-:Y:S05]  /*340f0*/  BSYNC B0 ;  /* 0x0000000000007941 */ /* 0x000fea0003800000 */
.L_x_3246:
        /* <DEDUP_REMOVED lines=11> */
.L_x_3248:
        /* <DEDUP_REMOVED lines=26> */
.L_x_3249:
[----:B------:R-:W-:Y:S02]  /*34350*/  IMAD.MOV.U32 R13, RZ, RZ, R24 ;  /* 0x000000ffff0d7224 */ /* 0x000fe400078e0018 */
[----:B------:R-:W-:-:S07]  /*34360*/  IMAD.MOV.U32 R3, RZ, RZ, R14 ;  /* 0x000000ffff037224 */ /* 0x000fce00078e000e */
[----:B------:R-:W-:Y:S05]  /*34370*/  WARPSYNC.COLLECTIVE R15, `(.L_x_3250) ;  /* 0x000000000f087348 */ /* 0x000fea0003c00000 */
[----:B------:R0:W1:Y:S02]  /*34380*/  SHFL.IDX P6, R14, R13, R12, R11 ;  /* 0x0000000c0d0e7389 */ /* 0x00006400000c000b */
[----:B01----:R-:W-:Y:S01]  /*34390*/  ENDCOLLECTIVE ;  /* 0x000000000000791b */ /* 0x003fe20003800000 */
.L_x_3250:
        /* <DEDUP_REMOVED lines=19> */
.L_x_3251:
[----:B------:R-:W-:Y:S02]  /*344d0*/  IMAD.MOV.U32 R13, RZ, RZ, R24 ;  /* 0x000000ffff0d7224 */ /* 0x000fe400078e0018 */
[----:B------:R-:W-:-:S07]  /*344e0*/  IMAD.MOV.U32 R7, RZ, RZ, R14 ;  /* 0x000000ffff077224 */ /* 0x000fce00078e000e */
[----:B------:R-:W-:Y:S05]  /*344f0*/  WARPSYNC.COLLECTIVE R15, `(.L_x_3252) ;  /* 0x000000000f087348 */ /* 0x000fea0003c00000 */
[----:B------:R0:W1:Y:S02]  /*34500*/  SHFL.IDX P6, R14, R13, R12, R11 ;  /* 0x0000000c0d0e7389 */ /* 0x00006400000c000b */
[----:B01----:R-:W-:Y:S01]  /*34510*/  ENDCOLLECTIVE ;  /* 0x000000000000791b */ /* 0x003fe20003800000 */
.L_x_3252:
        /* <DEDUP_REMOVED lines=19> */
.L_x_3253:
[----:B------:R-:W-:Y:S02]  /*34650*/  IMAD.MOV.U32 R13, RZ, RZ, R24 ;  /* 0x000000ffff0d7224 */ /* 0x000fe400078e0018 */
[----:B------:R-:W-:-:S07]  /*34660*/  IMAD.MOV.U32 R3, RZ, RZ, R14 ;  /* 0x000000ffff037224 */ /* 0x000fce00078e000e */
[----:B------:R-:W-:Y:S05]  /*34670*/  WARPSYNC.COLLECTIVE R15, `(.L_x_3254) ;  /* 0x000000000f087348 */ /* 0x000fea0003c00000 */
[----:B------:R0:W1:Y:S02]  /*34680*/  SHFL.IDX P6, R14, R13, R12, R11 ;  /* 0x0000000c0d0e7389 */ /* 0x00006400000c000b */
[----:B01----:R-:W-:Y:S01]  /*34690*/  ENDCOLLECTIVE ;  /* 0x000000000000791b */ /* 0x003fe20003800000 */
.L_x_3254:
        /* <DEDUP_REMOVED lines=19> */
.L_x_3255:
[----:B------:R-:W-:Y:S02]  /*347d0*/  IMAD.MOV.U32 R13, RZ, RZ, R24 ;  /* 0x000000ffff0d7224 */ /* 0x000fe400078e0018 */
[----:B------:R-:W-:-:S07]  /*347e0*/  IMAD.MOV.U32 R25, RZ, RZ, R14 ;  /* 0x000000ffff197224 */ /* 0x000fce00078e000e */
[----:B------:R-:W-:Y:S05]  /*347f0*/  WARPSYNC.COLLECTIVE R15, `(.L_x_3256) ;  /* 0x000000000f087348 */ /* 0x000fea0003c00000 */
[----:B------:R0:W1:Y:S02]  /*34800*/  SHFL.IDX P6, R14, R13, R12, R11 ;  /* 0x0000000c0d0e7389 */ /* 0x00006400000c000b */
[----:B01----:R-:W-:Y:S01]  /*34810*/  ENDCOLLECTIVE ;  /* 0x000000000000791b */ /* 0x003fe20003800000 */
.L_x_3256:
[----:B------:R-:W-:Y:S05]  /*34820*/  BRA `(.L_x_3257) ;  /* 0xffffffa000a87947 */ /* 0x000fea000383ffff */
.L_x_3062:
        /* <DEDUP_REMOVED lines=8> */
.L_x_3259:
[----:B------:R-:W-:Y:S05]  /*348b0*/  BSYNC B0 ;  /* 0x0000000000007941 */ /* 0x000fea0003800000 */
.L_x_3258:
        /* <DEDUP_REMOVED lines=9> */
.L_x_3260:
[----:B------:R-:W-:Y:S01]  /*34950*/  ULDC UR4, c[0x0][0xc3c] ;  /* 0x00030f0000047ab9 */ /* 0x000fe20000000800 */
[----:B------:R-:W-:Y:S01]  /*34960*/  ULDC.64 UR6, c[0x0][0x208] ;  /* 0x0000820000067ab9 */ /* 0x000fe20000000a00 */
        /* <DEDUP_REMOVED lines=17> */
.L_x_3261:
[----:B------:R-:W-:Y:S01]  /*34a80*/  IMAD.MOV.U32 R12, RZ, RZ, 0x2 ;  /* 0x00000002ff0c7424 */ /* 0x000fe200078e00ff */
[----:B------:R-:W-:-:S05]  /*34a90*/  SEL R6, R14, RZ, P1 ;  /* 0x000000ff0e067207 */ /* 0x000fca0000800000 */
[----:B------:R-:W-:-:S04]  /*34aa0*/  IMAD.IADD R6, R5, 0x1, R6 ;  /* 0x0000000105067824 */ /* 0x000fc800078e0206 */
[----:B------:R-:W-:-:S07]  /*34ab0*/  IMAD.MOV.U32 R13, RZ, RZ, R6 ;  /* 0x000000ffff0d7224 */ /* 0x000fce00078e0006 */
[----:B------:R-:W-:Y:S05]  /*34ac0*/  WARPSYNC.COLLECTIVE R15, `(.L_x_3262) ;  /* 0x000000000f087348 */ /* 0x000fea0003c00000 */
[----:B------:R0:W1:Y:S02]  /*34ad0*/  SHFL.UP P6, R14, R13, R12, R11 ;  /* 0x0400000c0d0e7389 */ /* 0x00006400000c000b */
[----:B01----:R-:W-:Y:S01]  /*34ae0*/  ENDCOLLECTIVE ;  /* 0x000000000000791b */ /* 0x003fe20003800000 */
.L_x_3262:
[----:B------:R-:W-:Y:S01]  /*34af0*/  IMAD.MOV.U32 R12, RZ, RZ, 0x4 ;  /* 0x00000004ff0c7424 */ /* 0x000fe200078e00ff */
[----:B------:R-:W-:-:S05]  /*34b00*/  SEL R7, R14, RZ, P2 ;  /* 0x000000ff0e077207 */ /* 0x000fca0001000000 */
[----:B------:R-:W-:-:S04]  /*34b10*/  IMAD.IADD R7, R6, 0x1, R7 ;  /* 0x0000000106077824 */ /* 0x000fc800078e0207 */
[----:B------:R-:W-:-:S07]  /*34b20*/  IMAD.MOV.U32 R13, RZ, RZ, R7 ;  /* 0x000000ffff0d7224 */ /* 0x000fce00078e0007 */
[----:B------:R-:W-:Y:S05]  /*34b30*/  WARPSYNC.COLLECTIVE R15, `(.L_x_3263) ;  /* 0x000000000f087348 */ /* 0x000fea0003c00000 */
[----:B------:R0:W1:Y:S02]  /*34b40*/  SHFL.UP P6, R14, R13, R12, R11 ;  /* 0x0400000c0d0e7389 */ /* 0x00006400000c000b */
[----:B01----:R-:W-:Y:S01]  /*34b50*/  ENDCOLLECTIVE ;  /* 0x000000000000791b */ /* 0x003fe20003800000 */
.L_x_3263:
[----:B------:R-:W-:Y:S01]  /*34b60*/  IMAD.MOV.U32 R12, RZ, RZ, 0x8 ;  /* 0x00000008ff0c7424 */ /* 0x000fe200078e00ff */
[----:B------:R-:W-:-:S05]  /*34b70*/  SEL R2, R14, RZ, P3 ;  /* 0x000000ff0e027207 */ /* 0x000fca0001800000 */
[----:B------:R-:W-:-:S04]  /*34b80*/  IMAD.IADD R2, R7, 0x1, R2 ;  /* 0x0000000107027824 */ /* 0x000fc800078e0202 */
[----:B------:R-:W-:-:S07]  /*34b90*/  IMAD.MOV.U32 R13, RZ, RZ, R2 ;  /* 0x000000ffff0d7224 */ /* 0x000fce00078e0002 */
[----:B------:R-:W-:Y:S05]  /*34ba0*/  WARPSYNC.COLLECTIVE R15, `(.L_x_3264) ;  /* 0x000000000f087348 */ /* 0x000fea0003c00000 */
[----:B------:R0:W1:Y:S02]  /*34bb0*/  SHFL.UP P6, R14, R13, R12, R11 ;  /* 0x0400000c0d0e7389 */ /* 0x00006400000c000b */
[----:B01----:R-:W-:Y:S01]  /*34bc0*/  ENDCOLLECTIVE ;  /* 0x000000000000791b */ /* 0x003fe20003800000 */
.L_x_3264:
[----:B------:R-:W-:Y:S01]  /*34bd0*/  IMAD.MOV.U32 R12, RZ, RZ, 0x10 ;  /* 0x00000010ff0c7424 */ /* 0x000fe200078e00ff */
[----:B------:R-:W-:-:S05]  /*34be0*/  SEL R3, R14, RZ, P4 ;  /* 0x000000ff0e037207 */ /* 0x000fca0002000000 */
[----:B------:R-:W-:-:S04]  /*34bf0*/  IMAD.IADD R3, R2, 0x1, R3 ;  /* 0x0000000102037824 */ /* 0x000fc800078e0203 */
[----:B------:R-:W-:-:S07]  /*34c00*/  IMAD.MOV.U32 R13, RZ, RZ, R3 ;  /* 0x000000ffff0d7224 */ /* 0x000fce00078e0003 */
[----:B------:R-:W-:Y:S05]  /*34c10*/  WARPSYNC.COLLECTIVE R15, `(.L_x_3265) ;  /* 0x000000000f087348 */ /* 0x000fea0003c00000 */
[----:B------:R0:W1:Y:S02]  /*34c20*/  SHFL.UP P6, R14, R13, R12, R11 ;  /* 0x0400000c0d0e7389 */ /* 0x00006400000c000b */
[----:B01----:R-:W-:Y:S01]  /*34c30*/  ENDCOLLECTIVE ;  /* 0x000000000000791b */ /* 0x003fe20003800000 */
.L_x_3265:
        /* <DEDUP_REMOVED lines=8> */
.L_x_3266:
[----:B------:R-:W-:Y:S05]  /*34cc0*/  BRA `(.L_x_3267) ;  /* 0xffffffa000c87947 */ /* 0x000fea000383ffff */
.L_x_3067:
        /* <DEDUP_REMOVED lines=8> */
.L_x_3269:
[----:B------:R-:W-:Y:S05]  /*34d50*/  BSYNC B0 ;  /* 0x0000000000007941 */ /* 0x000fea0003800000 */
.L_x_3268:
        /* <DEDUP_REMOVED lines=8> */
.L_x_3270:
[----:B------:R-:W-:Y:S01]  /*34de0*/  IMAD.MOV.U32 R12, RZ, RZ, 0x4 ;  /* 0x00000004ff0c7424 */ /* 0x000fe200078e00ff */
[----:B------:R-:W-:-:S05]  /*34df0*/  SEL R2, R14, RZ, P2 ;  /* 0x000000ff0e027207 */ /* 0x000fca0001000000 */
[----:B------:R-:W-:-:S04]  /*34e00*/  IMAD.IADD R2, R13, 0x1, R2 ;  /* 0x000000010d027824 */ /* 0x000fc800078e0202 */
[----:B------:R-:W-:-:S07]  /*34e10*/  IMAD.MOV.U32 R13, RZ, RZ, R2 ;  /* 0x000000ffff0d7224 */ /* 0x000fce00078e0002 */
[----:B------:R-:W-:Y:S05]  /*34e20*/  WARPSYNC.COLLECTIVE R15, `(.L_x_3271) ;  /* 0x000000000f087348 */ /* 0x000fea0003c00000 */
[----:B------:R0:W1:Y:S02]  /*34e30*/  SHFL.UP P6, R14, R13, R12, R11 ;  /* 0x0400000c0d0e7389 */ /* 0x00006400000c000b */
[----:B01----:R-:W-:Y:S01]  /*34e40*/  ENDCOLLECTIVE ;  /* 0x000000000000791b */ /* 0x003fe20003800000 */
.L_x_3271:
[----:B------:R-:W-:Y:S01]  /*34e50*/  IMAD.MOV.U32 R12, RZ, RZ, 0x8 ;  /* 0x00000008ff0c7424 */ /* 0x000fe200078e00ff */
[----:B------:R-:W-:-:S05]  /*34e60*/  SEL R3, R14, RZ, P3 ;  /* 0x000000ff0e037207 */ /* 0x000fca0001800000 */
[----:B------:R-:W-:-:S04]  /*34e70*/  IMAD.IADD R3, R2, 0x1, R3 ;  /* 0x0000000102037824 */ /* 0x000fc800078e0203 */
[----:B------:R-:W-:-:S07]  /*34e80*/  IMAD.MOV.U32 R13, RZ, RZ, R3 ;  /* 0x000000ffff0d7224 */ /* 0x000fce00078e0003 */
[----:B------:R-:W-:Y:S05]  /*34e90*/  WARPSYNC.COLLECTIVE R15, `(.L_x_3272) ;  /* 0x000000000f087348 */ /* 0x000fea0003c00000 */
[----:B------:R0:W1:Y:S02]  /*34ea0*/  SHFL.UP P6, R14, R13, R12, R11 ;  /* 0x0400000c0d0e7389 */ /* 0x00006400000c000b */
[----:B01----:R-:W-:Y:S01]  /*34eb0*/  ENDCOLLECTIVE ;  /* 0x000000000000791b */ /* 0x003fe20003800000 */
.L_x_3272:
[----:B------:R-:W-:Y:S01]  /*34ec0*/  IMAD.MOV.U32 R12, RZ, RZ, 0x10 ;  /* 0x00000010ff0c7424 */ /* 0x000fe200078e00ff */
[----:B------:R-:W-:-:S05]  /*34ed0*/  SEL R4, R14, RZ, P4 ;  /* 0x000000ff0e047207 */ /* 0x000fca0002000000 */
[----:B------:R-:W-:-:S04]  /*34ee0*/  IMAD.IADD R4, R3, 0x1, R4 ;  /* 0x0000000103047824 */ /* 0x000fc800078e0204 */
[----:B------:R-:W-:-:S07]  /*34ef0*/  IMAD.MOV.U32 R13, RZ, RZ, R4 ;  /* 0x000000ffff0d7224 */ /* 0x000fce00078e0004 */
[----:B------:R-:W-:Y:S05]  /*34f00*/  WARPSYNC.COLLECTIVE R15, `(.L_x_3273) ;  /* 0x000000000f087348 */ /* 0x000fea0003c00000 */
[----:B------:R0:W1:Y:S02]  /*34f10*/  SHFL.UP P6, R14, R13, R12, R11 ;  /* 0x0400000c0d0e7389 */ /* 0x00006400000c000b */
[----:B01----:R-:W-:Y:S01]  /*34f20*/  ENDCOLLECTIVE ;  /* 0x000000000000791b */ /* 0x003fe20003800000 */
.L_x_3273:
        /* <DEDUP_REMOVED lines=8> */
.L_x_3274:
[----:B------:R-:W-:Y:S05]  /*34fb0*/  BRA `(.L_x_3275) ;  /* 0xffffffa000ac7947 */ /* 0x000fea000383ffff */
.L_x_3069:
[----:B------:R-:W-:Y:S01]  /*34fc0*/  BSSY B0, `(.L_x_3276) ;  /* 0x0000006000007945 */ /* 0x000fe20003800000 */
[----:B------:R-:W-:Y:S01]  /*34fd0*/  PLOP3.LUT P6, PT, P6, PT, PT, 0x8, 0x0 ;  /* 0x000000000000781c */ /* 0x000fe200037ce170 */
[----:B------:R-:W-:-:S12]  /*34fe0*/  IMAD.MOV.U32 R15, RZ, RZ, -0x1 ;  /* 0xffffffffff0f7424 */ /* 0x000fd800078e00ff */
[----:B01----:R-:W-:Y:S05]  /*34ff0*/  WARPSYNC.COLLECTIVE R15, `(.L_x_3277) ;  /* 0x000000000f087348 */ /* 0x003fea0003c00000 */
[----:B------:R-:W-:Y:S01]  /*35000*/  VOTE.ANY R14, PT, P6 ;  /* 0x00000000000e7806 */ /* 0x000fe200030e0100 */
[----:B01----:R-:W-:Y:S06]  /*35010*/  ENDCOLLECTIVE ;  /* 0x000000000000791b */ /* 0x003fec0003800000 */
.L_x_3277:
[----:B------:R-:W-:Y:S05]  /*35020*/  BSYNC B0 ;  /* 0x0000000000007941 */ /* 0x000fea0003800000 */
.L_x_3276:
        /* <DEDUP_REMOVED lines=9> */
.L_x_3278:
[----:B------:R-:W-:Y:S01]  /*350c0*/  IMAD.MOV.U32 R5, RZ, RZ, R14 ;  /* 0x000000ffff057224 */ /* 0x000fe200078e000e */
[----:B------:R-:W-:Y:S06]  /*350d0*/  BRA `(.L_x_3279) ;  /* 0xffffffa0009c7947 */ /* 0x000fec000383ffff */
.L_x_3071:
[----:B------:R-:W-:Y:S01]  /*350e0*/  BSSY B0, `(.L_x_3280) ;  /* 0x0000007000007945 */ /* 0x000fe20003800000 */
[----:B------:R-:W-:Y:S02]  /*350f0*/  IMAD.MOV.U32 R13, RZ, RZ, R2 ;  /* 0x000000ffff0d7224 */ /* 0x000fe400078e0002 */
[----:B------:R-:W-:Y:S02]  /*35100*/  IMAD.MOV.U32 R11, RZ, RZ, 0x1f ;  /* 0x0000001fff0b7424 */ /* 0x000fe400078e00ff */
[----:B------:R-:W-:-:S07]  /*35110*/  IMAD.MOV.U32 R15, RZ, RZ, -0x1 ;  /* 0xffffffffff0f7424 */ /* 0x000fce00078e00ff */
[----:B0123--:R-:W-:Y:S05]  /*35120*/  WARPSYNC.COLLECTIVE R15, `(.L_x_3281) ;  /* 0x000000000f087348 */ /* 0x00ffea0003c00000 */
[----:B------:R4:W0:Y:S02]  /*35130*/  SHFL.IDX P6, R14, R13, R12, R11 ;  /* 0x0000000c0d0e7389 */ /* 0x00082400000c000b */
[----:B01234-:R-:W-:Y:S01]  /*35140*/  ENDCOLLECTIVE ;  /* 0x000000000000791b */ /* 0x01ffe20003800000 */
.L_x_3281:
[----:B------:R-:W-:Y:S05]  /*35150*/  BSYNC B0 ;  /* 0x0000000000007941 */ /* 0x000fea0003800000 */
.L_x_3280:
[----:B------:R-:W-:Y:S05]  /*35160*/  BRA `(.L_x_3070) ;  /* 0xffffffa000947947 */ /* 0x000fea000383ffff */
.L_x_3075:
[----:B-1----:R1:W3:Y:S02]  /*35170*/  SYNCS.PHASECHK.TRANS64.TRYWAIT P0, [R5+URZ+0x38820], R0 ;  /* 0x03882000050075a7 */ /* 0x0022e4000800017f */
[----:B---3--:R-:W-:Y:S05]  /*35180*/  @!P0 NANOSLEEP.SYNCS 0x989680 ;  /* 0x009896800000895d */ /* 0x008fea0003900000 */
[----:B------:R-:W3:Y:S02]  /*35190*/  @!P0 SYNCS.PHASECHK.TRANS64 P0, [R5+URZ+0x38820], R0 ;  /* 0x03882000050085a7 */ /* 0x000ee4000800007f */
[----:B---3--:R-:W-:Y:S05]  /*351a0*/  @!P0 BRA `(.L_x_3075) ;  /* 0xfffffffc00f08947 */ /* 0x008fea000383ffff */
[----:B------:R-:W-:Y:S05]  /*351b0*/  BRA `(.L_x_3282) ;  /* 0xffffffa800107947 */ /* 0x000fea000383ffff */
.L_x_3076:
        /* <DEDUP_REMOVED lines=11> */
.L_x_3284:
[----:B------:R-:W-:Y:S05]  /*35270*/  BSYNC B0 ;  /* 0x0000000000007941 */ /* 0x000fea0003800000 */
.L_x_3283:
[----:B------:R-:W-:Y:S05]  /*35280*/  BRA `(.L_x_3285) ;  /* 0xffffffa400f87947 */ /* 0x000fea000383ffff */
.L_x_3077:
[----:B------:R-:W-:Y:S01]  /*35290*/  BSSY B0, `(.L_x_3286) ;  /* 0x0000006000007945 */ /* 0x000fe20003800000 */
[----:B------:R-:W-:-:S07]  /*352a0*/  IMAD.MOV.U32 R15, RZ, RZ, -0x1 ;  /* 0xffffffffff0f7424 */ /* 0x000fce00078e00ff */
[----:B012---:R-:W-:Y:S05]  /*352b0*/  WARPSYNC.COLLECTIVE R15, `(.L_x_3287) ;  /* 0x000000000f0c7348 */ /* 0x007fea0003c00000 */
[----:B------:R-:W-:Y:S02]  /*352c0*/  ELECT P6, UR62, PT ;  /* 0x00000000003e782f */ /* 0x000fe400038c0000 */
[----:B------:R-:W-:Y:S01]  /*352d0*/  MOV R14, UR62 ;  /* 0x0000003e000e7c02 */ /* 0x000fe20008000f00 */
[----:B012---:R-:W-:Y:S10]  /*352e0*/  ENDCOLLECTIVE ;  /* 0x000000000000791b */ /* 0x007ff40003800000 */
.L_x_3287:
[----:B------:R-:W-:Y:S05]  /*352f0*/  BSYNC B0 ;  /* 0x0000000000007941 */ /* 0x000fea0003800000 */
.L_x_3286:
[----:B------:R-:W-:Y:S05]  /*35300*/  BRA `(.L_x_3288) ;  /* 0xffffffa400ec7947 */ /* 0x000fea000383ffff */
.L_x_3079:
[----:B-1----:R1:W3:Y:S02]  /*35310*/  SYNCS.PHASECHK.TRANS64.TRYWAIT P1, [R3+URZ+0x38840], R2 ;  /* 0x03884002030075a7 */ /* 0x0022e4000802017f */
[----:B---3--:R-:W-:Y:S05]  /*35320*/  @!P1 NANOSLEEP.SYNCS 0x989680 ;  /* 0x009896800000995d */ /* 0x008fea0003900000 */
[----:B------:R-:W3:Y:S02]  /*35330*/  @!P1 SYNCS.PHASECHK.TRANS64 P1, [R3+URZ+0x38840], R2 ;  /* 0x03884002030095a7 */ /* 0x000ee4000802007f */
[----:B---3--:R-:W-:Y:S05]  /*35340*/  @!P1 BRA `(.L_x_3079) ;  /* 0xfffffffc00f09947 */ /* 0x008fea000383ffff */
[----:B------:R-:W-:Y:S05]  /*35350*/  BRA `(.L_x_3289) ;  /* 0xffffffa8000c7947 */ /* 0x000fea000383ffff */
.L_x_3081:
[----:B---3--:R3:W4:Y:S02]  /*35360*/  SYNCS.PHASECHK.TRANS64.TRYWAIT P1, [R27+URZ+0x38840], R0 ;  /* 0x038840001b0075a7 */ /* 0x008724000802017f */
[----:B----4-:R-:W-:Y:S05]  /*35370*/  @!P1 NANOSLEEP.SYNCS 0x989680 ;  /* 0x009896800000995d */ /* 0x010fea0003900000 */
[----:B------:R-:W4:Y:S02]  /*35380*/  @!P1 SYNCS.PHASECHK.TRANS64 P1, [R27+URZ+0x38840], R0 ;  /* 0x038840001b0095a7 */ /* 0x000f24000802007f */
[----:B----4-:R-:W-:Y:S05]  /*35390*/  @!P1 BRA `(.L_x_3081) ;  /* 0xfffffffc00f09947 */ /* 0x010fea000383ffff */
[----:B------:R-:W-:Y:S05]  /*353a0*/  BRA `(.L_x_3290) ;  /* 0xffffffa800187947 */ /* 0x000fea000383ffff */
.L_x_3083:
[----:B----4-:R4:W0:Y:S02]  /*353b0*/  SYNCS.PHASECHK.TRANS64.TRYWAIT P1, [R3+URZ+0x38860], R2 ;  /* 0x03886002030075a7 */ /* 0x010824000802017f */
[----:B0-----:R-:W-:Y:S05]  /*353c0*/  @!P1 NANOSLEEP.SYNCS 0x989680 ;  /* 0x009896800000995d */ /* 0x001fea0003900000 */
[----:B------:R-:W0:Y:S02]  /*353d0*/  @!P1 SYNCS.PHASECHK.TRANS64 P1, [R3+URZ+0x38860], R2 ;  /* 0x03886002030095a7 */ /* 0x000e24000802007f */
[----:B0-----:R-:W-:Y:S05]  /*353e0*/  @!P1 BRA `(.L_x_3083) ;  /* 0xfffffffc00f09947 */ /* 0x001fea000383ffff */
[----:B------:R-:W-:Y:S05]  /*353f0*/  BRA `(.L_x_3291) ;  /* 0xffffffa800147947 */ /* 0x000fea000383ffff */
.L_x_3292:
        /* <DEDUP_REMOVED lines=16> */
.L_x_3301:


//--------------------- .nv.global.init           --------------------------
	.section	.nv.global.init,"aw",@progbits
.nv.global.init:
	.type		$str$23,@object
	.size		$str$23,($str$24 - $str$23)
$str$23:
        /*0000*/ 	.byte	0x28, 0x61, 0x64, 0x64, 0x72, 0x65, 0x73, 0x73, 0x20, 0x26, 0x20, 0x6d, 0x61, 0x73, 0x6b, 0x29
        /*0010*/ 	.byte	0x20, 0x3d, 0x3d, 0x20, 0x30, 0x00
	.type		$str$24,@object
	.size		$str$24,(__unnamed_9 - $str$24)
$str$24:
        /*0016*/ 	.byte	0x2f, 0x74, 0x6d, 0x70, 0x2f, 0x6f, 0x73, 0x73, 0x5f, 0x6b, 0x65, 0x72, 0x6e, 0x65, 0x6c, 0x73
        /*0026*/ 	.byte	0x5f, 0x73, 0x72, 0x63, 0x2f, 0x66, 0x6c, 0x61, 0x73, 0x68, 0x5f, 0x61, 0x74, 0x74, 0x65, 0x6e
        /*0036*/ 	.byte	0x74, 0x69, 0x6f, 0x6e, 0x2f, 0x63, 0x73, 0x72, 0x63, 0x2f, 0x63, 0x75, 0x74, 0x6c, 0x61, 0x73
        /*0046*/ 	.byte	0x73, 0x2f, 0x69, 0x6e, 0x63, 0x6c, 0x75, 0x64, 0x65, 0x2f, 0x63, 0x75, 0x74, 0x65, 0x2f, 0x70
        /*0056*/ 	.byte	0x6f, 0x69, 0x6e, 0x74, 0x65, 0x72, 0x5f, 0x66, 0x6c, 0x61, 0x67, 0x67, 0x65, 0x64, 0x2e, 0x68
        /*0066*/ 	.byte	0x70, 0x70, 0x00
	.type		__unnamed_9,@object
	.size		__unnamed_9,(__unnamed_5 - __unnamed_9)
__unnamed_9:
        /* <DEDUP_REMOVED lines=24> */
        /*01e9*/ 	.byte	0x00
	.type		__unnamed_5,@object
	.size		__unnamed_5,(__unnamed_4 - __unnamed_5)
__unnamed_5:
        /* <DEDUP_REMOVED lines=25> */
	.type		__unnamed_4,@object
	.size		__unnamed_4,(__unnamed_7 - __unnamed_4)
__unnamed_4:
        /* <DEDUP_REMOVED lines=25> */
	.type		__unnamed_7,@object
	.size		__unnamed_7,(__unnamed_8 - __unnamed_7)
__unnamed_7:
        /* <DEDUP_REMOVED lines=28> */
        /*06b2*/ 	.byte	0x3a, 0x43, 0x3c, 0x31, 0x36, 0x33, 0x38, 0x34, 0x3e, 0x3e, 0x3e, 0x3e, 0x3e, 0x5d, 0x00
	.type		__unnamed_8,@object
	.size		__unnamed_8,(__unnamed_3 - __unnamed_8)
__unnamed_8:
        /* <DEDUP_REMOVED lines=29> */
	.type		__unnamed_3,@object
	.size		__unnamed_3,(__unnamed_2 - __unnamed_3)
__unnamed_3:
        /* <DEDUP_REMOVED lines=29> */
	.type		__unnamed_2,@object
	.size		__unnamed_2,(__unnamed_6 - __unnamed_2)
__unnamed_2:
        /* <DEDUP_REMOVED lines=29> */
	.type		__unnamed_6,@object
	.size		__unnamed_6,(__unnamed_1 - __unnamed_6)
__unnamed_6:
        /* <DEDUP_REMOVED lines=30> */
	.type		__unnamed_1,@object
	.size		__unnamed_1,(.L_0 - __unnamed_1)
__unnamed_1:
        /* <DEDUP_REMOVED lines=29> */
        /*0fd1*/ 	.byte	0x5d, 0x00
.L_0:


//--------------------- .nv.shared._ZN7cutlass13device_kernelIN5flash11enable_sm90INS1_16FlashAttnFwdSm90INS1_25CollectiveMainloopFwdSm90ILi2EN4cute5tupleIJNS5_1CILi1EEES8_S8_EEENS6_IJNS7_ILi128EEENS7_ILi80EEENS7_ILi256EEEEEELi256ENS_10bfloat16_tEfNS_4arch4Sm90ELb0ELb0ELb0ELb0ELb1ELb0ELb0ELb1ELb1ELb1ELb0ELb0EEENS1_21CollectiveEpilogueFwdINS6_IJSA_SC_SB_EEES9_SE_SG_Li256ELb0ELb1ELb0ELb0EEENS1_29StaticPersistentTileSchedulerILb0EEEEEEEEEvNT_6ParamsE --------------------------
	.section	.nv.shared._ZN7cutlass13device_kernelIN5flash11enable_sm90INS1_16FlashAttnFwdSm90INS1_25CollectiveMainloopFwdSm90ILi2EN4cute5tupleIJNS5_1CILi1EEES8_S8_EEENS6_IJNS7_ILi128EEENS7_ILi80EEENS7_ILi256EEEEEELi256ENS_10bfloat16_tEfNS_4arch4Sm90ELb0ELb0ELb0ELb0ELb1ELb0ELb0ELb1ELb1ELb1ELb0ELb0EEENS1_21CollectiveEpilogueFwdINS6_IJSA_SC_SB_EEES9_SE_SG_Li256ELb0ELb1ELb0ELb0EEENS1_29StaticPersistentTileSchedulerILb0EEEEEEEEEvNT_6ParamsE,"aw",@nobits
	.sectionflags	@""
	.align	16
	.zero		1024


//--------------------- .nv.shared.reserved.0     --------------------------
	.section	.nv.shared.reserved.0,"aw",@nobits
	.weak		__nv_reservedSMEM_offset_0_alias
	.size		__nv_reservedSMEM_offset_0_alias, 0, 0
	.other		__nv_reservedSMEM_offset_0_alias,@"STO_CUDA_RESERVED_SHARED STV_DEFAULT"
__nv_reservedSMEM_offset_0_alias:
	.zero		0


//--------------------- .nv.global                --------------------------
	.section	.nv.global,"aw",@nobits
.nv.global:
	.type		_ZN72_INTERNAL_c7809ec2_36_flash_fwd_hdim256_bf16_paged_sm90_cu_b81ac279_32184cute1_E,@object
	.size		_ZN72_INTERNAL_c7809ec2_36_flash_fwd_hdim256_bf16_paged_sm90_cu_b81ac279_32184cute1_E,(_ZN72_INTERNAL_c7809ec2_36_flash_fwd_hdim256_bf16_paged_sm90_cu_b81ac279_32184cuda3std3__45__cpo6cbeginE - _ZN72_INTERNAL_c7809ec2_36_flash_fwd_hdim256_bf16_paged_sm90_cu_b81ac279_32184cute1_E)
_ZN72_INTERNAL_c7809ec2_36_flash_fwd_hdim256_bf16_paged_sm90_cu_b81ac279_32184cute1_E:
	.zero		1
	.type		_ZN72_INTERNAL_c7809ec2_36_flash_fwd_hdim256_bf16_paged_sm90_cu_b81ac279_32184cuda3std3__45__cpo6cbeginE,@object
	.size		_ZN72_INTERNAL_c7809ec2_36_flash_fwd_hdim256_bf16_paged_sm90_cu_b81ac279_32184cuda3std3__45__cpo6cbeginE,(_ZN72_INTERNAL_c7809ec2_36_flash_fwd_hdim256_bf16_paged_sm90_cu_b81ac279_32184cuda3std3__48in_placeE - _ZN72_INTERNAL_c7809ec2_36_flash_fwd_hdim256_bf16_paged_sm90_cu_b81ac279_32184cuda3std3__45__cpo6cbeginE)
_ZN72_INTERNAL_c7809ec2_36_flash_fwd_hdim256_bf16_paged_sm90_cu_b81ac279_32184cuda3std3__45__cpo6cbeginE:
	.zero		1
	.type		_ZN72_INTERNAL_c7809ec2_36_flash_fwd_hdim256_bf16_paged_sm90_cu_b81ac279_32184cuda3std3__48in_placeE,@object
	.size		_ZN72_INTERNAL_c7809ec2_36_flash_fwd_hdim256_bf16_paged_sm90_cu_b81ac279_32184cuda3std3__48in_placeE,(_ZN72_INTERNAL_c7809ec2_36_flash_fwd_hdim256_bf16_paged_sm90_cu_b81ac279_32184cuda3std6ranges3__45__cpo9iter_moveE - _ZN72_INTERNAL_c7809ec2_36_flash_fwd_hdim256_bf16_paged_sm90_cu_b81ac279_32184cuda3std3__48in_placeE)
_ZN72_INTERNAL_c7809ec2_36_flash_fwd_hdim256_bf16_paged_sm90_cu_b81ac279_32184cuda3std3__48in_placeE:
	.zero		1
	.type		_ZN72_INTERNAL_c7809ec2_36_flash_fwd_hdim256_bf16_paged_sm90_cu_b81ac279_32184cuda3std6ranges3__45__cpo9iter_moveE,@object
	.size		_ZN72_INTERNAL_c7809ec2_36_flash_fwd_hdim256_bf16_paged_sm90_cu_b81ac279_32184cuda3std6ranges3__45__cpo9iter_moveE,(_ZN72_INTERNAL_c7809ec2_36_flash_fwd_hdim256_bf16_paged_sm90_cu_b81ac279_32184cuda3std3__45__cpo5beginE - _ZN72_INTERNAL_c7809ec2_36_flash_fwd_hdim256_bf16_paged_sm90_cu_b81ac279_32184cuda3std6ranges3__45__cpo9iter_moveE)
_ZN72_INTERNAL_c7809ec2_36_flash_fwd_hdim256_bf16_paged_sm90_cu_b81ac279_32184cuda3std6ranges3__45__cpo9iter_moveE:
	.zero		1
	.type		_ZN72_INTERNAL_c7809ec2_36_flash_fwd_hdim256_bf16_paged_sm90_cu_b81ac279_32184cuda3std3__45__cpo5beginE,@object
	.size		_ZN72_INTERNAL_c7809ec2_36_flash_fwd_hdim256_bf16_paged_sm90_cu_b81ac279_32184cuda3std3__45__cpo5beginE,(_ZN72_INTERNAL_c7809ec2_36_flash_fwd_hdim256_bf16_paged_sm90_cu_b81ac279_32184cuda3std3__474_GLOBAL__N__c7809ec2_36_flash_fwd_hdim256_bf16_paged_sm90_cu_b81ac279_32186ignoreE - _ZN72_INTERNAL_c7809ec2_36_flash_fwd_hdim256_bf16_paged_sm90_cu_b81ac279_32184cuda3std3__45__cpo5beginE)
_ZN72_INTERNAL_c7809ec2_36_flash_fwd_hdim256_bf16_paged_sm90_cu_b81ac279_32184cuda3std3__45__cpo5beginE:
	.zero		1
	.type		_ZN72_INTERNAL_c7809ec2_36_flash_fwd_hdim256_bf16_paged_sm90_cu_b81ac279_32184cuda3std3__474_GLOBAL__N__c7809ec2_36_flash_fwd_hdim256_bf16_paged_sm90_cu_b81ac279_32186ignoreE,@object
	.size		_ZN72_INTERNAL_c7809ec2_36_flash_fwd_hdim256_bf16_paged_sm90_cu_b81ac279_32184cuda3std3__474_GLOBAL__N__c7809ec2_36_flash_fwd_hdim256_bf16_paged_sm90_cu_b81ac279_32186ignoreE,(_ZN72_INTERNAL_c7809ec2_36_flash_fwd_hdim256_bf16_paged_sm90_cu_b81ac279_32184cute7productE - _ZN72_INTERNAL_c7809ec2_36_flash_fwd_hdim256_bf16_paged_sm90_cu_b81ac279_32184cuda3std3__474_GLOBAL__N__c7809ec2_36_flash_fwd_hdim256_bf16_paged_sm90_cu_b81ac279_32186ignoreE)
_ZN72_INTERNAL_c7809ec2_36_flash_fwd_hdim256_bf16_paged_sm90_cu_b81ac279_32184cuda3std3__474_GLOBAL__N__c7809ec2_36_flash_fwd_hdim256_bf16_paged_sm90_cu_b81ac279_32186ignoreE:
	.zero		1
	.type		_ZN72_INTERNAL_c7809ec2_36_flash_fwd_hdim256_bf16_paged_sm90_cu_b81ac279_32184cute7productE,@object
	.size		_ZN72_INTERNAL_c7809ec2_36_flash_fwd_hdim256_bf16_paged_sm90_cu_b81ac279_32184cute7productE,(_ZN72_INTERNAL_c7809ec2_36_flash_fwd_hdim256_bf16_paged_sm90_cu_b81ac279_32184cuda3std3__45__cpo3endE - _ZN72_INTERNAL_c7809ec2_36_flash_fwd_hdim256_bf16_paged_sm90_cu_b81ac279_32184cute7productE)
_ZN72_INTERNAL_c7809ec2_36_flash_fwd_hdim256_bf16_paged_sm90_cu_b81ac279_32184cute7productE:
	.zero		1
	.type		_ZN72_INTERNAL_c7809ec2_36_flash_fwd_hdim256_bf16_paged_sm90_cu_b81ac279_32184cuda3std3__45__cpo3endE,@object
	.size		_ZN72_INTERNAL_c7809ec2_36_flash_fwd_hdim256_bf16_paged_sm90_cu_b81ac279_32184cuda3std3__45__cpo3endE,(_ZN72_INTERNAL_c7809ec2_36_flash_fwd_hdim256_bf16_paged_sm90_cu_b81ac279_32184cuda3std3__419piecewise_constructE - _ZN72_INTERNAL_c7809ec2_36_flash_fwd_hdim256_bf16_paged_sm90_cu_b81ac279_32184cuda3std3__45__cpo3endE)
_ZN72_INTERNAL_c7809ec2_36_flash_fwd_hdim256_bf16_paged_sm90_cu_b81ac279_32184cuda3std3__45__cpo3endE:
	.zero		1
	.type		_ZN72_INTERNAL_c7809ec2_36_flash_fwd_hdim256_bf16_paged_sm90_cu_b81ac279_32184cuda3std3__419piecewise_constructE,@object
	.size		_ZN72_INTERNAL_c7809ec2_36_flash_fwd_hdim256_bf16_paged_sm90_cu_b81ac279_32184cuda3std3__419piecewise_constructE,(_ZN72_INTERNAL_c7809ec2_36_flash_fwd_hdim256_bf16_paged_sm90_cu_b81ac279_32184cuda3std3__45__cpo4cendE - _ZN72_INTERNAL_c7809ec2_36_flash_fwd_hdim256_bf16_paged_sm90_cu_b81ac279_32184cuda3std3__419piecewise_constructE)
_ZN72_INTERNAL_c7809ec2_36_flash_fwd_hdim256_bf16_paged_sm90_cu_b81ac279_32184cuda3std3__419piecewise_constructE:
	.zero		1
	.type		_ZN72_INTERNAL_c7809ec2_36_flash_fwd_hdim256_bf16_paged_sm90_cu_b81ac279_32184cuda3std3__45__cpo4cendE,@object
	.size		_ZN72_INTERNAL_c7809ec2_36_flash_fwd_hdim256_bf16_paged_sm90_cu_b81ac279_32184cuda3std3__45__cpo4cendE,(_ZN72_INTERNAL_c7809ec2_36_flash_fwd_hdim256_bf16_paged_sm90_cu_b81ac279_32184cuda3std6ranges3__45__cpo4swapE - _ZN72_INTERNAL_c7809ec2_36_flash_fwd_hdim256_bf16_paged_sm90_cu_b81ac279_32184cuda3std3__45__cpo4cendE)
_ZN72_INTERNAL_c7809ec2_36_flash_fwd_hdim256_bf16_paged_sm90_cu_b81ac279_32184cuda3std3__45__cpo4cendE:
	.zero		1
	.type		_ZN72_INTERNAL_c7809ec2_36_flash_fwd_hdim256_bf16_paged_sm90_cu_b81ac279_32184cuda3std6ranges3__45__cpo4swapE,@object
	.size		_ZN72_INTERNAL_c7809ec2_36_flash_fwd_hdim256_bf16_paged_sm90_cu_b81ac279_32184cuda3std6ranges3__45__cpo4swapE,(.L_16 - _ZN72_INTERNAL_c7809ec2_36_flash_fwd_hdim256_bf16_paged_sm90_cu_b81ac279_32184cuda3std6ranges3__45__cpo4swapE)
_ZN72_INTERNAL_c7809ec2_36_flash_fwd_hdim256_bf16_paged_sm90_cu_b81ac279_32184cuda3std6ranges3__45__cpo4swapE:
	.zero		1
.L_16:


//--------------------- .nv.shared._ZN7cutlass13device_kernelIN5flash11enable_sm90INS1_16FlashAttnFwdSm90INS1_25CollectiveMainloopFwdSm90ILi2EN4cute5tupleIJNS5_1CILi1EEES8_S8_EEENS6_IJNS7_ILi128EEENS7_ILi80EEENS7_ILi256EEEEEELi256ENS_10bfloat16_tEfNS_4arch4Sm90ELb0ELb0ELb0ELb1ELb1ELb0ELb0ELb1ELb1ELb1ELb0ELb0EEENS1_21CollectiveEpilogueFwdINS6_IJSA_SC_SB_EEES9_SE_SG_Li256ELb1ELb1ELb0ELb0EEENS1_36VarlenDynamicPersistentTileSchedulerILi128ELi80ELi256ELi128ELb0ELb1ELb1ELb0ELb1ELb1EEEEEEEEEvNT_6ParamsE --------------------------
	.section	.nv.shared._ZN7cutlass13device_kernelIN5flash11enable_sm90INS1_16FlashAttnFwdSm90INS1_25CollectiveMainloopFwdSm90ILi2EN4cute5tupleIJNS5_1CILi1EEES8_S8_EEENS6_IJNS7_ILi128EEENS7_ILi80EEENS7_ILi256EEEEEELi256ENS_10bfloat16_tEfNS_4arch4Sm90ELb0ELb0ELb0ELb1ELb1ELb0ELb0ELb1ELb1ELb1ELb0ELb0EEENS1_21CollectiveEpilogueFwdINS6_IJSA_SC_SB_EEES9_SE_SG_Li256ELb1ELb1ELb0ELb0EEENS1_36VarlenDynamicPersistentTileSchedulerILi128ELi80ELi256ELi128ELb0ELb1ELb1ELb0ELb1ELb1EEEEEEEEEvNT_6ParamsE,"aw",@nobits
	.sectionflags	@""
	.align	16
	.zero		1024


//--------------------- .nv.shared._ZN7cutlass13device_kernelIN5flash11enable_sm90INS1_16FlashAttnFwdSm90INS1_25CollectiveMainloopFwdSm90ILi2EN4cute5tupleIJNS5_1CILi1EEES8_S8_EEENS6_IJNS7_ILi128EEENS7_ILi80EEENS7_ILi256EEEEEELi256ENS_10bfloat16_tEfNS_4arch4Sm90ELb0ELb0ELb0ELb1ELb1ELb1ELb0ELb1ELb1ELb1ELb0ELb0EEENS1_21CollectiveEpilogueFwdINS6_IJSA_SC_SB_EEES9_SE_SG_Li256ELb1ELb1ELb0ELb0EEENS1_36VarlenDynamicPersistentTileSchedulerILi128ELi80ELi256ELi128ELb0ELb1ELb1ELb0ELb1ELb1EEEEEEEEEvNT_6ParamsE --------------------------
	.section	.nv.shared._ZN7cutlass13device_kernelIN5flash11enable_sm90INS1_16FlashAttnFwdSm90INS1_25CollectiveMainloopFwdSm90ILi2EN4cute5tupleIJNS5_1CILi1EEES8_S8_EEENS6_IJNS7_ILi128EEENS7_ILi80EEENS7_ILi256EEEEEELi256ENS_10bfloat16_tEfNS_4arch4Sm90ELb0ELb0ELb0ELb1ELb1ELb1ELb0ELb1ELb1ELb1ELb0ELb0EEENS1_21CollectiveEpilogueFwdINS6_IJSA_SC_SB_EEES9_SE_SG_Li256ELb1ELb1ELb0ELb0EEENS1_36VarlenDynamicPersistentTileSchedulerILi128ELi80ELi256ELi128ELb0ELb1ELb1ELb0ELb1ELb1EEEEEEEEEvNT_6ParamsE,"aw",@nobits
	.sectionflags	@""
	.align	16
	.zero		1024


//--------------------- .nv.shared._ZN7cutlass13device_kernelIN5flash11enable_sm90INS1_16FlashAttnFwdSm90INS1_25CollectiveMainloopFwdSm90ILi2EN4cute5tupleIJNS5_1CILi1EEES8_S8_EEENS6_IJNS7_ILi128EEENS7_ILi64EEENS7_ILi256EEEEEELi256ENS_10bfloat16_tEfNS_4arch4Sm90ELb0ELb1ELb0ELb0ELb1ELb0ELb0ELb1ELb1ELb1ELb0ELb0EEENS1_21CollectiveEpilogueFwdINS6_IJSA_SC_SB_EEES9_SE_SG_Li256ELb0ELb1ELb0ELb0EEENS1_30DynamicPersistentTileSchedulerILi256ELi128ELb0ELb1ELb1EEEEEEEEEvNT_6ParamsE --------------------------
	.section	.nv.shared._ZN7cutlass13device_kernelIN5flash11enable_sm90INS1_16FlashAttnFwdSm90INS1_25CollectiveMainloopFwdSm90ILi2EN4cute5tupleIJNS5_1CILi1EEES8_S8_EEENS6_IJNS7_ILi128EEENS7_ILi64EEENS7_ILi256EEEEEELi256ENS_10bfloat16_tEfNS_4arch4Sm90ELb0ELb1ELb0ELb0ELb1ELb0ELb0ELb1ELb1ELb1ELb0ELb0EEENS1_21CollectiveEpilogueFwdINS6_IJSA_SC_SB_EEES9_SE_SG_Li256ELb0ELb1ELb0ELb0EEENS1_30DynamicPersistentTileSchedulerILi256ELi128ELb0ELb1ELb1EEEEEEEEEvNT_6ParamsE,"aw",@nobits
	.sectionflags	@""
	.align	16
	.zero		1024


//--------------------- .nv.shared._ZN7cutlass13device_kernelIN5flash11enable_sm90INS1_16FlashAttnFwdSm90INS1_25CollectiveMainloopFwdSm90ILi2EN4cute5tupleIJNS5_1CILi1EEES8_S8_EEENS6_IJNS7_ILi128EEENS7_ILi64EEENS7_ILi256EEEEEELi256ENS_10bfloat16_tEfNS_4arch4Sm90ELb0ELb1ELb0ELb1ELb1ELb0ELb0ELb1ELb1ELb1ELb0ELb0EEENS1_21CollectiveEpilogueFwdINS6_IJSA_SC_SB_EEES9_SE_SG_Li256ELb1ELb1ELb0ELb0EEENS1_36VarlenDynamicPersistentTileSchedulerILi128ELi64ELi256ELi128ELb0ELb1ELb1ELb1ELb0ELb1EEEEEEEEEvNT_6ParamsE --------------------------
	.section	.nv.shared._ZN7cutlass13device_kernelIN5flash11enable_sm90INS1_16FlashAttnFwdSm90INS1_25CollectiveMainloopFwdSm90ILi2EN4cute5tupleIJNS5_1CILi1EEES8_S8_EEENS6_IJNS7_ILi128EEENS7_ILi64EEENS7_ILi256EEEEEELi256ENS_10bfloat16_tEfNS_4arch4Sm90ELb0ELb1ELb0ELb1ELb1ELb0ELb0ELb1ELb1ELb1ELb0ELb0EEENS1_21CollectiveEpilogueFwdINS6_IJSA_SC_SB_EEES9_SE_SG_Li256ELb1ELb1ELb0ELb0EEENS1_36VarlenDynamicPersistentTileSchedulerILi128ELi64ELi256ELi128ELb0ELb1ELb1ELb1ELb0ELb1EEEEEEEEEvNT_6ParamsE,"aw",@nobits
	.sectionflags	@""
	.align	16
	.zero		1024


//--------------------- .nv.shared._ZN7cutlass13device_kernelIN5flash11enable_sm90INS1_16FlashAttnFwdSm90INS1_25CollectiveMainloopFwdSm90ILi2EN4cute5tupleIJNS5_1CILi1EEES8_S8_EEENS6_IJNS7_ILi128EEENS7_ILi64EEENS7_ILi256EEEEEELi256ENS_10bfloat16_tEfNS_4arch4Sm90ELb0ELb1ELb0ELb1ELb1ELb1ELb0ELb1ELb1ELb1ELb0ELb0EEENS1_21CollectiveEpilogueFwdINS6_IJSA_SC_SB_EEES9_SE_SG_Li256ELb1ELb1ELb0ELb0EEENS1_36VarlenDynamicPersistentTileSchedulerILi128ELi64ELi256ELi128ELb0ELb1ELb1ELb1ELb0ELb1EEEEEEEEEvNT_6ParamsE --------------------------
	.section	.nv.shared._ZN7cutlass13device_kernelIN5flash11enable_sm90INS1_16FlashAttnFwdSm90INS1_25CollectiveMainloopFwdSm90ILi2EN4cute5tupleIJNS5_1CILi1EEES8_S8_EEENS6_IJNS7_ILi128EEENS7_ILi64EEENS7_ILi256EEEEEELi256ENS_10bfloat16_tEfNS_4arch4Sm90ELb0ELb1ELb0ELb1ELb1ELb1ELb0ELb1ELb1ELb1ELb0ELb0EEENS1_21CollectiveEpilogueFwdINS6_IJSA_SC_SB_EEES9_SE_SG_Li256ELb1ELb1ELb0ELb0EEENS1_36VarlenDynamicPersistentTileSchedulerILi128ELi64ELi256ELi128ELb0ELb1ELb1ELb1ELb0ELb1EEEEEEEEEvNT_6ParamsE,"aw",@nobits
	.sectionflags	@""
	.align	16
	.zero		1024


//--------------------- .nv.shared._ZN7cutlass13device_kernelIN5flash11enable_sm90INS1_16FlashAttnFwdSm90INS1_25CollectiveMainloopFwdSm90ILi2EN4cute5tupleIJNS5_1CILi1EEES8_S8_EEENS6_IJNS7_ILi128EEENS7_ILi80EEENS7_ILi256EEEEEELi256ENS_10bfloat16_tEfNS_4arch4Sm90ELb1ELb0ELb0ELb0ELb1ELb0ELb0ELb1ELb1ELb1ELb0ELb0EEENS1_21CollectiveEpilogueFwdINS6_IJSA_SC_SB_EEES9_SE_SG_Li256ELb0ELb1ELb0ELb0EEENS1_30DynamicPersistentTileSchedulerILi256ELi128ELb0ELb1ELb1EEEEEEEEEvNT_6ParamsE --------------------------
	.section	.nv.shared._ZN7cutlass13device_kernelIN5flash11enable_sm90INS1_16FlashAttnFwdSm90INS1_25CollectiveMainloopFwdSm90ILi2EN4cute5tupleIJNS5_1CILi1EEES8_S8_EEENS6_IJNS7_ILi128EEENS7_ILi80EEENS7_ILi256EEEEEELi256ENS_10bfloat16_tEfNS_4arch4Sm90ELb1ELb0ELb0ELb0ELb1ELb0ELb0ELb1ELb1ELb1ELb0ELb0EEENS1_21CollectiveEpilogueFwdINS6_IJSA_SC_SB_EEES9_SE_SG_Li256ELb0ELb1ELb0ELb0EEENS1_30DynamicPersistentTileSchedulerILi256ELi128ELb0ELb1ELb1EEEEEEEEEvNT_6ParamsE,"aw",@nobits
	.sectionflags	@""
	.align	16
	.zero		1024


//--------------------- .nv.shared._ZN7cutlass13device_kernelIN5flash11enable_sm90INS1_16FlashAttnFwdSm90INS1_25CollectiveMainloopFwdSm90ILi2EN4cute5tupleIJNS5_1CILi1EEES8_S8_EEENS6_IJNS7_ILi128EEENS7_ILi80EEENS7_ILi256EEEEEELi256ENS_10bfloat16_tEfNS_4arch4Sm90ELb1ELb0ELb0ELb1ELb1ELb0ELb0ELb1ELb1ELb1ELb0ELb0EEENS1_21CollectiveEpilogueFwdINS6_IJSA_SC_SB_EEES9_SE_SG_Li256ELb1ELb1ELb0ELb0EEENS1_36VarlenDynamicPersistentTileSchedulerILi128ELi80ELi256ELi128ELb0ELb1ELb1ELb1ELb1ELb1EEEEEEEEEvNT_6ParamsE --------------------------
	.section	.nv.shared._ZN7cutlass13device_kernelIN5flash11enable_sm90INS1_16FlashAttnFwdSm90INS1_25CollectiveMainloopFwdSm90ILi2EN4cute5tupleIJNS5_1CILi1EEES8_S8_EEENS6_IJNS7_ILi128EEENS7_ILi80EEENS7_ILi256EEEEEELi256ENS_10bfloat16_tEfNS_4arch4Sm90ELb1ELb0ELb0ELb1ELb1ELb0ELb0ELb1ELb1ELb1ELb0ELb0EEENS1_21CollectiveEpilogueFwdINS6_IJSA_SC_SB_EEES9_SE_SG_Li256ELb1ELb1ELb0ELb0EEENS1_36VarlenDynamicPersistentTileSchedulerILi128ELi80ELi256ELi128ELb0ELb1ELb1ELb1ELb1ELb1EEEEEEEEEvNT_6ParamsE,"aw",@nobits
	.sectionflags	@""
	.align	16
	.zero		1024


//--------------------- .nv.shared._ZN7cutlass13device_kernelIN5flash11enable_sm90INS1_16FlashAttnFwdSm90INS1_25CollectiveMainloopFwdSm90ILi2EN4cute5tupleIJNS5_1CILi1EEES8_S8_EEENS6_IJNS7_ILi128EEENS7_ILi80EEENS7_ILi256EEEEEELi256ENS_10bfloat16_tEfNS_4arch4Sm90ELb1ELb0ELb0ELb1ELb1ELb1ELb0ELb1ELb1ELb1ELb0ELb0EEENS1_21CollectiveEpilogueFwdINS6_IJSA_SC_SB_EEES9_SE_SG_Li256ELb1ELb1ELb0ELb0EEENS1_36VarlenDynamicPersistentTileSchedulerILi128ELi80ELi256ELi128ELb0ELb1ELb1ELb1ELb1ELb1EEEEEEEEEvNT_6ParamsE --------------------------
	.section	.nv.shared._ZN7cutlass13device_kernelIN5flash11enable_sm90INS1_16FlashAttnFwdSm90INS1_25CollectiveMainloopFwdSm90ILi2EN4cute5tupleIJNS5_1CILi1EEES8_S8_EEENS6_IJNS7_ILi128EEENS7_ILi80EEENS7_ILi256EEEEEELi256ENS_10bfloat16_tEfNS_4arch4Sm90ELb1ELb0ELb0ELb1ELb1ELb1ELb0ELb1ELb1ELb1ELb0ELb0EEENS1_21CollectiveEpilogueFwdINS6_IJSA_SC_SB_EEES9_SE_SG_Li256ELb1ELb1ELb0ELb0EEENS1_36VarlenDynamicPersistentTileSchedulerILi128ELi80ELi256ELi128ELb0ELb1ELb1ELb1ELb1ELb1EEEEEEEEEvNT_6ParamsE,"aw",@nobits
	.sectionflags	@""
	.align	16
	.zero		1024


//--------------------- .nv.constant0._ZN7cutlass13device_kernelIN5flash11enable_sm90INS1_16FlashAttnFwdSm90INS1_25CollectiveMainloopFwdSm90ILi2EN4cute5tupleIJNS5_1CILi1EEES8_S8_EEENS6_IJNS7_ILi128EEENS7_ILi80EEENS7_ILi256EEEEEELi256ENS_10bfloat16_tEfNS_4arch4Sm90ELb0ELb0ELb0ELb0ELb1ELb0ELb0ELb1ELb1ELb1ELb0ELb0EEENS1_21CollectiveEpilogueFwdINS6_IJSA_SC_SB_EEES9_SE_SG_Li256ELb0ELb1ELb0ELb0EEENS1_29StaticPersistentTileSchedulerILb0EEEEEEEEEvNT_6ParamsE --------------------------
	.section	.nv.constant0._ZN7cutlass13device_kernelIN5flash11enable_sm90INS1_16FlashAttnFwdSm90INS1_25CollectiveMainloopFwdSm90ILi2EN4cute5tupleIJNS5_1CILi1EEES8_S8_EEENS6_IJNS7_ILi128EEENS7_ILi80EEENS7_ILi256EEEEEELi256ENS_10bfloat16_tEfNS_4arch4Sm90ELb0ELb0ELb0ELb0ELb1ELb0ELb0ELb1ELb1ELb1ELb0ELb0EEENS1_21CollectiveEpilogueFwdINS6_IJSA_SC_SB_EEES9_SE_SG_Li256ELb0ELb1ELb0ELb0EEENS1_29StaticPersistentTileSchedulerILb0EEEEEEEEEvNT_6ParamsE,"a",@progbits
	.sectionflags	@""
	.align	4
.nv.constant0._ZN7cutlass13device_kernelIN5flash11enable_sm90INS1_16FlashAttnFwdSm90INS1_25CollectiveMainloopFwdSm90ILi2EN4cute5tupleIJNS5_1CILi1EEES8_S8_EEENS6_IJNS7_ILi128EEENS7_ILi80EEENS7_ILi256EEEEEELi256ENS_10bfloat16_tEfNS_4arch4Sm90ELb0ELb0ELb0ELb0ELb1ELb0ELb0ELb1ELb1ELb1ELb0ELb0EEENS1_21CollectiveEpilogueFwdINS6_IJSA_SC_SB_EEES9_SE_SG_Li256ELb0ELb1ELb0ELb0EEENS1_29StaticPersistentTileSchedulerILb0EEEEEEEEEvNT_6ParamsE:
	.zero		3200


//--------------------- .nv.constant0._ZN7cutlass13device_kernelIN5flash11enable_sm90INS1_16FlashAttnFwdSm90INS1_25CollectiveMainloopFwdSm90ILi2EN4cute5tupleIJNS5_1CILi1EEES8_S8_EEENS6_IJNS7_ILi128EEENS7_ILi80EEENS7_ILi256EEEEEELi256ENS_10bfloat16_tEfNS_4arch4Sm90ELb0ELb0ELb0ELb1ELb1ELb0ELb0ELb1ELb1ELb1ELb0ELb0EEENS1_21CollectiveEpilogueFwdINS6_IJSA_SC_SB_EEES9_SE_SG_Li256ELb1ELb1ELb0ELb0EEENS1_36VarlenDynamicPersistentTileSchedulerILi128ELi80ELi256ELi128ELb0ELb1ELb1ELb0ELb1ELb1EEEEEEEEEvNT_6ParamsE --------------------------
	.section	.nv.constant0._ZN7cutlass13device_kernelIN5flash11enable_sm90INS1_16FlashAttnFwdSm90INS1_25CollectiveMainloopFwdSm90ILi2EN4cute5tupleIJNS5_1CILi1EEES8_S8_EEENS6_IJNS7_ILi128EEENS7_ILi80EEENS7_ILi256EEEEEELi256ENS_10bfloat16_tEfNS_4arch4Sm90ELb0ELb0ELb0ELb1ELb1ELb0ELb0ELb1ELb1ELb1ELb0ELb0EEENS1_21CollectiveEpilogueFwdINS6_IJSA_SC_SB_EEES9_SE_SG_Li256ELb1ELb1ELb0ELb0EEENS1_36VarlenDynamicPersistentTileSchedulerILi128ELi80ELi256ELi128ELb0ELb1ELb1ELb0ELb1ELb1EEEEEEEEEvNT_6ParamsE,"a",@progbits
	.sectionflags	@""
	.align	4
.nv.constant0._ZN7cutlass13device_kernelIN5flash11enable_sm90INS1_16FlashAttnFwdSm90INS1_25CollectiveMainloopFwdSm90ILi2EN4cute5tupleIJNS5_1CILi1EEES8_S8_EEENS6_IJNS7_ILi128EEENS7_ILi80EEENS7_ILi256EEEEEELi256ENS_10bfloat16_tEfNS_4arch4Sm90ELb0ELb0ELb0ELb1ELb1ELb0ELb0ELb1ELb1ELb1ELb0ELb0EEENS1_21CollectiveEpilogueFwdINS6_IJSA_SC_SB_EEES9_SE_SG_Li256ELb1ELb1ELb0ELb0EEENS1_36VarlenDynamicPersistentTileSchedulerILi128ELi80ELi256ELi128ELb0ELb1ELb1ELb0ELb1ELb1EEEEEEEEEvNT_6ParamsE:
	.zero		3328


//--------------------- .nv.constant0._ZN7cutlass13device_kernelIN5flash11enable_sm90INS1_16FlashAttnFwdSm90INS1_25CollectiveMainloopFwdSm90ILi2EN4cute5tupleIJNS5_1CILi1EEES8_S8_EEENS6_IJNS7_ILi128EEENS7_ILi80EEENS7_ILi256EEEEEELi256ENS_10bfloat16_tEfNS_4arch4Sm90ELb0ELb0ELb0ELb1ELb1ELb1ELb0ELb1ELb1ELb1ELb0ELb0EEENS1_21CollectiveEpilogueFwdINS6_IJSA_SC_SB_EEES9_SE_SG_Li256ELb1ELb1ELb0ELb0EEENS1_36VarlenDynamicPersistentTileSchedulerILi128ELi80ELi256ELi128ELb0ELb1ELb1ELb0ELb1ELb1EEEEEEEEEvNT_6ParamsE --------------------------
	.section	.nv.constant0._ZN7cutlass13device_kernelIN5flash11enable_sm90INS1_16FlashAttnFwdSm90INS1_25CollectiveMainloopFwdSm90ILi2EN4cute5tupleIJNS5_1CILi1EEES8_S8_EEENS6_IJNS7_ILi128EEENS7_ILi80EEENS7_ILi256EEEEEELi256ENS_10bfloat16_tEfNS_4arch4Sm90ELb0ELb0ELb0ELb1ELb1ELb1ELb0ELb1ELb1ELb1ELb0ELb0EEENS1_21CollectiveEpilogueFwdINS6_IJSA_SC_SB_EEES9_SE_SG_Li256ELb1ELb1ELb0ELb0EEENS1_36VarlenDynamicPersistentTileSchedulerILi128ELi80ELi256ELi128ELb0ELb1ELb1ELb0ELb1ELb1EEEEEEEEEvNT_6ParamsE,"a",@progbits
	.sectionflags	@""
	.align	4
.nv.constant0._ZN7cutlass13device_kernelIN5flash11enable_sm90INS1_16FlashAttnFwdSm90INS1_25CollectiveMainloopFwdSm90ILi2EN4cute5tupleIJNS5_1CILi1EEES8_S8_EEENS6_IJNS7_ILi128EEENS7_ILi80EEENS7_ILi256EEEEEELi256ENS_10bfloat16_tEfNS_4arch4Sm90ELb0ELb0ELb0ELb1ELb1ELb1ELb0ELb1ELb1ELb1ELb0ELb0EEENS1_21CollectiveEpilogueFwdINS6_IJSA_SC_SB_EEES9_SE_SG_Li256ELb1ELb1ELb0ELb0EEENS1_36VarlenDynamicPersistentTileSchedulerILi128ELi80ELi256ELi128ELb0ELb1ELb1ELb0ELb1ELb1EEEEEEEEEvNT_6ParamsE:
	.zero		3328


//--------------------- .nv.constant0._ZN7cutlass13device_kernelIN5flash11enable_sm90INS1_16FlashAttnFwdSm90INS1_25CollectiveMainloopFwdSm90ILi2EN4cute5tupleIJNS5_1CILi1EEES8_S8_EEENS6_IJNS7_ILi128EEENS7_ILi64EEENS7_ILi256EEEEEELi256ENS_10bfloat16_tEfNS_4arch4Sm90ELb0ELb1ELb0ELb0ELb1ELb0ELb0ELb1ELb1ELb1ELb0ELb0EEENS1_21CollectiveEpilogueFwdINS6_IJSA_SC_SB_EEES9_SE_SG_Li256ELb0ELb1ELb0ELb0EEENS1_30DynamicPersistentTileSchedulerILi256ELi128ELb0ELb1ELb1EEEEEEEEEvNT_6ParamsE --------------------------
	.section	.nv.constant0._ZN7cutlass13device_kernelIN5flash11enable_sm90INS1_16FlashAttnFwdSm90INS1_25CollectiveMainloopFwdSm90ILi2EN4cute5tupleIJNS5_1CILi1EEES8_S8_EEENS6_IJNS7_ILi128EEENS7_ILi64EEENS7_ILi256EEEEEELi256ENS_10bfloat16_tEfNS_4arch4Sm90ELb0ELb1ELb0ELb0ELb1ELb0ELb0ELb1ELb1ELb1ELb0ELb0EEENS1_21CollectiveEpilogueFwdINS6_IJSA_SC_SB_EEES9_SE_SG_Li256ELb0ELb1ELb0ELb0EEENS1_30DynamicPersistentTileSchedulerILi256ELi128ELb0ELb1ELb1EEEEEEEEEvNT_6ParamsE,"a",@progbits
	.sectionflags	@""
	.align	4
.nv.constant0._ZN7cutlass13device_kernelIN5flash11enable_sm90INS1_16FlashAttnFwdSm90INS1_25CollectiveMainloopFwdSm90ILi2EN4cute5tupleIJNS5_1CILi1EEES8_S8_EEENS6_IJNS7_ILi128EEENS7_ILi64EEENS7_ILi256EEEEEELi256ENS_10bfloat16_tEfNS_4arch4Sm90ELb0ELb1ELb0ELb0ELb1ELb0ELb0ELb1ELb1ELb1ELb0ELb0EEENS1_21CollectiveEpilogueFwdINS6_IJSA_SC_SB_EEES9_SE_SG_Li256ELb0ELb1ELb0ELb0EEENS1_30DynamicPersistentTileSchedulerILi256ELi128ELb0ELb1ELb1EEEEEEEEEvNT_6ParamsE:
	.zero		3328


//--------------------- .nv.constant0._ZN7cutlass13device_kernelIN5flash11enable_sm90INS1_16FlashAttnFwdSm90INS1_25CollectiveMainloopFwdSm90ILi2EN4cute5tupleIJNS5_1CILi1EEES8_S8_EEENS6_IJNS7_ILi128EEENS7_ILi64EEENS7_ILi256EEEEEELi256ENS_10bfloat16_tEfNS_4arch4Sm90ELb0ELb1ELb0ELb1ELb1ELb0ELb0ELb1ELb1ELb1ELb0ELb0EEENS1_21CollectiveEpilogueFwdINS6_IJSA_SC_SB_EEES9_SE_SG_Li256ELb1ELb1ELb0ELb0EEENS1_36VarlenDynamicPersistentTileSchedulerILi128ELi64ELi256ELi128ELb0ELb1ELb1ELb1ELb0ELb1EEEEEEEEEvNT_6ParamsE --------------------------
	.section	.nv.constant0._ZN7cutlass13device_kernelIN5flash11enable_sm90INS1_16FlashAttnFwdSm90INS1_25CollectiveMainloopFwdSm90ILi2EN4cute5tupleIJNS5_1CILi1EEES8_S8_EEENS6_IJNS7_ILi128EEENS7_ILi64EEENS7_ILi256EEEEEELi256ENS_10bfloat16_tEfNS_4arch4Sm90ELb0ELb1ELb0ELb1ELb1ELb0ELb0ELb1ELb1ELb1ELb0ELb0EEENS1_21CollectiveEpilogueFwdINS6_IJSA_SC_SB_EEES9_SE_SG_Li256ELb1ELb1ELb0ELb0EEENS1_36VarlenDynamicPersistentTileSchedulerILi128ELi64ELi256ELi128ELb0ELb1ELb1ELb1ELb0ELb1EEEEEEEEEvNT_6ParamsE,"a",@progbits
	.sectionflags	@""
	.align	4
.nv.constant0._ZN7cutlass13device_kernelIN5flash11enable_sm90INS1_16FlashAttnFwdSm90INS1_25CollectiveMainloopFwdSm90ILi2EN4cute5tupleIJNS5_1CILi1EEES8_S8_EEENS6_IJNS7_ILi128EEENS7_ILi64EEENS7_ILi256EEEEEELi256ENS_10bfloat16_tEfNS_4arch4Sm90ELb0ELb1ELb0ELb1ELb1ELb0ELb0ELb1ELb1ELb1ELb0ELb0EEENS1_21CollectiveEpilogueFwdINS6_IJSA_SC_SB_EEES9_SE_SG_Li256ELb1ELb1ELb0ELb0EEENS1_36VarlenDynamicPersistentTileSchedulerILi128ELi64ELi256ELi128ELb0ELb1ELb1ELb1ELb0ELb1EEEEEEEEEvNT_6ParamsE:
	.zero		3328


//--------------------- .nv.constant0._ZN7cutlass13device_kernelIN5flash11enable_sm90INS1_16FlashAttnFwdSm90INS1_25CollectiveMainloopFwdSm90ILi2EN4cute5tupleIJNS5_1CILi1EEES8_S8_EEENS6_IJNS7_ILi128EEENS7_ILi64EEENS7_ILi256EEEEEELi256ENS_10bfloat16_tEfNS_4arch4Sm90ELb0ELb1ELb0ELb1ELb1ELb1ELb0ELb1ELb1ELb1ELb0ELb0EEENS1_21CollectiveEpilogueFwdINS6_IJSA_SC_SB_EEES9_SE_SG_Li256ELb1ELb1ELb0ELb0EEENS1_36VarlenDynamicPersistentTileSchedulerILi128ELi64ELi256ELi128ELb0ELb1ELb1ELb1ELb0ELb1EEEEEEEEEvNT_6ParamsE --------------------------
	.section	.nv.constant0._ZN7cutlass13device_kernelIN5flash11enable_sm90INS1_16FlashAttnFwdSm90INS1_25CollectiveMainloopFwdSm90ILi2EN4cute5tupleIJNS5_1CILi1EEES8_S8_EEENS6_IJNS7_ILi128EEENS7_ILi64EEENS7_ILi256EEEEEELi256ENS_10bfloat16_tEfNS_4arch4Sm90ELb0ELb1ELb0ELb1ELb1ELb1ELb0ELb1ELb1ELb1ELb0ELb0EEENS1_21CollectiveEpilogueFwdINS6_IJSA_SC_SB_EEES9_SE_SG_Li256ELb1ELb1ELb0ELb0EEENS1_36VarlenDynamicPersistentTileSchedulerILi128ELi64ELi256ELi128ELb0ELb1ELb1ELb1ELb0ELb1EEEEEEEEEvNT_6ParamsE,"a",@progbits
	.sectionflags	@""
	.align	4
.nv.constant0._ZN7cutlass13device_kernelIN5flash11enable_sm90INS1_16FlashAttnFwdSm90INS1_25CollectiveMainloopFwdSm90ILi2EN4cute5tupleIJNS5_1CILi1EEES8_S8_EEENS6_IJNS7_ILi128EEENS7_ILi64EEENS7_ILi256EEEEEELi256ENS_10bfloat16_tEfNS_4arch4Sm90ELb0ELb1ELb0ELb1ELb1ELb1ELb0ELb1ELb1ELb1ELb0ELb0EEENS1_21CollectiveEpilogueFwdINS6_IJSA_SC_SB_EEES9_SE_SG_Li256ELb1ELb1ELb0ELb0EEENS1_36VarlenDynamicPersistentTileSchedulerILi128ELi64ELi256ELi128ELb0ELb1ELb1ELb1ELb0ELb1EEEEEEEEEvNT_6ParamsE:
	.zero		3328


//--------------------- .nv.constant0._ZN7cutlass13device_kernelIN5flash11enable_sm90INS1_16FlashAttnFwdSm90INS1_25CollectiveMainloopFwdSm90ILi2EN4cute5tupleIJNS5_1CILi1EEES8_S8_EEENS6_IJNS7_ILi128EEENS7_ILi80EEENS7_ILi256EEEEEELi256ENS_10bfloat16_tEfNS_4arch4Sm90ELb1ELb0ELb0ELb0ELb1ELb0ELb0ELb1ELb1ELb1ELb0ELb0EEENS1_21CollectiveEpilogueFwdINS6_IJSA_SC_SB_EEES9_SE_SG_Li256ELb0ELb1ELb0ELb0EEENS1_30DynamicPersistentTileSchedulerILi256ELi128ELb0ELb1ELb1EEEEEEEEEvNT_6ParamsE --------------------------
	.section	.nv.constant0._ZN7cutlass13device_kernelIN5flash11enable_sm90INS1_16FlashAttnFwdSm90INS1_25CollectiveMainloopFwdSm90ILi2EN4cute5tupleIJNS5_1CILi1EEES8_S8_EEENS6_IJNS7_ILi128EEENS7_ILi80EEENS7_ILi256EEEEEELi256ENS_10bfloat16_tEfNS_4arch4Sm90ELb1ELb0ELb0ELb0ELb1ELb0ELb0ELb1ELb1ELb1ELb0ELb0EEENS1_21CollectiveEpilogueFwdINS6_IJSA_SC_SB_EEES9_SE_SG_Li256ELb0ELb1ELb0ELb0EEENS1_30DynamicPersistentTileSchedulerILi256ELi128ELb0ELb1ELb1EEEEEEEEEvNT_6ParamsE,"a",@progbits
	.sectionflags	@""
	.align	4
.nv.constant0._ZN7cutlass13device_kernelIN5flash11enable_sm90INS1_16FlashAttnFwdSm90INS1_25CollectiveMainloopFwdSm90ILi2EN4cute5tupleIJNS5_1CILi1EEES8_S8_EEENS6_IJNS7_ILi128EEENS7_ILi80EEENS7_ILi256EEEEEELi256ENS_10bfloat16_tEfNS_4arch4Sm90ELb1ELb0ELb0ELb0ELb1ELb0ELb0ELb1ELb1ELb1ELb0ELb0EEENS1_21CollectiveEpilogueFwdINS6_IJSA_SC_SB_EEES9_SE_SG_Li256ELb0ELb1ELb0ELb0EEENS1_30DynamicPersistentTileSchedulerILi256ELi128ELb0ELb1ELb1EEEEEEEEEvNT_6ParamsE:
	.zero		3328


//--------------------- .nv.constant0._ZN7cutlass13device_kernelIN5flash11enable_sm90INS1_16FlashAttnFwdSm90INS1_25CollectiveMainloopFwdSm90ILi2EN4cute5tupleIJNS5_1CILi1EEES8_S8_EEENS6_IJNS7_ILi128EEENS7_ILi80EEENS7_ILi256EEEEEELi256ENS_10bfloat16_tEfNS_4arch4Sm90ELb1ELb0ELb0ELb1ELb1ELb0ELb0ELb1ELb1ELb1ELb0ELb0EEENS1_21CollectiveEpilogueFwdINS6_IJSA_SC_SB_EEES9_SE_SG_Li256ELb1ELb1ELb0ELb0EEENS1_36VarlenDynamicPersistentTileSchedulerILi128ELi80ELi256ELi128ELb0ELb1ELb1ELb1ELb1ELb1EEEEEEEEEvNT_6ParamsE --------------------------
	.section	.nv.constant0._ZN7cutlass13device_kernelIN5flash11enable_sm90INS1_16FlashAttnFwdSm90INS1_25CollectiveMainloopFwdSm90ILi2EN4cute5tupleIJNS5_1CILi1EEES8_S8_EEENS6_IJNS7_ILi128EEENS7_ILi80EEENS7_ILi256EEEEEELi256ENS_10bfloat16_tEfNS_4arch4Sm90ELb1ELb0ELb0ELb1ELb1ELb0ELb0ELb1ELb1ELb1ELb0ELb0EEENS1_21CollectiveEpilogueFwdINS6_IJSA_SC_SB_EEES9_SE_SG_Li256ELb1ELb1ELb0ELb0EEENS1_36VarlenDynamicPersistentTileSchedulerILi128ELi80ELi256ELi128ELb0ELb1ELb1ELb1ELb1ELb1EEEEEEEEEvNT_6ParamsE,"a",@progbits
	.sectionflags	@""
	.align	4
.nv.constant0._ZN7cutlass13device_kernelIN5flash11enable_sm90INS1_16FlashAttnFwdSm90INS1_25CollectiveMainloopFwdSm90ILi2EN4cute5tupleIJNS5_1CILi1EEES8_S8_EEENS6_IJNS7_ILi128EEENS7_ILi80EEENS7_ILi256EEEEEELi256ENS_10bfloat16_tEfNS_4arch4Sm90ELb1ELb0ELb0ELb1ELb1ELb0ELb0ELb1ELb1ELb1ELb0ELb0EEENS1_21CollectiveEpilogueFwdINS6_IJSA_SC_SB_EEES9_SE_SG_Li256ELb1ELb1ELb0ELb0EEENS1_36VarlenDynamicPersistentTileSchedulerILi128ELi80ELi256ELi128ELb0ELb1ELb1ELb1ELb1ELb1EEEEEEEEEvNT_6ParamsE:
	.zero		3328


//--------------------- .nv.constant0._ZN7cutlass13device_kernelIN5flash11enable_sm90INS1_16FlashAttnFwdSm90INS1_25CollectiveMainloopFwdSm90ILi2EN4cute5tupleIJNS5_1CILi1EEES8_S8_EEENS6_IJNS7_ILi128EEENS7_ILi80EEENS7_ILi256EEEEEELi256ENS_10bfloat16_tEfNS_4arch4Sm90ELb1ELb0ELb0ELb1ELb1ELb1ELb0ELb1ELb1ELb1ELb0ELb0EEENS1_21CollectiveEpilogueFwdINS6_IJSA_SC_SB_EEES9_SE_SG_Li256ELb1ELb1ELb0ELb0EEENS1_36VarlenDynamicPersistentTileSchedulerILi128ELi80ELi256ELi128ELb0ELb1ELb1ELb1ELb1ELb1EEEEEEEEEvNT_6ParamsE --------------------------
	.section	.nv.constant0._ZN7cutlass13device_kernelIN5flash11enable_sm90INS1_16FlashAttnFwdSm90INS1_25CollectiveMainloopFwdSm90ILi2EN4cute5tupleIJNS5_1CILi1EEES8_S8_EEENS6_IJNS7_ILi128EEENS7_ILi80EEENS7_ILi256EEEEEELi256ENS_10bfloat16_tEfNS_4arch4Sm90ELb1ELb0ELb0ELb1ELb1ELb1ELb0ELb1ELb1ELb1ELb0ELb0EEENS1_21CollectiveEpilogueFwdINS6_IJSA_SC_SB_EEES9_SE_SG_Li256ELb1ELb1ELb0ELb0EEENS1_36VarlenDynamicPersistentTileSchedulerILi128ELi80ELi256ELi128ELb0ELb1ELb1ELb1ELb1ELb1EEEEEEEEEvNT_6ParamsE,"a",@progbits
	.sectionflags	@""
	.align	4
.nv.constant0._ZN7cutlass13device_kernelIN5flash11enable_sm90INS1_16FlashAttnFwdSm90INS1_25CollectiveMainloopFwdSm90ILi2EN4cute5tupleIJNS5_1CILi1EEES8_S8_EEENS6_IJNS7_ILi128EEENS7_ILi80EEENS7_ILi256EEEEEELi256ENS_10bfloat16_tEfNS_4arch4Sm90ELb1ELb0ELb0ELb1ELb1ELb1ELb0ELb1ELb1ELb1ELb0ELb0EEENS1_21CollectiveEpilogueFwdINS6_IJSA_SC_SB_EEES9_SE_SG_Li256ELb1ELb1ELb0ELb0EEENS1_36VarlenDynamicPersistentTileSchedulerILi128ELi80ELi256ELi128ELb0ELb1ELb1ELb1ELb1ELb1EEEEEEEEEvNT_6ParamsE:
	.zero		3328


//--------------------- SYMBOLS --------------------------

	.type		.nv.reservedSmem.offset0,@object
	.size		.nv.reservedSmem.offset0,0x4
	.type		__assertfail,@function
